	.target	sm_100a

	.elftype	@"ET_EXEC"


//--------------------- .note.nv.tkinfo           --------------------------
	.section	.note.nv.tkinfo,"",@"SHT_NOTE"
	.sectionflags	@"SHF_NOTE_NV_TKINFO"
	.tkinfo
        /*0018*/ 	.word	0x00000002
        /*0030*/ 	.string	""
        /*0030*/ 	.string	"ptxas"
        /*0030*/ 	.string	"Cuda compilation tools, release 13.0, V13.0.88"
        /*0030*/ 	.string	"Build cuda_13.0.r13.0/compiler.36424714_0"
        /*0030*/ 	.string	"-arch sm_100a -m 64 "



//--------------------- .note.nv.cuinfo           --------------------------
	.section	.note.nv.cuinfo,"",@"SHT_NOTE"
	.sectionflags	@"SHF_NOTE_NV_CUINFO"
        /*0018*/ 	.short	0x0002
        /*001a*/ 	.short	0x0064
        /*001c*/ 	.short	0x0082
	.zero		2


//--------------------- .nv.info                  --------------------------
	.section	.nv.info,"",@"SHT_CUDA_INFO"
	.align	4


	//----- nvinfo : EIATTR_REGCOUNT
	.align		4
        /*0000*/ 	.byte	0x04, 0x2f
        /*0002*/ 	.short	(.L_12 - .L_11)
	.align		4
.L_11:
        /*0004*/ 	.word	index@(_ZN5flash24flash_fwd_splitkv_kernelI23Flash_fwd_kernel_traitsILi192ELi64ELi64ELi4ELb0ELb0EN7cutlass10bfloat16_tE19Flash_kernel_traitsILi192ELi64ELi64ELi4ES3_EELb1ELb0ELb1ELb0ELb0ELb1ELb1ELb1EEEvNS_16Flash_fwd_paramsE)
        /*0008*/ 	.word	0x000000e2


	//----- nvinfo : EIATTR_FRAME_SIZE
	.align		4
.L_12:
        /*000c*/ 	.byte	0x04, 0x11
        /*000e*/ 	.short	(.L_14 - .L_13)
	.align		4
.L_13:
        /*0010*/ 	.word	index@(_ZN5flash24flash_fwd_splitkv_kernelI23Flash_fwd_kernel_traitsILi192ELi64ELi64ELi4ELb0ELb0EN7cutlass10bfloat16_tE19Flash_kernel_traitsILi192ELi64ELi64ELi4ES3_EELb1ELb0ELb1ELb0ELb0ELb1ELb1ELb1EEEvNS_16Flash_fwd_paramsE)
        /*0014*/ 	.word	0x00000000


	//----- nvinfo : EIATTR_REGCOUNT
	.align		4
.L_14:
        /*0018*/ 	.byte	0x04, 0x2f
        /*001a*/ 	.short	(.L_16 - .L_15)
	.align		4
.L_15:
        /*001c*/ 	.word	index@(_ZN5flash24flash_fwd_splitkv_kernelI23Flash_fwd_kernel_traitsILi192ELi64ELi64ELi4ELb0ELb0EN7cutlass10bfloat16_tE19Flash_kernel_traitsILi192ELi64ELi64ELi4ES3_EELb1ELb0ELb1ELb0ELb0ELb0ELb1ELb1EEEvNS_16Flash_fwd_paramsE)
        /*0020*/ 	.word	0x000000de


	//----- nvinfo : EIATTR_FRAME_SIZE
	.align		4
.L_16:
        /*0024*/ 	.byte	0x04, 0x11
        /*0026*/ 	.short	(.L_18 - .L_17)
	.align		4
.L_17:
        /*0028*/ 	.word	index@(_ZN5flash24flash_fwd_splitkv_kernelI23Flash_fwd_kernel_traitsILi192ELi64ELi64ELi4ELb0ELb0EN7cutlass10bfloat16_tE19Flash_kernel_traitsILi192ELi64ELi64ELi4ES3_EELb1ELb0ELb1ELb0ELb0ELb0ELb1ELb1EEEvNS_16Flash_fwd_paramsE)
        /*002c*/ 	.word	0x00000000


	//----- nvinfo : EIATTR_REGCOUNT
	.align		4
.L_18:
        /*0030*/ 	.byte	0x04, 0x2f
        /*0032*/ 	.short	(.L_20 - .L_19)
	.align		4
.L_19:
        /*0034*/ 	.word	index@(_ZN5flash24flash_fwd_splitkv_kernelI23Flash_fwd_kernel_traitsILi192ELi64ELi64ELi4ELb0ELb0EN7cutlass10bfloat16_tE19Flash_kernel_traitsILi192ELi64ELi64ELi4ES3_EELb1ELb0ELb0ELb0ELb1ELb1ELb1ELb1EEEvNS_16Flash_fwd_paramsE)
        /*0038*/ 	.word	0x000000e0


	//----- nvinfo : EIATTR_FRAME_SIZE
	.align		4
.L_20:
        /*003c*/ 	.byte	0x04, 0x11
        /*003e*/ 	.short	(.L_22 - .L_21)
	.align		4
.L_21:
        /*0040*/ 	.word	index@(_ZN5flash24flash_fwd_splitkv_kernelI23Flash_fwd_kernel_traitsILi192ELi64ELi64ELi4ELb0ELb0EN7cutlass10bfloat16_tE19Flash_kernel_traitsILi192ELi64ELi64ELi4ES3_EELb1ELb0ELb0ELb0ELb1ELb1ELb1ELb1EEEvNS_16Flash_fwd_paramsE)
        /*0044*/ 	.word	0x00000000


	//----- nvinfo : EIATTR_REGCOUNT
	.align		4
.L_22:
        /*0048*/ 	.byte	0x04, 0x2f
        /*004a*/ 	.short	(.L_24 - .L_23)
	.align		4
.L_23:
        /*004c*/ 	.word	index@(_ZN5flash24flash_fwd_splitkv_kernelI23Flash_fwd_kernel_traitsILi192ELi64ELi64ELi4ELb0ELb0EN7cutlass10bfloat16_tE19Flash_kernel_traitsILi192ELi64ELi64ELi4ES3_EELb1ELb0ELb0ELb0ELb1ELb0ELb1ELb1EEEvNS_16Flash_fwd_paramsE)
        /*0050*/ 	.word	0x000000da


	//----- nvinfo : EIATTR_FRAME_SIZE
	.align		4
.L_24:
        /*0054*/ 	.byte	0x04, 0x11
        /*0056*/ 	.short	(.L_26 - .L_25)
	.align		4
.L_25:
        /*0058*/ 	.word	index@(_ZN5flash24flash_fwd_splitkv_kernelI23Flash_fwd_kernel_traitsILi192ELi64ELi64ELi4ELb0ELb0EN7cutlass10bfloat16_tE19Flash_kernel_traitsILi192ELi64ELi64ELi4ES3_EELb1ELb0ELb0ELb0ELb1ELb0ELb1ELb1EEEvNS_16Flash_fwd_paramsE)
        /*005c*/ 	.word	0x00000000


	//----- nvinfo : EIATTR_REGCOUNT
	.align		4
.L_26:
        /*0060*/ 	.byte	0x04, 0x2f
        /*0062*/ 	.short	(.L_28 - .L_27)
	.align		4
.L_27:
        /*0064*/ 	.word	index@(_ZN5flash24flash_fwd_splitkv_kernelI23Flash_fwd_kernel_traitsILi192ELi64ELi64ELi4ELb0ELb0EN7cutlass10bfloat16_tE19Flash_kernel_traitsILi192ELi64ELi64ELi4ES3_EELb1ELb0ELb1ELb0ELb0ELb1ELb1ELb0EEEvNS_16Flash_fwd_paramsE)
        /*0068*/ 	.word	0x000000ee


	//----- nvinfo : EIATTR_FRAME_SIZE
	.align		4
.L_28:
        /*006c*/ 	.byte	0x04, 0x11
        /*006e*/ 	.short	(.L_30 - .L_29)
	.align		4
.L_29:
        /*0070*/ 	.word	index@(_ZN5flash24flash_fwd_splitkv_kernelI23Flash_fwd_kernel_traitsILi192ELi64ELi64ELi4ELb0ELb0EN7cutlass10bfloat16_tE19Flash_kernel_traitsILi192ELi64ELi64ELi4ES3_EELb1ELb0ELb1ELb0ELb0ELb1ELb1ELb0EEEvNS_16Flash_fwd_paramsE)
        /*0074*/ 	.word	0x00000000


	//----- nvinfo : EIATTR_REGCOUNT
	.align		4
.L_30:
        /*0078*/ 	.byte	0x04, 0x2f
        /*007a*/ 	.short	(.L_32 - .L_31)
	.align		4
.L_31:
        /*007c*/ 	.word	index@(_ZN5flash24flash_fwd_splitkv_kernelI23Flash_fwd_kernel_traitsILi192ELi64ELi64ELi4ELb0ELb0EN7cutlass10bfloat16_tE19Flash_kernel_traitsILi192ELi64ELi64ELi4ES3_EELb1ELb0ELb1ELb0ELb0ELb0ELb1ELb0EEEvNS_16Flash_fwd_paramsE)
        /*0080*/ 	.word	0x000000e0


	//----- nvinfo : EIATTR_FRAME_SIZE
	.align		4
.L_32:
        /*0084*/ 	.byte	0x04, 0x11
        /*0086*/ 	.short	(.L_34 - .L_33)
	.align		4
.L_33:
        /*0088*/ 	.word	index@(_ZN5flash24flash_fwd_splitkv_kernelI23Flash_fwd_kernel_traitsILi192ELi64ELi64ELi4ELb0ELb0EN7cutlass10bfloat16_tE19Flash_kernel_traitsILi192ELi64ELi64ELi4ES3_EELb1ELb0ELb1ELb0ELb0ELb0ELb1ELb0EEEvNS_16Flash_fwd_paramsE)
        /*008c*/ 	.word	0x00000000


	//----- nvinfo : EIATTR_REGCOUNT
	.align		4
.L_34:
        /*0090*/ 	.byte	0x04, 0x2f
        /*0092*/ 	.short	(.L_36 - .L_35)
	.align		4
.L_35:
        /*0094*/ 	.word	index@(_ZN5flash24flash_fwd_splitkv_kernelI23Flash_fwd_kernel_traitsILi192ELi64ELi64ELi4ELb0ELb0EN7cutlass10bfloat16_tE19Flash_kernel_traitsILi192ELi64ELi64ELi4ES3_EELb1ELb0ELb0ELb0ELb1ELb1ELb1ELb0EEEvNS_16Flash_fwd_paramsE)
        /*0098*/ 	.word	0x000000f4


	//----- nvinfo : EIATTR_FRAME_SIZE
	.align		4
.L_36:
        /*009c*/ 	.byte	0x04, 0x11
        /*009e*/ 	.short	(.L_38 - .L_37)
	.align		4
.L_37:
        /*00a0*/ 	.word	index@(_ZN5flash24flash_fwd_splitkv_kernelI23Flash_fwd_kernel_traitsILi192ELi64ELi64ELi4ELb0ELb0EN7cutlass10bfloat16_tE19Flash_kernel_traitsILi192ELi64ELi64ELi4ES3_EELb1ELb0ELb0ELb0ELb1ELb1ELb1ELb0EEEvNS_16Flash_fwd_paramsE)
        /*00a4*/ 	.word	0x00000000


	//----- nvinfo : EIATTR_REGCOUNT
	.align		4
.L_38:
        /*00a8*/ 	.byte	0x04, 0x2f
        /*00aa*/ 	.short	(.L_40 - .L_39)
	.align		4
.L_39:
        /*00ac*/ 	.word	index@(_ZN5flash24flash_fwd_splitkv_kernelI23Flash_fwd_kernel_traitsILi192ELi64ELi64ELi4ELb0ELb0EN7cutlass10bfloat16_tE19Flash_kernel_traitsILi192ELi64ELi64ELi4ES3_EELb1ELb0ELb0ELb0ELb1ELb0ELb1ELb0EEEvNS_16Flash_fwd_paramsE)
        /*00b0*/ 	.word	0x000000e0


	//----- nvinfo : EIATTR_FRAME_SIZE
	.align		4
.L_40:
        /*00b4*/ 	.byte	0x04, 0x11
        /*00b6*/ 	.short	(.L_42 - .L_41)
	.align		4
.L_41:
        /*00b8*/ 	.word	index@(_ZN5flash24flash_fwd_splitkv_kernelI23Flash_fwd_kernel_traitsILi192ELi64ELi64ELi4ELb0ELb0EN7cutlass10bfloat16_tE19Flash_kernel_traitsILi192ELi64ELi64ELi4ES3_EELb1ELb0ELb0ELb0ELb1ELb0ELb1ELb0EEEvNS_16Flash_fwd_paramsE)
        /*00bc*/ 	.word	0x00000000


	//----- nvinfo : EIATTR_REGCOUNT
	.align		4
.L_42:
        /*00c0*/ 	.byte	0x04, 0x2f
        /*00c2*/ 	.short	(.L_44 - .L_43)
	.align		4
.L_43:
        /*00c4*/ 	.word	index@(_ZN5flash24flash_fwd_splitkv_kernelI23Flash_fwd_kernel_traitsILi192ELi64ELi64ELi4ELb0ELb0EN7cutlass10bfloat16_tE19Flash_kernel_traitsILi192ELi64ELi64ELi4ES3_EELb1ELb0ELb1ELb0ELb0ELb1ELb0ELb1EEEvNS_16Flash_fwd_paramsE)
        /*00c8*/ 	.word	0x000000de


	//----- nvinfo : EIATTR_FRAME_SIZE
	.align		4
.L_44:
        /*00cc*/ 	.byte	0x04, 0x11
        /*00ce*/ 	.short	(.L_46 - .L_45)
	.align		4
.L_45:
        /*00d0*/ 	.word	index@(_ZN5flash24flash_fwd_splitkv_kernelI23Flash_fwd_kernel_traitsILi192ELi64ELi64ELi4ELb0ELb0EN7cutlass10bfloat16_tE19Flash_kernel_traitsILi192ELi64ELi64ELi4ES3_EELb1ELb0ELb1ELb0ELb0ELb1ELb0ELb1EEEvNS_16Flash_fwd_paramsE)
        /*00d4*/ 	.word	0x00000000


	//----- nvinfo : EIATTR_REGCOUNT
	.align		4
.L_46:
        /*00d8*/ 	.byte	0x04, 0x2f
        /*00da*/ 	.short	(.L_48 - .L_47)
	.align		4
.L_47:
        /*00dc*/ 	.word	index@(_ZN5flash24flash_fwd_splitkv_kernelI23Flash_fwd_kernel_traitsILi192ELi64ELi64ELi4ELb0ELb0EN7cutlass10bfloat16_tE19Flash_kernel_traitsILi192ELi64ELi64ELi4ES3_EELb1ELb0ELb1ELb0ELb0ELb0ELb0ELb1EEEvNS_16Flash_fwd_paramsE)
        /*00e0*/ 	.word	0x000000e0


	//----- nvinfo : EIATTR_FRAME_SIZE
	.align		4
.L_48:
        /*00e4*/ 	.byte	0x04, 0x11
        /*00e6*/ 	.short	(.L_50 - .L_49)
	.align		4
.L_49:
        /*00e8*/ 	.word	index@(_ZN5flash24flash_fwd_splitkv_kernelI23Flash_fwd_kernel_traitsILi192ELi64ELi64ELi4ELb0ELb0EN7cutlass10bfloat16_tE19Flash_kernel_traitsILi192ELi64ELi64ELi4ES3_EELb1ELb0ELb1ELb0ELb0ELb0ELb0ELb1EEEvNS_16Flash_fwd_paramsE)
        /*00ec*/ 	.word	0x00000000


	//----- nvinfo : EIATTR_REGCOUNT
	.align		4
.L_50:
        /*00f0*/ 	.byte	0x04, 0x2f
        /*00f2*/ 	.short	(.L_52 - .L_51)
	.align		4
.L_51:
        /*00f4*/ 	.word	index@(_ZN5flash24flash_fwd_splitkv_kernelI23Flash_fwd_kernel_traitsILi192ELi64ELi64ELi4ELb0ELb0EN7cutlass10bfloat16_tE19Flash_kernel_traitsILi192ELi64ELi64ELi4ES3_EELb1ELb0ELb0ELb0ELb1ELb1ELb0ELb1EEEvNS_16Flash_fwd_paramsE)
        /*00f8*/ 	.word	0x000000e0


	//----- nvinfo : EIATTR_FRAME_SIZE
	.align		4
.L_52:
        /*00fc*/ 	.byte	0x04, 0x11
        /*00fe*/ 	.short	(.L_54 - .L_53)
	.align		4
.L_53:
        /*0100*/ 	.word	index@(_ZN5flash24flash_fwd_splitkv_kernelI23Flash_fwd_kernel_traitsILi192ELi64ELi64ELi4ELb0ELb0EN7cutlass10bfloat16_tE19Flash_kernel_traitsILi192ELi64ELi64ELi4ES3_EELb1ELb0ELb0ELb0ELb1ELb1ELb0ELb1EEEvNS_16Flash_fwd_paramsE)
        /*0104*/ 	.word	0x00000000


	//----- nvinfo : EIATTR_REGCOUNT
	.align		4
.L_54:
        /*0108*/ 	.byte	0x04, 0x2f
        /*010a*/ 	.short	(.L_56 - .L_55)
	.align		4
.L_55:
        /*010c*/ 	.word	index@(_ZN5flash24flash_fwd_splitkv_kernelI23Flash_fwd_kernel_traitsILi192ELi64ELi64ELi4ELb0ELb0EN7cutlass10bfloat16_tE19Flash_kernel_traitsILi192ELi64ELi64ELi4ES3_EELb1ELb0ELb0ELb0ELb1ELb0ELb0ELb1EEEvNS_16Flash_fwd_paramsE)
        /*0110*/ 	.word	0x000000da


	//----- nvinfo : EIATTR_FRAME_SIZE
	.align		4
.L_56:
        /*0114*/ 	.byte	0x04, 0x11
        /*0116*/ 	.short	(.L_58 - .L_57)
	.align		4
.L_57:
        /*0118*/ 	.word	index@(_ZN5flash24flash_fwd_splitkv_kernelI23Flash_fwd_kernel_traitsILi192ELi64ELi64ELi4ELb0ELb0EN7cutlass10bfloat16_tE19Flash_kernel_traitsILi192ELi64ELi64ELi4ES3_EELb1ELb0ELb0ELb0ELb1ELb0ELb0ELb1EEEvNS_16Flash_fwd_paramsE)
        /*011c*/ 	.word	0x00000000


	//----- nvinfo : EIATTR_REGCOUNT
	.align		4
.L_58:
        /*0120*/ 	.byte	0x04, 0x2f
        /*0122*/ 	.short	(.L_60 - .L_59)
	.align		4
.L_59:
        /*0124*/ 	.word	index@(_ZN5flash24flash_fwd_splitkv_kernelI23Flash_fwd_kernel_traitsILi192ELi64ELi64ELi4ELb0ELb0EN7cutlass10bfloat16_tE19Flash_kernel_traitsILi192ELi64ELi64ELi4ES3_EELb1ELb0ELb1ELb0ELb0ELb1ELb0ELb0EEEvNS_16Flash_fwd_paramsE)
        /*0128*/ 	.word	0x000000ec


	//----- nvinfo : EIATTR_FRAME_SIZE
	.align		4
.L_60:
        /*012c*/ 	.byte	0x04, 0x11
        /*012e*/ 	.short	(.L_62 - .L_61)
	.align		4
.L_61:
        /*0130*/ 	.word	index@(_ZN5flash24flash_fwd_splitkv_kernelI23Flash_fwd_kernel_traitsILi192ELi64ELi64ELi4ELb0ELb0EN7cutlass10bfloat16_tE19Flash_kernel_traitsILi192ELi64ELi64ELi4ES3_EELb1ELb0ELb1ELb0ELb0ELb1ELb0ELb0EEEvNS_16Flash_fwd_paramsE)
        /*0134*/ 	.word	0x00000000


	//----- nvinfo : EIATTR_REGCOUNT
	.align		4
.L_62:
        /*0138*/ 	.byte	0x04, 0x2f
        /*013a*/ 	.short	(.L_64 - .L_63)
	.align		4
.L_63:
        /*013c*/ 	.word	index@(_ZN5flash24flash_fwd_splitkv_kernelI23Flash_fwd_kernel_traitsILi192ELi64ELi64ELi4ELb0ELb0EN7cutlass10bfloat16_tE19Flash_kernel_traitsILi192ELi64ELi64ELi4ES3_EELb1ELb0ELb1ELb0ELb0ELb0ELb0ELb0EEEvNS_16Flash_fwd_paramsE)
        /*0140*/ 	.word	0x000000e0


	//----- nvinfo : EIATTR_FRAME_SIZE
	.align		4
.L_64:
        /*0144*/ 	.byte	0x04, 0x11
        /*0146*/ 	.short	(.L_66 - .L_65)
	.align		4
.L_65:
        /*0148*/ 	.word	index@(_ZN5flash24flash_fwd_splitkv_kernelI23Flash_fwd_kernel_traitsILi192ELi64ELi64ELi4ELb0ELb0EN7cutlass10bfloat16_tE19Flash_kernel_traitsILi192ELi64ELi64ELi4ES3_EELb1ELb0ELb1ELb0ELb0ELb0ELb0ELb0EEEvNS_16Flash_fwd_paramsE)
        /*014c*/ 	.word	0x00000000


	//----- nvinfo : EIATTR_REGCOUNT
	.align		4
.L_66:
        /*0150*/ 	.byte	0x04, 0x2f
        /*0152*/ 	.short	(.L_68 - .L_67)
	.align		4
.L_67:
        /*0154*/ 	.word	index@(_ZN5flash24flash_fwd_splitkv_kernelI23Flash_fwd_kernel_traitsILi192ELi64ELi64ELi4ELb0ELb0EN7cutlass10bfloat16_tE19Flash_kernel_traitsILi192ELi64ELi64ELi4ES3_EELb1ELb0ELb0ELb0ELb1ELb1ELb0ELb0EEEvNS_16Flash_fwd_paramsE)
        /*0158*/ 	.word	0x000000f2


	//----- nvinfo : EIATTR_FRAME_SIZE
	.align		4
.L_68:
        /*015c*/ 	.byte	0x04, 0x11
        /*015e*/ 	.short	(.L_70 - .L_69)
	.align		4
.L_69:
        /*0160*/ 	.word	index@(_ZN5flash24flash_fwd_splitkv_kernelI23Flash_fwd_kernel_traitsILi192ELi64ELi64ELi4ELb0ELb0EN7cutlass10bfloat16_tE19Flash_kernel_traitsILi192ELi64ELi64ELi4ES3_EELb1ELb0ELb0ELb0ELb1ELb1ELb0ELb0EEEvNS_16Flash_fwd_paramsE)
        /*0164*/ 	.word	0x00000000


	//----- nvinfo : EIATTR_REGCOUNT
	.align		4
.L_70:
        /*0168*/ 	.byte	0x04, 0x2f
        /*016a*/ 	.short	(.L_72 - .L_71)
	.align		4
.L_71:
        /*016c*/ 	.word	index@(_ZN5flash24flash_fwd_splitkv_kernelI23Flash_fwd_kernel_traitsILi192ELi64ELi64ELi4ELb0ELb0EN7cutlass10bfloat16_tE19Flash_kernel_traitsILi192ELi64ELi64ELi4ES3_EELb1ELb0ELb0ELb0ELb1ELb0ELb0ELb0EEEvNS_16Flash_fwd_paramsE)
        /*0170*/ 	.word	0x000000de


	//----- nvinfo : EIATTR_FRAME_SIZE
	.align		4
.L_72:
        /*0174*/ 	.byte	0x04, 0x11
        /*0176*/ 	.short	(.L_74 - .L_73)
	.align		4
.L_73:
        /*0178*/ 	.word	index@(_ZN5flash24flash_fwd_splitkv_kernelI23Flash_fwd_kernel_traitsILi192ELi64ELi64ELi4ELb0ELb0EN7cutlass10bfloat16_tE19Flash_kernel_traitsILi192ELi64ELi64ELi4ES3_EELb1ELb0ELb0ELb0ELb1ELb0ELb0ELb0EEEvNS_16Flash_fwd_paramsE)
        /*017c*/ 	.word	0x00000000


	//----- nvinfo : EIATTR_REGCOUNT
	.align		4
.L_74:
        /*0180*/ 	.byte	0x04, 0x2f
        /*0182*/ 	.short	(.L_76 - .L_75)
	.align		4
.L_75:
        /*0184*/ 	.word	index@(_ZN5flash24flash_fwd_splitkv_kernelI23Flash_fwd_kernel_traitsILi192ELi64ELi64ELi4ELb0ELb0EN7cutlass10bfloat16_tE19Flash_kernel_traitsILi192ELi64ELi64ELi4ES3_EELb1ELb0ELb0ELb0ELb0ELb1ELb1ELb1EEEvNS_16Flash_fwd_paramsE)
        /*0188*/ 	.word	0x000000d4


	//----- nvinfo : EIATTR_FRAME_SIZE
	.align		4
.L_76:
        /*018c*/ 	.byte	0x04, 0x11
        /*018e*/ 	.short	(.L_78 - .L_77)
	.align		4
.L_77:
        /*0190*/ 	.word	index@(_ZN5flash24flash_fwd_splitkv_kernelI23Flash_fwd_kernel_traitsILi192ELi64ELi64ELi4ELb0ELb0EN7cutlass10bfloat16_tE19Flash_kernel_traitsILi192ELi64ELi64ELi4ES3_EELb1ELb0ELb0ELb0ELb0ELb1ELb1ELb1EEEvNS_16Flash_fwd_paramsE)
        /*0194*/ 	.word	0x00000000


	//----- nvinfo : EIATTR_REGCOUNT
	.align		4
.L_78:
        /*0198*/ 	.byte	0x04, 0x2f
        /*019a*/ 	.short	(.L_80 - .L_79)
	.align		4
.L_79:
        /*019c*/ 	.word	index@(_ZN5flash24flash_fwd_splitkv_kernelI23Flash_fwd_kernel_traitsILi192ELi64ELi64ELi4ELb0ELb0EN7cutlass10bfloat16_tE19Flash_kernel_traitsILi192ELi64ELi64ELi4ES3_EELb1ELb0ELb0ELb0ELb0ELb0ELb1ELb1EEEvNS_16Flash_fwd_paramsE)
        /*01a0*/ 	.word	0x000000c5


	//----- nvinfo : EIATTR_FRAME_SIZE
	.align		4
.L_80:
        /*01a4*/ 	.byte	0x04, 0x11
        /*01a6*/ 	.short	(.L_82 - .L_81)
	.align		4
.L_81:
        /*01a8*/ 	.word	index@(_ZN5flash24flash_fwd_splitkv_kernelI23Flash_fwd_kernel_traitsILi192ELi64ELi64ELi4ELb0ELb0EN7cutlass10bfloat16_tE19Flash_kernel_traitsILi192ELi64ELi64ELi4ES3_EELb1ELb0ELb0ELb0ELb0ELb0ELb1ELb1EEEvNS_16Flash_fwd_paramsE)
        /*01ac*/ 	.word	0x00000000


	//----- nvinfo : EIATTR_REGCOUNT
	.align		4
.L_82:
        /*01b0*/ 	.byte	0x04, 0x2f
        /*01b2*/ 	.short	(.L_84 - .L_83)
	.align		4
.L_83:
        /*01b4*/ 	.word	index@(_ZN5flash24flash_fwd_splitkv_kernelI23Flash_fwd_kernel_traitsILi192ELi64ELi64ELi4ELb0ELb0EN7cutlass10bfloat16_tE19Flash_kernel_traitsILi192ELi64ELi64ELi4ES3_EELb1ELb0ELb0ELb0ELb0ELb1ELb1ELb0EEEvNS_16Flash_fwd_paramsE)
        /*01b8*/ 	.word	0x000000d4


	//----- nvinfo : EIATTR_FRAME_SIZE
	.align		4
.L_84:
        /*01bc*/ 	.byte	0x04, 0x11
        /*01be*/ 	.short	(.L_86 - .L_85)
	.align		4
.L_85:
        /*01c0*/ 	.word	index@(_ZN5flash24flash_fwd_splitkv_kernelI23Flash_fwd_kernel_traitsILi192ELi64ELi64ELi4ELb0ELb0EN7cutlass10bfloat16_tE19Flash_kernel_traitsILi192ELi64ELi64ELi4ES3_EELb1ELb0ELb0ELb0ELb0ELb1ELb1ELb0EEEvNS_16Flash_fwd_paramsE)
        /*01c4*/ 	.word	0x00000000


	//----- nvinfo : EIATTR_REGCOUNT
	.align		4
.L_86:
        /*01c8*/ 	.byte	0x04, 0x2f
        /*01ca*/ 	.short	(.L_88 - .L_87)
	.align		4
.L_87:
        /*01cc*/ 	.word	index@(_ZN5flash24flash_fwd_splitkv_kernelI23Flash_fwd_kernel_traitsILi192ELi64ELi64ELi4ELb0ELb0EN7cutlass10bfloat16_tE19Flash_kernel_traitsILi192ELi64ELi64ELi4ES3_EELb1ELb0ELb0ELb0ELb0ELb0ELb1ELb0EEEvNS_16Flash_fwd_paramsE)
        /*01d0*/ 	.word	0x000000c1


	//----- nvinfo : EIATTR_FRAME_SIZE
	.align		4
.L_88:
        /*01d4*/ 	.byte	0x04, 0x11
        /*01d6*/ 	.short	(.L_90 - .L_89)
	.align		4
.L_89:
        /*01d8*/ 	.word	index@(_ZN5flash24flash_fwd_splitkv_kernelI23Flash_fwd_kernel_traitsILi192ELi64ELi64ELi4ELb0ELb0EN7cutlass10bfloat16_tE19Flash_kernel_traitsILi192ELi64ELi64ELi4ES3_EELb1ELb0ELb0ELb0ELb0ELb0ELb1ELb0EEEvNS_16Flash_fwd_paramsE)
        /*01dc*/ 	.word	0x00000000


	//----- nvinfo : EIATTR_REGCOUNT
	.align		4
.L_90:
        /*01e0*/ 	.byte	0x04, 0x2f
        /*01e2*/ 	.short	(.L_92 - .L_91)
	.align		4
.L_91:
        /*01e4*/ 	.word	index@(_ZN5flash24flash_fwd_splitkv_kernelI23Flash_fwd_kernel_traitsILi192ELi64ELi64ELi4ELb0ELb0EN7cutlass10bfloat16_tE19Flash_kernel_traitsILi192ELi64ELi64ELi4ES3_EELb1ELb0ELb0ELb0ELb0ELb1ELb0ELb1EEEvNS_16Flash_fwd_paramsE)
        /*01e8*/ 	.word	0x000000e0


	//----- nvinfo : EIATTR_FRAME_SIZE
	.align		4
.L_92:
        /*01ec*/ 	.byte	0x04, 0x11
        /*01ee*/ 	.short	(.L_94 - .L_93)
	.align		4
.L_93:
        /*01f0*/ 	.word	index@(_ZN5flash24flash_fwd_splitkv_kernelI23Flash_fwd_kernel_traitsILi192ELi64ELi64ELi4ELb0ELb0EN7cutlass10bfloat16_tE19Flash_kernel_traitsILi192ELi64ELi64ELi4ES3_EELb1ELb0ELb0ELb0ELb0ELb1ELb0ELb1EEEvNS_16Flash_fwd_paramsE)
        /*01f4*/ 	.word	0x00000000


	//----- nvinfo : EIATTR_REGCOUNT
	.align		4
.L_94:
        /*01f8*/ 	.byte	0x04, 0x2f
        /*01fa*/ 	.short	(.L_96 - .L_95)
	.align		4
.L_95:
        /*01fc*/ 	.word	index@(_ZN5flash24flash_fwd_splitkv_kernelI23Flash_fwd_kernel_traitsILi192ELi64ELi64ELi4ELb0ELb0EN7cutlass10bfloat16_tE19Flash_kernel_traitsILi192ELi64ELi64ELi4ES3_EELb1ELb0ELb0ELb0ELb0ELb0ELb0ELb1EEEvNS_16Flash_fwd_paramsE)
        /*0200*/ 	.word	0x000000de


	//----- nvinfo : EIATTR_FRAME_SIZE
	.align		4
.L_96:
        /*0204*/ 	.byte	0x04, 0x11
        /*0206*/ 	.short	(.L_98 - .L_97)
	.align		4
.L_97:
        /*0208*/ 	.word	index@(_ZN5flash24flash_fwd_splitkv_kernelI23Flash_fwd_kernel_traitsILi192ELi64ELi64ELi4ELb0ELb0EN7cutlass10bfloat16_tE19Flash_kernel_traitsILi192ELi64ELi64ELi4ES3_EELb1ELb0ELb0ELb0ELb0ELb0ELb0ELb1EEEvNS_16Flash_fwd_paramsE)
        /*020c*/ 	.word	0x00000000


	//----- nvinfo : EIATTR_REGCOUNT
	.align		4
.L_98:
        /*0210*/ 	.byte	0x04, 0x2f
        /*0212*/ 	.short	(.L_100 - .L_99)
	.align		4
.L_99:
        /*0214*/ 	.word	index@(_ZN5flash24flash_fwd_splitkv_kernelI23Flash_fwd_kernel_traitsILi192ELi64ELi64ELi4ELb0ELb0EN7cutlass10bfloat16_tE19Flash_kernel_traitsILi192ELi64ELi64ELi4ES3_EELb1ELb0ELb0ELb0ELb0ELb1ELb0ELb0EEEvNS_16Flash_fwd_paramsE)
        /*0218*/ 	.word	0x000000f5


	//----- nvinfo : EIATTR_FRAME_SIZE
	.align		4
.L_100:
        /*021c*/ 	.byte	0x04, 0x11
        /*021e*/ 	.short	(.L_102 - .L_101)
	.align		4
.L_101:
        /*0220*/ 	.word	index@(_ZN5flash24flash_fwd_splitkv_kernelI23Flash_fwd_kernel_traitsILi192ELi64ELi64ELi4ELb0ELb0EN7cutlass10bfloat16_tE19Flash_kernel_traitsILi192ELi64ELi64ELi4ES3_EELb1ELb0ELb0ELb0ELb0ELb1ELb0ELb0EEEvNS_16Flash_fwd_paramsE)
        /*0224*/ 	.word	0x00000000


	//----- nvinfo : EIATTR_REGCOUNT
	.align		4
.L_102:
        /*0228*/ 	.byte	0x04, 0x2f
        /*022a*/ 	.short	(.L_104 - .L_103)
	.align		4
.L_103:
        /*022c*/ 	.word	index@(_ZN5flash24flash_fwd_splitkv_kernelI23Flash_fwd_kernel_traitsILi192ELi64ELi64ELi4ELb0ELb0EN7cutlass10bfloat16_tE19Flash_kernel_traitsILi192ELi64ELi64ELi4ES3_EELb1ELb0ELb0ELb0ELb0ELb0ELb0ELb0EEEvNS_16Flash_fwd_paramsE)
        /*0230*/ 	.word	0x000000e3


	//----- nvinfo : EIATTR_FRAME_SIZE
	.align		4
.L_104:
        /*0234*/ 	.byte	0x04, 0x11
        /*0236*/ 	.short	(.L_106 - .L_105)
	.align		4
.L_105:
        /*0238*/ 	.word	index@(_ZN5flash24flash_fwd_splitkv_kernelI23Flash_fwd_kernel_traitsILi192ELi64ELi64ELi4ELb0ELb0EN7cutlass10bfloat16_tE19Flash_kernel_traitsILi192ELi64ELi64ELi4ES3_EELb1ELb0ELb0ELb0ELb0ELb0ELb0ELb0EEEvNS_16Flash_fwd_paramsE)
        /*023c*/ 	.word	0x00000000


	//----- nvinfo : EIATTR_REGCOUNT
	.align		4
.L_106:
        /*0240*/ 	.byte	0x04, 0x2f
        /*0242*/ 	.short	(.L_108 - .L_107)
	.align		4
.L_107:
        /*0244*/ 	.word	index@(_ZN5flash32flash_fwd_splitkv_combine_kernelI23Flash_fwd_kernel_traitsILi192ELi64ELi64ELi4ELb0ELb0EN7cutlass10bfloat16_tE19Flash_kernel_traitsILi192ELi64ELi64ELi4ES3_EELi8ELi1ELb1EEEvNS_16Flash_fwd_paramsE)
        /*0248*/ 	.word	0x0000002a


	//----- nvinfo : EIATTR_FRAME_SIZE
	.align		4
.L_108:
        /*024c*/ 	.byte	0x04, 0x11
        /*024e*/ 	.short	(.L_110 - .L_109)
	.align		4
.L_109:
        /*0250*/ 	.word	index@($__internal_13_$__cuda_sm20_div_s64)
        /*0254*/ 	.word	0x00000000


	//----- nvinfo : EIATTR_FRAME_SIZE
	.align		4
.L_110:
        /*0258*/ 	.byte	0x04, 0x11
        /*025a*/ 	.short	(.L_112 - .L_111)
	.align		4
.L_111:
        /*025c*/ 	.word	index@(_ZN5flash32flash_fwd_splitkv_combine_kernelI23Flash_fwd_kernel_traitsILi192ELi64ELi64ELi4ELb0ELb0EN7cutlass10bfloat16_tE19Flash_kernel_traitsILi192ELi64ELi64ELi4ES3_EELi8ELi1ELb1EEEvNS_16Flash_fwd_paramsE)
        /*0260*/ 	.word	0x00000000


	//----- nvinfo : EIATTR_REGCOUNT
	.align		4
.L_112:
        /*0264*/ 	.byte	0x04, 0x2f
        /*0266*/ 	.short	(.L_114 - .L_113)
	.align		4
.L_113:
        /*0268*/ 	.word	index@(_ZN5flash32flash_fwd_splitkv_combine_kernelI23Flash_fwd_kernel_traitsILi192ELi64ELi64ELi4ELb0ELb0EN7cutlass10bfloat16_tE19Flash_kernel_traitsILi192ELi64ELi64ELi4ES3_EELi8ELi2ELb1EEEvNS_16Flash_fwd_paramsE)
        /*026c*/ 	.word	0x0000002a


	//----- nvinfo : EIATTR_FRAME_SIZE
	.align		4
.L_114:
        /*0270*/ 	.byte	0x04, 0x11
        /*0272*/ 	.short	(.L_116 - .L_115)
	.align		4
.L_115:
        /*0274*/ 	.word	index@($__internal_12_$__cuda_sm20_div_s64)
        /*0278*/ 	.word	0x00000000


	//----- nvinfo : EIATTR_FRAME_SIZE
	.align		4
.L_116:
        /*027c*/ 	.byte	0x04, 0x11
        /*027e*/ 	.short	(.L_118 - .L_117)
	.align		4
.L_117:
        /*0280*/ 	.word	index@(_ZN5flash32flash_fwd_splitkv_combine_kernelI23Flash_fwd_kernel_traitsILi192ELi64ELi64ELi4ELb0ELb0EN7cutlass10bfloat16_tE19Flash_kernel_traitsILi192ELi64ELi64ELi4ES3_EELi8ELi2ELb1EEEvNS_16Flash_fwd_paramsE)
        /*0284*/ 	.word	0x00000000


	//----- nvinfo : EIATTR_REGCOUNT
	.align		4
.L_118:
        /*0288*/ 	.byte	0x04, 0x2f
        /*028a*/ 	.short	(.L_120 - .L_119)
	.align		4
.L_119:
        /*028c*/ 	.word	index@(_ZN5flash32flash_fwd_splitkv_combine_kernelI23Flash_fwd_kernel_traitsILi192ELi64ELi64ELi4ELb0ELb0EN7cutlass10bfloat16_tE19Flash_kernel_traitsILi192ELi64ELi64ELi4ES3_EELi8ELi3ELb1EEEvNS_16Flash_fwd_paramsE)
        /*0290*/ 	.word	0x0000002a


	//----- nvinfo : EIATTR_FRAME_SIZE
	.align		4
.L_120:
        /*0294*/ 	.byte	0x04, 0x11
        /*0296*/ 	.short	(.L_122 - .L_121)
	.align		4
.L_121:
        /*0298*/ 	.word	index@($__internal_11_$__cuda_sm20_div_s64)
        /*029c*/ 	.word	0x00000000


	//----- nvinfo : EIATTR_FRAME_SIZE
	.align		4
.L_122:
        /*02a0*/ 	.byte	0x04, 0x11
        /*02a2*/ 	.short	(.L_124 - .L_123)
	.align		4
.L_123:
        /*02a4*/ 	.word	index@(_ZN5flash32flash_fwd_splitkv_combine_kernelI23Flash_fwd_kernel_traitsILi192ELi64ELi64ELi4ELb0ELb0EN7cutlass10bfloat16_tE19Flash_kernel_traitsILi192ELi64ELi64ELi4ES3_EELi8ELi3ELb1EEEvNS_16Flash_fwd_paramsE)
        /*02a8*/ 	.word	0x00000000


	//----- nvinfo : EIATTR_REGCOUNT
	.align		4
.L_124:
        /*02ac*/ 	.byte	0x04, 0x2f
        /*02ae*/ 	.short	(.L_126 - .L_125)
	.align		4
.L_125:
        /*02b0*/ 	.word	index@(_ZN5flash32flash_fwd_splitkv_combine_kernelI23Flash_fwd_kernel_traitsILi192ELi64ELi64ELi4ELb0ELb0EN7cutlass10bfloat16_tE19Flash_kernel_traitsILi192ELi64ELi64ELi4ES3_EELi8ELi4ELb1EEEvNS_16Flash_fwd_paramsE)
        /*02b4*/ 	.word	0x0000002a


	//----- nvinfo : EIATTR_FRAME_SIZE
	.align		4
.L_126:
        /*02b8*/ 	.byte	0x04, 0x11
        /*02ba*/ 	.short	(.L_128 - .L_127)
	.align		4
.L_127:
        /*02bc*/ 	.word	index@($__internal_10_$__cuda_sm20_div_s64)
        /*02c0*/ 	.word	0x00000000


	//----- nvinfo : EIATTR_FRAME_SIZE
	.align		4
.L_128:
        /*02c4*/ 	.byte	0x04, 0x11
        /*02c6*/ 	.short	(.L_130 - .L_129)
	.align		4
.L_129:
        /*02c8*/ 	.word	index@(_ZN5flash32flash_fwd_splitkv_combine_kernelI23Flash_fwd_kernel_traitsILi192ELi64ELi64ELi4ELb0ELb0EN7cutlass10bfloat16_tE19Flash_kernel_traitsILi192ELi64ELi64ELi4ES3_EELi8ELi4ELb1EEEvNS_16Flash_fwd_paramsE)
        /*02cc*/ 	.word	0x00000000


	//----- nvinfo : EIATTR_REGCOUNT
	.align		4
.L_130:
        /*02d0*/ 	.byte	0x04, 0x2f
        /*02d2*/ 	.short	(.L_132 - .L_131)
	.align		4
.L_131:
        /*02d4*/ 	.word	index@(_ZN5flash32flash_fwd_splitkv_combine_kernelI23Flash_fwd_kernel_traitsILi192ELi64ELi64ELi4ELb0ELb0EN7cutlass10bfloat16_tE19Flash_kernel_traitsILi192ELi64ELi64ELi4ES3_EELi8ELi5ELb1EEEvNS_16Flash_fwd_paramsE)
        /*02d8*/ 	.word	0x0000002a


	//----- nvinfo : EIATTR_FRAME_SIZE
	.align		4
.L_132:
        /*02dc*/ 	.byte	0x04, 0x11
        /*02de*/ 	.short	(.L_134 - .L_133)
	.align		4
.L_133:
        /*02e0*/ 	.word	index@($__internal_9_$__cuda_sm20_div_s64)
        /*02e4*/ 	.word	0x00000000


	//----- nvinfo : EIATTR_FRAME_SIZE
	.align		4
.L_134:
        /*02e8*/ 	.byte	0x04, 0x11
        /*02ea*/ 	.short	(.L_136 - .L_135)
	.align		4
.L_135:
        /*02ec*/ 	.word	index@(_ZN5flash32flash_fwd_splitkv_combine_kernelI23Flash_fwd_kernel_traitsILi192ELi64ELi64ELi4ELb0ELb0EN7cutlass10bfloat16_tE19Flash_kernel_traitsILi192ELi64ELi64ELi4ES3_EELi8ELi5ELb1EEEvNS_16Flash_fwd_paramsE)
        /*02f0*/ 	.word	0x00000000


	//----- nvinfo : EIATTR_REGCOUNT
	.align		4
.L_136:
        /*02f4*/ 	.byte	0x04, 0x2f
        /*02f6*/ 	.short	(.L_138 - .L_137)
	.align		4
.L_137:
        /*02f8*/ 	.word	index@(_ZN5flash32flash_fwd_splitkv_combine_kernelI23Flash_fwd_kernel_traitsILi192ELi64ELi64ELi4ELb0ELb0EN7cutlass10bfloat16_tE19Flash_kernel_traitsILi192ELi64ELi64ELi4ES3_EELi8ELi6ELb1EEEvNS_16Flash_fwd_paramsE)
        /*02fc*/ 	.word	0x00000032


	//----- nvinfo : EIATTR_FRAME_SIZE
	.align		4
.L_138:
        /*0300*/ 	.byte	0x04, 0x11
        /*0302*/ 	.short	(.L_140 - .L_139)
	.align		4
.L_139:
        /*0304*/ 	.word	index@($__internal_8_$__cuda_sm20_div_s64)
        /*0308*/ 	.word	0x00000000


	//----- nvinfo : EIATTR_FRAME_SIZE
	.align		4
.L_140:
        /*030c*/ 	.byte	0x04, 0x11
        /*030e*/ 	.short	(.L_142 - .L_141)
	.align		4
.L_141:
        /*0310*/ 	.word	index@(_ZN5flash32flash_fwd_splitkv_combine_kernelI23Flash_fwd_kernel_traitsILi192ELi64ELi64ELi4ELb0ELb0EN7cutlass10bfloat16_tE19Flash_kernel_traitsILi192ELi64ELi64ELi4ES3_EELi8ELi6ELb1EEEvNS_16Flash_fwd_paramsE)
        /*0314*/ 	.word	0x00000000


	//----- nvinfo : EIATTR_REGCOUNT
	.align		4
.L_142:
        /*0318*/ 	.byte	0x04, 0x2f
        /*031a*/ 	.short	(.L_144 - .L_143)
	.align		4
.L_143:
        /*031c*/ 	.word	index@(_ZN5flash32flash_fwd_splitkv_combine_kernelI23Flash_fwd_kernel_traitsILi192ELi64ELi64ELi4ELb0ELb0EN7cutlass10bfloat16_tE19Flash_kernel_traitsILi192ELi64ELi64ELi4ES3_EELi8ELi7ELb1EEEvNS_16Flash_fwd_paramsE)
        /*0320*/ 	.word	0x00000036


	//----- nvinfo : EIATTR_FRAME_SIZE
	.align		4
.L_144:
        /*0324*/ 	.byte	0x04, 0x11
        /*0326*/ 	.short	(.L_146 - .L_145)
	.align		4
.L_145:
        /*0328*/ 	.word	index@($__internal_7_$__cuda_sm20_div_s64)
        /*032c*/ 	.word	0x00000000


	//----- nvinfo : EIATTR_FRAME_SIZE
	.align		4
.L_146:
        /*0330*/ 	.byte	0x04, 0x11
        /*0332*/ 	.short	(.L_148 - .L_147)
	.align		4
.L_147:
        /*0334*/ 	.word	index@(_ZN5flash32flash_fwd_splitkv_combine_kernelI23Flash_fwd_kernel_traitsILi192ELi64ELi64ELi4ELb0ELb0EN7cutlass10bfloat16_tE19Flash_kernel_traitsILi192ELi64ELi64ELi4ES3_EELi8ELi7ELb1EEEvNS_16Flash_fwd_paramsE)
        /*0338*/ 	.word	0x00000000


	//----- nvinfo : EIATTR_REGCOUNT
	.align		4
.L_148:
        /*033c*/ 	.byte	0x04, 0x2f
        /*033e*/ 	.short	(.L_150 - .L_149)
	.align		4
.L_149:
        /*0340*/ 	.word	index@(_ZN5flash32flash_fwd_splitkv_combine_kernelI23Flash_fwd_kernel_traitsILi192ELi64ELi64ELi4ELb0ELb0EN7cutlass10bfloat16_tE19Flash_kernel_traitsILi192ELi64ELi64ELi4ES3_EELi8ELi1ELb0EEEvNS_16Flash_fwd_paramsE)
        /*0344*/ 	.word	0x0000002a


	//----- nvinfo : EIATTR_FRAME_SIZE
	.align		4
.L_150:
        /*0348*/ 	.byte	0x04, 0x11
        /*034a*/ 	.short	(.L_152 - .L_151)
	.align		4
.L_151:
        /*034c*/ 	.word	index@($__internal_6_$__cuda_sm20_div_s64)
        /*0350*/ 	.word	0x00000000


	//----- nvinfo : EIATTR_FRAME_SIZE
	.align		4
.L_152:
        /*0354*/ 	.byte	0x04, 0x11
        /*0356*/ 	.short	(.L_154 - .L_153)
	.align		4
.L_153:
        /*0358*/ 	.word	index@(_ZN5flash32flash_fwd_splitkv_combine_kernelI23Flash_fwd_kernel_traitsILi192ELi64ELi64ELi4ELb0ELb0EN7cutlass10bfloat16_tE19Flash_kernel_traitsILi192ELi64ELi64ELi4ES3_EELi8ELi1ELb0EEEvNS_16Flash_fwd_paramsE)
        /*035c*/ 	.word	0x00000000


	//----- nvinfo : EIATTR_REGCOUNT
	.align		4
.L_154:
        /*0360*/ 	.byte	0x04, 0x2f
        /*0362*/ 	.short	(.L_156 - .L_155)
	.align		4
.L_155:
        /*0364*/ 	.word	index@(_ZN5flash32flash_fwd_splitkv_combine_kernelI23Flash_fwd_kernel_traitsILi192ELi64ELi64ELi4ELb0ELb0EN7cutlass10bfloat16_tE19Flash_kernel_traitsILi192ELi64ELi64ELi4ES3_EELi8ELi2ELb0EEEvNS_16Flash_fwd_paramsE)
        /*0368*/ 	.word	0x0000002a


	//----- nvinfo : EIATTR_FRAME_SIZE
	.align		4
.L_156:
        /*036c*/ 	.byte	0x04, 0x11
        /*036e*/ 	.short	(.L_158 - .L_157)
	.align		4
.L_157:
        /*0370*/ 	.word	index@($__internal_5_$__cuda_sm20_div_s64)
        /*0374*/ 	.word	0x00000000


	//----- nvinfo : EIATTR_FRAME_SIZE
	.align		4
.L_158:
        /*0378*/ 	.byte	0x04, 0x11
        /*037a*/ 	.short	(.L_160 - .L_159)
	.align		4
.L_159:
        /*037c*/ 	.word	index@(_ZN5flash32flash_fwd_splitkv_combine_kernelI23Flash_fwd_kernel_traitsILi192ELi64ELi64ELi4ELb0ELb0EN7cutlass10bfloat16_tE19Flash_kernel_traitsILi192ELi64ELi64ELi4ES3_EELi8ELi2ELb0EEEvNS_16Flash_fwd_paramsE)
        /*0380*/ 	.word	0x00000000


	//----- nvinfo : EIATTR_REGCOUNT
	.align		4
.L_160:
        /*0384*/ 	.byte	0x04, 0x2f
        /*0386*/ 	.short	(.L_162 - .L_161)
	.align		4
.L_161:
        /*0388*/ 	.word	index@(_ZN5flash32flash_fwd_splitkv_combine_kernelI23Flash_fwd_kernel_traitsILi192ELi64ELi64ELi4ELb0ELb0EN7cutlass10bfloat16_tE19Flash_kernel_traitsILi192ELi64ELi64ELi4ES3_EELi8ELi3ELb0EEEvNS_16Flash_fwd_paramsE)
        /*038c*/ 	.word	0x0000002a


	//----- nvinfo : EIATTR_FRAME_SIZE
	.align		4
.L_162:
        /*0390*/ 	.byte	0x04, 0x11
        /*0392*/ 	.short	(.L_164 - .L_163)
	.align		4
.L_163:
        /*0394*/ 	.word	index@($__internal_4_$__cuda_sm20_div_s64)
        /*0398*/ 	.word	0x00000000


	//----- nvinfo : EIATTR_FRAME_SIZE
	.align		4
.L_164:
        /*039c*/ 	.byte	0x04, 0x11
        /*039e*/ 	.short	(.L_166 - .L_165)
	.align		4
.L_165:
        /*03a0*/ 	.word	index@(_ZN5flash32flash_fwd_splitkv_combine_kernelI23Flash_fwd_kernel_traitsILi192ELi64ELi64ELi4ELb0ELb0EN7cutlass10bfloat16_tE19Flash_kernel_traitsILi192ELi64ELi64ELi4ES3_EELi8ELi3ELb0EEEvNS_16Flash_fwd_paramsE)
        /*03a4*/ 	.word	0x00000000


	//----- nvinfo : EIATTR_REGCOUNT
	.align		4
.L_166:
        /*03a8*/ 	.byte	0x04, 0x2f
        /*03aa*/ 	.short	(.L_168 - .L_167)
	.align		4
.L_167:
        /*03ac*/ 	.word	index@(_ZN5flash32flash_fwd_splitkv_combine_kernelI23Flash_fwd_kernel_traitsILi192ELi64ELi64ELi4ELb0ELb0EN7cutlass10bfloat16_tE19Flash_kernel_traitsILi192ELi64ELi64ELi4ES3_EELi8ELi4ELb0EEEvNS_16Flash_fwd_paramsE)
        /*03b0*/ 	.word	0x0000002c


	//----- nvinfo : EIATTR_FRAME_SIZE
	.align		4
.L_168:
        /*03b4*/ 	.byte	0x04, 0x11
        /*03b6*/ 	.short	(.L_170 - .L_169)
	.align		4
.L_169:
        /*03b8*/ 	.word	index@($__internal_3_$__cuda_sm20_div_s64)
        /*03bc*/ 	.word	0x00000000


	//----- nvinfo : EIATTR_FRAME_SIZE
	.align		4
.L_170:
        /*03c0*/ 	.byte	0x04, 0x11
        /*03c2*/ 	.short	(.L_172 - .L_171)
	.align		4
.L_171:
        /*03c4*/ 	.word	index@(_ZN5flash32flash_fwd_splitkv_combine_kernelI23Flash_fwd_kernel_traitsILi192ELi64ELi64ELi4ELb0ELb0EN7cutlass10bfloat16_tE19Flash_kernel_traitsILi192ELi64ELi64ELi4ES3_EELi8ELi4ELb0EEEvNS_16Flash_fwd_paramsE)
        /*03c8*/ 	.word	0x00000000


	//----- nvinfo : EIATTR_REGCOUNT
	.align		4
.L_172:
        /*03cc*/ 	.byte	0x04, 0x2f
        /*03ce*/ 	.short	(.L_174 - .L_173)
	.align		4
.L_173:
        /*03d0*/ 	.word	index@(_ZN5flash32flash_fwd_splitkv_combine_kernelI23Flash_fwd_kernel_traitsILi192ELi64ELi64ELi4ELb0ELb0EN7cutlass10bfloat16_tE19Flash_kernel_traitsILi192ELi64ELi64ELi4ES3_EELi8ELi5ELb0EEEvNS_16Flash_fwd_paramsE)
        /*03d4*/ 	.word	0x0000002c


	//----- nvinfo : EIATTR_FRAME_SIZE
	.align		4
.L_174:
        /*03d8*/ 	.byte	0x04, 0x11
        /*03da*/ 	.short	(.L_176 - .L_175)
	.align		4
.L_175:
        /*03dc*/ 	.word	index@($__internal_2_$__cuda_sm20_div_s64)
        /*03e0*/ 	.word	0x00000000


	//----- nvinfo : EIATTR_FRAME_SIZE
	.align		4
.L_176:
        /*03e4*/ 	.byte	0x04, 0x11
        /*03e6*/ 	.short	(.L_178 - .L_177)
	.align		4
.L_177:
        /*03e8*/ 	.word	index@(_ZN5flash32flash_fwd_splitkv_combine_kernelI23Flash_fwd_kernel_traitsILi192ELi64ELi64ELi4ELb0ELb0EN7cutlass10bfloat16_tE19Flash_kernel_traitsILi192ELi64ELi64ELi4ES3_EELi8ELi5ELb0EEEvNS_16Flash_fwd_paramsE)
        /*03ec*/ 	.word	0x00000000


	//----- nvinfo : EIATTR_REGCOUNT
	.align		4
.L_178:
        /*03f0*/ 	.byte	0x04, 0x2f
        /*03f2*/ 	.short	(.L_180 - .L_179)
	.align		4
.L_179:
        /*03f4*/ 	.word	index@(_ZN5flash32flash_fwd_splitkv_combine_kernelI23Flash_fwd_kernel_traitsILi192ELi64ELi64ELi4ELb0ELb0EN7cutlass10bfloat16_tE19Flash_kernel_traitsILi192ELi64ELi64ELi4ES3_EELi8ELi6ELb0EEEvNS_16Flash_fwd_paramsE)
        /*03f8*/ 	.word	0x0000002e


	//----- nvinfo : EIATTR_FRAME_SIZE
	.align		4
.L_180:
        /*03fc*/ 	.byte	0x04, 0x11
        /*03fe*/ 	.short	(.L_182 - .L_181)
	.align		4
.L_181:
        /*0400*/ 	.word	index@($__internal_1_$__cuda_sm20_div_s64)
        /*0404*/ 	.word	0x00000000


	//----- nvinfo : EIATTR_FRAME_SIZE
	.align		4
.L_182:
        /*0408*/ 	.byte	0x04, 0x11
        /*040a*/ 	.short	(.L_184 - .L_183)
	.align		4
.L_183:
        /*040c*/ 	.word	index@(_ZN5flash32flash_fwd_splitkv_combine_kernelI23Flash_fwd_kernel_traitsILi192ELi64ELi64ELi4ELb0ELb0EN7cutlass10bfloat16_tE19Flash_kernel_traitsILi192ELi64ELi64ELi4ES3_EELi8ELi6ELb0EEEvNS_16Flash_fwd_paramsE)
        /*0410*/ 	.word	0x00000000


	//----- nvinfo : EIATTR_REGCOUNT
	.align		4
.L_184:
        /*0414*/ 	.byte	0x04, 0x2f
        /*0416*/ 	.short	(.L_186 - .L_185)
	.align		4
.L_185:
        /*0418*/ 	.word	index@(_ZN5flash32flash_fwd_splitkv_combine_kernelI23Flash_fwd_kernel_traitsILi192ELi64ELi64ELi4ELb0ELb0EN7cutlass10bfloat16_tE19Flash_kernel_traitsILi192ELi64ELi64ELi4ES3_EELi8ELi7ELb0EEEvNS_16Flash_fwd_paramsE)
        /*041c*/ 	.word	0x00000030


	//----- nvinfo : EIATTR_FRAME_SIZE
	.align		4
.L_186:
        /*0420*/ 	.byte	0x04, 0x11
        /*0422*/ 	.short	(.L_188 - .L_187)
	.align		4
.L_187:
        /*0424*/ 	.word	index@($__internal_0_$__cuda_sm20_div_s64)
        /*0428*/ 	.word	0x00000000


	//----- nvinfo : EIATTR_FRAME_SIZE
	.align		4
.L_188:
        /*042c*/ 	.byte	0x04, 0x11
        /*042e*/ 	.short	(.L_190 - .L_189)
	.align		4
.L_189:
        /*0430*/ 	.word	index@(_ZN5flash32flash_fwd_splitkv_combine_kernelI23Flash_fwd_kernel_traitsILi192ELi64ELi64ELi4ELb0ELb0EN7cutlass10bfloat16_tE19Flash_kernel_traitsILi192ELi64ELi64ELi4ES3_EELi8ELi7ELb0EEEvNS_16Flash_fwd_paramsE)
        /*0434*/ 	.word	0x00000000


	//----- nvinfo : EIATTR_MIN_STACK_SIZE
	.align		4
.L_190:
        /*0438*/ 	.byte	0x04, 0x12
        /*043a*/ 	.short	(.L_192 - .L_191)
	.align		4
.L_191:
        /*043c*/ 	.word	index@(_ZN5flash32flash_fwd_splitkv_combine_kernelI23Flash_fwd_kernel_traitsILi192ELi64ELi64ELi4ELb0ELb0EN7cutlass10bfloat16_tE19Flash_kernel_traitsILi192ELi64ELi64ELi4ES3_EELi8ELi7ELb0EEEvNS_16Flash_fwd_paramsE)
        /*0440*/ 	.word	0x00000000


	//----- nvinfo : EIATTR_MIN_STACK_SIZE
	.align		4
.L_192:
        /*0444*/ 	.byte	0x04, 0x12
        /*0446*/ 	.short	(.L_194 - .L_193)
	.align		4
.L_193:
        /*0448*/ 	.word	index@(_ZN5flash32flash_fwd_splitkv_combine_kernelI23Flash_fwd_kernel_traitsILi192ELi64ELi64ELi4ELb0ELb0EN7cutlass10bfloat16_tE19Flash_kernel_traitsILi192ELi64ELi64ELi4ES3_EELi8ELi6ELb0EEEvNS_16Flash_fwd_paramsE)
        /*044c*/ 	.word	0x00000000


	//----- nvinfo : EIATTR_MIN_STACK_SIZE
	.align		4
.L_194:
        /*0450*/ 	.byte	0x04, 0x12
        /*0452*/ 	.short	(.L_196 - .L_195)
	.align		4
.L_195:
        /*0454*/ 	.word	index@(_ZN5flash32flash_fwd_splitkv_combine_kernelI23Flash_fwd_kernel_traitsILi192ELi64ELi64ELi4ELb0ELb0EN7cutlass10bfloat16_tE19Flash_kernel_traitsILi192ELi64ELi64ELi4ES3_EELi8ELi5ELb0EEEvNS_16Flash_fwd_paramsE)
        /*0458*/ 	.word	0x00000000


	//----- nvinfo : EIATTR_MIN_STACK_SIZE
	.align		4
.L_196:
        /*045c*/ 	.byte	0x04, 0x12
        /*045e*/ 	.short	(.L_198 - .L_197)
	.align		4
.L_197:
        /*0460*/ 	.word	index@(_ZN5flash32flash_fwd_splitkv_combine_kernelI23Flash_fwd_kernel_traitsILi192ELi64ELi64ELi4ELb0ELb0EN7cutlass10bfloat16_tE19Flash_kernel_traitsILi192ELi64ELi64ELi4ES3_EELi8ELi4ELb0EEEvNS_16Flash_fwd_paramsE)
        /*0464*/ 	.word	0x00000000


	//----- nvinfo : EIATTR_MIN_STACK_SIZE
	.align		4
.L_198:
        /*0468*/ 	.byte	0x04, 0x12
        /*046a*/ 	.short	(.L_200 - .L_199)
	.align		4
.L_199:
        /*046c*/ 	.word	index@(_ZN5flash32flash_fwd_splitkv_combine_kernelI23Flash_fwd_kernel_traitsILi192ELi64ELi64ELi4ELb0ELb0EN7cutlass10bfloat16_tE19Flash_kernel_traitsILi192ELi64ELi64ELi4ES3_EELi8ELi3ELb0EEEvNS_16Flash_fwd_paramsE)
        /*0470*/ 	.word	0x00000000


	//----- nvinfo : EIATTR_MIN_STACK_SIZE
	.align		4
.L_200:
        /*0474*/ 	.byte	0x04, 0x12
        /*0476*/ 	.short	(.L_202 - .L_201)
	.align		4
.L_201:
        /*0478*/ 	.word	index@(_ZN5flash32flash_fwd_splitkv_combine_kernelI23Flash_fwd_kernel_traitsILi192ELi64ELi64ELi4ELb0ELb0EN7cutlass10bfloat16_tE19Flash_kernel_traitsILi192ELi64ELi64ELi4ES3_EELi8ELi2ELb0EEEvNS_16Flash_fwd_paramsE)
        /*047c*/ 	.word	0x00000000


	//----- nvinfo : EIATTR_MIN_STACK_SIZE
	.align		4
.L_202:
        /*0480*/ 	.byte	0x04, 0x12
        /*0482*/ 	.short	(.L_204 - .L_203)
	.align		4
.L_203:
        /*0484*/ 	.word	index@(_ZN5flash32flash_fwd_splitkv_combine_kernelI23Flash_fwd_kernel_traitsILi192ELi64ELi64ELi4ELb0ELb0EN7cutlass10bfloat16_tE19Flash_kernel_traitsILi192ELi64ELi64ELi4ES3_EELi8ELi1ELb0EEEvNS_16Flash_fwd_paramsE)
        /*0488*/ 	.word	0x00000000


	//----- nvinfo : EIATTR_MIN_STACK_SIZE
	.align		4
.L_204:
        /*048c*/ 	.byte	0x04, 0x12
        /*048e*/ 	.short	(.L_206 - .L_205)
	.align		4
.L_205:
        /*0490*/ 	.word	index@(_ZN5flash32flash_fwd_splitkv_combine_kernelI23Flash_fwd_kernel_traitsILi192ELi64ELi64ELi4ELb0ELb0EN7cutlass10bfloat16_tE19Flash_kernel_traitsILi192ELi64ELi64ELi4ES3_EELi8ELi7ELb1EEEvNS_16Flash_fwd_paramsE)
        /*0494*/ 	.word	0x00000000


	//----- nvinfo : EIATTR_MIN_STACK_SIZE
	.align		4
.L_206:
        /*0498*/ 	.byte	0x04, 0x12
        /*049a*/ 	.short	(.L_208 - .L_207)
	.align		4
.L_207:
        /*049c*/ 	.word	index@(_ZN5flash32flash_fwd_splitkv_combine_kernelI23Flash_fwd_kernel_traitsILi192ELi64ELi64ELi4ELb0ELb0EN7cutlass10bfloat16_tE19Flash_kernel_traitsILi192ELi64ELi64ELi4ES3_EELi8ELi6ELb1EEEvNS_16Flash_fwd_paramsE)
        /*04a0*/ 	.word	0x00000000


	//----- nvinfo : EIATTR_MIN_STACK_SIZE
	.align		4
.L_208:
        /*04a4*/ 	.byte	0x04, 0x12
        /*04a6*/ 	.short	(.L_210 - .L_209)
	.align		4
.L_209:
        /*04a8*/ 	.word	index@(_ZN5flash32flash_fwd_splitkv_combine_kernelI23Flash_fwd_kernel_traitsILi192ELi64ELi64ELi4ELb0ELb0EN7cutlass10bfloat16_tE19Flash_kernel_traitsILi192ELi64ELi64ELi4ES3_EELi8ELi5ELb1EEEvNS_16Flash_fwd_paramsE)
        /*04ac*/ 	.word	0x00000000


	//----- nvinfo : EIATTR_MIN_STACK_SIZE
	.align		4
.L_210:
        /*04b0*/ 	.byte	0x04, 0x12
        /*04b2*/ 	.short	(.L_212 - .L_211)
	.align		4
.L_211:
        /*04b4*/ 	.word	index@(_ZN5flash32flash_fwd_splitkv_combine_kernelI23Flash_fwd_kernel_traitsILi192ELi64ELi64ELi4ELb0ELb0EN7cutlass10bfloat16_tE19Flash_kernel_traitsILi192ELi64ELi64ELi4ES3_EELi8ELi4ELb1EEEvNS_16Flash_fwd_paramsE)
        /*04b8*/ 	.word	0x00000000


	//----- nvinfo : EIATTR_MIN_STACK_SIZE
	.align		4
.L_212:
        /*04bc*/ 	.byte	0x04, 0x12
        /*04be*/ 	.short	(.L_214 - .L_213)
	.align		4
.L_213:
        /*04c0*/ 	.word	index@(_ZN5flash32flash_fwd_splitkv_combine_kernelI23Flash_fwd_kernel_traitsILi192ELi64ELi64ELi4ELb0ELb0EN7cutlass10bfloat16_tE19Flash_kernel_traitsILi192ELi64ELi64ELi4ES3_EELi8ELi3ELb1EEEvNS_16Flash_fwd_paramsE)
        /*04c4*/ 	.word	0x00000000


	//----- nvinfo : EIATTR_MIN_STACK_SIZE
	.align		4
.L_214:
        /*04c8*/ 	.byte	0x04, 0x12
        /*04ca*/ 	.short	(.L_216 - .L_215)
	.align		4
.L_215:
        /*04cc*/ 	.word	index@(_ZN5flash32flash_fwd_splitkv_combine_kernelI23Flash_fwd_kernel_traitsILi192ELi64ELi64ELi4ELb0ELb0EN7cutlass10bfloat16_tE19Flash_kernel_traitsILi192ELi64ELi64ELi4ES3_EELi8ELi2ELb1EEEvNS_16Flash_fwd_paramsE)
        /*04d0*/ 	.word	0x00000000


	//----- nvinfo : EIATTR_MIN_STACK_SIZE
	.align		4
.L_216:
        /*04d4*/ 	.byte	0x04, 0x12
        /*04d6*/ 	.short	(.L_218 - .L_217)
	.align		4
.L_217:
        /*04d8*/ 	.word	index@(_ZN5flash32flash_fwd_splitkv_combine_kernelI23Flash_fwd_kernel_traitsILi192ELi64ELi64ELi4ELb0ELb0EN7cutlass10bfloat16_tE19Flash_kernel_traitsILi192ELi64ELi64ELi4ES3_EELi8ELi1ELb1EEEvNS_16Flash_fwd_paramsE)
        /*04dc*/ 	.word	0x00000000


	//----- nvinfo : EIATTR_MIN_STACK_SIZE
	.align		4
.L_218:
        /*04e0*/ 	.byte	0x04, 0x12
        /*04e2*/ 	.short	(.L_220 - .L_219)
	.align		4
.L_219:
        /*04e4*/ 	.word	index@(_ZN5flash24flash_fwd_splitkv_kernelI23Flash_fwd_kernel_traitsILi192ELi64ELi64ELi4ELb0ELb0EN7cutlass10bfloat16_tE19Flash_kernel_traitsILi192ELi64ELi64ELi4ES3_EELb1ELb0ELb0ELb0ELb0ELb0ELb0ELb0EEEvNS_16Flash_fwd_paramsE)
        /*04e8*/ 	.word	0x00000000


	//----- nvinfo : EIATTR_MIN_STACK_SIZE
	.align		4
.L_220:
        /*04ec*/ 	.byte	0x04, 0x12
        /*04ee*/ 	.short	(.L_222 - .L_221)
	.align		4
.L_221:
        /*04f0*/ 	.word	index@(_ZN5flash24flash_fwd_splitkv_kernelI23Flash_fwd_kernel_traitsILi192ELi64ELi64ELi4ELb0ELb0EN7cutlass10bfloat16_tE19Flash_kernel_traitsILi192ELi64ELi64ELi4ES3_EELb1ELb0ELb0ELb0ELb0ELb1ELb0ELb0EEEvNS_16Flash_fwd_paramsE)
        /*04f4*/ 	.word	0x00000000


	//----- nvinfo : EIATTR_MIN_STACK_SIZE
	.align		4
.L_222:
        /*04f8*/ 	.byte	0x04, 0x12
        /*04fa*/ 	.short	(.L_224 - .L_223)
	.align		4
.L_223:
        /*04fc*/ 	.word	index@(_ZN5flash24flash_fwd_splitkv_kernelI23Flash_fwd_kernel_traitsILi192ELi64ELi64ELi4ELb0ELb0EN7cutlass10bfloat16_tE19Flash_kernel_traitsILi192ELi64ELi64ELi4ES3_EELb1ELb0ELb0ELb0ELb0ELb0ELb0ELb1EEEvNS_16Flash_fwd_paramsE)
        /*0500*/ 	.word	0x00000000


	//----- nvinfo : EIATTR_MIN_STACK_SIZE
	.align		4
.L_224:
        /*0504*/ 	.byte	0x04, 0x12
        /*0506*/ 	.short	(.L_226 - .L_225)
	.align		4
.L_225:
        /*0508*/ 	.word	index@(_ZN5flash24flash_fwd_splitkv_kernelI23Flash_fwd_kernel_traitsILi192ELi64ELi64ELi4ELb0ELb0EN7cutlass10bfloat16_tE19Flash_kernel_traitsILi192ELi64ELi64ELi4ES3_EELb1ELb0ELb0ELb0ELb0ELb1ELb0ELb1EEEvNS_16Flash_fwd_paramsE)
        /*050c*/ 	.word	0x00000000


	//----- nvinfo : EIATTR_MIN_STACK_SIZE
	.align		4
.L_226:
        /*0510*/ 	.byte	0x04, 0x12
        /*0512*/ 	.short	(.L_228 - .L_227)
	.align		4
.L_227:
        /*0514*/ 	.word	index@(_ZN5flash24flash_fwd_splitkv_kernelI23Flash_fwd_kernel_traitsILi192ELi64ELi64ELi4ELb0ELb0EN7cutlass10bfloat16_tE19Flash_kernel_traitsILi192ELi64ELi64ELi4ES3_EELb1ELb0ELb0ELb0ELb0ELb0ELb1ELb0EEEvNS_16Flash_fwd_paramsE)
        /*0518*/ 	.word	0x00000000


	//----- nvinfo : EIATTR_MIN_STACK_SIZE
	.align		4
.L_228:
        /*051c*/ 	.byte	0x04, 0x12
        /*051e*/ 	.short	(.L_230 - .L_229)
	.align		4
.L_229:
        /*0520*/ 	.word	index@(_ZN5flash24flash_fwd_splitkv_kernelI23Flash_fwd_kernel_traitsILi192ELi64ELi64ELi4ELb0ELb0EN7cutlass10bfloat16_tE19Flash_kernel_traitsILi192ELi64ELi64ELi4ES3_EELb1ELb0ELb0ELb0ELb0ELb1ELb1ELb0EEEvNS_16Flash_fwd_paramsE)
        /*0524*/ 	.word	0x00000000


	//----- nvinfo : EIATTR_MIN_STACK_SIZE
	.align		4
.L_230:
        /*0528*/ 	.byte	0x04, 0x12
        /*052a*/ 	.short	(.L_232 - .L_231)
	.align		4
.L_231:
        /*052c*/ 	.word	index@(_ZN5flash24flash_fwd_splitkv_kernelI23Flash_fwd_kernel_traitsILi192ELi64ELi64ELi4ELb0ELb0EN7cutlass10bfloat16_tE19Flash_kernel_traitsILi192ELi64ELi64ELi4ES3_EELb1ELb0ELb0ELb0ELb0ELb0ELb1ELb1EEEvNS_16Flash_fwd_paramsE)
        /*0530*/ 	.word	0x00000000


	//----- nvinfo : EIATTR_MIN_STACK_SIZE
	.align		4
.L_232:
        /*0534*/ 	.byte	0x04, 0x12
        /*0536*/ 	.short	(.L_234 - .L_233)
	.align		4
.L_233:
        /*0538*/ 	.word	index@(_ZN5flash24flash_fwd_splitkv_kernelI23Flash_fwd_kernel_traitsILi192ELi64ELi64ELi4ELb0ELb0EN7cutlass10bfloat16_tE19Flash_kernel_traitsILi192ELi64ELi64ELi4ES3_EELb1ELb0ELb0ELb0ELb0ELb1ELb1ELb1EEEvNS_16Flash_fwd_paramsE)
        /*053c*/ 	.word	0x00000000


	//----- nvinfo : EIATTR_MIN_STACK_SIZE
	.align		4
.L_234:
        /*0540*/ 	.byte	0x04, 0x12
        /*0542*/ 	.short	(.L_236 - .L_235)
	.align		4
.L_235:
        /*0544*/ 	.word	index@(_ZN5flash24flash_fwd_splitkv_kernelI23Flash_fwd_kernel_traitsILi192ELi64ELi64ELi4ELb0ELb0EN7cutlass10bfloat16_tE19Flash_kernel_traitsILi192ELi64ELi64ELi4ES3_EELb1ELb0ELb0ELb0ELb1ELb0ELb0ELb0EEEvNS_16Flash_fwd_paramsE)
        /*0548*/ 	.word	0x00000000


	//----- nvinfo : EIATTR_MIN_STACK_SIZE
	.align		4
.L_236:
        /*054c*/ 	.byte	0x04, 0x12
        /*054e*/ 	.short	(.L_238 - .L_237)
	.align		4
.L_237:
        /*0550*/ 	.word	index@(_ZN5flash24flash_fwd_splitkv_kernelI23Flash_fwd_kernel_traitsILi192ELi64ELi64ELi4ELb0ELb0EN7cutlass10bfloat16_tE19Flash_kernel_traitsILi192ELi64ELi64ELi4ES3_EELb1ELb0ELb0ELb0ELb1ELb1ELb0ELb0EEEvNS_16Flash_fwd_paramsE)
        /*0554*/ 	.word	0x00000000


	//----- nvinfo : EIATTR_MIN_STACK_SIZE
	.align		4
.L_238:
        /*0558*/ 	.byte	0x04, 0x12
        /*055a*/ 	.short	(.L_240 - .L_239)
	.align		4
.L_239:
        /*055c*/ 	.word	index@(_ZN5flash24flash_fwd_splitkv_kernelI23Flash_fwd_kernel_traitsILi192ELi64ELi64ELi4ELb0ELb0EN7cutlass10bfloat16_tE19Flash_kernel_traitsILi192ELi64ELi64ELi4ES3_EELb1ELb0ELb1ELb0ELb0ELb0ELb0ELb0EEEvNS_16Flash_fwd_paramsE)
        /*0560*/ 	.word	0x00000000


	//----- nvinfo : EIATTR_MIN_STACK_SIZE
	.align		4
.L_240:
        /*0564*/ 	.byte	0x04, 0x12
        /*0566*/ 	.short	(.L_242 - .L_241)
	.align		4
.L_241:
        /*0568*/ 	.word	index@(_ZN5flash24flash_fwd_splitkv_kernelI23Flash_fwd_kernel_traitsILi192ELi64ELi64ELi4ELb0ELb0EN7cutlass10bfloat16_tE19Flash_kernel_traitsILi192ELi64ELi64ELi4ES3_EELb1ELb0ELb1ELb0ELb0ELb1ELb0ELb0EEEvNS_16Flash_fwd_paramsE)
        /*056c*/ 	.word	0x00000000


	//----- nvinfo : EIATTR_MIN_STACK_SIZE
	.align		4
.L_242:
        /*0570*/ 	.byte	0x04, 0x12
        /*0572*/ 	.short	(.L_244 - .L_243)
	.align		4
.L_243:
        /*0574*/ 	.word	index@(_ZN5flash24flash_fwd_splitkv_kernelI23Flash_fwd_kernel_traitsILi192ELi64ELi64ELi4ELb0ELb0EN7cutlass10bfloat16_tE19Flash_kernel_traitsILi192ELi64ELi64ELi4ES3_EELb1ELb0ELb0ELb0ELb1ELb0ELb0ELb1EEEvNS_16Flash_fwd_paramsE)
        /*0578*/ 	.word	0x00000000


	//----- nvinfo : EIATTR_MIN_STACK_SIZE
	.align		4
.L_244:
        /*057c*/ 	.byte	0x04, 0x12
        /*057e*/ 	.short	(.L_246 - .L_245)
	.align		4
.L_245:
        /*0580*/ 	.word	index@(_ZN5flash24flash_fwd_splitkv_kernelI23Flash_fwd_kernel_traitsILi192ELi64ELi64ELi4ELb0ELb0EN7cutlass10bfloat16_tE19Flash_kernel_traitsILi192ELi64ELi64ELi4ES3_EELb1ELb0ELb0ELb0ELb1ELb1ELb0ELb1EEEvNS_16Flash_fwd_paramsE)
        /*0584*/ 	.word	0x00000000


	//----- nvinfo : EIATTR_MIN_STACK_SIZE
	.align		4
.L_246:
        /*0588*/ 	.byte	0x04, 0x12
        /*058a*/ 	.short	(.L_248 - .L_247)
	.align		4
.L_247:
        /*058c*/ 	.word	index@(_ZN5flash24flash_fwd_splitkv_kernelI23Flash_fwd_kernel_traitsILi192ELi64ELi64ELi4ELb0ELb0EN7cutlass10bfloat16_tE19Flash_kernel_traitsILi192ELi64ELi64ELi4ES3_EELb1ELb0ELb1ELb0ELb0ELb0ELb0ELb1EEEvNS_16Flash_fwd_paramsE)
        /*0590*/ 	.word	0x00000000


	//----- nvinfo : EIATTR_MIN_STACK_SIZE
	.align		4
.L_248:
        /*0594*/ 	.byte	0x04, 0x12
        /*0596*/ 	.short	(.L_250 - .L_249)
	.align		4
.L_249:
        /*0598*/ 	.word	index@(_ZN5flash24flash_fwd_splitkv_kernelI23Flash_fwd_kernel_traitsILi192ELi64ELi64ELi4ELb0ELb0EN7cutlass10bfloat16_tE19Flash_kernel_traitsILi192ELi64ELi64ELi4ES3_EELb1ELb0ELb1ELb0ELb0ELb1ELb0ELb1EEEvNS_16Flash_fwd_paramsE)
        /*059c*/ 	.word	0x00000000


	//----- nvinfo : EIATTR_MIN_STACK_SIZE
	.align		4
.L_250:
        /*05a0*/ 	.byte	0x04, 0x12
        /*05a2*/ 	.short	(.L_252 - .L_251)
	.align		4
.L_251:
        /*05a4*/ 	.word	index@(_ZN5flash24flash_fwd_splitkv_kernelI23Flash_fwd_kernel_traitsILi192ELi64ELi64ELi4ELb0ELb0EN7cutlass10bfloat16_tE19Flash_kernel_traitsILi192ELi64ELi64ELi4ES3_EELb1ELb0ELb0ELb0ELb1ELb0ELb1ELb0EEEvNS_16Flash_fwd_paramsE)
        /*05a8*/ 	.word	0x00000000


	//----- nvinfo : EIATTR_MIN_STACK_SIZE
	.align		4
.L_252:
        /*05ac*/ 	.byte	0x04, 0x12
        /*05ae*/ 	.short	(.L_254 - .L_253)
	.align		4
.L_253:
        /*05b0*/ 	.word	index@(_ZN5flash24flash_fwd_splitkv_kernelI23Flash_fwd_kernel_traitsILi192ELi64ELi64ELi4ELb0ELb0EN7cutlass10bfloat16_tE19Flash_kernel_traitsILi192ELi64ELi64ELi4ES3_EELb1ELb0ELb0ELb0ELb1ELb1ELb1ELb0EEEvNS_16Flash_fwd_paramsE)
        /*05b4*/ 	.word	0x00000000


	//----- nvinfo : EIATTR_MIN_STACK_SIZE
	.align		4
.L_254:
        /*05b8*/ 	.byte	0x04, 0x12
        /*05ba*/ 	.short	(.L_256 - .L_255)
	.align		4
.L_255:
        /*05bc*/ 	.word	index@(_ZN5flash24flash_fwd_splitkv_kernelI23Flash_fwd_kernel_traitsILi192ELi64ELi64ELi4ELb0ELb0EN7cutlass10bfloat16_tE19Flash_kernel_traitsILi192ELi64ELi64ELi4ES3_EELb1ELb0ELb1ELb0ELb0ELb0ELb1ELb0EEEvNS_16Flash_fwd_paramsE)
        /*05c0*/ 	.word	0x00000000


	//----- nvinfo : EIATTR_MIN_STACK_SIZE
	.align		4
.L_256:
        /*05c4*/ 	.byte	0x04, 0x12
        /*05c6*/ 	.short	(.L_258 - .L_257)
	.align		4
.L_257:
        /*05c8*/ 	.word	index@(_ZN5flash24flash_fwd_splitkv_kernelI23Flash_fwd_kernel_traitsILi192ELi64ELi64ELi4ELb0ELb0EN7cutlass10bfloat16_tE19Flash_kernel_traitsILi192ELi64ELi64ELi4ES3_EELb1ELb0ELb1ELb0ELb0ELb1ELb1ELb0EEEvNS_16Flash_fwd_paramsE)
        /*05cc*/ 	.word	0x00000000


	//----- nvinfo : EIATTR_MIN_STACK_SIZE
	.align		4
.L_258:
        /*05d0*/ 	.byte	0x04, 0x12
        /*05d2*/ 	.short	(.L_260 - .L_259)
	.align		4
.L_259:
        /*05d4*/ 	.word	index@(_ZN5flash24flash_fwd_splitkv_kernelI23Flash_fwd_kernel_traitsILi192ELi64ELi64ELi4ELb0ELb0EN7cutlass10bfloat16_tE19Flash_kernel_traitsILi192ELi64ELi64ELi4ES3_EELb1ELb0ELb0ELb0ELb1ELb0ELb1ELb1EEEvNS_16Flash_fwd_paramsE)
        /*05d8*/ 	.word	0x00000000


	//----- nvinfo : EIATTR_MIN_STACK_SIZE
	.align		4
.L_260:
        /*05dc*/ 	.byte	0x04, 0x12
        /*05de*/ 	.short	(.L_262 - .L_261)
	.align		4
.L_261:
        /*05e0*/ 	.word	index@(_ZN5flash24flash_fwd_splitkv_kernelI23Flash_fwd_kernel_traitsILi192ELi64ELi64ELi4ELb0ELb0EN7cutlass10bfloat16_tE19Flash_kernel_traitsILi192ELi64ELi64ELi4ES3_EELb1ELb0ELb0ELb0ELb1ELb1ELb1ELb1EEEvNS_16Flash_fwd_paramsE)
        /*05e4*/ 	.word	0x00000000


	//----- nvinfo : EIATTR_MIN_STACK_SIZE
	.align		4
.L_262:
        /*05e8*/ 	.byte	0x04, 0x12
        /*05ea*/ 	.short	(.L_264 - .L_263)
	.align		4
.L_263:
        /*05ec*/ 	.word	index@(_ZN5flash24flash_fwd_splitkv_kernelI23Flash_fwd_kernel_traitsILi192ELi64ELi64ELi4ELb0ELb0EN7cutlass10bfloat16_tE19Flash_kernel_traitsILi192ELi64ELi64ELi4ES3_EELb1ELb0ELb1ELb0ELb0ELb0ELb1ELb1EEEvNS_16Flash_fwd_paramsE)
        /*05f0*/ 	.word	0x00000000


	//----- nvinfo : EIATTR_MIN_STACK_SIZE
	.align		4
.L_264:
        /*05f4*/ 	.byte	0x04, 0x12
        /*05f6*/ 	.short	(.L_266 - .L_265)
	.align		4
.L_265:
        /*05f8*/ 	.word	index@(_ZN5flash24flash_fwd_splitkv_kernelI23Flash_fwd_kernel_traitsILi192ELi64ELi64ELi4ELb0ELb0EN7cutlass10bfloat16_tE19Flash_kernel_traitsILi192ELi64ELi64ELi4ES3_EELb1ELb0ELb1ELb0ELb0ELb1ELb1ELb1EEEvNS_16Flash_fwd_paramsE)
        /*05fc*/ 	.word	0x00000000
.L_266:


//--------------------- .nv.compat                --------------------------
	.section	.nv.compat,"",@"SHT_CUDA_COMPAT_INFO"
	.align	4
        /*0000*/ 	.byte	0x02, 0x09, 0x01, 0x00, 0x02, 0x02, 0x01, 0x00, 0x02, 0x05, 0x05, 0x00, 0x03, 0x07, 0x01, 0x01
        /*0010*/ 	.byte	0x02, 0x03, 0x00, 0x00, 0x02, 0x06, 0x01, 0x00, 0x04, 0x0b, 0x08, 0x00, 0x01, 0x00, 0x00, 0x00
        /*0020*/ 	.byte	0x00, 0x00, 0x00, 0x00


//--------------------- .nv.info._ZN5flash32flash_fwd_splitkv_combine_kernelI23Flash_fwd_kernel_traitsILi192ELi64ELi64ELi4ELb0ELb0EN7cutlass10bfloat16_tE19Flash_kernel_traitsILi192ELi64ELi64ELi4ES3_EELi8ELi7ELb0EEEvNS_16Flash_fwd_paramsE --------------------------
	.section	.nv.info._ZN5flash32flash_fwd_splitkv_combine_kernelI23Flash_fwd_kernel_traitsILi192ELi64ELi64ELi4ELb0ELb0EN7cutlass10bfloat16_tE19Flash_kernel_traitsILi192ELi64ELi64ELi4ES3_EELi8ELi7ELb0EEEvNS_16Flash_fwd_paramsE,"",@"SHT_CUDA_INFO"
	.sectionflags	@""
	.align	4


	//----- nvinfo : EIATTR_CUDA_API_VERSION
	.align		4
        /*0000*/ 	.byte	0x04, 0x37
        /*0002*/ 	.short	(.L_268 - .L_267)
.L_267:
        /*0004*/ 	.word	0x00000082


	//----- nvinfo : EIATTR_KPARAM_INFO
	.align		4
.L_268:
        /*0008*/ 	.byte	0x04, 0x17
        /*000a*/ 	.short	(.L_270 - .L_269)
.L_269:
        /*000c*/ 	.word	0x00000000
        /*0010*/ 	.short	0x0000
        /*0012*/ 	.short	0x0000
        /*0014*/ 	.byte	0x00, 0xf0, 0x41, 0x07


	//----- nvinfo : EIATTR_SPARSE_MMA_MASK
	.align		4
.L_270:
        /*0018*/ 	.byte	0x03, 0x50
        /*001a*/ 	.short	0x0000


	//----- nvinfo : EIATTR_MAXREG_COUNT
	.align		4
        /*001c*/ 	.byte	0x03, 0x1b
        /*001e*/ 	.short	0x00ff


	//----- nvinfo : EIATTR_NUM_BARRIERS
	.align		4
        /*0020*/ 	.byte	0x02, 0x4c
        /*0022*/ 	.byte	0x01
	.zero		1


	//----- nvinfo : EIATTR_MERCURY_ISA_VERSION
	.align		4
        /*0024*/ 	.byte	0x03, 0x5f
        /*0026*/ 	.short	0x0101


	//----- nvinfo : EIATTR_COOP_GROUP_MASK_REGIDS
	.align		4
        /*0028*/ 	.byte	0x04, 0x29
        /*002a*/ 	.short	(.L_272 - .L_271)


	//   ....[0]....
.L_271:
        /*002c*/ 	.word	0xffffffff


	//   ....[1]....
        /*0030*/ 	.word	0xffffffff


	//   ....[2]....
        /*0034*/ 	.word	0xffffffff


	//   ....[3]....
        /*0038*/ 	.word	0xffffffff


	//   ....[4]....
        /*003c*/ 	.word	0xffffffff


	//   ....[5]....
        /*0040*/ 	.word	0xffffffff


	//   ....[6]....
        /*0044*/ 	.word	0xffffffff


	//   ....[7]....
        /*0048*/ 	.word	0xffffffff


	//----- nvinfo : EIATTR_COOP_GROUP_INSTR_OFFSETS
	.align		4
.L_272:
        /*004c*/ 	.byte	0x04, 0x28
        /*004e*/ 	.short	(.L_274 - .L_273)


	//   ....[0]....
.L_273:
        /*0050*/ 	.word	0x00001ee0


	//   ....[1]....
        /*0054*/ 	.word	0x00001f00


	//   ....[2]....
        /*0058*/ 	.word	0x00001f40


	//   ....[3]....
        /*005c*/ 	.word	0x00001f90


	//   ....[4]....
        /*0060*/ 	.word	0x00002340


	//   ....[5]....
        /*0064*/ 	.word	0x000023b0


	//   ....[6]....
        /*0068*/ 	.word	0x00002410


	//   ....[7]....
        /*006c*/ 	.word	0x00002550


	//----- nvinfo : EIATTR_VRC_CTA_INIT_COUNT
	.align		4
.L_274:
        /*0070*/ 	.byte	0x02, 0x4a
	.zero		1
	.zero		1


	//----- nvinfo : EIATTR_EXIT_INSTR_OFFSETS
	.align		4
        /*0074*/ 	.byte	0x04, 0x1c
        /*0076*/ 	.short	(.L_276 - .L_275)


	//   ....[0]....
.L_275:
        /*0078*/ 	.word	0x000047a0


	//   ....[1]....
        /*007c*/ 	.word	0x00004d70


	//   ....[2]....
        /*0080*/ 	.word	0x00004d90


	//----- nvinfo : EIATTR_CRS_STACK_SIZE
	.align		4
.L_276:
        /*0084*/ 	.byte	0x04, 0x1e
        /*0086*/ 	.short	(.L_278 - .L_277)
.L_277:
        /*0088*/ 	.word	0x00000000


	//----- nvinfo : EIATTR_CBANK_PARAM_SIZE
	.align		4
.L_278:
        /*008c*/ 	.byte	0x03, 0x19
        /*008e*/ 	.short	0x01d0


	//----- nvinfo : EIATTR_PARAM_CBANK
	.align		4
        /*0090*/ 	.byte	0x04, 0x0a
        /*0092*/ 	.short	(.L_280 - .L_279)
	.align		4
.L_279:
        /*0094*/ 	.word	index@(.nv.constant0._ZN5flash32flash_fwd_splitkv_combine_kernelI23Flash_fwd_kernel_traitsILi192ELi64ELi64ELi4ELb0ELb0EN7cutlass10bfloat16_tE19Flash_kernel_traitsILi192ELi64ELi64ELi4ES3_EELi8ELi7ELb0EEEvNS_16Flash_fwd_paramsE)
        /*0098*/ 	.short	0x0380
        /*009a*/ 	.short	0x01d0


	//----- nvinfo : EIATTR_SW_WAR
	.align		4
.L_280:
        /*009c*/ 	.byte	0x04, 0x36
        /*009e*/ 	.short	(.L_282 - .L_281)
.L_281:
        /*00a0*/ 	.word	0x00000008
.L_282:


//--------------------- .nv.info._ZN5flash32flash_fwd_splitkv_combine_kernelI23Flash_fwd_kernel_traitsILi192ELi64ELi64ELi4ELb0ELb0EN7cutlass10bfloat16_tE19Flash_kernel_traitsILi192ELi64ELi64ELi4ES3_EELi8ELi6ELb0EEEvNS_16Flash_fwd_paramsE --------------------------
	.section	.nv.info._ZN5flash32flash_fwd_splitkv_combine_kernelI23Flash_fwd_kernel_traitsILi192ELi64ELi64ELi4ELb0ELb0EN7cutlass10bfloat16_tE19Flash_kernel_traitsILi192ELi64ELi64ELi4ES3_EELi8ELi6ELb0EEEvNS_16Flash_fwd_paramsE,"",@"SHT_CUDA_INFO"
	.sectionflags	@""
	.align	4


	//----- nvinfo : EIATTR_CUDA_API_VERSION
	.align		4
        /*0000*/ 	.byte	0x04, 0x37
        /*0002*/ 	.short	(.L_284 - .L_283)
.L_283:
        /*0004*/ 	.word	0x00000082


	//----- nvinfo : EIATTR_KPARAM_INFO
	.align		4
.L_284:
        /*0008*/ 	.byte	0x04, 0x17
        /*000a*/ 	.short	(.L_286 - .L_285)
.L_285:
        /*000c*/ 	.word	0x00000000
        /*0010*/ 	.short	0x0000
        /*0012*/ 	.short	0x0000
        /*0014*/ 	.byte	0x00, 0xf0, 0x41, 0x07


	//----- nvinfo : EIATTR_SPARSE_MMA_MASK
	.align		4
.L_286:
        /*0018*/ 	.byte	0x03, 0x50
        /*001a*/ 	.short	0x0000


	//----- nvinfo : EIATTR_MAXREG_COUNT
	.align		4
        /*001c*/ 	.byte	0x03, 0x1b
        /*001e*/ 	.short	0x00ff


	//----- nvinfo : EIATTR_NUM_BARRIERS
	.align		4
        /*0020*/ 	.byte	0x02, 0x4c
        /*0022*/ 	.byte	0x01
	.zero		1


	//----- nvinfo : EIATTR_MERCURY_ISA_VERSION
	.align		4
        /*0024*/ 	.byte	0x03, 0x5f
        /*0026*/ 	.short	0x0101


	//----- nvinfo : EIATTR_COOP_GROUP_MASK_REGIDS
	.align		4
        /*0028*/ 	.byte	0x04, 0x29
        /*002a*/ 	.short	(.L_288 - .L_287)


	//   ....[0]....
.L_287:
        /*002c*/ 	.word	0xffffffff


	//   ....[1]....
        /*0030*/ 	.word	0xffffffff


	//   ....[2]....
        /*0034*/ 	.word	0xffffffff


	//   ....[3]....
        /*0038*/ 	.word	0xffffffff


	//   ....[4]....
        /*003c*/ 	.word	0xffffffff


	//   ....[5]....
        /*0040*/ 	.word	0xffffffff


	//   ....[6]....
        /*0044*/ 	.word	0xffffffff


	//   ....[7]....
        /*0048*/ 	.word	0xffffffff


	//----- nvinfo : EIATTR_COOP_GROUP_INSTR_OFFSETS
	.align		4
.L_288:
        /*004c*/ 	.byte	0x04, 0x28
        /*004e*/ 	.short	(.L_290 - .L_289)


	//   ....[0]....
.L_289:
        /*0050*/ 	.word	0x00001a30


	//   ....[1]....
        /*0054*/ 	.word	0x00001a80


	//   ....[2]....
        /*0058*/ 	.word	0x00001ac0


	//   ....[3]....
        /*005c*/ 	.word	0x00001b30


	//   ....[4]....
        /*0060*/ 	.word	0x00001d80


	//   ....[5]....
        /*0064*/ 	.word	0x00001df0


	//   ....[6]....
        /*0068*/ 	.word	0x00001e60


	//   ....[7]....
        /*006c*/ 	.word	0x00001f80


	//----- nvinfo : EIATTR_VRC_CTA_INIT_COUNT
	.align		4
.L_290:
        /*0070*/ 	.byte	0x02, 0x4a
	.zero		1
	.zero		1


	//----- nvinfo : EIATTR_EXIT_INSTR_OFFSETS
	.align		4
        /*0074*/ 	.byte	0x04, 0x1c
        /*0076*/ 	.short	(.L_292 - .L_291)


	//   ....[0]....
.L_291:
        /*0078*/ 	.word	0x00004000


	//   ....[1]....
        /*007c*/ 	.word	0x00004560


	//   ....[2]....
        /*0080*/ 	.word	0x00004580


	//----- nvinfo : EIATTR_CRS_STACK_SIZE
	.align		4
.L_292:
        /*0084*/ 	.byte	0x04, 0x1e
        /*0086*/ 	.short	(.L_294 - .L_293)
.L_293:
        /*0088*/ 	.word	0x00000000


	//----- nvinfo : EIATTR_CBANK_PARAM_SIZE
	.align		4
.L_294:
        /*008c*/ 	.byte	0x03, 0x19
        /*008e*/ 	.short	0x01d0


	//----- nvinfo : EIATTR_PARAM_CBANK
	.align		4
        /*0090*/ 	.byte	0x04, 0x0a
        /*0092*/ 	.short	(.L_296 - .L_295)
	.align		4
.L_295:
        /*0094*/ 	.word	index@(.nv.constant0._ZN5flash32flash_fwd_splitkv_combine_kernelI23Flash_fwd_kernel_traitsILi192ELi64ELi64ELi4ELb0ELb0EN7cutlass10bfloat16_tE19Flash_kernel_traitsILi192ELi64ELi64ELi4ES3_EELi8ELi6ELb0EEEvNS_16Flash_fwd_paramsE)
        /*0098*/ 	.short	0x0380
        /*009a*/ 	.short	0x01d0


	//----- nvinfo : EIATTR_SW_WAR
	.align		4
.L_296:
        /*009c*/ 	.byte	0x04, 0x36
        /*009e*/ 	.short	(.L_298 - .L_297)
.L_297:
        /*00a0*/ 	.word	0x00000008
.L_298:


//--------------------- .nv.info._ZN5flash32flash_fwd_splitkv_combine_kernelI23Flash_fwd_kernel_traitsILi192ELi64ELi64ELi4ELb0ELb0EN7cutlass10bfloat16_tE19Flash_kernel_traitsILi192ELi64ELi64ELi4ES3_EELi8ELi5ELb0EEEvNS_16Flash_fwd_paramsE --------------------------
	.section	.nv.info._ZN5flash32flash_fwd_splitkv_combine_kernelI23Flash_fwd_kernel_traitsILi192ELi64ELi64ELi4ELb0ELb0EN7cutlass10bfloat16_tE19Flash_kernel_traitsILi192ELi64ELi64ELi4ES3_EELi8ELi5ELb0EEEvNS_16Flash_fwd_paramsE,"",@"SHT_CUDA_INFO"
	.sectionflags	@""
	.align	4


	//----- nvinfo : EIATTR_CUDA_API_VERSION
	.align		4
        /*0000*/ 	.byte	0x04, 0x37
        /*0002*/ 	.short	(.L_300 - .L_299)
.L_299:
        /*0004*/ 	.word	0x00000082


	//----- nvinfo : EIATTR_KPARAM_INFO
	.align		4
.L_300:
        /*0008*/ 	.byte	0x04, 0x17
        /*000a*/ 	.short	(.L_302 - .L_301)
.L_301:
        /*000c*/ 	.word	0x00000000
        /*0010*/ 	.short	0x0000
        /*0012*/ 	.short	0x0000
        /*0014*/ 	.byte	0x00, 0xf0, 0x41, 0x07


	//----- nvinfo : EIATTR_SPARSE_MMA_MASK
	.align		4
.L_302:
        /*0018*/ 	.byte	0x03, 0x50
        /*001a*/ 	.short	0x0000


	//----- nvinfo : EIATTR_MAXREG_COUNT
	.align		4
        /*001c*/ 	.byte	0x03, 0x1b
        /*001e*/ 	.short	0x00ff


	//----- nvinfo : EIATTR_NUM_BARRIERS
	.align		4
        /*0020*/ 	.byte	0x02, 0x4c
        /*0022*/ 	.byte	0x01
	.zero		1


	//----- nvinfo : EIATTR_MERCURY_ISA_VERSION
	.align		4
        /*0024*/ 	.byte	0x03, 0x5f
        /*0026*/ 	.short	0x0101


	//----- nvinfo : EIATTR_COOP_GROUP_MASK_REGIDS
	.align		4
        /*0028*/ 	.byte	0x04, 0x29
        /*002a*/ 	.short	(.L_304 - .L_303)


	//   ....[0]....
.L_303:
        /*002c*/ 	.word	0xffffffff


	//   ....[1]....
        /*0030*/ 	.word	0xffffffff


	//   ....[2]....
        /*0034*/ 	.word	0xffffffff


	//   ....[3]....
        /*0038*/ 	.word	0xffffffff


	//   ....[4]....
        /*003c*/ 	.word	0xffffffff


	//   ....[5]....
        /*0040*/ 	.word	0xffffffff


	//   ....[6]....
        /*0044*/ 	.word	0xffffffff


	//   ....[7]....
        /*0048*/ 	.word	0xffffffff


	//----- nvinfo : EIATTR_COOP_GROUP_INSTR_OFFSETS
	.align		4
.L_304:
        /*004c*/ 	.byte	0x04, 0x28
        /*004e*/ 	.short	(.L_306 - .L_305)


	//   ....[0]....
.L_305:
        /*0050*/ 	.word	0x00001910


	//   ....[1]....
        /*0054*/ 	.word	0x00001960


	//   ....[2]....
        /*0058*/ 	.word	0x000019e0


	//   ....[3]....
        /*005c*/ 	.word	0x00001a50


	//   ....[4]....
        /*0060*/ 	.word	0x00001ba0


	//   ....[5]....
        /*0064*/ 	.word	0x00001c20


	//   ....[6]....
        /*0068*/ 	.word	0x00001cf0


	//   ....[7]....
        /*006c*/ 	.word	0x00001db0


	//----- nvinfo : EIATTR_VRC_CTA_INIT_COUNT
	.align		4
.L_306:
        /*0070*/ 	.byte	0x02, 0x4a
	.zero		1
	.zero		1


	//----- nvinfo : EIATTR_EXIT_INSTR_OFFSETS
	.align		4
        /*0074*/ 	.byte	0x04, 0x1c
        /*0076*/ 	.short	(.L_308 - .L_307)


	//   ....[0]....
.L_307:
        /*0078*/ 	.word	0x00003cb0


	//   ....[1]....
        /*007c*/ 	.word	0x00004210


	//   ....[2]....
        /*0080*/ 	.word	0x00004230


	//----- nvinfo : EIATTR_CRS_STACK_SIZE
	.align		4
.L_308:
        /*0084*/ 	.byte	0x04, 0x1e
        /*0086*/ 	.short	(.L_310 - .L_309)
.L_309:
        /*0088*/ 	.word	0x00000000


	//----- nvinfo : EIATTR_CBANK_PARAM_SIZE
	.align		4
.L_310:
        /*008c*/ 	.byte	0x03, 0x19
        /*008e*/ 	.short	0x01d0


	//----- nvinfo : EIATTR_PARAM_CBANK
	.align		4
        /*0090*/ 	.byte	0x04, 0x0a
        /*0092*/ 	.short	(.L_312 - .L_311)
	.align		4
.L_311:
        /*0094*/ 	.word	index@(.nv.constant0._ZN5flash32flash_fwd_splitkv_combine_kernelI23Flash_fwd_kernel_traitsILi192ELi64ELi64ELi4ELb0ELb0EN7cutlass10bfloat16_tE19Flash_kernel_traitsILi192ELi64ELi64ELi4ES3_EELi8ELi5ELb0EEEvNS_16Flash_fwd_paramsE)
        /*0098*/ 	.short	0x0380
        /*009a*/ 	.short	0x01d0


	//----- nvinfo : EIATTR_SW_WAR
	.align		4
.L_312:
        /*009c*/ 	.byte	0x04, 0x36
        /*009e*/ 	.short	(.L_314 - .L_313)
.L_313:
        /*00a0*/ 	.word	0x00000008
.L_314:


//--------------------- .nv.info._ZN5flash32flash_fwd_splitkv_combine_kernelI23Flash_fwd_kernel_traitsILi192ELi64ELi64ELi4ELb0ELb0EN7cutlass10bfloat16_tE19Flash_kernel_traitsILi192ELi64ELi64ELi4ES3_EELi8ELi4ELb0EEEvNS_16Flash_fwd_paramsE --------------------------
	.section	.nv.info._ZN5flash32flash_fwd_splitkv_combine_kernelI23Flash_fwd_kernel_traitsILi192ELi64ELi64ELi4ELb0ELb0EN7cutlass10bfloat16_tE19Flash_kernel_traitsILi192ELi64ELi64ELi4ES3_EELi8ELi4ELb0EEEvNS_16Flash_fwd_paramsE,"",@"SHT_CUDA_INFO"
	.sectionflags	@""
	.align	4


	//----- nvinfo : EIATTR_CUDA_API_VERSION
	.align		4
        /*0000*/ 	.byte	0x04, 0x37
        /*0002*/ 	.short	(.L_316 - .L_315)
.L_315:
        /*0004*/ 	.word	0x00000082


	//----- nvinfo : EIATTR_KPARAM_INFO
	.align		4
.L_316:
        /*0008*/ 	.byte	0x04, 0x17
        /*000a*/ 	.short	(.L_318 - .L_317)
.L_317:
        /*000c*/ 	.word	0x00000000
        /*0010*/ 	.short	0x0000
        /*0012*/ 	.short	0x0000
        /*0014*/ 	.byte	0x00, 0xf0, 0x41, 0x07


	//----- nvinfo : EIATTR_SPARSE_MMA_MASK
	.align		4
.L_318:
        /*0018*/ 	.byte	0x03, 0x50
        /*001a*/ 	.short	0x0000


	//----- nvinfo : EIATTR_MAXREG_COUNT
	.align		4
        /*001c*/ 	.byte	0x03, 0x1b
        /*001e*/ 	.short	0x00ff


	//----- nvinfo : EIATTR_NUM_BARRIERS
	.align		4
        /*0020*/ 	.byte	0x02, 0x4c
        /*0022*/ 	.byte	0x01
	.zero		1


	//----- nvinfo : EIATTR_MERCURY_ISA_VERSION
	.align		4
        /*0024*/ 	.byte	0x03, 0x5f
        /*0026*/ 	.short	0x0101


	//----- nvinfo : EIATTR_COOP_GROUP_MASK_REGIDS
	.align		4
        /*0028*/ 	.byte	0x04, 0x29
        /*002a*/ 	.short	(.L_320 - .L_319)


	//   ....[0]....
.L_319:
        /*002c*/ 	.word	0xffffffff


	//   ....[1]....
        /*0030*/ 	.word	0xffffffff


	//   ....[2]....
        /*0034*/ 	.word	0xffffffff


	//   ....[3]....
        /*0038*/ 	.word	0xffffffff


	//   ....[4]....
        /*003c*/ 	.word	0xffffffff


	//   ....[5]....
        /*0040*/ 	.word	0xffffffff


	//   ....[6]....
        /*0044*/ 	.word	0xffffffff


	//   ....[7]....
        /*0048*/ 	.word	0xffffffff


	//----- nvinfo : EIATTR_COOP_GROUP_INSTR_OFFSETS
	.align		4
.L_320:
        /*004c*/ 	.byte	0x04, 0x28
        /*004e*/ 	.short	(.L_322 - .L_321)


	//   ....[0]....
.L_321:
        /*0050*/ 	.word	0x00001980


	//   ....[1]....
        /*0054*/ 	.word	0x000019a0


	//   ....[2]....
        /*0058*/ 	.word	0x000019d0


	//   ....[3]....
        /*005c*/ 	.word	0x00001a10


	//   ....[4]....
        /*0060*/ 	.word	0x00001af0


	//   ....[5]....
        /*0064*/ 	.word	0x00001ba0


	//   ....[6]....
        /*0068*/ 	.word	0x00001c10


	//   ....[7]....
        /*006c*/ 	.word	0x00001cf0


	//----- nvinfo : EIATTR_VRC_CTA_INIT_COUNT
	.align		4
.L_322:
        /*0070*/ 	.byte	0x02, 0x4a
	.zero		1
	.zero		1


	//----- nvinfo : EIATTR_EXIT_INSTR_OFFSETS
	.align		4
        /*0074*/ 	.byte	0x04, 0x1c
        /*0076*/ 	.short	(.L_324 - .L_323)


	//   ....[0]....
.L_323:
        /*0078*/ 	.word	0x00003b80


	//   ....[1]....
        /*007c*/ 	.word	0x000040e0


	//   ....[2]....
        /*0080*/ 	.word	0x00004100


	//----- nvinfo : EIATTR_CRS_STACK_SIZE
	.align		4
.L_324:
        /*0084*/ 	.byte	0x04, 0x1e
        /*0086*/ 	.short	(.L_326 - .L_325)
.L_325:
        /*0088*/ 	.word	0x00000000


	//----- nvinfo : EIATTR_CBANK_PARAM_SIZE
	.align		4
.L_326:
        /*008c*/ 	.byte	0x03, 0x19
        /*008e*/ 	.short	0x01d0


	//----- nvinfo : EIATTR_PARAM_CBANK
	.align		4
        /*0090*/ 	.byte	0x04, 0x0a
        /*0092*/ 	.short	(.L_328 - .L_327)
	.align		4
.L_327:
        /*0094*/ 	.word	index@(.nv.constant0._ZN5flash32flash_fwd_splitkv_combine_kernelI23Flash_fwd_kernel_traitsILi192ELi64ELi64ELi4ELb0ELb0EN7cutlass10bfloat16_tE19Flash_kernel_traitsILi192ELi64ELi64ELi4ES3_EELi8ELi4ELb0EEEvNS_16Flash_fwd_paramsE)
        /*0098*/ 	.short	0x0380
        /*009a*/ 	.short	0x01d0


	//----- nvinfo : EIATTR_SW_WAR
	.align		4
.L_328:
        /*009c*/ 	.byte	0x04, 0x36
        /*009e*/ 	.short	(.L_330 - .L_329)
.L_329:
        /*00a0*/ 	.word	0x00000008
.L_330:


//--------------------- .nv.info._ZN5flash32flash_fwd_splitkv_combine_kernelI23Flash_fwd_kernel_traitsILi192ELi64ELi64ELi4ELb0ELb0EN7cutlass10bfloat16_tE19Flash_kernel_traitsILi192ELi64ELi64ELi4ES3_EELi8ELi3ELb0EEEvNS_16Flash_fwd_paramsE --------------------------
	.section	.nv.info._ZN5flash32flash_fwd_splitkv_combine_kernelI23Flash_fwd_kernel_traitsILi192ELi64ELi64ELi4ELb0ELb0EN7cutlass10bfloat16_tE19Flash_kernel_traitsILi192ELi64ELi64ELi4ES3_EELi8ELi3ELb0EEEvNS_16Flash_fwd_paramsE,"",@"SHT_CUDA_INFO"
	.sectionflags	@""
	.align	4


	//----- nvinfo : EIATTR_CUDA_API_VERSION
	.align		4
        /*0000*/ 	.byte	0x04, 0x37
        /*0002*/ 	.short	(.L_332 - .L_331)
.L_331:
        /*0004*/ 	.word	0x00000082


	//----- nvinfo : EIATTR_KPARAM_INFO
	.align		4
.L_332:
        /*0008*/ 	.byte	0x04, 0x17
        /*000a*/ 	.short	(.L_334 - .L_333)
.L_333:
        /*000c*/ 	.word	0x00000000
        /*0010*/ 	.short	0x0000
        /*0012*/ 	.short	0x0000
        /*0014*/ 	.byte	0x00, 0xf0, 0x41, 0x07


	//----- nvinfo : EIATTR_SPARSE_MMA_MASK
	.align		4
.L_334:
        /*0018*/ 	.byte	0x03, 0x50
        /*001a*/ 	.short	0x0000


	//----- nvinfo : EIATTR_MAXREG_COUNT
	.align		4
        /*001c*/ 	.byte	0x03, 0x1b
        /*001e*/ 	.short	0x00ff


	//----- nvinfo : EIATTR_NUM_BARRIERS
	.align		4
        /*0020*/ 	.byte	0x02, 0x4c
        /*0022*/ 	.byte	0x01
	.zero		1


	//----- nvinfo : EIATTR_MERCURY_ISA_VERSION
	.align		4
        /*0024*/ 	.byte	0x03, 0x5f
        /*0026*/ 	.short	0x0101


	//----- nvinfo : EIATTR_COOP_GROUP_MASK_REGIDS
	.align		4
        /*0028*/ 	.byte	0x04, 0x29
        /*002a*/ 	.short	(.L_336 - .L_335)


	//   ....[0]....
.L_335:
        /*002c*/ 	.word	0xffffffff


	//   ....[1]....
        /*0030*/ 	.word	0xffffffff


	//   ....[2]....
        /*0034*/ 	.word	0xffffffff


	//   ....[3]....
        /*0038*/ 	.word	0xffffffff


	//   ....[4]....
        /*003c*/ 	.word	0xffffffff


	//   ....[5]....
        /*0040*/ 	.word	0xffffffff


	//----- nvinfo : EIATTR_COOP_GROUP_INSTR_OFFSETS
	.align		4
.L_336:
        /*0044*/ 	.byte	0x04, 0x28
        /*0046*/ 	.short	(.L_338 - .L_337)


	//   ....[0]....
.L_337:
        /*0048*/ 	.word	0x000019f0


	//   ....[1]....
        /*004c*/ 	.word	0x00001a70


	//   ....[2]....
        /*0050*/ 	.word	0x00001a90


	//   ....[3]....
        /*0054*/ 	.word	0x00001b30


	//   ....[4]....
        /*0058*/ 	.word	0x00001b70


	//   ....[5]....
        /*005c*/ 	.word	0x00001c00


	//----- nvinfo : EIATTR_VRC_CTA_INIT_COUNT
	.align		4
.L_338:
        /*0060*/ 	.byte	0x02, 0x4a
	.zero		1
	.zero		1


	//----- nvinfo : EIATTR_EXIT_INSTR_OFFSETS
	.align		4
        /*0064*/ 	.byte	0x04, 0x1c
        /*0066*/ 	.short	(.L_340 - .L_339)


	//   ....[0]....
.L_339:
        /*0068*/ 	.word	0x00003b20


	//   ....[1]....
        /*006c*/ 	.word	0x00004080


	//   ....[2]....
        /*0070*/ 	.word	0x000040a0


	//----- nvinfo : EIATTR_CRS_STACK_SIZE
	.align		4
.L_340:
        /*0074*/ 	.byte	0x04, 0x1e
        /*0076*/ 	.short	(.L_342 - .L_341)
.L_341:
        /*0078*/ 	.word	0x00000000


	//----- nvinfo : EIATTR_CBANK_PARAM_SIZE
	.align		4
.L_342:
        /*007c*/ 	.byte	0x03, 0x19
        /*007e*/ 	.short	0x01d0


	//----- nvinfo : EIATTR_PARAM_CBANK
	.align		4
        /*0080*/ 	.byte	0x04, 0x0a
        /*0082*/ 	.short	(.L_344 - .L_343)
	.align		4
.L_343:
        /*0084*/ 	.word	index@(.nv.constant0._ZN5flash32flash_fwd_splitkv_combine_kernelI23Flash_fwd_kernel_traitsILi192ELi64ELi64ELi4ELb0ELb0EN7cutlass10bfloat16_tE19Flash_kernel_traitsILi192ELi64ELi64ELi4ES3_EELi8ELi3ELb0EEEvNS_16Flash_fwd_paramsE)
        /*0088*/ 	.short	0x0380
        /*008a*/ 	.short	0x01d0


	//----- nvinfo : EIATTR_SW_WAR
	.align		4
.L_344:
        /*008c*/ 	.byte	0x04, 0x36
        /*008e*/ 	.short	(.L_346 - .L_345)
.L_345:
        /*0090*/ 	.word	0x00000008
.L_346:


//--------------------- .nv.info._ZN5flash32flash_fwd_splitkv_combine_kernelI23Flash_fwd_kernel_traitsILi192ELi64ELi64ELi4ELb0ELb0EN7cutlass10bfloat16_tE19Flash_kernel_traitsILi192ELi64ELi64ELi4ES3_EELi8ELi2ELb0EEEvNS_16Flash_fwd_paramsE --------------------------
	.section	.nv.info._ZN5flash32flash_fwd_splitkv_combine_kernelI23Flash_fwd_kernel_traitsILi192ELi64ELi64ELi4ELb0ELb0EN7cutlass10bfloat16_tE19Flash_kernel_traitsILi192ELi64ELi64ELi4ES3_EELi8ELi2ELb0EEEvNS_16Flash_fwd_paramsE,"",@"SHT_CUDA_INFO"
	.sectionflags	@""
	.align	4


	//----- nvinfo : EIATTR_CUDA_API_VERSION
	.align		4
        /*0000*/ 	.byte	0x04, 0x37
        /*0002*/ 	.short	(.L_348 - .L_347)
.L_347:
        /*0004*/ 	.word	0x00000082


	//----- nvinfo : EIATTR_KPARAM_INFO
	.align		4
.L_348:
        /*0008*/ 	.byte	0x04, 0x17
        /*000a*/ 	.short	(.L_350 - .L_349)
.L_349:
        /*000c*/ 	.word	0x00000000
        /*0010*/ 	.short	0x0000
        /*0012*/ 	.short	0x0000
        /*0014*/ 	.byte	0x00, 0xf0, 0x41, 0x07


	//----- nvinfo : EIATTR_SPARSE_MMA_MASK
	.align		4
.L_350:
        /*0018*/ 	.byte	0x03, 0x50
        /*001a*/ 	.short	0x0000


	//----- nvinfo : EIATTR_MAXREG_COUNT
	.align		4
        /*001c*/ 	.byte	0x03, 0x1b
        /*001e*/ 	.short	0x00ff


	//----- nvinfo : EIATTR_NUM_BARRIERS
	.align		4
        /*0020*/ 	.byte	0x02, 0x4c
        /*0022*/ 	.byte	0x01
	.zero		1


	//----- nvinfo : EIATTR_MERCURY_ISA_VERSION
	.align		4
        /*0024*/ 	.byte	0x03, 0x5f
        /*0026*/ 	.short	0x0101


	//----- nvinfo : EIATTR_COOP_GROUP_MASK_REGIDS
	.align		4
        /*0028*/ 	.byte	0x04, 0x29
        /*002a*/ 	.short	(.L_352 - .L_351)


	//   ....[0]....
.L_351:
        /*002c*/ 	.word	0xffffffff


	//   ....[1]....
        /*0030*/ 	.word	0xffffffff


	//   ....[2]....
        /*0034*/ 	.word	0xffffffff


	//   ....[3]....
        /*0038*/ 	.word	0xffffffff


	//----- nvinfo : EIATTR_COOP_GROUP_INSTR_OFFSETS
	.align		4
.L_352:
        /*003c*/ 	.byte	0x04, 0x28
        /*003e*/ 	.short	(.L_354 - .L_353)


	//   ....[0]....
.L_353:
        /*0040*/ 	.word	0x00001a30


	//   ....[1]....
        /*0044*/ 	.word	0x00001af0


	//   ....[2]....
        /*0048*/ 	.word	0x00001c20


	//   ....[3]....
        /*004c*/ 	.word	0x00001c50


	//----- nvinfo : EIATTR_VRC_CTA_INIT_COUNT
	.align		4
.L_354:
        /*0050*/ 	.byte	0x02, 0x4a
	.zero		1
	.zero		1


	//----- nvinfo : EIATTR_EXIT_INSTR_OFFSETS
	.align		4
        /*0054*/ 	.byte	0x04, 0x1c
        /*0056*/ 	.short	(.L_356 - .L_355)


	//   ....[0]....
.L_355:
        /*0058*/ 	.word	0x00003af0


	//   ....[1]....
        /*005c*/ 	.word	0x00004050


	//   ....[2]....
        /*0060*/ 	.word	0x00004070


	//----- nvinfo : EIATTR_CRS_STACK_SIZE
	.align		4
.L_356:
        /*0064*/ 	.byte	0x04, 0x1e
        /*0066*/ 	.short	(.L_358 - .L_357)
.L_357:
        /*0068*/ 	.word	0x00000000


	//----- nvinfo : EIATTR_CBANK_PARAM_SIZE
	.align		4
.L_358:
        /*006c*/ 	.byte	0x03, 0x19
        /*006e*/ 	.short	0x01d0


	//----- nvinfo : EIATTR_PARAM_CBANK
	.align		4
        /*0070*/ 	.byte	0x04, 0x0a
        /*0072*/ 	.short	(.L_360 - .L_359)
	.align		4
.L_359:
        /*0074*/ 	.word	index@(.nv.constant0._ZN5flash32flash_fwd_splitkv_combine_kernelI23Flash_fwd_kernel_traitsILi192ELi64ELi64ELi4ELb0ELb0EN7cutlass10bfloat16_tE19Flash_kernel_traitsILi192ELi64ELi64ELi4ES3_EELi8ELi2ELb0EEEvNS_16Flash_fwd_paramsE)
        /*0078*/ 	.short	0x0380
        /*007a*/ 	.short	0x01d0


	//----- nvinfo : EIATTR_SW_WAR
	.align		4
.L_360:
        /*007c*/ 	.byte	0x04, 0x36
        /*007e*/ 	.short	(.L_362 - .L_361)
.L_361:
        /*0080*/ 	.word	0x00000008
.L_362:


//--------------------- .nv.info._ZN5flash32flash_fwd_splitkv_combine_kernelI23Flash_fwd_kernel_traitsILi192ELi64ELi64ELi4ELb0ELb0EN7cutlass10bfloat16_tE19Flash_kernel_traitsILi192ELi64ELi64ELi4ES3_EELi8ELi1ELb0EEEvNS_16Flash_fwd_paramsE --------------------------
	.section	.nv.info._ZN5flash32flash_fwd_splitkv_combine_kernelI23Flash_fwd_kernel_traitsILi192ELi64ELi64ELi4ELb0ELb0EN7cutlass10bfloat16_tE19Flash_kernel_traitsILi192ELi64ELi64ELi4ES3_EELi8ELi1ELb0EEEvNS_16Flash_fwd_paramsE,"",@"SHT_CUDA_INFO"
	.sectionflags	@""
	.align	4


	//----- nvinfo : EIATTR_CUDA_API_VERSION
	.align		4
        /*0000*/ 	.byte	0x04, 0x37
        /*0002*/ 	.short	(.L_364 - .L_363)
.L_363:
        /*0004*/ 	.word	0x00000082


	//----- nvinfo : EIATTR_KPARAM_INFO
	.align		4
.L_364:
        /*0008*/ 	.byte	0x04, 0x17
        /*000a*/ 	.short	(.L_366 - .L_365)
.L_365:
        /*000c*/ 	.word	0x00000000
        /*0010*/ 	.short	0x0000
        /*0012*/ 	.short	0x0000
        /*0014*/ 	.byte	0x00, 0xf0, 0x41, 0x07


	//----- nvinfo : EIATTR_SPARSE_MMA_MASK
	.align		4
.L_366:
        /*0018*/ 	.byte	0x03, 0x50
        /*001a*/ 	.short	0x0000


	//----- nvinfo : EIATTR_MAXREG_COUNT
	.align		4
        /*001c*/ 	.byte	0x03, 0x1b
        /*001e*/ 	.short	0x00ff


	//----- nvinfo : EIATTR_NUM_BARRIERS
	.align		4
        /*0020*/ 	.byte	0x02, 0x4c
        /*0022*/ 	.byte	0x01
	.zero		1


	//----- nvinfo : EIATTR_MERCURY_ISA_VERSION
	.align		4
        /*0024*/ 	.byte	0x03, 0x5f
        /*0026*/ 	.short	0x0101


	//----- nvinfo : EIATTR_COOP_GROUP_MASK_REGIDS
	.align		4
        /*0028*/ 	.byte	0x04, 0x29
        /*002a*/ 	.short	(.L_368 - .L_367)


	//   ....[0]....
.L_367:
        /*002c*/ 	.word	0xffffffff


	//   ....[1]....
        /*0030*/ 	.word	0xffffffff


	//----- nvinfo : EIATTR_COOP_GROUP_INSTR_OFFSETS
	.align		4
.L_368:
        /*0034*/ 	.byte	0x04, 0x28
        /*0036*/ 	.short	(.L_370 - .L_369)


	//   ....[0]....
.L_369:
        /*0038*/ 	.word	0x00001a90


	//   ....[1]....
        /*003c*/ 	.word	0x00001cc0


	//----- nvinfo : EIATTR_VRC_CTA_INIT_COUNT
	.align		4
.L_370:
        /*0040*/ 	.byte	0x02, 0x4a
	.zero		1
	.zero		1


	//----- nvinfo : EIATTR_EXIT_INSTR_OFFSETS
	.align		4
        /*0044*/ 	.byte	0x04, 0x1c
        /*0046*/ 	.short	(.L_372 - .L_371)


	//   ....[0]....
.L_371:
        /*0048*/ 	.word	0x00003ac0


	//   ....[1]....
        /*004c*/ 	.word	0x00004020


	//   ....[2]....
        /*0050*/ 	.word	0x00004040


	//----- nvinfo : EIATTR_CRS_STACK_SIZE
	.align		4
.L_372:
        /*0054*/ 	.byte	0x04, 0x1e
        /*0056*/ 	.short	(.L_374 - .L_373)
.L_373:
        /*0058*/ 	.word	0x00000000


	//----- nvinfo : EIATTR_CBANK_PARAM_SIZE
	.align		4
.L_374:
        /*005c*/ 	.byte	0x03, 0x19
        /*005e*/ 	.short	0x01d0


	//----- nvinfo : EIATTR_PARAM_CBANK
	.align		4
        /*0060*/ 	.byte	0x04, 0x0a
        /*0062*/ 	.short	(.L_376 - .L_375)
	.align		4
.L_375:
        /*0064*/ 	.word	index@(.nv.constant0._ZN5flash32flash_fwd_splitkv_combine_kernelI23Flash_fwd_kernel_traitsILi192ELi64ELi64ELi4ELb0ELb0EN7cutlass10bfloat16_tE19Flash_kernel_traitsILi192ELi64ELi64ELi4ES3_EELi8ELi1ELb0EEEvNS_16Flash_fwd_paramsE)
        /*0068*/ 	.short	0x0380
        /*006a*/ 	.short	0x01d0


	//----- nvinfo : EIATTR_SW_WAR
	.align		4
.L_376:
        /*006c*/ 	.byte	0x04, 0x36
        /*006e*/ 	.short	(.L_378 - .L_377)
.L_377:
        /*0070*/ 	.word	0x00000008
.L_378:


//--------------------- .nv.info._ZN5flash32flash_fwd_splitkv_combine_kernelI23Flash_fwd_kernel_traitsILi192ELi64ELi64ELi4ELb0ELb0EN7cutlass10bfloat16_tE19Flash_kernel_traitsILi192ELi64ELi64ELi4ES3_EELi8ELi7ELb1EEEvNS_16Flash_fwd_paramsE --------------------------
	.section	.nv.info._ZN5flash32flash_fwd_splitkv_combine_kernelI23Flash_fwd_kernel_traitsILi192ELi64ELi64ELi4ELb0ELb0EN7cutlass10bfloat16_tE19Flash_kernel_traitsILi192ELi64ELi64ELi4ES3_EELi8ELi7ELb1EEEvNS_16Flash_fwd_paramsE,"",@"SHT_CUDA_INFO"
	.sectionflags	@""
	.align	4


	//----- nvinfo : EIATTR_CUDA_API_VERSION
	.align		4
        /*0000*/ 	.byte	0x04, 0x37
        /*0002*/ 	.short	(.L_380 - .L_379)
.L_379:
        /*0004*/ 	.word	0x00000082


	//----- nvinfo : EIATTR_KPARAM_INFO
	.align		4
.L_380:
        /*0008*/ 	.byte	0x04, 0x17
        /*000a*/ 	.short	(.L_382 - .L_381)
.L_381:
        /*000c*/ 	.word	0x00000000
        /*0010*/ 	.short	0x0000
        /*0012*/ 	.short	0x0000
        /*0014*/ 	.byte	0x00, 0xf0, 0x41, 0x07


	//----- nvinfo : EIATTR_SPARSE_MMA_MASK
	.align		4
.L_382:
        /*0018*/ 	.byte	0x03, 0x50
        /*001a*/ 	.short	0x0000


	//----- nvinfo : EIATTR_MAXREG_COUNT
	.align		4
        /*001c*/ 	.byte	0x03, 0x1b
        /*001e*/ 	.short	0x00ff


	//----- nvinfo : EIATTR_NUM_BARRIERS
	.align		4
        /*0020*/ 	.byte	0x02, 0x4c
        /*0022*/ 	.byte	0x01
	.zero		1


	//----- nvinfo : EIATTR_MERCURY_ISA_VERSION
	.align		4
        /*0024*/ 	.byte	0x03, 0x5f
        /*0026*/ 	.short	0x0101


	//----- nvinfo : EIATTR_COOP_GROUP_MASK_REGIDS
	.align		4
        /*0028*/ 	.byte	0x04, 0x29
        /*002a*/ 	.short	(.L_384 - .L_383)


	//   ....[0]....
.L_383:
        /*002c*/ 	.word	0xffffffff


	//   ....[1]....
        /*0030*/ 	.word	0xffffffff


	//   ....[2]....
        /*0034*/ 	.word	0xffffffff


	//   ....[3]....
        /*0038*/ 	.word	0xffffffff


	//   ....[4]....
        /*003c*/ 	.word	0xffffffff


	//   ....[5]....
        /*0040*/ 	.word	0xffffffff


	//   ....[6]....
        /*0044*/ 	.word	0xffffffff


	//   ....[7]....
        /*0048*/ 	.word	0xffffffff


	//----- nvinfo : EIATTR_COOP_GROUP_INSTR_OFFSETS
	.align		4
.L_384:
        /*004c*/ 	.byte	0x04, 0x28
        /*004e*/ 	.short	(.L_386 - .L_385)


	//   ....[0]....
.L_385:
        /*0050*/ 	.word	0x00001f80


	//   ....[1]....
        /*0054*/ 	.word	0x00001fe0


	//   ....[2]....
        /*0058*/ 	.word	0x00002040


	//   ....[3]....
        /*005c*/ 	.word	0x000020b0


	//   ....[4]....
        /*0060*/ 	.word	0x00002580


	//   ....[5]....
        /*0064*/ 	.word	0x000025a0


	//   ....[6]....
        /*0068*/ 	.word	0x000025c0


	//   ....[7]....
        /*006c*/ 	.word	0x000025f0


	//----- nvinfo : EIATTR_VRC_CTA_INIT_COUNT
	.align		4
.L_386:
        /*0070*/ 	.byte	0x02, 0x4a
	.zero		1
	.zero		1


	//----- nvinfo : EIATTR_EXIT_INSTR_OFFSETS
	.align		4
        /*0074*/ 	.byte	0x04, 0x1c
        /*0076*/ 	.short	(.L_388 - .L_387)


	//   ....[0]....
.L_387:
        /*0078*/ 	.word	0x00004620


	//   ....[1]....
        /*007c*/ 	.word	0x00004b50


	//----- nvinfo : EIATTR_CRS_STACK_SIZE
	.align		4
.L_388:
        /*0080*/ 	.byte	0x04, 0x1e
        /*0082*/ 	.short	(.L_390 - .L_389)
.L_389:
        /*0084*/ 	.word	0x00000000


	//----- nvinfo : EIATTR_CBANK_PARAM_SIZE
	.align		4
.L_390:
        /*0088*/ 	.byte	0x03, 0x19
        /*008a*/ 	.short	0x01d0


	//----- nvinfo : EIATTR_PARAM_CBANK
	.align		4
        /*008c*/ 	.byte	0x04, 0x0a
        /*008e*/ 	.short	(.L_392 - .L_391)
	.align		4
.L_391:
        /*0090*/ 	.word	index@(.nv.constant0._ZN5flash32flash_fwd_splitkv_combine_kernelI23Flash_fwd_kernel_traitsILi192ELi64ELi64ELi4ELb0ELb0EN7cutlass10bfloat16_tE19Flash_kernel_traitsILi192ELi64ELi64ELi4ES3_EELi8ELi7ELb1EEEvNS_16Flash_fwd_paramsE)
        /*0094*/ 	.short	0x0380
        /*0096*/ 	.short	0x01d0


	//----- nvinfo : EIATTR_SW_WAR
	.align		4
.L_392:
        /*0098*/ 	.byte	0x04, 0x36
        /*009a*/ 	.short	(.L_394 - .L_393)
.L_393:
        /*009c*/ 	.word	0x00000008
.L_394:


//--------------------- .nv.info._ZN5flash32flash_fwd_splitkv_combine_kernelI23Flash_fwd_kernel_traitsILi192ELi64ELi64ELi4ELb0ELb0EN7cutlass10bfloat16_tE19Flash_kernel_traitsILi192ELi64ELi64ELi4ES3_EELi8ELi6ELb1EEEvNS_16Flash_fwd_paramsE --------------------------
	.section	.nv.info._ZN5flash32flash_fwd_splitkv_combine_kernelI23Flash_fwd_kernel_traitsILi192ELi64ELi64ELi4ELb0ELb0EN7cutlass10bfloat16_tE19Flash_kernel_traitsILi192ELi64ELi64ELi4ES3_EELi8ELi6ELb1EEEvNS_16Flash_fwd_paramsE,"",@"SHT_CUDA_INFO"
	.sectionflags	@""
	.align	4


	//----- nvinfo : EIATTR_CUDA_API_VERSION
	.align		4
        /*0000*/ 	.byte	0x04, 0x37
        /*0002*/ 	.short	(.L_396 - .L_395)
.L_395:
        /*0004*/ 	.word	0x00000082


	//----- nvinfo : EIATTR_KPARAM_INFO
	.align		4
.L_396:
        /*0008*/ 	.byte	0x04, 0x17
        /*000a*/ 	.short	(.L_398 - .L_397)
.L_397:
        /*000c*/ 	.word	0x00000000
        /*0010*/ 	.short	0x0000
        /*0012*/ 	.short	0x0000
        /*0014*/ 	.byte	0x00, 0xf0, 0x41, 0x07


	//----- nvinfo : EIATTR_SPARSE_MMA_MASK
	.align		4
.L_398:
        /*0018*/ 	.byte	0x03, 0x50
        /*001a*/ 	.short	0x0000


	//----- nvinfo : EIATTR_MAXREG_COUNT
	.align		4
        /*001c*/ 	.byte	0x03, 0x1b
        /*001e*/ 	.short	0x00ff


	//----- nvinfo : EIATTR_NUM_BARRIERS
	.align		4
        /*0020*/ 	.byte	0x02, 0x4c
        /*0022*/ 	.byte	0x01
	.zero		1


	//----- nvinfo : EIATTR_MERCURY_ISA_VERSION
	.align		4
        /*0024*/ 	.byte	0x03, 0x5f
        /*0026*/ 	.short	0x0101


	//----- nvinfo : EIATTR_COOP_GROUP_MASK_REGIDS
	.align		4
        /*0028*/ 	.byte	0x04, 0x29
        /*002a*/ 	.short	(.L_400 - .L_399)


	//   ....[0]....
.L_399:
        /*002c*/ 	.word	0xffffffff


	//   ....[1]....
        /*0030*/ 	.word	0xffffffff


	//   ....[2]....
        /*0034*/ 	.word	0xffffffff


	//   ....[3]....
        /*0038*/ 	.word	0xffffffff


	//   ....[4]....
        /*003c*/ 	.word	0xffffffff


	//   ....[5]....
        /*0040*/ 	.word	0xffffffff


	//   ....[6]....
        /*0044*/ 	.word	0xffffffff


	//   ....[7]....
        /*0048*/ 	.word	0xffffffff


	//----- nvinfo : EIATTR_COOP_GROUP_INSTR_OFFSETS
	.align		4
.L_400:
        /*004c*/ 	.byte	0x04, 0x28
        /*004e*/ 	.short	(.L_402 - .L_401)


	//   ....[0]....
.L_401:
        /*0050*/ 	.word	0x00001970


	//   ....[1]....
        /*0054*/ 	.word	0x000019b0


	//   ....[2]....
        /*0058*/ 	.word	0x00001a00


	//   ....[3]....
        /*005c*/ 	.word	0x00001a80


	//   ....[4]....
        /*0060*/ 	.word	0x00001cc0


	//   ....[5]....
        /*0064*/ 	.word	0x00001d30


	//   ....[6]....
        /*0068*/ 	.word	0x00001db0


	//   ....[7]....
        /*006c*/ 	.word	0x00001ed0


	//----- nvinfo : EIATTR_VRC_CTA_INIT_COUNT
	.align		4
.L_402:
        /*0070*/ 	.byte	0x02, 0x4a
	.zero		1
	.zero		1


	//----- nvinfo : EIATTR_EXIT_INSTR_OFFSETS
	.align		4
        /*0074*/ 	.byte	0x04, 0x1c
        /*0076*/ 	.short	(.L_404 - .L_403)


	//   ....[0]....
.L_403:
        /*0078*/ 	.word	0x00003f40


	//   ....[1]....
        /*007c*/ 	.word	0x00004470


	//----- nvinfo : EIATTR_CRS_STACK_SIZE
	.align		4
.L_404:
        /*0080*/ 	.byte	0x04, 0x1e
        /*0082*/ 	.short	(.L_406 - .L_405)
.L_405:
        /*0084*/ 	.word	0x00000000


	//----- nvinfo : EIATTR_CBANK_PARAM_SIZE
	.align		4
.L_406:
        /*0088*/ 	.byte	0x03, 0x19
        /*008a*/ 	.short	0x01d0


	//----- nvinfo : EIATTR_PARAM_CBANK
	.align		4
        /*008c*/ 	.byte	0x04, 0x0a
        /*008e*/ 	.short	(.L_408 - .L_407)
	.align		4
.L_407:
        /*0090*/ 	.word	index@(.nv.constant0._ZN5flash32flash_fwd_splitkv_combine_kernelI23Flash_fwd_kernel_traitsILi192ELi64ELi64ELi4ELb0ELb0EN7cutlass10bfloat16_tE19Flash_kernel_traitsILi192ELi64ELi64ELi4ES3_EELi8ELi6ELb1EEEvNS_16Flash_fwd_paramsE)
        /*0094*/ 	.short	0x0380
        /*0096*/ 	.short	0x01d0


	//----- nvinfo : EIATTR_SW_WAR
	.align		4
.L_408:
        /*0098*/ 	.byte	0x04, 0x36
        /*009a*/ 	.short	(.L_410 - .L_409)
.L_409:
        /*009c*/ 	.word	0x00000008
.L_410:


//--------------------- .nv.info._ZN5flash32flash_fwd_splitkv_combine_kernelI23Flash_fwd_kernel_traitsILi192ELi64ELi64ELi4ELb0ELb0EN7cutlass10bfloat16_tE19Flash_kernel_traitsILi192ELi64ELi64ELi4ES3_EELi8ELi5ELb1EEEvNS_16Flash_fwd_paramsE --------------------------
	.section	.nv.info._ZN5flash32flash_fwd_splitkv_combine_kernelI23Flash_fwd_kernel_traitsILi192ELi64ELi64ELi4ELb0ELb0EN7cutlass10bfloat16_tE19Flash_kernel_traitsILi192ELi64ELi64ELi4ES3_EELi8ELi5ELb1EEEvNS_16Flash_fwd_paramsE,"",@"SHT_CUDA_INFO"
	.sectionflags	@""
	.align	4


	//----- nvinfo : EIATTR_CUDA_API_VERSION
	.align		4
        /*0000*/ 	.byte	0x04, 0x37
        /*0002*/ 	.short	(.L_412 - .L_411)
.L_411:
        /*0004*/ 	.word	0x00000082


	//----- nvinfo : EIATTR_KPARAM_INFO
	.align		4
.L_412:
        /*0008*/ 	.byte	0x04, 0x17
        /*000a*/ 	.short	(.L_414 - .L_413)
.L_413:
        /*000c*/ 	.word	0x00000000
        /*0010*/ 	.short	0x0000
        /*0012*/ 	.short	0x0000
        /*0014*/ 	.byte	0x00, 0xf0, 0x41, 0x07


	//----- nvinfo : EIATTR_SPARSE_MMA_MASK
	.align		4
.L_414:
        /*0018*/ 	.byte	0x03, 0x50
        /*001a*/ 	.short	0x0000


	//----- nvinfo : EIATTR_MAXREG_COUNT
	.align		4
        /*001c*/ 	.byte	0x03, 0x1b
        /*001e*/ 	.short	0x00ff


	//----- nvinfo : EIATTR_NUM_BARRIERS
	.align		4
        /*0020*/ 	.byte	0x02, 0x4c
        /*0022*/ 	.byte	0x01
	.zero		1


	//----- nvinfo : EIATTR_MERCURY_ISA_VERSION
	.align		4
        /*0024*/ 	.byte	0x03, 0x5f
        /*0026*/ 	.short	0x0101


	//----- nvinfo : EIATTR_COOP_GROUP_MASK_REGIDS
	.align		4
        /*0028*/ 	.byte	0x04, 0x29
        /*002a*/ 	.short	(.L_416 - .L_415)


	//   ....[0]....
.L_415:
        /*002c*/ 	.word	0xffffffff


	//   ....[1]....
        /*0030*/ 	.word	0xffffffff


	//   ....[2]....
        /*0034*/ 	.word	0xffffffff


	//   ....[3]....
        /*0038*/ 	.word	0xffffffff


	//   ....[4]....
        /*003c*/ 	.word	0xffffffff


	//   ....[5]....
        /*0040*/ 	.word	0xffffffff


	//   ....[6]....
        /*0044*/ 	.word	0xffffffff


	//   ....[7]....
        /*0048*/ 	.word	0xffffffff


	//----- nvinfo : EIATTR_COOP_GROUP_INSTR_OFFSETS
	.align		4
.L_416:
        /*004c*/ 	.byte	0x04, 0x28
        /*004e*/ 	.short	(.L_418 - .L_417)


	//   ....[0]....
.L_417:
        /*0050*/ 	.word	0x00001910


	//   ....[1]....
        /*0054*/ 	.word	0x00001960


	//   ....[2]....
        /*0058*/ 	.word	0x000019e0


	//   ....[3]....
        /*005c*/ 	.word	0x00001a50


	//   ....[4]....
        /*0060*/ 	.word	0x00001bd0


	//   ....[5]....
        /*0064*/ 	.word	0x00001c30


	//   ....[6]....
        /*0068*/ 	.word	0x00001cf0


	//   ....[7]....
        /*006c*/ 	.word	0x00001db0


	//----- nvinfo : EIATTR_VRC_CTA_INIT_COUNT
	.align		4
.L_418:
        /*0070*/ 	.byte	0x02, 0x4a
	.zero		1
	.zero		1


	//----- nvinfo : EIATTR_EXIT_INSTR_OFFSETS
	.align		4
        /*0074*/ 	.byte	0x04, 0x1c
        /*0076*/ 	.short	(.L_420 - .L_419)


	//   ....[0]....
.L_419:
        /*0078*/ 	.word	0x00003d70


	//   ....[1]....
        /*007c*/ 	.word	0x000042a0


	//----- nvinfo : EIATTR_CRS_STACK_SIZE
	.align		4
.L_420:
        /*0080*/ 	.byte	0x04, 0x1e
        /*0082*/ 	.short	(.L_422 - .L_421)
.L_421:
        /*0084*/ 	.word	0x00000000


	//----- nvinfo : EIATTR_CBANK_PARAM_SIZE
	.align		4
.L_422:
        /*0088*/ 	.byte	0x03, 0x19
        /*008a*/ 	.short	0x01d0


	//----- nvinfo : EIATTR_PARAM_CBANK
	.align		4
        /*008c*/ 	.byte	0x04, 0x0a
        /*008e*/ 	.short	(.L_424 - .L_423)
	.align		4
.L_423:
        /*0090*/ 	.word	index@(.nv.constant0._ZN5flash32flash_fwd_splitkv_combine_kernelI23Flash_fwd_kernel_traitsILi192ELi64ELi64ELi4ELb0ELb0EN7cutlass10bfloat16_tE19Flash_kernel_traitsILi192ELi64ELi64ELi4ES3_EELi8ELi5ELb1EEEvNS_16Flash_fwd_paramsE)
        /*0094*/ 	.short	0x0380
        /*0096*/ 	.short	0x01d0


	//----- nvinfo : EIATTR_SW_WAR
	.align		4
.L_424:
        /*0098*/ 	.byte	0x04, 0x36
        /*009a*/ 	.short	(.L_426 - .L_425)
.L_425:
        /*009c*/ 	.word	0x00000008
.L_426:


//--------------------- .nv.info._ZN5flash32flash_fwd_splitkv_combine_kernelI23Flash_fwd_kernel_traitsILi192ELi64ELi64ELi4ELb0ELb0EN7cutlass10bfloat16_tE19Flash_kernel_traitsILi192ELi64ELi64ELi4ES3_EELi8ELi4ELb1EEEvNS_16Flash_fwd_paramsE --------------------------
	.section	.nv.info._ZN5flash32flash_fwd_splitkv_combine_kernelI23Flash_fwd_kernel_traitsILi192ELi64ELi64ELi4ELb0ELb0EN7cutlass10bfloat16_tE19Flash_kernel_traitsILi192ELi64ELi64ELi4ES3_EELi8ELi4ELb1EEEvNS_16Flash_fwd_paramsE,"",@"SHT_CUDA_INFO"
	.sectionflags	@""
	.align	4


	//----- nvinfo : EIATTR_CUDA_API_VERSION
	.align		4
        /*0000*/ 	.byte	0x04, 0x37
        /*0002*/ 	.short	(.L_428 - .L_427)
.L_427:
        /*0004*/ 	.word	0x00000082


	//----- nvinfo : EIATTR_KPARAM_INFO
	.align		4
.L_428:
        /*0008*/ 	.byte	0x04, 0x17
        /*000a*/ 	.short	(.L_430 - .L_429)
.L_429:
        /*000c*/ 	.word	0x00000000
        /*0010*/ 	.short	0x0000
        /*0012*/ 	.short	0x0000
        /*0014*/ 	.byte	0x00, 0xf0, 0x41, 0x07


	//----- nvinfo : EIATTR_SPARSE_MMA_MASK
	.align		4
.L_430:
        /*0018*/ 	.byte	0x03, 0x50
        /*001a*/ 	.short	0x0000


	//----- nvinfo : EIATTR_MAXREG_COUNT
	.align		4
        /*001c*/ 	.byte	0x03, 0x1b
        /*001e*/ 	.short	0x00ff


	//----- nvinfo : EIATTR_NUM_BARRIERS
	.align		4
        /*0020*/ 	.byte	0x02, 0x4c
        /*0022*/ 	.byte	0x01
	.zero		1


	//----- nvinfo : EIATTR_MERCURY_ISA_VERSION
	.align		4
        /*0024*/ 	.byte	0x03, 0x5f
        /*0026*/ 	.short	0x0101


	//----- nvinfo : EIATTR_COOP_GROUP_MASK_REGIDS
	.align		4
        /*0028*/ 	.byte	0x04, 0x29
        /*002a*/ 	.short	(.L_432 - .L_431)


	//   ....[0]....
.L_431:
        /*002c*/ 	.word	0xffffffff


	//   ....[1]....
        /*0030*/ 	.word	0xffffffff


	//   ....[2]....
        /*0034*/ 	.word	0xffffffff


	//   ....[3]....
        /*0038*/ 	.word	0xffffffff


	//   ....[4]....
        /*003c*/ 	.word	0xffffffff


	//   ....[5]....
        /*0040*/ 	.word	0xffffffff


	//   ....[6]....
        /*0044*/ 	.word	0xffffffff


	//   ....[7]....
        /*0048*/ 	.word	0xffffffff


	//----- nvinfo : EIATTR_COOP_GROUP_INSTR_OFFSETS
	.align		4
.L_432:
        /*004c*/ 	.byte	0x04, 0x28
        /*004e*/ 	.short	(.L_434 - .L_433)


	//   ....[0]....
.L_433:
        /*0050*/ 	.word	0x00001970


	//   ....[1]....
        /*0054*/ 	.word	0x00001990


	//   ....[2]....
        /*0058*/ 	.word	0x000019c0


	//   ....[3]....
        /*005c*/ 	.word	0x000019f0


	//   ....[4]....
        /*0060*/ 	.word	0x00001b00


	//   ....[5]....
        /*0064*/ 	.word	0x00001b90


	//   ....[6]....
        /*0068*/ 	.word	0x00001bd0


	//   ....[7]....
        /*006c*/ 	.word	0x00001c70


	//----- nvinfo : EIATTR_VRC_CTA_INIT_COUNT
	.align		4
.L_434:
        /*0070*/ 	.byte	0x02, 0x4a
	.zero		1
	.zero		1


	//----- nvinfo : EIATTR_EXIT_INSTR_OFFSETS
	.align		4
        /*0074*/ 	.byte	0x04, 0x1c
        /*0076*/ 	.short	(.L_436 - .L_435)


	//   ....[0]....
.L_435:
        /*0078*/ 	.word	0x00003bc0


	//   ....[1]....
        /*007c*/ 	.word	0x000040f0


	//----- nvinfo : EIATTR_CRS_STACK_SIZE
	.align		4
.L_436:
        /*0080*/ 	.byte	0x04, 0x1e
        /*0082*/ 	.short	(.L_438 - .L_437)
.L_437:
        /*0084*/ 	.word	0x00000000


	//----- nvinfo : EIATTR_CBANK_PARAM_SIZE
	.align		4
.L_438:
        /*0088*/ 	.byte	0x03, 0x19
        /*008a*/ 	.short	0x01d0


	//----- nvinfo : EIATTR_PARAM_CBANK
	.align		4
        /*008c*/ 	.byte	0x04, 0x0a
        /*008e*/ 	.short	(.L_440 - .L_439)
	.align		4
.L_439:
        /*0090*/ 	.word	index@(.nv.constant0._ZN5flash32flash_fwd_splitkv_combine_kernelI23Flash_fwd_kernel_traitsILi192ELi64ELi64ELi4ELb0ELb0EN7cutlass10bfloat16_tE19Flash_kernel_traitsILi192ELi64ELi64ELi4ES3_EELi8ELi4ELb1EEEvNS_16Flash_fwd_paramsE)
        /*0094*/ 	.short	0x0380
        /*0096*/ 	.short	0x01d0


	//----- nvinfo : EIATTR_SW_WAR
	.align		4
.L_440:
        /*0098*/ 	.byte	0x04, 0x36
        /*009a*/ 	.short	(.L_442 - .L_441)
.L_441:
        /*009c*/ 	.word	0x00000008
.L_442:


//--------------------- .nv.info._ZN5flash32flash_fwd_splitkv_combine_kernelI23Flash_fwd_kernel_traitsILi192ELi64ELi64ELi4ELb0ELb0EN7cutlass10bfloat16_tE19Flash_kernel_traitsILi192ELi64ELi64ELi4ES3_EELi8ELi3ELb1EEEvNS_16Flash_fwd_paramsE --------------------------
	.section	.nv.info._ZN5flash32flash_fwd_splitkv_combine_kernelI23Flash_fwd_kernel_traitsILi192ELi64ELi64ELi4ELb0ELb0EN7cutlass10bfloat16_tE19Flash_kernel_traitsILi192ELi64ELi64ELi4ES3_EELi8ELi3ELb1EEEvNS_16Flash_fwd_paramsE,"",@"SHT_CUDA_INFO"
	.sectionflags	@""
	.align	4


	//----- nvinfo : EIATTR_CUDA_API_VERSION
	.align		4
        /*0000*/ 	.byte	0x04, 0x37
        /*0002*/ 	.short	(.L_444 - .L_443)
.L_443:
        /*0004*/ 	.word	0x00000082


	//----- nvinfo : EIATTR_KPARAM_INFO
	.align		4
.L_444:
        /*0008*/ 	.byte	0x04, 0x17
        /*000a*/ 	.short	(.L_446 - .L_445)
.L_445:
        /*000c*/ 	.word	0x00000000
        /*0010*/ 	.short	0x0000
        /*0012*/ 	.short	0x0000
        /*0014*/ 	.byte	0x00, 0xf0, 0x41, 0x07


	//----- nvinfo : EIATTR_SPARSE_MMA_MASK
	.align		4
.L_446:
        /*0018*/ 	.byte	0x03, 0x50
        /*001a*/ 	.short	0x0000


	//----- nvinfo : EIATTR_MAXREG_COUNT
	.align		4
        /*001c*/ 	.byte	0x03, 0x1b
        /*001e*/ 	.short	0x00ff


	//----- nvinfo : EIATTR_NUM_BARRIERS
	.align		4
        /*0020*/ 	.byte	0x02, 0x4c
        /*0022*/ 	.byte	0x01
	.zero		1


	//----- nvinfo : EIATTR_MERCURY_ISA_VERSION
	.align		4
        /*0024*/ 	.byte	0x03, 0x5f
        /*0026*/ 	.short	0x0101


	//----- nvinfo : EIATTR_COOP_GROUP_MASK_REGIDS
	.align		4
        /*0028*/ 	.byte	0x04, 0x29
        /*002a*/ 	.short	(.L_448 - .L_447)


	//   ....[0]....
.L_447:
        /*002c*/ 	.word	0xffffffff


	//   ....[1]....
        /*0030*/ 	.word	0xffffffff


	//   ....[2]....
        /*0034*/ 	.word	0xffffffff


	//   ....[3]....
        /*0038*/ 	.word	0xffffffff


	//   ....[4]....
        /*003c*/ 	.word	0xffffffff


	//   ....[5]....
        /*0040*/ 	.word	0xffffffff


	//----- nvinfo : EIATTR_COOP_GROUP_INSTR_OFFSETS
	.align		4
.L_448:
        /*0044*/ 	.byte	0x04, 0x28
        /*0046*/ 	.short	(.L_450 - .L_449)


	//   ....[0]....
.L_449:
        /*0048*/ 	.word	0x000019d0


	//   ....[1]....
        /*004c*/ 	.word	0x00001a50


	//   ....[2]....
        /*0050*/ 	.word	0x00001a70


	//   ....[3]....
        /*0054*/ 	.word	0x00001b10


	//   ....[4]....
        /*0058*/ 	.word	0x00001b50


	//   ....[5]....
        /*005c*/ 	.word	0x00001be0


	//----- nvinfo : EIATTR_VRC_CTA_INIT_COUNT
	.align		4
.L_450:
        /*0060*/ 	.byte	0x02, 0x4a
	.zero		1
	.zero		1


	//----- nvinfo : EIATTR_EXIT_INSTR_OFFSETS
	.align		4
        /*0064*/ 	.byte	0x04, 0x1c
        /*0066*/ 	.short	(.L_452 - .L_451)


	//   ....[0]....
.L_451:
        /*0068*/ 	.word	0x00003b70


	//   ....[1]....
        /*006c*/ 	.word	0x000040a0


	//----- nvinfo : EIATTR_CRS_STACK_SIZE
	.align		4
.L_452:
        /*0070*/ 	.byte	0x04, 0x1e
        /*0072*/ 	.short	(.L_454 - .L_453)
.L_453:
        /*0074*/ 	.word	0x00000000


	//----- nvinfo : EIATTR_CBANK_PARAM_SIZE
	.align		4
.L_454:
        /*0078*/ 	.byte	0x03, 0x19
        /*007a*/ 	.short	0x01d0


	//----- nvinfo : EIATTR_PARAM_CBANK
	.align		4
        /*007c*/ 	.byte	0x04, 0x0a
        /*007e*/ 	.short	(.L_456 - .L_455)
	.align		4
.L_455:
        /*0080*/ 	.word	index@(.nv.constant0._ZN5flash32flash_fwd_splitkv_combine_kernelI23Flash_fwd_kernel_traitsILi192ELi64ELi64ELi4ELb0ELb0EN7cutlass10bfloat16_tE19Flash_kernel_traitsILi192ELi64ELi64ELi4ES3_EELi8ELi3ELb1EEEvNS_16Flash_fwd_paramsE)
        /*0084*/ 	.short	0x0380
        /*0086*/ 	.short	0x01d0


	//----- nvinfo : EIATTR_SW_WAR
	.align		4
.L_456:
        /*0088*/ 	.byte	0x04, 0x36
        /*008a*/ 	.short	(.L_458 - .L_457)
.L_457:
        /*008c*/ 	.word	0x00000008
.L_458:


//--------------------- .nv.info._ZN5flash32flash_fwd_splitkv_combine_kernelI23Flash_fwd_kernel_traitsILi192ELi64ELi64ELi4ELb0ELb0EN7cutlass10bfloat16_tE19Flash_kernel_traitsILi192ELi64ELi64ELi4ES3_EELi8ELi2ELb1EEEvNS_16Flash_fwd_paramsE --------------------------
	.section	.nv.info._ZN5flash32flash_fwd_splitkv_combine_kernelI23Flash_fwd_kernel_traitsILi192ELi64ELi64ELi4ELb0ELb0EN7cutlass10bfloat16_tE19Flash_kernel_traitsILi192ELi64ELi64ELi4ES3_EELi8ELi2ELb1EEEvNS_16Flash_fwd_paramsE,"",@"SHT_CUDA_INFO"
	.sectionflags	@""
	.align	4


	//----- nvinfo : EIATTR_CUDA_API_VERSION
	.align		4
        /*0000*/ 	.byte	0x04, 0x37
        /*0002*/ 	.short	(.L_460 - .L_459)
.L_459:
        /*0004*/ 	.word	0x00000082


	//----- nvinfo : EIATTR_KPARAM_INFO
	.align		4
.L_460:
        /*0008*/ 	.byte	0x04, 0x17
        /*000a*/ 	.short	(.L_462 - .L_461)
.L_461:
        /*000c*/ 	.word	0x00000000
        /*0010*/ 	.short	0x0000
        /*0012*/ 	.short	0x0000
        /*0014*/ 	.byte	0x00, 0xf0, 0x41, 0x07


	//----- nvinfo : EIATTR_SPARSE_MMA_MASK
	.align		4
.L_462:
        /*0018*/ 	.byte	0x03, 0x50
        /*001a*/ 	.short	0x0000


	//----- nvinfo : EIATTR_MAXREG_COUNT
	.align		4
        /*001c*/ 	.byte	0x03, 0x1b
        /*001e*/ 	.short	0x00ff


	//----- nvinfo : EIATTR_NUM_BARRIERS
	.align		4
        /*0020*/ 	.byte	0x02, 0x4c
        /*0022*/ 	.byte	0x01
	.zero		1


	//----- nvinfo : EIATTR_MERCURY_ISA_VERSION
	.align		4
        /*0024*/ 	.byte	0x03, 0x5f
        /*0026*/ 	.short	0x0101


	//----- nvinfo : EIATTR_COOP_GROUP_MASK_REGIDS
	.align		4
        /*0028*/ 	.byte	0x04, 0x29
        /*002a*/ 	.short	(.L_464 - .L_463)


	//   ....[0]....
.L_463:
        /*002c*/ 	.word	0xffffffff


	//   ....[1]....
        /*0030*/ 	.word	0xffffffff


	//   ....[2]....
        /*0034*/ 	.word	0xffffffff


	//   ....[3]....
        /*0038*/ 	.word	0xffffffff


	//----- nvinfo : EIATTR_COOP_GROUP_INSTR_OFFSETS
	.align		4
.L_464:
        /*003c*/ 	.byte	0x04, 0x28
        /*003e*/ 	.short	(.L_466 - .L_465)


	//   ....[0]....
.L_465:
        /*0040*/ 	.word	0x00001a00


	//   ....[1]....
        /*0044*/ 	.word	0x00001ab0


	//   ....[2]....
        /*0048*/ 	.word	0x00001bf0


	//   ....[3]....
        /*004c*/ 	.word	0x00001c20


	//----- nvinfo : EIATTR_VRC_CTA_INIT_COUNT
	.align		4
.L_466:
        /*0050*/ 	.byte	0x02, 0x4a
	.zero		1
	.zero		1


	//----- nvinfo : EIATTR_EXIT_INSTR_OFFSETS
	.align		4
        /*0054*/ 	.byte	0x04, 0x1c
        /*0056*/ 	.short	(.L_468 - .L_467)


	//   ....[0]....
.L_467:
        /*0058*/ 	.word	0x00003b30


	//   ....[1]....
        /*005c*/ 	.word	0x00004060


	//----- nvinfo : EIATTR_CRS_STACK_SIZE
	.align		4
.L_468:
        /*0060*/ 	.byte	0x04, 0x1e
        /*0062*/ 	.short	(.L_470 - .L_469)
.L_469:
        /*0064*/ 	.word	0x00000000


	//----- nvinfo : EIATTR_CBANK_PARAM_SIZE
	.align		4
.L_470:
        /*0068*/ 	.byte	0x03, 0x19
        /*006a*/ 	.short	0x01d0


	//----- nvinfo : EIATTR_PARAM_CBANK
	.align		4
        /*006c*/ 	.byte	0x04, 0x0a
        /*006e*/ 	.short	(.L_472 - .L_471)
	.align		4
.L_471:
        /*0070*/ 	.word	index@(.nv.constant0._ZN5flash32flash_fwd_splitkv_combine_kernelI23Flash_fwd_kernel_traitsILi192ELi64ELi64ELi4ELb0ELb0EN7cutlass10bfloat16_tE19Flash_kernel_traitsILi192ELi64ELi64ELi4ES3_EELi8ELi2ELb1EEEvNS_16Flash_fwd_paramsE)
        /*0074*/ 	.short	0x0380
        /*0076*/ 	.short	0x01d0


	//----- nvinfo : EIATTR_SW_WAR
	.align		4
.L_472:
        /*0078*/ 	.byte	0x04, 0x36
        /*007a*/ 	.short	(.L_474 - .L_473)
.L_473:
        /*007c*/ 	.word	0x00000008
.L_474:


//--------------------- .nv.info._ZN5flash32flash_fwd_splitkv_combine_kernelI23Flash_fwd_kernel_traitsILi192ELi64ELi64ELi4ELb0ELb0EN7cutlass10bfloat16_tE19Flash_kernel_traitsILi192ELi64ELi64ELi4ES3_EELi8ELi1ELb1EEEvNS_16Flash_fwd_paramsE --------------------------
	.section	.nv.info._ZN5flash32flash_fwd_splitkv_combine_kernelI23Flash_fwd_kernel_traitsILi192ELi64ELi64ELi4ELb0ELb0EN7cutlass10bfloat16_tE19Flash_kernel_traitsILi192ELi64ELi64ELi4ES3_EELi8ELi1ELb1EEEvNS_16Flash_fwd_paramsE,"",@"SHT_CUDA_INFO"
	.sectionflags	@""
	.align	4


	//----- nvinfo : EIATTR_CUDA_API_VERSION
	.align		4
        /*0000*/ 	.byte	0x04, 0x37
        /*0002*/ 	.short	(.L_476 - .L_475)
.L_475:
        /*0004*/ 	.word	0x00000082


	//----- nvinfo : EIATTR_KPARAM_INFO
	.align		4
.L_476:
        /*0008*/ 	.byte	0x04, 0x17
        /*000a*/ 	.short	(.L_478 - .L_477)
.L_477:
        /*000c*/ 	.word	0x00000000
        /*0010*/ 	.short	0x0000
        /*0012*/ 	.short	0x0000
        /*0014*/ 	.byte	0x00, 0xf0, 0x41, 0x07


	//----- nvinfo : EIATTR_SPARSE_MMA_MASK
	.align		4
.L_478:
        /*0018*/ 	.byte	0x03, 0x50
        /*001a*/ 	.short	0x0000


	//----- nvinfo : EIATTR_MAXREG_COUNT
	.align		4
        /*001c*/ 	.byte	0x03, 0x1b
        /*001e*/ 	.short	0x00ff


	//----- nvinfo : EIATTR_NUM_BARRIERS
	.align		4
        /*0020*/ 	.byte	0x02, 0x4c
        /*0022*/ 	.byte	0x01
	.zero		1


	//----- nvinfo : EIATTR_MERCURY_ISA_VERSION
	.align		4
        /*0024*/ 	.byte	0x03, 0x5f
        /*0026*/ 	.short	0x0101


	//----- nvinfo : EIATTR_COOP_GROUP_MASK_REGIDS
	.align		4
        /*0028*/ 	.byte	0x04, 0x29
        /*002a*/ 	.short	(.L_480 - .L_479)


	//   ....[0]....
.L_479:
        /*002c*/ 	.word	0xffffffff


	//   ....[1]....
        /*0030*/ 	.word	0xffffffff


	//----- nvinfo : EIATTR_COOP_GROUP_INSTR_OFFSETS
	.align		4
.L_480:
        /*0034*/ 	.byte	0x04, 0x28
        /*0036*/ 	.short	(.L_482 - .L_481)


	//   ....[0]....
.L_481:
        /*0038*/ 	.word	0x00001a20


	//   ....[1]....
        /*003c*/ 	.word	0x00001c50


	//----- nvinfo : EIATTR_VRC_CTA_INIT_COUNT
	.align		4
.L_482:
        /*0040*/ 	.byte	0x02, 0x4a
	.zero		1
	.zero		1


	//----- nvinfo : EIATTR_EXIT_INSTR_OFFSETS
	.align		4
        /*0044*/ 	.byte	0x04, 0x1c
        /*0046*/ 	.short	(.L_484 - .L_483)


	//   ....[0]....
.L_483:
        /*0048*/ 	.word	0x00003b10


	//   ....[1]....
        /*004c*/ 	.word	0x00004040


	//----- nvinfo : EIATTR_CRS_STACK_SIZE
	.align		4
.L_484:
        /*0050*/ 	.byte	0x04, 0x1e
        /*0052*/ 	.short	(.L_486 - .L_485)
.L_485:
        /*0054*/ 	.word	0x00000000


	//----- nvinfo : EIATTR_CBANK_PARAM_SIZE
	.align		4
.L_486:
        /*0058*/ 	.byte	0x03, 0x19
        /*005a*/ 	.short	0x01d0


	//----- nvinfo : EIATTR_PARAM_CBANK
	.align		4
        /*005c*/ 	.byte	0x04, 0x0a
        /*005e*/ 	.short	(.L_488 - .L_487)
	.align		4
.L_487:
        /*0060*/ 	.word	index@(.nv.constant0._ZN5flash32flash_fwd_splitkv_combine_kernelI23Flash_fwd_kernel_traitsILi192ELi64ELi64ELi4ELb0ELb0EN7cutlass10bfloat16_tE19Flash_kernel_traitsILi192ELi64ELi64ELi4ES3_EELi8ELi1ELb1EEEvNS_16Flash_fwd_paramsE)
        /*0064*/ 	.short	0x0380
        /*0066*/ 	.short	0x01d0


	//----- nvinfo : EIATTR_SW_WAR
	.align		4
.L_488:
        /*0068*/ 	.byte	0x04, 0x36
        /*006a*/ 	.short	(.L_490 - .L_489)
.L_489:
        /*006c*/ 	.word	0x00000008
.L_490:


//--------------------- .nv.info._ZN5flash24flash_fwd_splitkv_kernelI23Flash_fwd_kernel_traitsILi192ELi64ELi64ELi4ELb0ELb0EN7cutlass10bfloat16_tE19Flash_kernel_traitsILi192ELi64ELi64ELi4ES3_EELb1ELb0ELb0ELb0ELb0ELb0ELb0ELb0EEEvNS_16Flash_fwd_paramsE --------------------------
	.section	.nv.info._ZN5flash24flash_fwd_splitkv_kernelI23Flash_fwd_kernel_traitsILi192ELi64ELi64ELi4ELb0ELb0EN7cutlass10bfloat16_tE19Flash_kernel_traitsILi192ELi64ELi64ELi4ES3_EELb1ELb0ELb0ELb0ELb0ELb0ELb0ELb0EEEvNS_16Flash_fwd_paramsE,"",@"SHT_CUDA_INFO"
	.sectionflags	@""
	.align	4


	//----- nvinfo : EIATTR_CUDA_API_VERSION
	.align		4
        /*0000*/ 	.byte	0x04, 0x37
        /*0002*/ 	.short	(.L_492 - .L_491)
.L_491:
        /*0004*/ 	.word	0x00000082


	//----- nvinfo : EIATTR_KPARAM_INFO
	.align		4
.L_492:
        /*0008*/ 	.byte	0x04, 0x17
        /*000a*/ 	.short	(.L_494 - .L_493)
.L_493:
        /*000c*/ 	.word	0x00000000
        /*0010*/ 	.short	0x0000
        /*0012*/ 	.short	0x0000
        /*0014*/ 	.byte	0x00, 0xf0, 0x41, 0x07


	//----- nvinfo : EIATTR_SPARSE_MMA_MASK
	.align		4
.L_494:
        /*0018*/ 	.byte	0x03, 0x50
        /*001a*/ 	.short	0x0000


	//----- nvinfo : EIATTR_MAXREG_COUNT
	.align		4
        /*001c*/ 	.byte	0x03, 0x1b
        /*001e*/ 	.short	0x00ff


	//----- nvinfo : EIATTR_NUM_BARRIERS
	.align		4
        /*0020*/ 	.byte	0x02, 0x4c
        /*0022*/ 	.byte	0x01
	.zero		1


	//----- nvinfo : EIATTR_MERCURY_ISA_VERSION
	.align		4
        /*0024*/ 	.byte	0x03, 0x5f
        /*0026*/ 	.short	0x0101


	//----- nvinfo : EIATTR_COOP_GROUP_MASK_REGIDS
	.align		4
        /*0028*/ 	.byte	0x04, 0x29
        /*002a*/ 	.short	(.L_496 - .L_495)


	//   ....[0]....
.L_495:
        /*002c*/ 	.word	0xffffffff


	//   ....[1]....
        /*0030*/ 	.word	0xffffffff


	//   ....[2]....
        /*0034*/ 	.word	0xffffffff


	//   ....[3]....
        /*0038*/ 	.word	0xffffffff


	//   ....[4]....
        /*003c*/ 	.word	0xffffffff


	//   ....[5]....
        /*0040*/ 	.word	0xffffffff


	//   ....[6]....
        /*0044*/ 	.word	0xffffffff


	//   ....[7]....
        /*0048*/ 	.word	0xffffffff


	//   ....[8]....
        /*004c*/ 	.word	0xffffffff


	//   ....[9]....
        /*0050*/ 	.word	0xffffffff


	//   ....[10]....
        /*0054*/ 	.word	0xffffffff


	//   ....[11]....
        /*0058*/ 	.word	0xffffffff


	//   ....[12]....
        /*005c*/ 	.word	0xffffffff


	//   ....[13]....
        /*0060*/ 	.word	0xffffffff


	//   ....[14]....
        /*0064*/ 	.word	0xffffffff


	//   ....[15]....
        /*0068*/ 	.word	0xffffffff


	//----- nvinfo : EIATTR_COOP_GROUP_INSTR_OFFSETS
	.align		4
.L_496:
        /*006c*/ 	.byte	0x04, 0x28
        /*006e*/ 	.short	(.L_498 - .L_497)


	//   ....[0]....
.L_497:
        /*0070*/ 	.word	0x00004fa0


	//   ....[1]....
        /*0074*/ 	.word	0x00005100


	//   ....[2]....
        /*0078*/ 	.word	0x00005110


	//   ....[3]....
        /*007c*/ 	.word	0x00005160


	//   ....[4]....
        /*0080*/ 	.word	0x00008420


	//   ....[5]....
        /*0084*/ 	.word	0x00008450


	//   ....[6]....
        /*0088*/ 	.word	0x000084c0


	//   ....[7]....
        /*008c*/ 	.word	0x000084d0


	//   ....[8]....
        /*0090*/ 	.word	0x0000bd30


	//   ....[9]....
        /*0094*/ 	.word	0x0000bd50


	//   ....[10]....
        /*0098*/ 	.word	0x0000bd80


	//   ....[11]....
        /*009c*/ 	.word	0x0000bd90


	//   ....[12]....
        /*00a0*/ 	.word	0x0000d4d0


	//   ....[13]....
        /*00a4*/ 	.word	0x0000d510


	//   ....[14]....
        /*00a8*/ 	.word	0x0000d580


	//   ....[15]....
        /*00ac*/ 	.word	0x0000d5a0


	//----- nvinfo : EIATTR_VRC_CTA_INIT_COUNT
	.align		4
.L_498:
        /*00b0*/ 	.byte	0x02, 0x4a
	.zero		1
	.zero		1


	//----- nvinfo : EIATTR_EXIT_INSTR_OFFSETS
	.align		4
        /*00b4*/ 	.byte	0x04, 0x1c
        /*00b6*/ 	.short	(.L_500 - .L_499)


	//   ....[0]....
.L_499:
        /*00b8*/ 	.word	0x00000340


	//   ....[1]....
        /*00bc*/ 	.word	0x00000ce0


	//   ....[2]....
        /*00c0*/ 	.word	0x00000d10


	//   ....[3]....
        /*00c4*/ 	.word	0x0000eb80


	//   ....[4]....
        /*00c8*/ 	.word	0x0000eca0


	//   ....[5]....
        /*00cc*/ 	.word	0x0000ecc0


	//----- nvinfo : EIATTR_CRS_STACK_SIZE
	.align		4
.L_500:
        /*00d0*/ 	.byte	0x04, 0x1e
        /*00d2*/ 	.short	(.L_502 - .L_501)
.L_501:
        /*00d4*/ 	.word	0x00000000


	//----- nvinfo : EIATTR_CBANK_PARAM_SIZE
	.align		4
.L_502:
        /*00d8*/ 	.byte	0x03, 0x19
        /*00da*/ 	.short	0x01d0


	//----- nvinfo : EIATTR_PARAM_CBANK
	.align		4
        /*00dc*/ 	.byte	0x04, 0x0a
        /*00de*/ 	.short	(.L_504 - .L_503)
	.align		4
.L_503:
        /*00e0*/ 	.word	index@(.nv.constant0._ZN5flash24flash_fwd_splitkv_kernelI23Flash_fwd_kernel_traitsILi192ELi64ELi64ELi4ELb0ELb0EN7cutlass10bfloat16_tE19Flash_kernel_traitsILi192ELi64ELi64ELi4ES3_EELb1ELb0ELb0ELb0ELb0ELb0ELb0ELb0EEEvNS_16Flash_fwd_paramsE)
        /*00e4*/ 	.short	0x0380
        /*00e6*/ 	.short	0x01d0


	//----- nvinfo : EIATTR_SW_WAR
	.align		4
.L_504:
        /*00e8*/ 	.byte	0x04, 0x36
        /*00ea*/ 	.short	(.L_506 - .L_505)
.L_505:
        /*00ec*/ 	.word	0x00000008
.L_506:


//--------------------- .nv.info._ZN5flash24flash_fwd_splitkv_kernelI23Flash_fwd_kernel_traitsILi192ELi64ELi64ELi4ELb0ELb0EN7cutlass10bfloat16_tE19Flash_kernel_traitsILi192ELi64ELi64ELi4ES3_EELb1ELb0ELb0ELb0ELb0ELb1ELb0ELb0EEEvNS_16Flash_fwd_paramsE --------------------------
	.section	.nv.info._ZN5flash24flash_fwd_splitkv_kernelI23Flash_fwd_kernel_traitsILi192ELi64ELi64ELi4ELb0ELb0EN7cutlass10bfloat16_tE19Flash_kernel_traitsILi192ELi64ELi64ELi4ES3_EELb1ELb0ELb0ELb0ELb0ELb1ELb0ELb0EEEvNS_16Flash_fwd_paramsE,"",@"SHT_CUDA_INFO"
	.sectionflags	@""
	.align	4


	//----- nvinfo : EIATTR_CUDA_API_VERSION
	.align		4
        /*0000*/ 	.byte	0x04, 0x37
        /*0002*/ 	.short	(.L_508 - .L_507)
.L_507:
        /*0004*/ 	.word	0x00000082


	//----- nvinfo : EIATTR_KPARAM_INFO
	.align		4
.L_508:
        /*0008*/ 	.byte	0x04, 0x17
        /*000a*/ 	.short	(.L_510 - .L_509)
.L_509:
        /*000c*/ 	.word	0x00000000
        /*0010*/ 	.short	0x0000
        /*0012*/ 	.short	0x0000
        /*0014*/ 	.byte	0x00, 0xf0, 0x41, 0x07


	//----- nvinfo : EIATTR_SPARSE_MMA_MASK
	.align		4
.L_510:
        /*0018*/ 	.byte	0x03, 0x50
        /*001a*/ 	.short	0x0000


	//----- nvinfo : EIATTR_MAXREG_COUNT
	.align		4
        /*001c*/ 	.byte	0x03, 0x1b
        /*001e*/ 	.short	0x00ff


	//----- nvinfo : EIATTR_NUM_BARRIERS
	.align		4
        /*0020*/ 	.byte	0x02, 0x4c
        /*0022*/ 	.byte	0x01
	.zero		1


	//----- nvinfo : EIATTR_MERCURY_ISA_VERSION
	.align		4
        /*0024*/ 	.byte	0x03, 0x5f
        /*0026*/ 	.short	0x0101


	//----- nvinfo : EIATTR_COOP_GROUP_MASK_REGIDS
	.align		4
        /*0028*/ 	.byte	0x04, 0x29
        /*002a*/ 	.short	(.L_512 - .L_511)


	//   ....[0]....
.L_511:
        /*002c*/ 	.word	0xffffffff


	//   ....[1]....
        /*0030*/ 	.word	0xffffffff


	//   ....[2]....
        /*0034*/ 	.word	0xffffffff


	//   ....[3]....
        /*0038*/ 	.word	0xffffffff


	//   ....[4]....
        /*003c*/ 	.word	0xffffffff


	//   ....[5]....
        /*0040*/ 	.word	0xffffffff


	//   ....[6]....
        /*0044*/ 	.word	0xffffffff


	//   ....[7]....
        /*0048*/ 	.word	0xffffffff


	//   ....[8]....
        /*004c*/ 	.word	0xffffffff


	//   ....[9]....
        /*0050*/ 	.word	0xffffffff


	//   ....[10]....
        /*0054*/ 	.word	0xffffffff


	//   ....[11]....
        /*0058*/ 	.word	0xffffffff


	//   ....[12]....
        /*005c*/ 	.word	0xffffffff


	//   ....[13]....
        /*0060*/ 	.word	0xffffffff


	//   ....[14]....
        /*0064*/ 	.word	0xffffffff


	//   ....[15]....
        /*0068*/ 	.word	0xffffffff


	//----- nvinfo : EIATTR_COOP_GROUP_INSTR_OFFSETS
	.align		4
.L_512:
        /*006c*/ 	.byte	0x04, 0x28
        /*006e*/ 	.short	(.L_514 - .L_513)


	//   ....[0]....
.L_513:
        /*0070*/ 	.word	0x00005430


	//   ....[1]....
        /*0074*/ 	.word	0x00005580


	//   ....[2]....
        /*0078*/ 	.word	0x00005590


	//   ....[3]....
        /*007c*/ 	.word	0x000055e0


	//   ....[4]....
        /*0080*/ 	.word	0x00008d20


	//   ....[5]....
        /*0084*/ 	.word	0x00008d50


	//   ....[6]....
        /*0088*/ 	.word	0x00008dc0


	//   ....[7]....
        /*008c*/ 	.word	0x00008dd0


	//   ....[8]....
        /*0090*/ 	.word	0x0000ca70


	//   ....[9]....
        /*0094*/ 	.word	0x0000caa0


	//   ....[10]....
        /*0098*/ 	.word	0x0000cb30


	//   ....[11]....
        /*009c*/ 	.word	0x0000cb40


	//   ....[12]....
        /*00a0*/ 	.word	0x0000e200


	//   ....[13]....
        /*00a4*/ 	.word	0x0000e240


	//   ....[14]....
        /*00a8*/ 	.word	0x0000e2b0


	//   ....[15]....
        /*00ac*/ 	.word	0x0000e2d0


	//----- nvinfo : EIATTR_VRC_CTA_INIT_COUNT
	.align		4
.L_514:
        /*00b0*/ 	.byte	0x02, 0x4a
	.zero		1
	.zero		1


	//----- nvinfo : EIATTR_EXIT_INSTR_OFFSETS
	.align		4
        /*00b4*/ 	.byte	0x04, 0x1c
        /*00b6*/ 	.short	(.L_516 - .L_515)


	//   ....[0]....
.L_515:
        /*00b8*/ 	.word	0x00000340


	//   ....[1]....
        /*00bc*/ 	.word	0x00000ce0


	//   ....[2]....
        /*00c0*/ 	.word	0x00000d10


	//   ....[3]....
        /*00c4*/ 	.word	0x0000f8b0


	//   ....[4]....
        /*00c8*/ 	.word	0x0000f9d0


	//   ....[5]....
        /*00cc*/ 	.word	0x0000f9f0


	//----- nvinfo : EIATTR_CRS_STACK_SIZE
	.align		4
.L_516:
        /*00d0*/ 	.byte	0x04, 0x1e
        /*00d2*/ 	.short	(.L_518 - .L_517)
.L_517:
        /*00d4*/ 	.word	0x00000000


	//----- nvinfo : EIATTR_CBANK_PARAM_SIZE
	.align		4
.L_518:
        /*00d8*/ 	.byte	0x03, 0x19
        /*00da*/ 	.short	0x01d0


	//----- nvinfo : EIATTR_PARAM_CBANK
	.align		4
        /*00dc*/ 	.byte	0x04, 0x0a
        /*00de*/ 	.short	(.L_520 - .L_519)
	.align		4
.L_519:
        /*00e0*/ 	.word	index@(.nv.constant0._ZN5flash24flash_fwd_splitkv_kernelI23Flash_fwd_kernel_traitsILi192ELi64ELi64ELi4ELb0ELb0EN7cutlass10bfloat16_tE19Flash_kernel_traitsILi192ELi64ELi64ELi4ES3_EELb1ELb0ELb0ELb0ELb0ELb1ELb0ELb0EEEvNS_16Flash_fwd_paramsE)
        /*00e4*/ 	.short	0x0380
        /*00e6*/ 	.short	0x01d0


	//----- nvinfo : EIATTR_SW_WAR
	.align		4
.L_520:
        /*00e8*/ 	.byte	0x04, 0x36
        /*00ea*/ 	.short	(.L_522 - .L_521)
.L_521:
        /*00ec*/ 	.word	0x00000008
.L_522:


//--------------------- .nv.info._ZN5flash24flash_fwd_splitkv_kernelI23Flash_fwd_kernel_traitsILi192ELi64ELi64ELi4ELb0ELb0EN7cutlass10bfloat16_tE19Flash_kernel_traitsILi192ELi64ELi64ELi4ES3_EELb1ELb0ELb0ELb0ELb0ELb0ELb0ELb1EEEvNS_16Flash_fwd_paramsE --------------------------
	.section	.nv.info._ZN5flash24flash_fwd_splitkv_kernelI23Flash_fwd_kernel_traitsILi192ELi64ELi64ELi4ELb0ELb0EN7cutlass10bfloat16_tE19Flash_kernel_traitsILi192ELi64ELi64ELi4ES3_EELb1ELb0ELb0ELb0ELb0ELb0ELb0ELb1EEEvNS_16Flash_fwd_paramsE,"",@"SHT_CUDA_INFO"
	.sectionflags	@""
	.align	4


	//----- nvinfo : EIATTR_CUDA_API_VERSION
	.align		4
        /*0000*/ 	.byte	0x04, 0x37
        /*0002*/ 	.short	(.L_524 - .L_523)
.L_523:
        /*0004*/ 	.word	0x00000082


	//----- nvinfo : EIATTR_KPARAM_INFO
	.align		4
.L_524:
        /*0008*/ 	.byte	0x04, 0x17
        /*000a*/ 	.short	(.L_526 - .L_525)
.L_525:
        /*000c*/ 	.word	0x00000000
        /*0010*/ 	.short	0x0000
        /*0012*/ 	.short	0x0000
        /*0014*/ 	.byte	0x00, 0xf0, 0x41, 0x07


	//----- nvinfo : EIATTR_SPARSE_MMA_MASK
	.align		4
.L_526:
        /*0018*/ 	.byte	0x03, 0x50
        /*001a*/ 	.short	0x0000


	//----- nvinfo : EIATTR_MAXREG_COUNT
	.align		4
        /*001c*/ 	.byte	0x03, 0x1b
        /*001e*/ 	.short	0x00ff


	//----- nvinfo : EIATTR_NUM_BARRIERS
	.align		4
        /*0020*/ 	.byte	0x02, 0x4c
        /*0022*/ 	.byte	0x01
	.zero		1


	//----- nvinfo : EIATTR_MERCURY_ISA_VERSION
	.align		4
        /*0024*/ 	.byte	0x03, 0x5f
        /*0026*/ 	.short	0x0101


	//----- nvinfo : EIATTR_COOP_GROUP_MASK_REGIDS
	.align		4
        /*0028*/ 	.byte	0x04, 0x29
        /*002a*/ 	.short	(.L_528 - .L_527)


	//   ....[0]....
.L_527:
        /*002c*/ 	.word	0xffffffff


	//   ....[1]....
        /*0030*/ 	.word	0xffffffff


	//   ....[2]....
        /*0034*/ 	.word	0xffffffff


	//   ....[3]....
        /*0038*/ 	.word	0xffffffff


	//   ....[4]....
        /*003c*/ 	.word	0xffffffff


	//   ....[5]....
        /*0040*/ 	.word	0xffffffff


	//   ....[6]....
        /*0044*/ 	.word	0xffffffff


	//   ....[7]....
        /*0048*/ 	.word	0xffffffff


	//   ....[8]....
        /*004c*/ 	.word	0xffffffff


	//   ....[9]....
        /*0050*/ 	.word	0xffffffff


	//   ....[10]....
        /*0054*/ 	.word	0xffffffff


	//   ....[11]....
        /*0058*/ 	.word	0xffffffff


	//   ....[12]....
        /*005c*/ 	.word	0xffffffff


	//   ....[13]....
        /*0060*/ 	.word	0xffffffff


	//   ....[14]....
        /*0064*/ 	.word	0xffffffff


	//   ....[15]....
        /*0068*/ 	.word	0xffffffff


	//----- nvinfo : EIATTR_COOP_GROUP_INSTR_OFFSETS
	.align		4
.L_528:
        /*006c*/ 	.byte	0x04, 0x28
        /*006e*/ 	.short	(.L_530 - .L_529)


	//   ....[0]....
.L_529:
        /*0070*/ 	.word	0x00014730


	//   ....[1]....
        /*0074*/ 	.word	0x00014890


	//   ....[2]....
        /*0078*/ 	.word	0x000148b0


	//   ....[3]....
        /*007c*/ 	.word	0x00014910


	//   ....[4]....
        /*0080*/ 	.word	0x00017da0


	//   ....[5]....
        /*0084*/ 	.word	0x00017dd0


	//   ....[6]....
        /*0088*/ 	.word	0x00017e50


	//   ....[7]....
        /*008c*/ 	.word	0x00017e60


	//   ....[8]....
        /*0090*/ 	.word	0x0001b690


	//   ....[9]....
        /*0094*/ 	.word	0x0001b6b0


	//   ....[10]....
        /*0098*/ 	.word	0x0001b6e0


	//   ....[11]....
        /*009c*/ 	.word	0x0001b6f0


	//   ....[12]....
        /*00a0*/ 	.word	0x0001ce30


	//   ....[13]....
        /*00a4*/ 	.word	0x0001ce70


	//   ....[14]....
        /*00a8*/ 	.word	0x0001cf10


	//   ....[15]....
        /*00ac*/ 	.word	0x0001cf30


	//----- nvinfo : EIATTR_VRC_CTA_INIT_COUNT
	.align		4
.L_530:
        /*00b0*/ 	.byte	0x02, 0x4a
	.zero		1
	.zero		1


	//----- nvinfo : EIATTR_EXIT_INSTR_OFFSETS
	.align		4
        /*00b4*/ 	.byte	0x04, 0x1c
        /*00b6*/ 	.short	(.L_532 - .L_531)


	//   ....[0]....
.L_531:
        /*00b8*/ 	.word	0x00000340


	//   ....[1]....
        /*00bc*/ 	.word	0x00000cf0


	//   ....[2]....
        /*00c0*/ 	.word	0x00000d20


	//   ....[3]....
        /*00c4*/ 	.word	0x0001e530


	//   ....[4]....
        /*00c8*/ 	.word	0x0001e660


	//   ....[5]....
        /*00cc*/ 	.word	0x0001e680


	//----- nvinfo : EIATTR_CRS_STACK_SIZE
	.align		4
.L_532:
        /*00d0*/ 	.byte	0x04, 0x1e
        /*00d2*/ 	.short	(.L_534 - .L_533)
.L_533:
        /*00d4*/ 	.word	0x00000000


	//----- nvinfo : EIATTR_CBANK_PARAM_SIZE
	.align		4
.L_534:
        /*00d8*/ 	.byte	0x03, 0x19
        /*00da*/ 	.short	0x01d0


	//----- nvinfo : EIATTR_PARAM_CBANK
	.align		4
        /*00dc*/ 	.byte	0x04, 0x0a
        /*00de*/ 	.short	(.L_536 - .L_535)
	.align		4
.L_535:
        /*00e0*/ 	.word	index@(.nv.constant0._ZN5flash24flash_fwd_splitkv_kernelI23Flash_fwd_kernel_traitsILi192ELi64ELi64ELi4ELb0ELb0EN7cutlass10bfloat16_tE19Flash_kernel_traitsILi192ELi64ELi64ELi4ES3_EELb1ELb0ELb0ELb0ELb0ELb0ELb0ELb1EEEvNS_16Flash_fwd_paramsE)
        /*00e4*/ 	.short	0x0380
        /*00e6*/ 	.short	0x01d0


	//----- nvinfo : EIATTR_SW_WAR
	.align		4
.L_536:
        /*00e8*/ 	.byte	0x04, 0x36
        /*00ea*/ 	.short	(.L_538 - .L_537)
.L_537:
        /*00ec*/ 	.word	0x00000008
.L_538:


//--------------------- .nv.info._ZN5flash24flash_fwd_splitkv_kernelI23Flash_fwd_kernel_traitsILi192ELi64ELi64ELi4ELb0ELb0EN7cutlass10bfloat16_tE19Flash_kernel_traitsILi192ELi64ELi64ELi4ES3_EELb1ELb0ELb0ELb0ELb0ELb1ELb0ELb1EEEvNS_16Flash_fwd_paramsE --------------------------
	.section	.nv.info._ZN5flash24flash_fwd_splitkv_kernelI23Flash_fwd_kernel_traitsILi192ELi64ELi64ELi4ELb0ELb0EN7cutlass10bfloat16_tE19Flash_kernel_traitsILi192ELi64ELi64ELi4ES3_EELb1ELb0ELb0ELb0ELb0ELb1ELb0ELb1EEEvNS_16Flash_fwd_paramsE,"",@"SHT_CUDA_INFO"
	.sectionflags	@""
	.align	4


	//----- nvinfo : EIATTR_CUDA_API_VERSION
	.align		4
        /*0000*/ 	.byte	0x04, 0x37
        /*0002*/ 	.short	(.L_540 - .L_539)
.L_539:
        /*0004*/ 	.word	0x00000082


	//----- nvinfo : EIATTR_KPARAM_INFO
	.align		4
.L_540:
        /*0008*/ 	.byte	0x04, 0x17
        /*000a*/ 	.short	(.L_542 - .L_541)
.L_541:
        /*000c*/ 	.word	0x00000000
        /*0010*/ 	.short	0x0000
        /*0012*/ 	.short	0x0000
        /*0014*/ 	.byte	0x00, 0xf0, 0x41, 0x07


	//----- nvinfo : EIATTR_SPARSE_MMA_MASK
	.align		4
.L_542:
        /*0018*/ 	.byte	0x03, 0x50
        /*001a*/ 	.short	0x0000


	//----- nvinfo : EIATTR_MAXREG_COUNT
	.align		4
        /*001c*/ 	.byte	0x03, 0x1b
        /*001e*/ 	.short	0x00ff


	//----- nvinfo : EIATTR_NUM_BARRIERS
	.align		4
        /*0020*/ 	.byte	0x02, 0x4c
        /*0022*/ 	.byte	0x01
	.zero		1


	//----- nvinfo : EIATTR_MERCURY_ISA_VERSION
	.align		4
        /*0024*/ 	.byte	0x03, 0x5f
        /*0026*/ 	.short	0x0101


	//----- nvinfo : EIATTR_COOP_GROUP_MASK_REGIDS
	.align		4
        /*0028*/ 	.byte	0x04, 0x29
        /*002a*/ 	.short	(.L_544 - .L_543)


	//   ....[0]....
.L_543:
        /*002c*/ 	.word	0xffffffff


	//   ....[1]....
        /*0030*/ 	.word	0xffffffff


	//   ....[2]....
        /*0034*/ 	.word	0xffffffff


	//   ....[3]....
        /*0038*/ 	.word	0xffffffff


	//   ....[4]....
        /*003c*/ 	.word	0xffffffff


	//   ....[5]....
        /*0040*/ 	.word	0xffffffff


	//   ....[6]....
        /*0044*/ 	.word	0xffffffff


	//   ....[7]....
        /*0048*/ 	.word	0xffffffff


	//   ....[8]....
        /*004c*/ 	.word	0xffffffff


	//   ....[9]....
        /*0050*/ 	.word	0xffffffff


	//   ....[10]....
        /*0054*/ 	.word	0xffffffff


	//   ....[11]....
        /*0058*/ 	.word	0xffffffff


	//   ....[12]....
        /*005c*/ 	.word	0xffffffff


	//   ....[13]....
        /*0060*/ 	.word	0xffffffff


	//   ....[14]....
        /*0064*/ 	.word	0xffffffff


	//   ....[15]....
        /*0068*/ 	.word	0xffffffff


	//----- nvinfo : EIATTR_COOP_GROUP_INSTR_OFFSETS
	.align		4
.L_544:
        /*006c*/ 	.byte	0x04, 0x28
        /*006e*/ 	.short	(.L_546 - .L_545)


	//   ....[0]....
.L_545:
        /*0070*/ 	.word	0x00014c30


	//   ....[1]....
        /*0074*/ 	.word	0x00014d30


	//   ....[2]....
        /*0078*/ 	.word	0x00014d40


	//   ....[3]....
        /*007c*/ 	.word	0x00014d90


	//   ....[4]....
        /*0080*/ 	.word	0x000186b0


	//   ....[5]....
        /*0084*/ 	.word	0x000186e0


	//   ....[6]....
        /*0088*/ 	.word	0x00018770


	//   ....[7]....
        /*008c*/ 	.word	0x00018780


	//   ....[8]....
        /*0090*/ 	.word	0x0001c410


	//   ....[9]....
        /*0094*/ 	.word	0x0001c440


	//   ....[10]....
        /*0098*/ 	.word	0x0001c4a0


	//   ....[11]....
        /*009c*/ 	.word	0x0001c4b0


	//   ....[12]....
        /*00a0*/ 	.word	0x0001dba0


	//   ....[13]....
        /*00a4*/ 	.word	0x0001dbe0


	//   ....[14]....
        /*00a8*/ 	.word	0x0001dc80


	//   ....[15]....
        /*00ac*/ 	.word	0x0001dca0


	//----- nvinfo : EIATTR_VRC_CTA_INIT_COUNT
	.align		4
.L_546:
        /*00b0*/ 	.byte	0x02, 0x4a
	.zero		1
	.zero		1


	//----- nvinfo : EIATTR_EXIT_INSTR_OFFSETS
	.align		4
        /*00b4*/ 	.byte	0x04, 0x1c
        /*00b6*/ 	.short	(.L_548 - .L_547)


	//   ....[0]....
.L_547:
        /*00b8*/ 	.word	0x00000340


	//   ....[1]....
        /*00bc*/ 	.word	0x00000cf0


	//   ....[2]....
        /*00c0*/ 	.word	0x00000d20


	//   ....[3]....
        /*00c4*/ 	.word	0x0001f2a0


	//   ....[4]....
        /*00c8*/ 	.word	0x0001f3d0


	//   ....[5]....
        /*00cc*/ 	.word	0x0001f3f0


	//----- nvinfo : EIATTR_CRS_STACK_SIZE
	.align		4
.L_548:
        /*00d0*/ 	.byte	0x04, 0x1e
        /*00d2*/ 	.short	(.L_550 - .L_549)
.L_549:
        /*00d4*/ 	.word	0x00000000


	//----- nvinfo : EIATTR_CBANK_PARAM_SIZE
	.align		4
.L_550:
        /*00d8*/ 	.byte	0x03, 0x19
        /*00da*/ 	.short	0x01d0


	//----- nvinfo : EIATTR_PARAM_CBANK
	.align		4
        /*00dc*/ 	.byte	0x04, 0x0a
        /*00de*/ 	.short	(.L_552 - .L_551)
	.align		4
.L_551:
        /*00e0*/ 	.word	index@(.nv.constant0._ZN5flash24flash_fwd_splitkv_kernelI23Flash_fwd_kernel_traitsILi192ELi64ELi64ELi4ELb0ELb0EN7cutlass10bfloat16_tE19Flash_kernel_traitsILi192ELi64ELi64ELi4ES3_EELb1ELb0ELb0ELb0ELb0ELb1ELb0ELb1EEEvNS_16Flash_fwd_paramsE)
        /*00e4*/ 	.short	0x0380
        /*00e6*/ 	.short	0x01d0


	//----- nvinfo : EIATTR_SW_WAR
	.align		4
.L_552:
        /*00e8*/ 	.byte	0x04, 0x36
        /*00ea*/ 	.short	(.L_554 - .L_553)
.L_553:
        /*00ec*/ 	.word	0x00000008
.L_554:


//--------------------- .nv.info._ZN5flash24flash_fwd_splitkv_kernelI23Flash_fwd_kernel_traitsILi192ELi64ELi64ELi4ELb0ELb0EN7cutlass10bfloat16_tE19Flash_kernel_traitsILi192ELi64ELi64ELi4ES3_EELb1ELb0ELb0ELb0ELb0ELb0ELb1ELb0EEEvNS_16Flash_fwd_paramsE --------------------------
	.section	.nv.info._ZN5flash24flash_fwd_splitkv_kernelI23Flash_fwd_kernel_traitsILi192ELi64ELi64ELi4ELb0ELb0EN7cutlass10bfloat16_tE19Flash_kernel_traitsILi192ELi64ELi64ELi4ES3_EELb1ELb0ELb0ELb0ELb0ELb0ELb1ELb0EEEvNS_16Flash_fwd_paramsE,"",@"SHT_CUDA_INFO"
	.sectionflags	@""
	.align	4


	//----- nvinfo : EIATTR_CUDA_API_VERSION
	.align		4
        /*0000*/ 	.byte	0x04, 0x37
        /*0002*/ 	.short	(.L_556 - .L_555)
.L_555:
        /*0004*/ 	.word	0x00000082


	//----- nvinfo : EIATTR_KPARAM_INFO
	.align		4
.L_556:
        /*0008*/ 	.byte	0x04, 0x17
        /*000a*/ 	.short	(.L_558 - .L_557)
.L_557:
        /*000c*/ 	.word	0x00000000
        /*0010*/ 	.short	0x0000
        /*0012*/ 	.short	0x0000
        /*0014*/ 	.byte	0x00, 0xf0, 0x41, 0x07


	//----- nvinfo : EIATTR_SPARSE_MMA_MASK
	.align		4
.L_558:
        /*0018*/ 	.byte	0x03, 0x50
        /*001a*/ 	.short	0x0000


	//----- nvinfo : EIATTR_MAXREG_COUNT
	.align		4
        /*001c*/ 	.byte	0x03, 0x1b
        /*001e*/ 	.short	0x00ff


	//----- nvinfo : EIATTR_NUM_BARRIERS
	.align		4
        /*0020*/ 	.byte	0x02, 0x4c
        /*0022*/ 	.byte	0x01
	.zero		1


	//----- nvinfo : EIATTR_MERCURY_ISA_VERSION
	.align		4
        /*0024*/ 	.byte	0x03, 0x5f
        /*0026*/ 	.short	0x0101


	//----- nvinfo : EIATTR_COOP_GROUP_MASK_REGIDS
	.align		4
        /*0028*/ 	.byte	0x04, 0x29
        /*002a*/ 	.short	(.L_560 - .L_559)


	//   ....[0]....
.L_559:
        /*002c*/ 	.word	0xffffffff


	//   ....[1]....
        /*0030*/ 	.word	0xffffffff


	//   ....[2]....
        /*0034*/ 	.word	0xffffffff


	//   ....[3]....
        /*0038*/ 	.word	0xffffffff


	//   ....[4]....
        /*003c*/ 	.word	0xffffffff


	//   ....[5]....
        /*0040*/ 	.word	0xffffffff


	//   ....[6]....
        /*0044*/ 	.word	0xffffffff


	//   ....[7]....
        /*0048*/ 	.word	0xffffffff


	//   ....[8]....
        /*004c*/ 	.word	0xffffffff


	//   ....[9]....
        /*0050*/ 	.word	0xffffffff


	//   ....[10]....
        /*0054*/ 	.word	0xffffffff


	//   ....[11]....
        /*0058*/ 	.word	0xffffffff


	//   ....[12]....
        /*005c*/ 	.word	0xffffffff


	//   ....[13]....
        /*0060*/ 	.word	0xffffffff


	//   ....[14]....
        /*0064*/ 	.word	0xffffffff


	//   ....[15]....
        /*0068*/ 	.word	0xffffffff


	//----- nvinfo : EIATTR_COOP_GROUP_INSTR_OFFSETS
	.align		4
.L_560:
        /*006c*/ 	.byte	0x04, 0x28
        /*006e*/ 	.short	(.L_562 - .L_561)


	//   ....[0]....
.L_561:
        /*0070*/ 	.word	0x00005a10


	//   ....[1]....
        /*0074*/ 	.word	0x00005be0


	//   ....[2]....
        /*0078*/ 	.word	0x00005c40


	//   ....[3]....
        /*007c*/ 	.word	0x00005cf0


	//   ....[4]....
        /*0080*/ 	.word	0x00009000


	//   ....[5]....
        /*0084*/ 	.word	0x00009020


	//   ....[6]....
        /*0088*/ 	.word	0x00009080


	//   ....[7]....
        /*008c*/ 	.word	0x00009090


	//   ....[8]....
        /*0090*/ 	.word	0x0000c990


	//   ....[9]....
        /*0094*/ 	.word	0x0000c9a0


	//   ....[10]....
        /*0098*/ 	.word	0x0000c9d0


	//   ....[11]....
        /*009c*/ 	.word	0x0000c9e0


	//   ....[12]....
        /*00a0*/ 	.word	0x0000e140


	//   ....[13]....
        /*00a4*/ 	.word	0x0000e180


	//   ....[14]....
        /*00a8*/ 	.word	0x0000e2c0


	//   ....[15]....
        /*00ac*/ 	.word	0x0000e2f0


	//----- nvinfo : EIATTR_VRC_CTA_INIT_COUNT
	.align		4
.L_562:
        /*00b0*/ 	.byte	0x02, 0x4a
	.zero		1
	.zero		1


	//----- nvinfo : EIATTR_EXIT_INSTR_OFFSETS
	.align		4
        /*00b4*/ 	.byte	0x04, 0x1c
        /*00b6*/ 	.short	(.L_564 - .L_563)


	//   ....[0]....
.L_563:
        /*00b8*/ 	.word	0x00000570


	//   ....[1]....
        /*00bc*/ 	.word	0x000016e0


	//   ....[2]....
        /*00c0*/ 	.word	0x00001710


	//   ....[3]....
        /*00c4*/ 	.word	0x0000fa50


	//   ....[4]....
        /*00c8*/ 	.word	0x0000fb20


	//   ....[5]....
        /*00cc*/ 	.word	0x0000fb70


	//----- nvinfo : EIATTR_CRS_STACK_SIZE
	.align		4
.L_564:
        /*00d0*/ 	.byte	0x04, 0x1e
        /*00d2*/ 	.short	(.L_566 - .L_565)
.L_565:
        /*00d4*/ 	.word	0x00000000


	//----- nvinfo : EIATTR_CBANK_PARAM_SIZE
	.align		4
.L_566:
        /*00d8*/ 	.byte	0x03, 0x19
        /*00da*/ 	.short	0x01d0


	//----- nvinfo : EIATTR_PARAM_CBANK
	.align		4
        /*00dc*/ 	.byte	0x04, 0x0a
        /*00de*/ 	.short	(.L_568 - .L_567)
	.align		4
.L_567:
        /*00e0*/ 	.word	index@(.nv.constant0._ZN5flash24flash_fwd_splitkv_kernelI23Flash_fwd_kernel_traitsILi192ELi64ELi64ELi4ELb0ELb0EN7cutlass10bfloat16_tE19Flash_kernel_traitsILi192ELi64ELi64ELi4ES3_EELb1ELb0ELb0ELb0ELb0ELb0ELb1ELb0EEEvNS_16Flash_fwd_paramsE)
        /*00e4*/ 	.short	0x0380
        /*00e6*/ 	.short	0x01d0


	//----- nvinfo : EIATTR_SW_WAR
	.align		4
.L_568:
        /*00e8*/ 	.byte	0x04, 0x36
        /*00ea*/ 	.short	(.L_570 - .L_569)
.L_569:
        /*00ec*/ 	.word	0x00000008
.L_570:


//--------------------- .nv.info._ZN5flash24flash_fwd_splitkv_kernelI23Flash_fwd_kernel_traitsILi192ELi64ELi64ELi4ELb0ELb0EN7cutlass10bfloat16_tE19Flash_kernel_traitsILi192ELi64ELi64ELi4ES3_EELb1ELb0ELb0ELb0ELb0ELb1ELb1ELb0EEEvNS_16Flash_fwd_paramsE --------------------------
	.section	.nv.info._ZN5flash24flash_fwd_splitkv_kernelI23Flash_fwd_kernel_traitsILi192ELi64ELi64ELi4ELb0ELb0EN7cutlass10bfloat16_tE19Flash_kernel_traitsILi192ELi64ELi64ELi4ES3_EELb1ELb0ELb0ELb0ELb0ELb1ELb1ELb0EEEvNS_16Flash_fwd_paramsE,"",@"SHT_CUDA_INFO"
	.sectionflags	@""
	.align	4


	//----- nvinfo : EIATTR_CUDA_API_VERSION
	.align		4
        /*0000*/ 	.byte	0x04, 0x37
        /*0002*/ 	.short	(.L_572 - .L_571)
.L_571:
        /*0004*/ 	.word	0x00000082


	//----- nvinfo : EIATTR_KPARAM_INFO
	.align		4
.L_572:
        /*0008*/ 	.byte	0x04, 0x17
        /*000a*/ 	.short	(.L_574 - .L_573)
.L_573:
        /*000c*/ 	.word	0x00000000
        /*0010*/ 	.short	0x0000
        /*0012*/ 	.short	0x0000
        /*0014*/ 	.byte	0x00, 0xf0, 0x41, 0x07


	//----- nvinfo : EIATTR_SPARSE_MMA_MASK
	.align		4
.L_574:
        /*0018*/ 	.byte	0x03, 0x50
        /*001a*/ 	.short	0x0000


	//----- nvinfo : EIATTR_MAXREG_COUNT
	.align		4
        /*001c*/ 	.byte	0x03, 0x1b
        /*001e*/ 	.short	0x00ff


	//----- nvinfo : EIATTR_NUM_BARRIERS
	.align		4
        /*0020*/ 	.byte	0x02, 0x4c
        /*0022*/ 	.byte	0x01
	.zero		1


	//----- nvinfo : EIATTR_MERCURY_ISA_VERSION
	.align		4
        /*0024*/ 	.byte	0x03, 0x5f
        /*0026*/ 	.short	0x0101


	//----- nvinfo : EIATTR_COOP_GROUP_MASK_REGIDS
	.align		4
        /*0028*/ 	.byte	0x04, 0x29
        /*002a*/ 	.short	(.L_576 - .L_575)


	//   ....[0]....
.L_575:
        /*002c*/ 	.word	0xffffffff


	//   ....[1]....
        /*0030*/ 	.word	0xffffffff


	//   ....[2]....
        /*0034*/ 	.word	0xffffffff


	//   ....[3]....
        /*0038*/ 	.word	0xffffffff


	//   ....[4]....
        /*003c*/ 	.word	0xffffffff


	//   ....[5]....
        /*0040*/ 	.word	0xffffffff


	//   ....[6]....
        /*0044*/ 	.word	0xffffffff


	//   ....[7]....
        /*0048*/ 	.word	0xffffffff


	//   ....[8]....
        /*004c*/ 	.word	0xffffffff


	//   ....[9]....
        /*0050*/ 	.word	0xffffffff


	//   ....[10]....
        /*0054*/ 	.word	0xffffffff


	//   ....[11]....
        /*0058*/ 	.word	0xffffffff


	//   ....[12]....
        /*005c*/ 	.word	0xffffffff


	//   ....[13]....
        /*0060*/ 	.word	0xffffffff


	//   ....[14]....
        /*0064*/ 	.word	0xffffffff


	//   ....[15]....
        /*0068*/ 	.word	0xffffffff


	//----- nvinfo : EIATTR_COOP_GROUP_INSTR_OFFSETS
	.align		4
.L_576:
        /*006c*/ 	.byte	0x04, 0x28
        /*006e*/ 	.short	(.L_578 - .L_577)


	//   ....[0]....
.L_577:
        /*0070*/ 	.word	0x00005ee0


	//   ....[1]....
        /*0074*/ 	.word	0x00005ff0


	//   ....[2]....
        /*0078*/ 	.word	0x00006000


	//   ....[3]....
        /*007c*/ 	.word	0x00006050


	//   ....[4]....
        /*0080*/ 	.word	0x00009850


	//   ....[5]....
        /*0084*/ 	.word	0x00009870


	//   ....[6]....
        /*0088*/ 	.word	0x000098e0


	//   ....[7]....
        /*008c*/ 	.word	0x000098f0


	//   ....[8]....
        /*0090*/ 	.word	0x0000d610


	//   ....[9]....
        /*0094*/ 	.word	0x0000d630


	//   ....[10]....
        /*0098*/ 	.word	0x0000d680


	//   ....[11]....
        /*009c*/ 	.word	0x0000d690


	//   ....[12]....
        /*00a0*/ 	.word	0x0000ed90


	//   ....[13]....
        /*00a4*/ 	.word	0x0000edd0


	//   ....[14]....
        /*00a8*/ 	.word	0x0000ef10


	//   ....[15]....
        /*00ac*/ 	.word	0x0000ef40


	//----- nvinfo : EIATTR_VRC_CTA_INIT_COUNT
	.align		4
.L_578:
        /*00b0*/ 	.byte	0x02, 0x4a
	.zero		1
	.zero		1


	//----- nvinfo : EIATTR_EXIT_INSTR_OFFSETS
	.align		4
        /*00b4*/ 	.byte	0x04, 0x1c
        /*00b6*/ 	.short	(.L_580 - .L_579)


	//   ....[0]....
.L_579:
        /*00b8*/ 	.word	0x00000570


	//   ....[1]....
        /*00bc*/ 	.word	0x000016e0


	//   ....[2]....
        /*00c0*/ 	.word	0x00001710


	//   ....[3]....
        /*00c4*/ 	.word	0x000106a0


	//   ....[4]....
        /*00c8*/ 	.word	0x00010770


	//   ....[5]....
        /*00cc*/ 	.word	0x000107c0


	//----- nvinfo : EIATTR_CRS_STACK_SIZE
	.align		4
.L_580:
        /*00d0*/ 	.byte	0x04, 0x1e
        /*00d2*/ 	.short	(.L_582 - .L_581)
.L_581:
        /*00d4*/ 	.word	0x00000000


	//----- nvinfo : EIATTR_CBANK_PARAM_SIZE
	.align		4
.L_582:
        /*00d8*/ 	.byte	0x03, 0x19
        /*00da*/ 	.short	0x01d0


	//----- nvinfo : EIATTR_PARAM_CBANK
	.align		4
        /*00dc*/ 	.byte	0x04, 0x0a
        /*00de*/ 	.short	(.L_584 - .L_583)
	.align		4
.L_583:
        /*00e0*/ 	.word	index@(.nv.constant0._ZN5flash24flash_fwd_splitkv_kernelI23Flash_fwd_kernel_traitsILi192ELi64ELi64ELi4ELb0ELb0EN7cutlass10bfloat16_tE19Flash_kernel_traitsILi192ELi64ELi64ELi4ES3_EELb1ELb0ELb0ELb0ELb0ELb1ELb1ELb0EEEvNS_16Flash_fwd_paramsE)
        /*00e4*/ 	.short	0x0380
        /*00e6*/ 	.short	0x01d0


	//----- nvinfo : EIATTR_SW_WAR
	.align		4
.L_584:
        /*00e8*/ 	.byte	0x04, 0x36
        /*00ea*/ 	.short	(.L_586 - .L_585)
.L_585:
        /*00ec*/ 	.word	0x00000008
.L_586:


//--------------------- .nv.info._ZN5flash24flash_fwd_splitkv_kernelI23Flash_fwd_kernel_traitsILi192ELi64ELi64ELi4ELb0ELb0EN7cutlass10bfloat16_tE19Flash_kernel_traitsILi192ELi64ELi64ELi4ES3_EELb1ELb0ELb0ELb0ELb0ELb0ELb1ELb1EEEvNS_16Flash_fwd_paramsE --------------------------
	.section	.nv.info._ZN5flash24flash_fwd_splitkv_kernelI23Flash_fwd_kernel_traitsILi192ELi64ELi64ELi4ELb0ELb0EN7cutlass10bfloat16_tE19Flash_kernel_traitsILi192ELi64ELi64ELi4ES3_EELb1ELb0ELb0ELb0ELb0ELb0ELb1ELb1EEEvNS_16Flash_fwd_paramsE,"",@"SHT_CUDA_INFO"
	.sectionflags	@""
	.align	4


	//----- nvinfo : EIATTR_CUDA_API_VERSION
	.align		4
        /*0000*/ 	.byte	0x04, 0x37
        /*0002*/ 	.short	(.L_588 - .L_587)
.L_587:
        /*0004*/ 	.word	0x00000082


	//----- nvinfo : EIATTR_KPARAM_INFO
	.align		4
.L_588:
        /*0008*/ 	.byte	0x04, 0x17
        /*000a*/ 	.short	(.L_590 - .L_589)
.L_589:
        /*000c*/ 	.word	0x00000000
        /*0010*/ 	.short	0x0000
        /*0012*/ 	.short	0x0000
        /*0014*/ 	.byte	0x00, 0xf0, 0x41, 0x07


	//----- nvinfo : EIATTR_SPARSE_MMA_MASK
	.align		4
.L_590:
        /*0018*/ 	.byte	0x03, 0x50
        /*001a*/ 	.short	0x0000


	//----- nvinfo : EIATTR_MAXREG_COUNT
	.align		4
        /*001c*/ 	.byte	0x03, 0x1b
        /*001e*/ 	.short	0x00ff


	//----- nvinfo : EIATTR_NUM_BARRIERS
	.align		4
        /*0020*/ 	.byte	0x02, 0x4c
        /*0022*/ 	.byte	0x01
	.zero		1


	//----- nvinfo : EIATTR_MERCURY_ISA_VERSION
	.align		4
        /*0024*/ 	.byte	0x03, 0x5f
        /*0026*/ 	.short	0x0101


	//----- nvinfo : EIATTR_COOP_GROUP_MASK_REGIDS
	.align		4
        /*0028*/ 	.byte	0x04, 0x29
        /*002a*/ 	.short	(.L_592 - .L_591)


	//   ....[0]....
.L_591:
        /*002c*/ 	.word	0xffffffff


	//   ....[1]....
        /*0030*/ 	.word	0xffffffff


	//   ....[2]....
        /*0034*/ 	.word	0xffffffff


	//   ....[3]....
        /*0038*/ 	.word	0xffffffff


	//   ....[4]....
        /*003c*/ 	.word	0xffffffff


	//   ....[5]....
        /*0040*/ 	.word	0xffffffff


	//   ....[6]....
        /*0044*/ 	.word	0xffffffff


	//   ....[7]....
        /*0048*/ 	.word	0xffffffff


	//   ....[8]....
        /*004c*/ 	.word	0xffffffff


	//   ....[9]....
        /*0050*/ 	.word	0xffffffff


	//   ....[10]....
        /*0054*/ 	.word	0xffffffff


	//   ....[11]....
        /*0058*/ 	.word	0xffffffff


	//   ....[12]....
        /*005c*/ 	.word	0xffffffff


	//   ....[13]....
        /*0060*/ 	.word	0xffffffff


	//   ....[14]....
        /*0064*/ 	.word	0xffffffff


	//   ....[15]....
        /*0068*/ 	.word	0xffffffff


	//----- nvinfo : EIATTR_COOP_GROUP_INSTR_OFFSETS
	.align		4
.L_592:
        /*006c*/ 	.byte	0x04, 0x28
        /*006e*/ 	.short	(.L_594 - .L_593)


	//   ....[0]....
.L_593:
        /*0070*/ 	.word	0x00015490


	//   ....[1]....
        /*0074*/ 	.word	0x00015580


	//   ....[2]....
        /*0078*/ 	.word	0x00015590


	//   ....[3]....
        /*007c*/ 	.word	0x000155f0


	//   ....[4]....
        /*0080*/ 	.word	0x00018b50


	//   ....[5]....
        /*0084*/ 	.word	0x00018b60


	//   ....[6]....
        /*0088*/ 	.word	0x00018ba0


	//   ....[7]....
        /*008c*/ 	.word	0x00018bb0


	//   ....[8]....
        /*0090*/ 	.word	0x0001c500


	//   ....[9]....
        /*0094*/ 	.word	0x0001c510


	//   ....[10]....
        /*0098*/ 	.word	0x0001c540


	//   ....[11]....
        /*009c*/ 	.word	0x0001c550


	//   ....[12]....
        /*00a0*/ 	.word	0x0001dcb0


	//   ....[13]....
        /*00a4*/ 	.word	0x0001dcf0


	//   ....[14]....
        /*00a8*/ 	.word	0x0001de20


	//   ....[15]....
        /*00ac*/ 	.word	0x0001de50


	//----- nvinfo : EIATTR_VRC_CTA_INIT_COUNT
	.align		4
.L_594:
        /*00b0*/ 	.byte	0x02, 0x4a
	.zero		1
	.zero		1


	//----- nvinfo : EIATTR_EXIT_INSTR_OFFSETS
	.align		4
        /*00b4*/ 	.byte	0x04, 0x1c
        /*00b6*/ 	.short	(.L_596 - .L_595)


	//   ....[0]....
.L_595:
        /*00b8*/ 	.word	0x00000560


	//   ....[1]....
        /*00bc*/ 	.word	0x000016e0


	//   ....[2]....
        /*00c0*/ 	.word	0x00001710


	//   ....[3]....
        /*00c4*/ 	.word	0x0001f5e0


	//   ....[4]....
        /*00c8*/ 	.word	0x0001f6b0


	//   ....[5]....
        /*00cc*/ 	.word	0x0001f700


	//----- nvinfo : EIATTR_CRS_STACK_SIZE
	.align		4
.L_596:
        /*00d0*/ 	.byte	0x04, 0x1e
        /*00d2*/ 	.short	(.L_598 - .L_597)
.L_597:
        /*00d4*/ 	.word	0x00000000


	//----- nvinfo : EIATTR_CBANK_PARAM_SIZE
	.align		4
.L_598:
        /*00d8*/ 	.byte	0x03, 0x19
        /*00da*/ 	.short	0x01d0


	//----- nvinfo : EIATTR_PARAM_CBANK
	.align		4
        /*00dc*/ 	.byte	0x04, 0x0a
        /*00de*/ 	.short	(.L_600 - .L_599)
	.align		4
.L_599:
        /*00e0*/ 	.word	index@(.nv.constant0._ZN5flash24flash_fwd_splitkv_kernelI23Flash_fwd_kernel_traitsILi192ELi64ELi64ELi4ELb0ELb0EN7cutlass10bfloat16_tE19Flash_kernel_traitsILi192ELi64ELi64ELi4ES3_EELb1ELb0ELb0ELb0ELb0ELb0ELb1ELb1EEEvNS_16Flash_fwd_paramsE)
        /*00e4*/ 	.short	0x0380
        /*00e6*/ 	.short	0x01d0


	//----- nvinfo : EIATTR_SW_WAR
	.align		4
.L_600:
        /*00e8*/ 	.byte	0x04, 0x36
        /*00ea*/ 	.short	(.L_602 - .L_601)
.L_601:
        /*00ec*/ 	.word	0x00000008
.L_602:


//--------------------- .nv.info._ZN5flash24flash_fwd_splitkv_kernelI23Flash_fwd_kernel_traitsILi192ELi64ELi64ELi4ELb0ELb0EN7cutlass10bfloat16_tE19Flash_kernel_traitsILi192ELi64ELi64ELi4ES3_EELb1ELb0ELb0ELb0ELb0ELb1ELb1ELb1EEEvNS_16Flash_fwd_paramsE --------------------------
	.section	.nv.info._ZN5flash24flash_fwd_splitkv_kernelI23Flash_fwd_kernel_traitsILi192ELi64ELi64ELi4ELb0ELb0EN7cutlass10bfloat16_tE19Flash_kernel_traitsILi192ELi64ELi64ELi4ES3_EELb1ELb0ELb0ELb0ELb0ELb1ELb1ELb1EEEvNS_16Flash_fwd_paramsE,"",@"SHT_CUDA_INFO"
	.sectionflags	@""
	.align	4


	//----- nvinfo : EIATTR_CUDA_API_VERSION
	.align		4
        /*0000*/ 	.byte	0x04, 0x37
        /*0002*/ 	.short	(.L_604 - .L_603)
.L_603:
        /*0004*/ 	.word	0x00000082


	//----- nvinfo : EIATTR_KPARAM_INFO
	.align		4
.L_604:
        /*0008*/ 	.byte	0x04, 0x17
        /*000a*/ 	.short	(.L_606 - .L_605)
.L_605:
        /*000c*/ 	.word	0x00000000
        /*0010*/ 	.short	0x0000
        /*0012*/ 	.short	0x0000
        /*0014*/ 	.byte	0x00, 0xf0, 0x41, 0x07


	//----- nvinfo : EIATTR_SPARSE_MMA_MASK
	.align		4
.L_606:
        /*0018*/ 	.byte	0x03, 0x50
        /*001a*/ 	.short	0x0000


	//----- nvinfo : EIATTR_MAXREG_COUNT
	.align		4
        /*001c*/ 	.byte	0x03, 0x1b
        /*001e*/ 	.short	0x00ff


	//----- nvinfo : EIATTR_NUM_BARRIERS
	.align		4
        /*0020*/ 	.byte	0x02, 0x4c
        /*0022*/ 	.byte	0x01
	.zero		1


	//----- nvinfo : EIATTR_MERCURY_ISA_VERSION
	.align		4
        /*0024*/ 	.byte	0x03, 0x5f
        /*0026*/ 	.short	0x0101


	//----- nvinfo : EIATTR_COOP_GROUP_MASK_REGIDS
	.align		4
        /*0028*/ 	.byte	0x04, 0x29
        /*002a*/ 	.short	(.L_608 - .L_607)


	//   ....[0]....
.L_607:
        /*002c*/ 	.word	0xffffffff


	//   ....[1]....
        /*0030*/ 	.word	0xffffffff


	//   ....[2]....
        /*0034*/ 	.word	0xffffffff


	//   ....[3]....
        /*0038*/ 	.word	0xffffffff


	//   ....[4]....
        /*003c*/ 	.word	0xffffffff


	//   ....[5]....
        /*0040*/ 	.word	0xffffffff


	//   ....[6]....
        /*0044*/ 	.word	0xffffffff


	//   ....[7]....
        /*0048*/ 	.word	0xffffffff


	//   ....[8]....
        /*004c*/ 	.word	0xffffffff


	//   ....[9]....
        /*0050*/ 	.word	0xffffffff


	//   ....[10]....
        /*0054*/ 	.word	0xffffffff


	//   ....[11]....
        /*0058*/ 	.word	0xffffffff


	//   ....[12]....
        /*005c*/ 	.word	0xffffffff


	//   ....[13]....
        /*0060*/ 	.word	0xffffffff


	//   ....[14]....
        /*0064*/ 	.word	0xffffffff


	//   ....[15]....
        /*0068*/ 	.word	0xffffffff


	//----- nvinfo : EIATTR_COOP_GROUP_INSTR_OFFSETS
	.align		4
.L_608:
        /*006c*/ 	.byte	0x04, 0x28
        /*006e*/ 	.short	(.L_610 - .L_609)


	//   ....[0]....
.L_609:
        /*0070*/ 	.word	0x00015780


	//   ....[1]....
        /*0074*/ 	.word	0x000159a0


	//   ....[2]....
        /*0078*/ 	.word	0x00015a00


	//   ....[3]....
        /*007c*/ 	.word	0x00015aa0


	//   ....[4]....
        /*0080*/ 	.word	0x000193e0


	//   ....[5]....
        /*0084*/ 	.word	0x00019400


	//   ....[6]....
        /*0088*/ 	.word	0x00019440


	//   ....[7]....
        /*008c*/ 	.word	0x00019450


	//   ....[8]....
        /*0090*/ 	.word	0x0001d1c0


	//   ....[9]....
        /*0094*/ 	.word	0x0001d1e0


	//   ....[10]....
        /*0098*/ 	.word	0x0001d230


	//   ....[11]....
        /*009c*/ 	.word	0x0001d240


	//   ....[12]....
        /*00a0*/ 	.word	0x0001e940


	//   ....[13]....
        /*00a4*/ 	.word	0x0001e980


	//   ....[14]....
        /*00a8*/ 	.word	0x0001eab0


	//   ....[15]....
        /*00ac*/ 	.word	0x0001eae0


	//----- nvinfo : EIATTR_VRC_CTA_INIT_COUNT
	.align		4
.L_610:
        /*00b0*/ 	.byte	0x02, 0x4a
	.zero		1
	.zero		1


	//----- nvinfo : EIATTR_EXIT_INSTR_OFFSETS
	.align		4
        /*00b4*/ 	.byte	0x04, 0x1c
        /*00b6*/ 	.short	(.L_612 - .L_611)


	//   ....[0]....
.L_611:
        /*00b8*/ 	.word	0x00000560


	//   ....[1]....
        /*00bc*/ 	.word	0x000016e0


	//   ....[2]....
        /*00c0*/ 	.word	0x00001710


	//   ....[3]....
        /*00c4*/ 	.word	0x00020270


	//   ....[4]....
        /*00c8*/ 	.word	0x00020340


	//   ....[5]....
        /*00cc*/ 	.word	0x00020390


	//----- nvinfo : EIATTR_CRS_STACK_SIZE
	.align		4
.L_612:
        /*00d0*/ 	.byte	0x04, 0x1e
        /*00d2*/ 	.short	(.L_614 - .L_613)
.L_613:
        /*00d4*/ 	.word	0x00000000


	//----- nvinfo : EIATTR_CBANK_PARAM_SIZE
	.align		4
.L_614:
        /*00d8*/ 	.byte	0x03, 0x19
        /*00da*/ 	.short	0x01d0


	//----- nvinfo : EIATTR_PARAM_CBANK
	.align		4
        /*00dc*/ 	.byte	0x04, 0x0a
        /*00de*/ 	.short	(.L_616 - .L_615)
	.align		4
.L_615:
        /*00e0*/ 	.word	index@(.nv.constant0._ZN5flash24flash_fwd_splitkv_kernelI23Flash_fwd_kernel_traitsILi192ELi64ELi64ELi4ELb0ELb0EN7cutlass10bfloat16_tE19Flash_kernel_traitsILi192ELi64ELi64ELi4ES3_EELb1ELb0ELb0ELb0ELb0ELb1ELb1ELb1EEEvNS_16Flash_fwd_paramsE)
        /*00e4*/ 	.short	0x0380
        /*00e6*/ 	.short	0x01d0


	//----- nvinfo : EIATTR_SW_WAR
	.align		4
.L_616:
        /*00e8*/ 	.byte	0x04, 0x36
        /*00ea*/ 	.short	(.L_618 - .L_617)
.L_617:
        /*00ec*/ 	.word	0x00000008
.L_618:


//--------------------- .nv.info._ZN5flash24flash_fwd_splitkv_kernelI23Flash_fwd_kernel_traitsILi192ELi64ELi64ELi4ELb0ELb0EN7cutlass10bfloat16_tE19Flash_kernel_traitsILi192ELi64ELi64ELi4ES3_EELb1ELb0ELb0ELb0ELb1ELb0ELb0ELb0EEEvNS_16Flash_fwd_paramsE --------------------------
	.section	.nv.info._ZN5flash24flash_fwd_splitkv_kernelI23Flash_fwd_kernel_traitsILi192ELi64ELi64ELi4ELb0ELb0EN7cutlass10bfloat16_tE19Flash_kernel_traitsILi192ELi64ELi64ELi4ES3_EELb1ELb0ELb0ELb0ELb1ELb0ELb0ELb0EEEvNS_16Flash_fwd_paramsE,"",@"SHT_CUDA_INFO"
	.sectionflags	@""
	.align	4


	//----- nvinfo : EIATTR_CUDA_API_VERSION
	.align		4
        /*0000*/ 	.byte	0x04, 0x37
        /*0002*/ 	.short	(.L_620 - .L_619)
.L_619:
        /*0004*/ 	.word	0x00000082


	//----- nvinfo : EIATTR_KPARAM_INFO
	.align		4
.L_620:
        /*0008*/ 	.byte	0x04, 0x17
        /*000a*/ 	.short	(.L_622 - .L_621)
.L_621:
        /*000c*/ 	.word	0x00000000
        /*0010*/ 	.short	0x0000
        /*0012*/ 	.short	0x0000
        /*0014*/ 	.byte	0x00, 0xf0, 0x41, 0x07


	//----- nvinfo : EIATTR_SPARSE_MMA_MASK
	.align		4
.L_622:
        /*0018*/ 	.byte	0x03, 0x50
        /*001a*/ 	.short	0x0000


	//----- nvinfo : EIATTR_MAXREG_COUNT
	.align		4
        /*001c*/ 	.byte	0x03, 0x1b
        /*001e*/ 	.short	0x00ff


	//----- nvinfo : EIATTR_NUM_BARRIERS
	.align		4
        /*0020*/ 	.byte	0x02, 0x4c
        /*0022*/ 	.byte	0x01
	.zero		1


	//----- nvinfo : EIATTR_MERCURY_ISA_VERSION
	.align		4
        /*0024*/ 	.byte	0x03, 0x5f
        /*0026*/ 	.short	0x0101


	//----- nvinfo : EIATTR_COOP_GROUP_MASK_REGIDS
	.align		4
        /*0028*/ 	.byte	0x04, 0x29
        /*002a*/ 	.short	(.L_624 - .L_623)


	//   ....[0]....
.L_623:
        /*002c*/ 	.word	0xffffffff


	//   ....[1]....
        /*0030*/ 	.word	0xffffffff


	//   ....[2]....
        /*0034*/ 	.word	0xffffffff


	//   ....[3]....
        /*0038*/ 	.word	0xffffffff


	//   ....[4]....
        /*003c*/ 	.word	0xffffffff


	//   ....[5]....
        /*0040*/ 	.word	0xffffffff


	//   ....[6]....
        /*0044*/ 	.word	0xffffffff


	//   ....[7]....
        /*0048*/ 	.word	0xffffffff


	//   ....[8]....
        /*004c*/ 	.word	0xffffffff


	//   ....[9]....
        /*0050*/ 	.word	0xffffffff


	//   ....[10]....
        /*0054*/ 	.word	0xffffffff


	//   ....[11]....
        /*0058*/ 	.word	0xffffffff


	//   ....[12]....
        /*005c*/ 	.word	0xffffffff


	//   ....[13]....
        /*0060*/ 	.word	0xffffffff


	//   ....[14]....
        /*0064*/ 	.word	0xffffffff


	//   ....[15]....
        /*0068*/ 	.word	0xffffffff


	//----- nvinfo : EIATTR_COOP_GROUP_INSTR_OFFSETS
	.align		4
.L_624:
        /*006c*/ 	.byte	0x04, 0x28
        /*006e*/ 	.short	(.L_626 - .L_625)


	//   ....[0]....
.L_625:
        /*0070*/ 	.word	0x00003bf0


	//   ....[1]....
        /*0074*/ 	.word	0x00003d50


	//   ....[2]....
        /*0078*/ 	.word	0x00003d60


	//   ....[3]....
        /*007c*/ 	.word	0x00003db0


	//   ....[4]....
        /*0080*/ 	.word	0x00006ac0


	//   ....[5]....
        /*0084*/ 	.word	0x00006af0


	//   ....[6]....
        /*0088*/ 	.word	0x00006b20


	//   ....[7]....
        /*008c*/ 	.word	0x00006b30


	//   ....[8]....
        /*0090*/ 	.word	0x00009da0


	//   ....[9]....
        /*0094*/ 	.word	0x00009dc0


	//   ....[10]....
        /*0098*/ 	.word	0x00009df0


	//   ....[11]....
        /*009c*/ 	.word	0x00009e00


	//   ....[12]....
        /*00a0*/ 	.word	0x0000b540


	//   ....[13]....
        /*00a4*/ 	.word	0x0000b570


	//   ....[14]....
        /*00a8*/ 	.word	0x0000b5c0


	//   ....[15]....
        /*00ac*/ 	.word	0x0000b5d0


	//----- nvinfo : EIATTR_VRC_CTA_INIT_COUNT
	.align		4
.L_626:
        /*00b0*/ 	.byte	0x02, 0x4a
	.zero		1
	.zero		1


	//----- nvinfo : EIATTR_EXIT_INSTR_OFFSETS
	.align		4
        /*00b4*/ 	.byte	0x04, 0x1c
        /*00b6*/ 	.short	(.L_628 - .L_627)


	//   ....[0]....
.L_627:
        /*00b8*/ 	.word	0x00000340


	//   ....[1]....
        /*00bc*/ 	.word	0x00000bc0


	//   ....[2]....
        /*00c0*/ 	.word	0x00000bf0


	//   ....[3]....
        /*00c4*/ 	.word	0x0000cb50


	//   ....[4]....
        /*00c8*/ 	.word	0x0000cc40


	//----- nvinfo : EIATTR_CRS_STACK_SIZE
	.align		4
.L_628:
        /*00cc*/ 	.byte	0x04, 0x1e
        /*00ce*/ 	.short	(.L_630 - .L_629)
.L_629:
        /*00d0*/ 	.word	0x00000000


	//----- nvinfo : EIATTR_CBANK_PARAM_SIZE
	.align		4
.L_630:
        /*00d4*/ 	.byte	0x03, 0x19
        /*00d6*/ 	.short	0x01d0


	//----- nvinfo : EIATTR_PARAM_CBANK
	.align		4
        /*00d8*/ 	.byte	0x04, 0x0a
        /*00da*/ 	.short	(.L_632 - .L_631)
	.align		4
.L_631:
        /*00dc*/ 	.word	index@(.nv.constant0._ZN5flash24flash_fwd_splitkv_kernelI23Flash_fwd_kernel_traitsILi192ELi64ELi64ELi4ELb0ELb0EN7cutlass10bfloat16_tE19Flash_kernel_traitsILi192ELi64ELi64ELi4ES3_EELb1ELb0ELb0ELb0ELb1ELb0ELb0ELb0EEEvNS_16Flash_fwd_paramsE)
        /*00e0*/ 	.short	0x0380
        /*00e2*/ 	.short	0x01d0


	//----- nvinfo : EIATTR_SW_WAR
	.align		4
.L_632:
        /*00e4*/ 	.byte	0x04, 0x36
        /*00e6*/ 	.short	(.L_634 - .L_633)
.L_633:
        /*00e8*/ 	.word	0x00000008
.L_634:


//--------------------- .nv.info._ZN5flash24flash_fwd_splitkv_kernelI23Flash_fwd_kernel_traitsILi192ELi64ELi64ELi4ELb0ELb0EN7cutlass10bfloat16_tE19Flash_kernel_traitsILi192ELi64ELi64ELi4ES3_EELb1ELb0ELb0ELb0ELb1ELb1ELb0ELb0EEEvNS_16Flash_fwd_paramsE --------------------------
	.section	.nv.info._ZN5flash24flash_fwd_splitkv_kernelI23Flash_fwd_kernel_traitsILi192ELi64ELi64ELi4ELb0ELb0EN7cutlass10bfloat16_tE19Flash_kernel_traitsILi192ELi64ELi64ELi4ES3_EELb1ELb0ELb0ELb0ELb1ELb1ELb0ELb0EEEvNS_16Flash_fwd_paramsE,"",@"SHT_CUDA_INFO"
	.sectionflags	@""
	.align	4


	//----- nvinfo : EIATTR_CUDA_API_VERSION
	.align		4
        /*0000*/ 	.byte	0x04, 0x37
        /*0002*/ 	.short	(.L_636 - .L_635)
.L_635:
        /*0004*/ 	.word	0x00000082


	//----- nvinfo : EIATTR_KPARAM_INFO
	.align		4
.L_636:
        /*0008*/ 	.byte	0x04, 0x17
        /*000a*/ 	.short	(.L_638 - .L_637)
.L_637:
        /*000c*/ 	.word	0x00000000
        /*0010*/ 	.short	0x0000
        /*0012*/ 	.short	0x0000
        /*0014*/ 	.byte	0x00, 0xf0, 0x41, 0x07


	//----- nvinfo : EIATTR_SPARSE_MMA_MASK
	.align		4
.L_638:
        /*0018*/ 	.byte	0x03, 0x50
        /*001a*/ 	.short	0x0000


	//----- nvinfo : EIATTR_MAXREG_COUNT
	.align		4
        /*001c*/ 	.byte	0x03, 0x1b
        /*001e*/ 	.short	0x00ff


	//----- nvinfo : EIATTR_NUM_BARRIERS
	.align		4
        /*0020*/ 	.byte	0x02, 0x4c
        /*0022*/ 	.byte	0x01
	.zero		1


	//----- nvinfo : EIATTR_MERCURY_ISA_VERSION
	.align		4
        /*0024*/ 	.byte	0x03, 0x5f
        /*0026*/ 	.short	0x0101


	//----- nvinfo : EIATTR_COOP_GROUP_MASK_REGIDS
	.align		4
        /*0028*/ 	.byte	0x04, 0x29
        /*002a*/ 	.short	(.L_640 - .L_639)


	//   ....[0]....
.L_639:
        /*002c*/ 	.word	0xffffffff


	//   ....[1]....
        /*0030*/ 	.word	0xffffffff


	//   ....[2]....
        /*0034*/ 	.word	0xffffffff


	//   ....[3]....
        /*0038*/ 	.word	0xffffffff


	//   ....[4]....
        /*003c*/ 	.word	0xffffffff


	//   ....[5]....
        /*0040*/ 	.word	0xffffffff


	//   ....[6]....
        /*0044*/ 	.word	0xffffffff


	//   ....[7]....
        /*0048*/ 	.word	0xffffffff


	//   ....[8]....
        /*004c*/ 	.word	0xffffffff


	//   ....[9]....
        /*0050*/ 	.word	0xffffffff


	//   ....[10]....
        /*0054*/ 	.word	0xffffffff


	//   ....[11]....
        /*0058*/ 	.word	0xffffffff


	//   ....[12]....
        /*005c*/ 	.word	0xffffffff


	//   ....[13]....
        /*0060*/ 	.word	0xffffffff


	//   ....[14]....
        /*0064*/ 	.word	0xffffffff


	//   ....[15]....
        /*0068*/ 	.word	0xffffffff


	//----- nvinfo : EIATTR_COOP_GROUP_INSTR_OFFSETS
	.align		4
.L_640:
        /*006c*/ 	.byte	0x04, 0x28
        /*006e*/ 	.short	(.L_642 - .L_641)


	//   ....[0]....
.L_641:
        /*0070*/ 	.word	0x00004030


	//   ....[1]....
        /*0074*/ 	.word	0x00004190


	//   ....[2]....
        /*0078*/ 	.word	0x000041a0


	//   ....[3]....
        /*007c*/ 	.word	0x000041f0


	//   ....[4]....
        /*0080*/ 	.word	0x00007340


	//   ....[5]....
        /*0084*/ 	.word	0x00007370


	//   ....[6]....
        /*0088*/ 	.word	0x000073e0


	//   ....[7]....
        /*008c*/ 	.word	0x000073f0


	//   ....[8]....
        /*0090*/ 	.word	0x0000aa40


	//   ....[9]....
        /*0094*/ 	.word	0x0000aa70


	//   ....[10]....
        /*0098*/ 	.word	0x0000ab00


	//   ....[11]....
        /*009c*/ 	.word	0x0000ab10


	//   ....[12]....
        /*00a0*/ 	.word	0x0000c1d0


	//   ....[13]....
        /*00a4*/ 	.word	0x0000c200


	//   ....[14]....
        /*00a8*/ 	.word	0x0000c250


	//   ....[15]....
        /*00ac*/ 	.word	0x0000c260


	//----- nvinfo : EIATTR_VRC_CTA_INIT_COUNT
	.align		4
.L_642:
        /*00b0*/ 	.byte	0x02, 0x4a
	.zero		1
	.zero		1


	//----- nvinfo : EIATTR_EXIT_INSTR_OFFSETS
	.align		4
        /*00b4*/ 	.byte	0x04, 0x1c
        /*00b6*/ 	.short	(.L_644 - .L_643)


	//   ....[0]....
.L_643:
        /*00b8*/ 	.word	0x00000340


	//   ....[1]....
        /*00bc*/ 	.word	0x00000bc0


	//   ....[2]....
        /*00c0*/ 	.word	0x00000bf0


	//   ....[3]....
        /*00c4*/ 	.word	0x0000d7e0


	//   ....[4]....
        /*00c8*/ 	.word	0x0000d8d0


	//----- nvinfo : EIATTR_CRS_STACK_SIZE
	.align		4
.L_644:
        /*00cc*/ 	.byte	0x04, 0x1e
        /*00ce*/ 	.short	(.L_646 - .L_645)
.L_645:
        /*00d0*/ 	.word	0x00000000


	//----- nvinfo : EIATTR_CBANK_PARAM_SIZE
	.align		4
.L_646:
        /*00d4*/ 	.byte	0x03, 0x19
        /*00d6*/ 	.short	0x01d0


	//----- nvinfo : EIATTR_PARAM_CBANK
	.align		4
        /*00d8*/ 	.byte	0x04, 0x0a
        /*00da*/ 	.short	(.L_648 - .L_647)
	.align		4
.L_647:
        /*00dc*/ 	.word	index@(.nv.constant0._ZN5flash24flash_fwd_splitkv_kernelI23Flash_fwd_kernel_traitsILi192ELi64ELi64ELi4ELb0ELb0EN7cutlass10bfloat16_tE19Flash_kernel_traitsILi192ELi64ELi64ELi4ES3_EELb1ELb0ELb0ELb0ELb1ELb1ELb0ELb0EEEvNS_16Flash_fwd_paramsE)
        /*00e0*/ 	.short	0x0380
        /*00e2*/ 	.short	0x01d0


	//----- nvinfo : EIATTR_SW_WAR
	.align		4
.L_648:
        /*00e4*/ 	.byte	0x04, 0x36
        /*00e6*/ 	.short	(.L_650 - .L_649)
.L_649:
        /*00e8*/ 	.word	0x00000008
.L_650:


//--------------------- .nv.info._ZN5flash24flash_fwd_splitkv_kernelI23Flash_fwd_kernel_traitsILi192ELi64ELi64ELi4ELb0ELb0EN7cutlass10bfloat16_tE19Flash_kernel_traitsILi192ELi64ELi64ELi4ES3_EELb1ELb0ELb1ELb0ELb0ELb0ELb0ELb0EEEvNS_16Flash_fwd_paramsE --------------------------
	.section	.nv.info._ZN5flash24flash_fwd_splitkv_kernelI23Flash_fwd_kernel_traitsILi192ELi64ELi64ELi4ELb0ELb0EN7cutlass10bfloat16_tE19Flash_kernel_traitsILi192ELi64ELi64ELi4ES3_EELb1ELb0ELb1ELb0ELb0ELb0ELb0ELb0EEEvNS_16Flash_fwd_paramsE,"",@"SHT_CUDA_INFO"
	.sectionflags	@""
	.align	4


	//----- nvinfo : EIATTR_CUDA_API_VERSION
	.align		4
        /*0000*/ 	.byte	0x04, 0x37
        /*0002*/ 	.short	(.L_652 - .L_651)
.L_651:
        /*0004*/ 	.word	0x00000082


	//----- nvinfo : EIATTR_KPARAM_INFO
	.align		4
.L_652:
        /*0008*/ 	.byte	0x04, 0x17
        /*000a*/ 	.short	(.L_654 - .L_653)
.L_653:
        /*000c*/ 	.word	0x00000000
        /*0010*/ 	.short	0x0000
        /*0012*/ 	.short	0x0000
        /*0014*/ 	.byte	0x00, 0xf0, 0x41, 0x07


	//----- nvinfo : EIATTR_SPARSE_MMA_MASK
	.align		4
.L_654:
        /*0018*/ 	.byte	0x03, 0x50
        /*001a*/ 	.short	0x0000


	//----- nvinfo : EIATTR_MAXREG_COUNT
	.align		4
        /*001c*/ 	.byte	0x03, 0x1b
        /*001e*/ 	.short	0x00ff


	//----- nvinfo : EIATTR_NUM_BARRIERS
	.align		4
        /*0020*/ 	.byte	0x02, 0x4c
        /*0022*/ 	.byte	0x01
	.zero		1


	//----- nvinfo : EIATTR_MERCURY_ISA_VERSION
	.align		4
        /*0024*/ 	.byte	0x03, 0x5f
        /*0026*/ 	.short	0x0101


	//----- nvinfo : EIATTR_COOP_GROUP_MASK_REGIDS
	.align		4
        /*0028*/ 	.byte	0x04, 0x29
        /*002a*/ 	.short	(.L_656 - .L_655)


	//   ....[0]....
.L_655:
        /*002c*/ 	.word	0xffffffff


	//   ....[1]....
        /*0030*/ 	.word	0xffffffff


	//   ....[2]....
        /*0034*/ 	.word	0xffffffff


	//   ....[3]....
        /*0038*/ 	.word	0xffffffff


	//   ....[4]....
        /*003c*/ 	.word	0xffffffff


	//   ....[5]....
        /*0040*/ 	.word	0xffffffff


	//   ....[6]....
        /*0044*/ 	.word	0xffffffff


	//   ....[7]....
        /*0048*/ 	.word	0xffffffff


	//   ....[8]....
        /*004c*/ 	.word	0xffffffff


	//   ....[9]....
        /*0050*/ 	.word	0xffffffff


	//   ....[10]....
        /*0054*/ 	.word	0xffffffff


	//   ....[11]....
        /*0058*/ 	.word	0xffffffff


	//   ....[12]....
        /*005c*/ 	.word	0xffffffff


	//   ....[13]....
        /*0060*/ 	.word	0xffffffff


	//   ....[14]....
        /*0064*/ 	.word	0xffffffff


	//   ....[15]....
        /*0068*/ 	.word	0xffffffff


	//----- nvinfo : EIATTR_COOP_GROUP_INSTR_OFFSETS
	.align		4
.L_656:
        /*006c*/ 	.byte	0x04, 0x28
        /*006e*/ 	.short	(.L_658 - .L_657)


	//   ....[0]....
.L_657:
        /*0070*/ 	.word	0x00005360


	//   ....[1]....
        /*0074*/ 	.word	0x00005390


	//   ....[2]....
        /*0078*/ 	.word	0x00005440


	//   ....[3]....
        /*007c*/ 	.word	0x00005450


	//   ....[4]....
        /*0080*/ 	.word	0x00008a80


	//   ....[5]....
        /*0084*/ 	.word	0x00008ab0


	//   ....[6]....
        /*0088*/ 	.word	0x00008b30


	//   ....[7]....
        /*008c*/ 	.word	0x00008b40


	//   ....[8]....
        /*0090*/ 	.word	0x0000c750


	//   ....[9]....
        /*0094*/ 	.word	0x0000c790


	//   ....[10]....
        /*0098*/ 	.word	0x0000c7c0


	//   ....[11]....
        /*009c*/ 	.word	0x0000c7d0


	//   ....[12]....
        /*00a0*/ 	.word	0x0000df00


	//   ....[13]....
        /*00a4*/ 	.word	0x0000df40


	//   ....[14]....
        /*00a8*/ 	.word	0x0000dfe0


	//   ....[15]....
        /*00ac*/ 	.word	0x0000e010


	//----- nvinfo : EIATTR_VRC_CTA_INIT_COUNT
	.align		4
.L_658:
        /*00b0*/ 	.byte	0x02, 0x4a
	.zero		1
	.zero		1


	//----- nvinfo : EIATTR_EXIT_INSTR_OFFSETS
	.align		4
        /*00b4*/ 	.byte	0x04, 0x1c
        /*00b6*/ 	.short	(.L_660 - .L_659)


	//   ....[0]....
.L_659:
        /*00b8*/ 	.word	0x00000340


	//   ....[1]....
        /*00bc*/ 	.word	0x00000cf0


	//   ....[2]....
        /*00c0*/ 	.word	0x00000d20


	//   ....[3]....
        /*00c4*/ 	.word	0x0000f5b0


	//   ....[4]....
        /*00c8*/ 	.word	0x0000f6d0


	//   ....[5]....
        /*00cc*/ 	.word	0x0000f6f0


	//----- nvinfo : EIATTR_CRS_STACK_SIZE
	.align		4
.L_660:
        /*00d0*/ 	.byte	0x04, 0x1e
        /*00d2*/ 	.short	(.L_662 - .L_661)
.L_661:
        /*00d4*/ 	.word	0x00000000


	//----- nvinfo : EIATTR_CBANK_PARAM_SIZE
	.align		4
.L_662:
        /*00d8*/ 	.byte	0x03, 0x19
        /*00da*/ 	.short	0x01d0


	//----- nvinfo : EIATTR_PARAM_CBANK
	.align		4
        /*00dc*/ 	.byte	0x04, 0x0a
        /*00de*/ 	.short	(.L_664 - .L_663)
	.align		4
.L_663:
        /*00e0*/ 	.word	index@(.nv.constant0._ZN5flash24flash_fwd_splitkv_kernelI23Flash_fwd_kernel_traitsILi192ELi64ELi64ELi4ELb0ELb0EN7cutlass10bfloat16_tE19Flash_kernel_traitsILi192ELi64ELi64ELi4ES3_EELb1ELb0ELb1ELb0ELb0ELb0ELb0ELb0EEEvNS_16Flash_fwd_paramsE)
        /*00e4*/ 	.short	0x0380
        /*00e6*/ 	.short	0x01d0


	//----- nvinfo : EIATTR_SW_WAR
	.align		4
.L_664:
        /*00e8*/ 	.byte	0x04, 0x36
        /*00ea*/ 	.short	(.L_666 - .L_665)
.L_665:
        /*00ec*/ 	.word	0x00000008
.L_666:


//--------------------- .nv.info._ZN5flash24flash_fwd_splitkv_kernelI23Flash_fwd_kernel_traitsILi192ELi64ELi64ELi4ELb0ELb0EN7cutlass10bfloat16_tE19Flash_kernel_traitsILi192ELi64ELi64ELi4ES3_EELb1ELb0ELb1ELb0ELb0ELb1ELb0ELb0EEEvNS_16Flash_fwd_paramsE --------------------------
	.section	.nv.info._ZN5flash24flash_fwd_splitkv_kernelI23Flash_fwd_kernel_traitsILi192ELi64ELi64ELi4ELb0ELb0EN7cutlass10bfloat16_tE19Flash_kernel_traitsILi192ELi64ELi64ELi4ES3_EELb1ELb0ELb1ELb0ELb0ELb1ELb0ELb0EEEvNS_16Flash_fwd_paramsE,"",@"SHT_CUDA_INFO"
	.sectionflags	@""
	.align	4


	//----- nvinfo : EIATTR_CUDA_API_VERSION
	.align		4
        /*0000*/ 	.byte	0x04, 0x37
        /*0002*/ 	.short	(.L_668 - .L_667)
.L_667:
        /*0004*/ 	.word	0x00000082


	//----- nvinfo : EIATTR_KPARAM_INFO
	.align		4
.L_668:
        /*0008*/ 	.byte	0x04, 0x17
        /*000a*/ 	.short	(.L_670 - .L_669)
.L_669:
        /*000c*/ 	.word	0x00000000
        /*0010*/ 	.short	0x0000
        /*0012*/ 	.short	0x0000
        /*0014*/ 	.byte	0x00, 0xf0, 0x41, 0x07


	//----- nvinfo : EIATTR_SPARSE_MMA_MASK
	.align		4
.L_670:
        /*0018*/ 	.byte	0x03, 0x50
        /*001a*/ 	.short	0x0000


	//----- nvinfo : EIATTR_MAXREG_COUNT
	.align		4
        /*001c*/ 	.byte	0x03, 0x1b
        /*001e*/ 	.short	0x00ff


	//----- nvinfo : EIATTR_NUM_BARRIERS
	.align		4
        /*0020*/ 	.byte	0x02, 0x4c
        /*0022*/ 	.byte	0x01
	.zero		1


	//----- nvinfo : EIATTR_MERCURY_ISA_VERSION
	.align		4
        /*0024*/ 	.byte	0x03, 0x5f
        /*0026*/ 	.short	0x0101


	//----- nvinfo : EIATTR_COOP_GROUP_MASK_REGIDS
	.align		4
        /*0028*/ 	.byte	0x04, 0x29
        /*002a*/ 	.short	(.L_672 - .L_671)


	//   ....[0]....
.L_671:
        /*002c*/ 	.word	0xffffffff


	//   ....[1]....
        /*0030*/ 	.word	0xffffffff


	//   ....[2]....
        /*0034*/ 	.word	0xffffffff


	//   ....[3]....
        /*0038*/ 	.word	0xffffffff


	//   ....[4]....
        /*003c*/ 	.word	0xffffffff


	//   ....[5]....
        /*0040*/ 	.word	0xffffffff


	//   ....[6]....
        /*0044*/ 	.word	0xffffffff


	//   ....[7]....
        /*0048*/ 	.word	0xffffffff


	//   ....[8]....
        /*004c*/ 	.word	0xffffffff


	//   ....[9]....
        /*0050*/ 	.word	0xffffffff


	//   ....[10]....
        /*0054*/ 	.word	0xffffffff


	//   ....[11]....
        /*0058*/ 	.word	0xffffffff


	//   ....[12]....
        /*005c*/ 	.word	0xffffffff


	//   ....[13]....
        /*0060*/ 	.word	0xffffffff


	//   ....[14]....
        /*0064*/ 	.word	0xffffffff


	//   ....[15]....
        /*0068*/ 	.word	0xffffffff


	//----- nvinfo : EIATTR_COOP_GROUP_INSTR_OFFSETS
	.align		4
.L_672:
        /*006c*/ 	.byte	0x04, 0x28
        /*006e*/ 	.short	(.L_674 - .L_673)


	//   ....[0]....
.L_673:
        /*0070*/ 	.word	0x00005810


	//   ....[1]....
        /*0074*/ 	.word	0x00005840


	//   ....[2]....
        /*0078*/ 	.word	0x000058f0


	//   ....[3]....
        /*007c*/ 	.word	0x00005900


	//   ....[4]....
        /*0080*/ 	.word	0x00009390


	//   ....[5]....
        /*0084*/ 	.word	0x000093c0


	//   ....[6]....
        /*0088*/ 	.word	0x00009450


	//   ....[7]....
        /*008c*/ 	.word	0x00009460


	//   ....[8]....
        /*0090*/ 	.word	0x0000d4c0


	//   ....[9]....
        /*0094*/ 	.word	0x0000d500


	//   ....[10]....
        /*0098*/ 	.word	0x0000d560


	//   ....[11]....
        /*009c*/ 	.word	0x0000d580


	//   ....[12]....
        /*00a0*/ 	.word	0x0000ec90


	//   ....[13]....
        /*00a4*/ 	.word	0x0000ecd0


	//   ....[14]....
        /*00a8*/ 	.word	0x0000ed70


	//   ....[15]....
        /*00ac*/ 	.word	0x0000eda0


	//----- nvinfo : EIATTR_VRC_CTA_INIT_COUNT
	.align		4
.L_674:
        /*00b0*/ 	.byte	0x02, 0x4a
	.zero		1
	.zero		1


	//----- nvinfo : EIATTR_EXIT_INSTR_OFFSETS
	.align		4
        /*00b4*/ 	.byte	0x04, 0x1c
        /*00b6*/ 	.short	(.L_676 - .L_675)


	//   ....[0]....
.L_675:
        /*00b8*/ 	.word	0x00000340


	//   ....[1]....
        /*00bc*/ 	.word	0x00000cf0


	//   ....[2]....
        /*00c0*/ 	.word	0x00000d20


	//   ....[3]....
        /*00c4*/ 	.word	0x00010340


	//   ....[4]....
        /*00c8*/ 	.word	0x00010460


	//   ....[5]....
        /*00cc*/ 	.word	0x00010480


	//----- nvinfo : EIATTR_CRS_STACK_SIZE
	.align		4
.L_676:
        /*00d0*/ 	.byte	0x04, 0x1e
        /*00d2*/ 	.short	(.L_678 - .L_677)
.L_677:
        /*00d4*/ 	.word	0x00000000


	//----- nvinfo : EIATTR_CBANK_PARAM_SIZE
	.align		4
.L_678:
        /*00d8*/ 	.byte	0x03, 0x19
        /*00da*/ 	.short	0x01d0


	//----- nvinfo : EIATTR_PARAM_CBANK
	.align		4
        /*00dc*/ 	.byte	0x04, 0x0a
        /*00de*/ 	.short	(.L_680 - .L_679)
	.align		4
.L_679:
        /*00e0*/ 	.word	index@(.nv.constant0._ZN5flash24flash_fwd_splitkv_kernelI23Flash_fwd_kernel_traitsILi192ELi64ELi64ELi4ELb0ELb0EN7cutlass10bfloat16_tE19Flash_kernel_traitsILi192ELi64ELi64ELi4ES3_EELb1ELb0ELb1ELb0ELb0ELb1ELb0ELb0EEEvNS_16Flash_fwd_paramsE)
        /*00e4*/ 	.short	0x0380
        /*00e6*/ 	.short	0x01d0


	//----- nvinfo : EIATTR_SW_WAR
	.align		4
.L_680:
        /*00e8*/ 	.byte	0x04, 0x36
        /*00ea*/ 	.short	(.L_682 - .L_681)
.L_681:
        /*00ec*/ 	.word	0x00000008
.L_682:


//--------------------- .nv.info._ZN5flash24flash_fwd_splitkv_kernelI23Flash_fwd_kernel_traitsILi192ELi64ELi64ELi4ELb0ELb0EN7cutlass10bfloat16_tE19Flash_kernel_traitsILi192ELi64ELi64ELi4ES3_EELb1ELb0ELb0ELb0ELb1ELb0ELb0ELb1EEEvNS_16Flash_fwd_paramsE --------------------------
	.section	.nv.info._ZN5flash24flash_fwd_splitkv_kernelI23Flash_fwd_kernel_traitsILi192ELi64ELi64ELi4ELb0ELb0EN7cutlass10bfloat16_tE19Flash_kernel_traitsILi192ELi64ELi64ELi4ES3_EELb1ELb0ELb0ELb0ELb1ELb0ELb0ELb1EEEvNS_16Flash_fwd_paramsE,"",@"SHT_CUDA_INFO"
	.sectionflags	@""
	.align	4


	//----- nvinfo : EIATTR_CUDA_API_VERSION
	.align		4
        /*0000*/ 	.byte	0x04, 0x37
        /*0002*/ 	.short	(.L_684 - .L_683)
.L_683:
        /*0004*/ 	.word	0x00000082


	//----- nvinfo : EIATTR_KPARAM_INFO
	.align		4
.L_684:
        /*0008*/ 	.byte	0x04, 0x17
        /*000a*/ 	.short	(.L_686 - .L_685)
.L_685:
        /*000c*/ 	.word	0x00000000
        /*0010*/ 	.short	0x0000
        /*0012*/ 	.short	0x0000
        /*0014*/ 	.byte	0x00, 0xf0, 0x41, 0x07


	//----- nvinfo : EIATTR_SPARSE_MMA_MASK
	.align		4
.L_686:
        /*0018*/ 	.byte	0x03, 0x50
        /*001a*/ 	.short	0x0000


	//----- nvinfo : EIATTR_MAXREG_COUNT
	.align		4
        /*001c*/ 	.byte	0x03, 0x1b
        /*001e*/ 	.short	0x00ff


	//----- nvinfo : EIATTR_NUM_BARRIERS
	.align		4
        /*0020*/ 	.byte	0x02, 0x4c
        /*0022*/ 	.byte	0x01
	.zero		1


	//----- nvinfo : EIATTR_MERCURY_ISA_VERSION
	.align		4
        /*0024*/ 	.byte	0x03, 0x5f
        /*0026*/ 	.short	0x0101


	//----- nvinfo : EIATTR_COOP_GROUP_MASK_REGIDS
	.align		4
        /*0028*/ 	.byte	0x04, 0x29
        /*002a*/ 	.short	(.L_688 - .L_687)


	//   ....[0]....
.L_687:
        /*002c*/ 	.word	0xffffffff


	//   ....[1]....
        /*0030*/ 	.word	0xffffffff


	//   ....[2]....
        /*0034*/ 	.word	0xffffffff


	//   ....[3]....
        /*0038*/ 	.word	0xffffffff


	//   ....[4]....
        /*003c*/ 	.word	0xffffffff


	//   ....[5]....
        /*0040*/ 	.word	0xffffffff


	//   ....[6]....
        /*0044*/ 	.word	0xffffffff


	//   ....[7]....
        /*0048*/ 	.word	0xffffffff


	//   ....[8]....
        /*004c*/ 	.word	0xffffffff


	//   ....[9]....
        /*0050*/ 	.word	0xffffffff


	//   ....[10]....
        /*0054*/ 	.word	0xffffffff


	//   ....[11]....
        /*0058*/ 	.word	0xffffffff


	//   ....[12]....
        /*005c*/ 	.word	0xffffffff


	//   ....[13]....
        /*0060*/ 	.word	0xffffffff


	//   ....[14]....
        /*0064*/ 	.word	0xffffffff


	//   ....[15]....
        /*0068*/ 	.word	0xffffffff


	//----- nvinfo : EIATTR_COOP_GROUP_INSTR_OFFSETS
	.align		4
.L_688:
        /*006c*/ 	.byte	0x04, 0x28
        /*006e*/ 	.short	(.L_690 - .L_689)


	//   ....[0]....
.L_689:
        /*0070*/ 	.word	0x000124d0


	//   ....[1]....
        /*0074*/ 	.word	0x00012650


	//   ....[2]....
        /*0078*/ 	.word	0x00012660


	//   ....[3]....
        /*007c*/ 	.word	0x000126b0


	//   ....[4]....
        /*0080*/ 	.word	0x000155a0


	//   ....[5]....
        /*0084*/ 	.word	0x000155d0


	//   ....[6]....
        /*0088*/ 	.word	0x00015610


	//   ....[7]....
        /*008c*/ 	.word	0x00015620


	//   ....[8]....
        /*0090*/ 	.word	0x00018870


	//   ....[9]....
        /*0094*/ 	.word	0x00018890


	//   ....[10]....
        /*0098*/ 	.word	0x000188c0


	//   ....[11]....
        /*009c*/ 	.word	0x000188d0


	//   ....[12]....
        /*00a0*/ 	.word	0x0001a010


	//   ....[13]....
        /*00a4*/ 	.word	0x0001a050


	//   ....[14]....
        /*00a8*/ 	.word	0x0001a0a0


	//   ....[15]....
        /*00ac*/ 	.word	0x0001a0b0


	//----- nvinfo : EIATTR_VRC_CTA_INIT_COUNT
	.align		4
.L_690:
        /*00b0*/ 	.byte	0x02, 0x4a
	.zero		1
	.zero		1


	//----- nvinfo : EIATTR_EXIT_INSTR_OFFSETS
	.align		4
        /*00b4*/ 	.byte	0x04, 0x1c
        /*00b6*/ 	.short	(.L_692 - .L_691)


	//   ....[0]....
.L_691:
        /*00b8*/ 	.word	0x00000340


	//   ....[1]....
        /*00bc*/ 	.word	0x00000bd0


	//   ....[2]....
        /*00c0*/ 	.word	0x00000c00


	//   ....[3]....
        /*00c4*/ 	.word	0x0001b640


	//   ....[4]....
        /*00c8*/ 	.word	0x0001b730


	//----- nvinfo : EIATTR_CRS_STACK_SIZE
	.align		4
.L_692:
        /*00cc*/ 	.byte	0x04, 0x1e
        /*00ce*/ 	.short	(.L_694 - .L_693)
.L_693:
        /*00d0*/ 	.word	0x00000000


	//----- nvinfo : EIATTR_CBANK_PARAM_SIZE
	.align		4
.L_694:
        /*00d4*/ 	.byte	0x03, 0x19
        /*00d6*/ 	.short	0x01d0


	//----- nvinfo : EIATTR_PARAM_CBANK
	.align		4
        /*00d8*/ 	.byte	0x04, 0x0a
        /*00da*/ 	.short	(.L_696 - .L_695)
	.align		4
.L_695:
        /*00dc*/ 	.word	index@(.nv.constant0._ZN5flash24flash_fwd_splitkv_kernelI23Flash_fwd_kernel_traitsILi192ELi64ELi64ELi4ELb0ELb0EN7cutlass10bfloat16_tE19Flash_kernel_traitsILi192ELi64ELi64ELi4ES3_EELb1ELb0ELb0ELb0ELb1ELb0ELb0ELb1EEEvNS_16Flash_fwd_paramsE)
        /*00e0*/ 	.short	0x0380
        /*00e2*/ 	.short	0x01d0


	//----- nvinfo : EIATTR_SW_WAR
	.align		4
.L_696:
        /*00e4*/ 	.byte	0x04, 0x36
        /*00e6*/ 	.short	(.L_698 - .L_697)
.L_697:
        /*00e8*/ 	.word	0x00000008
.L_698:


//--------------------- .nv.info._ZN5flash24flash_fwd_splitkv_kernelI23Flash_fwd_kernel_traitsILi192ELi64ELi64ELi4ELb0ELb0EN7cutlass10bfloat16_tE19Flash_kernel_traitsILi192ELi64ELi64ELi4ES3_EELb1ELb0ELb0ELb0ELb1ELb1ELb0ELb1EEEvNS_16Flash_fwd_paramsE --------------------------
	.section	.nv.info._ZN5flash24flash_fwd_splitkv_kernelI23Flash_fwd_kernel_traitsILi192ELi64ELi64ELi4ELb0ELb0EN7cutlass10bfloat16_tE19Flash_kernel_traitsILi192ELi64ELi64ELi4ES3_EELb1ELb0ELb0ELb0ELb1ELb1ELb0ELb1EEEvNS_16Flash_fwd_paramsE,"",@"SHT_CUDA_INFO"
	.sectionflags	@""
	.align	4


	//----- nvinfo : EIATTR_CUDA_API_VERSION
	.align		4
        /*0000*/ 	.byte	0x04, 0x37
        /*0002*/ 	.short	(.L_700 - .L_699)
.L_699:
        /*0004*/ 	.word	0x00000082


	//----- nvinfo : EIATTR_KPARAM_INFO
	.align		4
.L_700:
        /*0008*/ 	.byte	0x04, 0x17
        /*000a*/ 	.short	(.L_702 - .L_701)
.L_701:
        /*000c*/ 	.word	0x00000000
        /*0010*/ 	.short	0x0000
        /*0012*/ 	.short	0x0000
        /*0014*/ 	.byte	0x00, 0xf0, 0x41, 0x07


	//----- nvinfo : EIATTR_SPARSE_MMA_MASK
	.align		4
.L_702:
        /*0018*/ 	.byte	0x03, 0x50
        /*001a*/ 	.short	0x0000


	//----- nvinfo : EIATTR_MAXREG_COUNT
	.align		4
        /*001c*/ 	.byte	0x03, 0x1b
        /*001e*/ 	.short	0x00ff


	//----- nvinfo : EIATTR_NUM_BARRIERS
	.align		4
        /*0020*/ 	.byte	0x02, 0x4c
        /*0022*/ 	.byte	0x01
	.zero		1


	//----- nvinfo : EIATTR_MERCURY_ISA_VERSION
	.align		4
        /*0024*/ 	.byte	0x03, 0x5f
        /*0026*/ 	.short	0x0101


	//----- nvinfo : EIATTR_COOP_GROUP_MASK_REGIDS
	.align		4
        /*0028*/ 	.byte	0x04, 0x29
        /*002a*/ 	.short	(.L_704 - .L_703)


	//   ....[0]....
.L_703:
        /*002c*/ 	.word	0xffffffff


	//   ....[1]....
        /*0030*/ 	.word	0xffffffff


	//   ....[2]....
        /*0034*/ 	.word	0xffffffff


	//   ....[3]....
        /*0038*/ 	.word	0xffffffff


	//   ....[4]....
        /*003c*/ 	.word	0xffffffff


	//   ....[5]....
        /*0040*/ 	.word	0xffffffff


	//   ....[6]....
        /*0044*/ 	.word	0xffffffff


	//   ....[7]....
        /*0048*/ 	.word	0xffffffff


	//   ....[8]....
        /*004c*/ 	.word	0xffffffff


	//   ....[9]....
        /*0050*/ 	.word	0xffffffff


	//   ....[10]....
        /*0054*/ 	.word	0xffffffff


	//   ....[11]....
        /*0058*/ 	.word	0xffffffff


	//   ....[12]....
        /*005c*/ 	.word	0xffffffff


	//   ....[13]....
        /*0060*/ 	.word	0xffffffff


	//   ....[14]....
        /*0064*/ 	.word	0xffffffff


	//   ....[15]....
        /*0068*/ 	.word	0xffffffff


	//----- nvinfo : EIATTR_COOP_GROUP_INSTR_OFFSETS
	.align		4
.L_704:
        /*006c*/ 	.byte	0x04, 0x28
        /*006e*/ 	.short	(.L_706 - .L_705)


	//   ....[0]....
.L_705:
        /*0070*/ 	.word	0x00012930


	//   ....[1]....
        /*0074*/ 	.word	0x00012aa0


	//   ....[2]....
        /*0078*/ 	.word	0x00012ab0


	//   ....[3]....
        /*007c*/ 	.word	0x00012b20


	//   ....[4]....
        /*0080*/ 	.word	0x00015e10


	//   ....[5]....
        /*0084*/ 	.word	0x00015e40


	//   ....[6]....
        /*0088*/ 	.word	0x00015ed0


	//   ....[7]....
        /*008c*/ 	.word	0x00015ee0


	//   ....[8]....
        /*0090*/ 	.word	0x00019500


	//   ....[9]....
        /*0094*/ 	.word	0x00019530


	//   ....[10]....
        /*0098*/ 	.word	0x00019590


	//   ....[11]....
        /*009c*/ 	.word	0x000195a0


	//   ....[12]....
        /*00a0*/ 	.word	0x0001acb0


	//   ....[13]....
        /*00a4*/ 	.word	0x0001acf0


	//   ....[14]....
        /*00a8*/ 	.word	0x0001ad40


	//   ....[15]....
        /*00ac*/ 	.word	0x0001ad50


	//----- nvinfo : EIATTR_VRC_CTA_INIT_COUNT
	.align		4
.L_706:
        /*00b0*/ 	.byte	0x02, 0x4a
	.zero		1
	.zero		1


	//----- nvinfo : EIATTR_EXIT_INSTR_OFFSETS
	.align		4
        /*00b4*/ 	.byte	0x04, 0x1c
        /*00b6*/ 	.short	(.L_708 - .L_707)


	//   ....[0]....
.L_707:
        /*00b8*/ 	.word	0x00000340


	//   ....[1]....
        /*00bc*/ 	.word	0x00000bd0


	//   ....[2]....
        /*00c0*/ 	.word	0x00000c00


	//   ....[3]....
        /*00c4*/ 	.word	0x0001c2e0


	//   ....[4]....
        /*00c8*/ 	.word	0x0001c3d0


	//----- nvinfo : EIATTR_CRS_STACK_SIZE
	.align		4
.L_708:
        /*00cc*/ 	.byte	0x04, 0x1e
        /*00ce*/ 	.short	(.L_710 - .L_709)
.L_709:
        /*00d0*/ 	.word	0x00000000


	//----- nvinfo : EIATTR_CBANK_PARAM_SIZE
	.align		4
.L_710:
        /*00d4*/ 	.byte	0x03, 0x19
        /*00d6*/ 	.short	0x01d0


	//----- nvinfo : EIATTR_PARAM_CBANK
	.align		4
        /*00d8*/ 	.byte	0x04, 0x0a
        /*00da*/ 	.short	(.L_712 - .L_711)
	.align		4
.L_711:
        /*00dc*/ 	.word	index@(.nv.constant0._ZN5flash24flash_fwd_splitkv_kernelI23Flash_fwd_kernel_traitsILi192ELi64ELi64ELi4ELb0ELb0EN7cutlass10bfloat16_tE19Flash_kernel_traitsILi192ELi64ELi64ELi4ES3_EELb1ELb0ELb0ELb0ELb1ELb1ELb0ELb1EEEvNS_16Flash_fwd_paramsE)
        /*00e0*/ 	.short	0x0380
        /*00e2*/ 	.short	0x01d0


	//----- nvinfo : EIATTR_SW_WAR
	.align		4
.L_712:
        /*00e4*/ 	.byte	0x04, 0x36
        /*00e6*/ 	.short	(.L_714 - .L_713)
.L_713:
        /*00e8*/ 	.word	0x00000008
.L_714:


//--------------------- .nv.info._ZN5flash24flash_fwd_splitkv_kernelI23Flash_fwd_kernel_traitsILi192ELi64ELi64ELi4ELb0ELb0EN7cutlass10bfloat16_tE19Flash_kernel_traitsILi192ELi64ELi64ELi4ES3_EELb1ELb0ELb1ELb0ELb0ELb0ELb0ELb1EEEvNS_16Flash_fwd_paramsE --------------------------
	.section	.nv.info._ZN5flash24flash_fwd_splitkv_kernelI23Flash_fwd_kernel_traitsILi192ELi64ELi64ELi4ELb0ELb0EN7cutlass10bfloat16_tE19Flash_kernel_traitsILi192ELi64ELi64ELi4ES3_EELb1ELb0ELb1ELb0ELb0ELb0ELb0ELb1EEEvNS_16Flash_fwd_paramsE,"",@"SHT_CUDA_INFO"
	.sectionflags	@""
	.align	4


	//----- nvinfo : EIATTR_CUDA_API_VERSION
	.align		4
        /*0000*/ 	.byte	0x04, 0x37
        /*0002*/ 	.short	(.L_716 - .L_715)
.L_715:
        /*0004*/ 	.word	0x00000082


	//----- nvinfo : EIATTR_KPARAM_INFO
	.align		4
.L_716:
        /*0008*/ 	.byte	0x04, 0x17
        /*000a*/ 	.short	(.L_718 - .L_717)
.L_717:
        /*000c*/ 	.word	0x00000000
        /*0010*/ 	.short	0x0000
        /*0012*/ 	.short	0x0000
        /*0014*/ 	.byte	0x00, 0xf0, 0x41, 0x07


	//----- nvinfo : EIATTR_SPARSE_MMA_MASK
	.align		4
.L_718:
        /*0018*/ 	.byte	0x03, 0x50
        /*001a*/ 	.short	0x0000


	//----- nvinfo : EIATTR_MAXREG_COUNT
	.align		4
        /*001c*/ 	.byte	0x03, 0x1b
        /*001e*/ 	.short	0x00ff


	//----- nvinfo : EIATTR_NUM_BARRIERS
	.align		4
        /*0020*/ 	.byte	0x02, 0x4c
        /*0022*/ 	.byte	0x01
	.zero		1


	//----- nvinfo : EIATTR_MERCURY_ISA_VERSION
	.align		4
        /*0024*/ 	.byte	0x03, 0x5f
        /*0026*/ 	.short	0x0101


	//----- nvinfo : EIATTR_COOP_GROUP_MASK_REGIDS
	.align		4
        /*0028*/ 	.byte	0x04, 0x29
        /*002a*/ 	.short	(.L_720 - .L_719)


	//   ....[0]....
.L_719:
        /*002c*/ 	.word	0xffffffff


	//   ....[1]....
        /*0030*/ 	.word	0xffffffff


	//   ....[2]....
        /*0034*/ 	.word	0xffffffff


	//   ....[3]....
        /*0038*/ 	.word	0xffffffff


	//   ....[4]....
        /*003c*/ 	.word	0xffffffff


	//   ....[5]....
        /*0040*/ 	.word	0xffffffff


	//   ....[6]....
        /*0044*/ 	.word	0xffffffff


	//   ....[7]....
        /*0048*/ 	.word	0xffffffff


	//   ....[8]....
        /*004c*/ 	.word	0xffffffff


	//   ....[9]....
        /*0050*/ 	.word	0xffffffff


	//   ....[10]....
        /*0054*/ 	.word	0xffffffff


	//   ....[11]....
        /*0058*/ 	.word	0xffffffff


	//   ....[12]....
        /*005c*/ 	.word	0xffffffff


	//   ....[13]....
        /*0060*/ 	.word	0xffffffff


	//   ....[14]....
        /*0064*/ 	.word	0xffffffff


	//   ....[15]....
        /*0068*/ 	.word	0xffffffff


	//----- nvinfo : EIATTR_COOP_GROUP_INSTR_OFFSETS
	.align		4
.L_720:
        /*006c*/ 	.byte	0x04, 0x28
        /*006e*/ 	.short	(.L_722 - .L_721)


	//   ....[0]....
.L_721:
        /*0070*/ 	.word	0x00014c70


	//   ....[1]....
        /*0074*/ 	.word	0x00014ca0


	//   ....[2]....
        /*0078*/ 	.word	0x00014cf0


	//   ....[3]....
        /*007c*/ 	.word	0x00014d00


	//   ....[4]....
        /*0080*/ 	.word	0x00018550


	//   ....[5]....
        /*0084*/ 	.word	0x00018570


	//   ....[6]....
        /*0088*/ 	.word	0x000185a0


	//   ....[7]....
        /*008c*/ 	.word	0x000185b0


	//   ....[8]....
        /*0090*/ 	.word	0x0001c290


	//   ....[9]....
        /*0094*/ 	.word	0x0001c2d0


	//   ....[10]....
        /*0098*/ 	.word	0x0001c300


	//   ....[11]....
        /*009c*/ 	.word	0x0001c310


	//   ....[12]....
        /*00a0*/ 	.word	0x0001da40


	//   ....[13]....
        /*00a4*/ 	.word	0x0001da80


	//   ....[14]....
        /*00a8*/ 	.word	0x0001db50


	//   ....[15]....
        /*00ac*/ 	.word	0x0001db80


	//----- nvinfo : EIATTR_VRC_CTA_INIT_COUNT
	.align		4
.L_722:
        /*00b0*/ 	.byte	0x02, 0x4a
	.zero		1
	.zero		1


	//----- nvinfo : EIATTR_EXIT_INSTR_OFFSETS
	.align		4
        /*00b4*/ 	.byte	0x04, 0x1c
        /*00b6*/ 	.short	(.L_724 - .L_723)


	//   ....[0]....
.L_723:
        /*00b8*/ 	.word	0x00000340


	//   ....[1]....
        /*00bc*/ 	.word	0x00000cf0


	//   ....[2]....
        /*00c0*/ 	.word	0x00000d20


	//   ....[3]....
        /*00c4*/ 	.word	0x0001f140


	//   ....[4]....
        /*00c8*/ 	.word	0x0001f270


	//   ....[5]....
        /*00cc*/ 	.word	0x0001f290


	//----- nvinfo : EIATTR_CRS_STACK_SIZE
	.align		4
.L_724:
        /*00d0*/ 	.byte	0x04, 0x1e
        /*00d2*/ 	.short	(.L_726 - .L_725)
.L_725:
        /*00d4*/ 	.word	0x00000000


	//----- nvinfo : EIATTR_CBANK_PARAM_SIZE
	.align		4
.L_726:
        /*00d8*/ 	.byte	0x03, 0x19
        /*00da*/ 	.short	0x01d0


	//----- nvinfo : EIATTR_PARAM_CBANK
	.align		4
        /*00dc*/ 	.byte	0x04, 0x0a
        /*00de*/ 	.short	(.L_728 - .L_727)
	.align		4
.L_727:
        /*00e0*/ 	.word	index@(.nv.constant0._ZN5flash24flash_fwd_splitkv_kernelI23Flash_fwd_kernel_traitsILi192ELi64ELi64ELi4ELb0ELb0EN7cutlass10bfloat16_tE19Flash_kernel_traitsILi192ELi64ELi64ELi4ES3_EELb1ELb0ELb1ELb0ELb0ELb0ELb0ELb1EEEvNS_16Flash_fwd_paramsE)
        /*00e4*/ 	.short	0x0380
        /*00e6*/ 	.short	0x01d0


	//----- nvinfo : EIATTR_SW_WAR
	.align		4
.L_728:
        /*00e8*/ 	.byte	0x04, 0x36
        /*00ea*/ 	.short	(.L_730 - .L_729)
.L_729:
        /*00ec*/ 	.word	0x00000008
.L_730:


//--------------------- .nv.info._ZN5flash24flash_fwd_splitkv_kernelI23Flash_fwd_kernel_traitsILi192ELi64ELi64ELi4ELb0ELb0EN7cutlass10bfloat16_tE19Flash_kernel_traitsILi192ELi64ELi64ELi4ES3_EELb1ELb0ELb1ELb0ELb0ELb1ELb0ELb1EEEvNS_16Flash_fwd_paramsE --------------------------
	.section	.nv.info._ZN5flash24flash_fwd_splitkv_kernelI23Flash_fwd_kernel_traitsILi192ELi64ELi64ELi4ELb0ELb0EN7cutlass10bfloat16_tE19Flash_kernel_traitsILi192ELi64ELi64ELi4ES3_EELb1ELb0ELb1ELb0ELb0ELb1ELb0ELb1EEEvNS_16Flash_fwd_paramsE,"",@"SHT_CUDA_INFO"
	.sectionflags	@""
	.align	4


	//----- nvinfo : EIATTR_CUDA_API_VERSION
	.align		4
        /*0000*/ 	.byte	0x04, 0x37
        /*0002*/ 	.short	(.L_732 - .L_731)
.L_731:
        /*0004*/ 	.word	0x00000082


	//----- nvinfo : EIATTR_KPARAM_INFO
	.align		4
.L_732:
        /*0008*/ 	.byte	0x04, 0x17
        /*000a*/ 	.short	(.L_734 - .L_733)
.L_733:
        /*000c*/ 	.word	0x00000000
        /*0010*/ 	.short	0x0000
        /*0012*/ 	.short	0x0000
        /*0014*/ 	.byte	0x00, 0xf0, 0x41, 0x07


	//----- nvinfo : EIATTR_SPARSE_MMA_MASK
	.align		4
.L_734:
        /*0018*/ 	.byte	0x03, 0x50
        /*001a*/ 	.short	0x0000


	//----- nvinfo : EIATTR_MAXREG_COUNT
	.align		4
        /*001c*/ 	.byte	0x03, 0x1b
        /*001e*/ 	.short	0x00ff


	//----- nvinfo : EIATTR_NUM_BARRIERS
	.align		4
        /*0020*/ 	.byte	0x02, 0x4c
        /*0022*/ 	.byte	0x01
	.zero		1


	//----- nvinfo : EIATTR_MERCURY_ISA_VERSION
	.align		4
        /*0024*/ 	.byte	0x03, 0x5f
        /*0026*/ 	.short	0x0101


	//----- nvinfo : EIATTR_COOP_GROUP_MASK_REGIDS
	.align		4
        /*0028*/ 	.byte	0x04, 0x29
        /*002a*/ 	.short	(.L_736 - .L_735)


	//   ....[0]....
.L_735:
        /*002c*/ 	.word	0xffffffff


	//   ....[1]....
        /*0030*/ 	.word	0xffffffff


	//   ....[2]....
        /*0034*/ 	.word	0xffffffff


	//   ....[3]....
        /*0038*/ 	.word	0xffffffff


	//   ....[4]....
        /*003c*/ 	.word	0xffffffff


	//   ....[5]....
        /*0040*/ 	.word	0xffffffff


	//   ....[6]....
        /*0044*/ 	.word	0xffffffff


	//   ....[7]....
        /*0048*/ 	.word	0xffffffff


	//   ....[8]....
        /*004c*/ 	.word	0xffffffff


	//   ....[9]....
        /*0050*/ 	.word	0xffffffff


	//   ....[10]....
        /*0054*/ 	.word	0xffffffff


	//   ....[11]....
        /*0058*/ 	.word	0xffffffff


	//   ....[12]....
        /*005c*/ 	.word	0xffffffff


	//   ....[13]....
        /*0060*/ 	.word	0xffffffff


	//   ....[14]....
        /*0064*/ 	.word	0xffffffff


	//   ....[15]....
        /*0068*/ 	.word	0xffffffff


	//----- nvinfo : EIATTR_COOP_GROUP_INSTR_OFFSETS
	.align		4
.L_736:
        /*006c*/ 	.byte	0x04, 0x28
        /*006e*/ 	.short	(.L_738 - .L_737)


	//   ....[0]....
.L_737:
        /*0070*/ 	.word	0x00015110


	//   ....[1]....
        /*0074*/ 	.word	0x00015140


	//   ....[2]....
        /*0078*/ 	.word	0x00015190


	//   ....[3]....
        /*007c*/ 	.word	0x000151a0


	//   ....[4]....
        /*0080*/ 	.word	0x00018e20


	//   ....[5]....
        /*0084*/ 	.word	0x00018e50


	//   ....[6]....
        /*0088*/ 	.word	0x00018ea0


	//   ....[7]....
        /*008c*/ 	.word	0x00018eb0


	//   ....[8]....
        /*0090*/ 	.word	0x0001cf50


	//   ....[9]....
        /*0094*/ 	.word	0x0001cf90


	//   ....[10]....
        /*0098*/ 	.word	0x0001d010


	//   ....[11]....
        /*009c*/ 	.word	0x0001d020


	//   ....[12]....
        /*00a0*/ 	.word	0x0001e730


	//   ....[13]....
        /*00a4*/ 	.word	0x0001e770


	//   ....[14]....
        /*00a8*/ 	.word	0x0001e820


	//   ....[15]....
        /*00ac*/ 	.word	0x0001e850


	//----- nvinfo : EIATTR_VRC_CTA_INIT_COUNT
	.align		4
.L_738:
        /*00b0*/ 	.byte	0x02, 0x4a
	.zero		1
	.zero		1


	//----- nvinfo : EIATTR_EXIT_INSTR_OFFSETS
	.align		4
        /*00b4*/ 	.byte	0x04, 0x1c
        /*00b6*/ 	.short	(.L_740 - .L_739)


	//   ....[0]....
.L_739:
        /*00b8*/ 	.word	0x00000340


	//   ....[1]....
        /*00bc*/ 	.word	0x00000cf0


	//   ....[2]....
        /*00c0*/ 	.word	0x00000d20


	//   ....[3]....
        /*00c4*/ 	.word	0x0001fe30


	//   ....[4]....
        /*00c8*/ 	.word	0x0001ff60


	//   ....[5]....
        /*00cc*/ 	.word	0x0001ff80


	//----- nvinfo : EIATTR_CRS_STACK_SIZE
	.align		4
.L_740:
        /*00d0*/ 	.byte	0x04, 0x1e
        /*00d2*/ 	.short	(.L_742 - .L_741)
.L_741:
        /*00d4*/ 	.word	0x00000000


	//----- nvinfo : EIATTR_CBANK_PARAM_SIZE
	.align		4
.L_742:
        /*00d8*/ 	.byte	0x03, 0x19
        /*00da*/ 	.short	0x01d0


	//----- nvinfo : EIATTR_PARAM_CBANK
	.align		4
        /*00dc*/ 	.byte	0x04, 0x0a
        /*00de*/ 	.short	(.L_744 - .L_743)
	.align		4
.L_743:
        /*00e0*/ 	.word	index@(.nv.constant0._ZN5flash24flash_fwd_splitkv_kernelI23Flash_fwd_kernel_traitsILi192ELi64ELi64ELi4ELb0ELb0EN7cutlass10bfloat16_tE19Flash_kernel_traitsILi192ELi64ELi64ELi4ES3_EELb1ELb0ELb1ELb0ELb0ELb1ELb0ELb1EEEvNS_16Flash_fwd_paramsE)
        /*00e4*/ 	.short	0x0380
        /*00e6*/ 	.short	0x01d0


	//----- nvinfo : EIATTR_SW_WAR
	.align		4
.L_744:
        /*00e8*/ 	.byte	0x04, 0x36
        /*00ea*/ 	.short	(.L_746 - .L_745)
.L_745:
        /*00ec*/ 	.word	0x00000008
.L_746:


//--------------------- .nv.info._ZN5flash24flash_fwd_splitkv_kernelI23Flash_fwd_kernel_traitsILi192ELi64ELi64ELi4ELb0ELb0EN7cutlass10bfloat16_tE19Flash_kernel_traitsILi192ELi64ELi64ELi4ES3_EELb1ELb0ELb0ELb0ELb1ELb0ELb1ELb0EEEvNS_16Flash_fwd_paramsE --------------------------
	.section	.nv.info._ZN5flash24flash_fwd_splitkv_kernelI23Flash_fwd_kernel_traitsILi192ELi64ELi64ELi4ELb0ELb0EN7cutlass10bfloat16_tE19Flash_kernel_traitsILi192ELi64ELi64ELi4ES3_EELb1ELb0ELb0ELb0ELb1ELb0ELb1ELb0EEEvNS_16Flash_fwd_paramsE,"",@"SHT_CUDA_INFO"
	.sectionflags	@""
	.align	4


	//----- nvinfo : EIATTR_CUDA_API_VERSION
	.align		4
        /*0000*/ 	.byte	0x04, 0x37
        /*0002*/ 	.short	(.L_748 - .L_747)
.L_747:
        /*0004*/ 	.word	0x00000082


	//----- nvinfo : EIATTR_KPARAM_INFO
	.align		4
.L_748:
        /*0008*/ 	.byte	0x04, 0x17
        /*000a*/ 	.short	(.L_750 - .L_749)
.L_749:
        /*000c*/ 	.word	0x00000000
        /*0010*/ 	.short	0x0000
        /*0012*/ 	.short	0x0000
        /*0014*/ 	.byte	0x00, 0xf0, 0x41, 0x07


	//----- nvinfo : EIATTR_SPARSE_MMA_MASK
	.align		4
.L_750:
        /*0018*/ 	.byte	0x03, 0x50
        /*001a*/ 	.short	0x0000


	//----- nvinfo : EIATTR_MAXREG_COUNT
	.align		4
        /*001c*/ 	.byte	0x03, 0x1b
        /*001e*/ 	.short	0x00ff


	//----- nvinfo : EIATTR_NUM_BARRIERS
	.align		4
        /*0020*/ 	.byte	0x02, 0x4c
        /*0022*/ 	.byte	0x01
	.zero		1


	//----- nvinfo : EIATTR_MERCURY_ISA_VERSION
	.align		4
        /*0024*/ 	.byte	0x03, 0x5f
        /*0026*/ 	.short	0x0101


	//----- nvinfo : EIATTR_COOP_GROUP_MASK_REGIDS
	.align		4
        /*0028*/ 	.byte	0x04, 0x29
        /*002a*/ 	.short	(.L_752 - .L_751)


	//   ....[0]....
.L_751:
        /*002c*/ 	.word	0xffffffff


	//   ....[1]....
        /*0030*/ 	.word	0xffffffff


	//   ....[2]....
        /*0034*/ 	.word	0xffffffff


	//   ....[3]....
        /*0038*/ 	.word	0xffffffff


	//   ....[4]....
        /*003c*/ 	.word	0xffffffff


	//   ....[5]....
        /*0040*/ 	.word	0xffffffff


	//   ....[6]....
        /*0044*/ 	.word	0xffffffff


	//   ....[7]....
        /*0048*/ 	.word	0xffffffff


	//   ....[8]....
        /*004c*/ 	.word	0xffffffff


	//   ....[9]....
        /*0050*/ 	.word	0xffffffff


	//   ....[10]....
        /*0054*/ 	.word	0xffffffff


	//   ....[11]....
        /*0058*/ 	.word	0xffffffff


	//   ....[12]....
        /*005c*/ 	.word	0xffffffff


	//   ....[13]....
        /*0060*/ 	.word	0xffffffff


	//   ....[14]....
        /*0064*/ 	.word	0xffffffff


	//   ....[15]....
        /*0068*/ 	.word	0xffffffff


	//----- nvinfo : EIATTR_COOP_GROUP_INSTR_OFFSETS
	.align		4
.L_752:
        /*006c*/ 	.byte	0x04, 0x28
        /*006e*/ 	.short	(.L_754 - .L_753)


	//   ....[0]....
.L_753:
        /*0070*/ 	.word	0x00003de0


	//   ....[1]....
        /*0074*/ 	.word	0x00003fa0


	//   ....[2]....
        /*0078*/ 	.word	0x00003fb0


	//   ....[3]....
        /*007c*/ 	.word	0x00004000


	//   ....[4]....
        /*0080*/ 	.word	0x00006d40


	//   ....[5]....
        /*0084*/ 	.word	0x00006d70


	//   ....[6]....
        /*0088*/ 	.word	0x00006e10


	//   ....[7]....
        /*008c*/ 	.word	0x00006e20


	//   ....[8]....
        /*0090*/ 	.word	0x0000a080


	//   ....[9]....
        /*0094*/ 	.word	0x0000a090


	//   ....[10]....
        /*0098*/ 	.word	0x0000a0c0


	//   ....[11]....
        /*009c*/ 	.word	0x0000a0d0


	//   ....[12]....
        /*00a0*/ 	.word	0x0000b810


	//   ....[13]....
        /*00a4*/ 	.word	0x0000b850


	//   ....[14]....
        /*00a8*/ 	.word	0x0000b910


	//   ....[15]....
        /*00ac*/ 	.word	0x0000b940


	//----- nvinfo : EIATTR_VRC_CTA_INIT_COUNT
	.align		4
.L_754:
        /*00b0*/ 	.byte	0x02, 0x4a
	.zero		1
	.zero		1


	//----- nvinfo : EIATTR_EXIT_INSTR_OFFSETS
	.align		4
        /*00b4*/ 	.byte	0x04, 0x1c
        /*00b6*/ 	.short	(.L_756 - .L_755)


	//   ....[0]....
.L_755:
        /*00b8*/ 	.word	0x00000440


	//   ....[1]....
        /*00bc*/ 	.word	0x00000d40


	//   ....[2]....
        /*00c0*/ 	.word	0x00000d70


	//   ....[3]....
        /*00c4*/ 	.word	0x0000ca40


	//   ....[4]....
        /*00c8*/ 	.word	0x0000ca80


	//----- nvinfo : EIATTR_CRS_STACK_SIZE
	.align		4
.L_756:
        /*00cc*/ 	.byte	0x04, 0x1e
        /*00ce*/ 	.short	(.L_758 - .L_757)
.L_757:
        /*00d0*/ 	.word	0x00000000


	//----- nvinfo : EIATTR_CBANK_PARAM_SIZE
	.align		4
.L_758:
        /*00d4*/ 	.byte	0x03, 0x19
        /*00d6*/ 	.short	0x01d0


	//----- nvinfo : EIATTR_PARAM_CBANK
	.align		4
        /*00d8*/ 	.byte	0x04, 0x0a
        /*00da*/ 	.short	(.L_760 - .L_759)
	.align		4
.L_759:
        /*00dc*/ 	.word	index@(.nv.constant0._ZN5flash24flash_fwd_splitkv_kernelI23Flash_fwd_kernel_traitsILi192ELi64ELi64ELi4ELb0ELb0EN7cutlass10bfloat16_tE19Flash_kernel_traitsILi192ELi64ELi64ELi4ES3_EELb1ELb0ELb0ELb0ELb1ELb0ELb1ELb0EEEvNS_16Flash_fwd_paramsE)
        /*00e0*/ 	.short	0x0380
        /*00e2*/ 	.short	0x01d0


	//----- nvinfo : EIATTR_SW_WAR
	.align		4
.L_760:
        /*00e4*/ 	.byte	0x04, 0x36
        /*00e6*/ 	.short	(.L_762 - .L_761)
.L_761:
        /*00e8*/ 	.word	0x00000008
.L_762:


//--------------------- .nv.info._ZN5flash24flash_fwd_splitkv_kernelI23Flash_fwd_kernel_traitsILi192ELi64ELi64ELi4ELb0ELb0EN7cutlass10bfloat16_tE19Flash_kernel_traitsILi192ELi64ELi64ELi4ES3_EELb1ELb0ELb0ELb0ELb1ELb1ELb1ELb0EEEvNS_16Flash_fwd_paramsE --------------------------
	.section	.nv.info._ZN5flash24flash_fwd_splitkv_kernelI23Flash_fwd_kernel_traitsILi192ELi64ELi64ELi4ELb0ELb0EN7cutlass10bfloat16_tE19Flash_kernel_traitsILi192ELi64ELi64ELi4ES3_EELb1ELb0ELb0ELb0ELb1ELb1ELb1ELb0EEEvNS_16Flash_fwd_paramsE,"",@"SHT_CUDA_INFO"
	.sectionflags	@""
	.align	4


	//----- nvinfo : EIATTR_CUDA_API_VERSION
	.align		4
        /*0000*/ 	.byte	0x04, 0x37
        /*0002*/ 	.short	(.L_764 - .L_763)
.L_763:
        /*0004*/ 	.word	0x00000082


	//----- nvinfo : EIATTR_KPARAM_INFO
	.align		4
.L_764:
        /*0008*/ 	.byte	0x04, 0x17
        /*000a*/ 	.short	(.L_766 - .L_765)
.L_765:
        /*000c*/ 	.word	0x00000000
        /*0010*/ 	.short	0x0000
        /*0012*/ 	.short	0x0000
        /*0014*/ 	.byte	0x00, 0xf0, 0x41, 0x07


	//----- nvinfo : EIATTR_SPARSE_MMA_MASK
	.align		4
.L_766:
        /*0018*/ 	.byte	0x03, 0x50
        /*001a*/ 	.short	0x0000


	//----- nvinfo : EIATTR_MAXREG_COUNT
	.align		4
        /*001c*/ 	.byte	0x03, 0x1b
        /*001e*/ 	.short	0x00ff


	//----- nvinfo : EIATTR_NUM_BARRIERS
	.align		4
        /*0020*/ 	.byte	0x02, 0x4c
        /*0022*/ 	.byte	0x01
	.zero		1


	//----- nvinfo : EIATTR_MERCURY_ISA_VERSION
	.align		4
        /*0024*/ 	.byte	0x03, 0x5f
        /*0026*/ 	.short	0x0101


	//----- nvinfo : EIATTR_COOP_GROUP_MASK_REGIDS
	.align		4
        /*0028*/ 	.byte	0x04, 0x29
        /*002a*/ 	.short	(.L_768 - .L_767)


	//   ....[0]....
.L_767:
        /*002c*/ 	.word	0xffffffff


	//   ....[1]....
        /*0030*/ 	.word	0xffffffff


	//   ....[2]....
        /*0034*/ 	.word	0xffffffff


	//   ....[3]....
        /*0038*/ 	.word	0xffffffff


	//   ....[4]....
        /*003c*/ 	.word	0xffffffff


	//   ....[5]....
        /*0040*/ 	.word	0xffffffff


	//   ....[6]....
        /*0044*/ 	.word	0xffffffff


	//   ....[7]....
        /*0048*/ 	.word	0xffffffff


	//   ....[8]....
        /*004c*/ 	.word	0xffffffff


	//   ....[9]....
        /*0050*/ 	.word	0xffffffff


	//   ....[10]....
        /*0054*/ 	.word	0xffffffff


	//   ....[11]....
        /*0058*/ 	.word	0xffffffff


	//   ....[12]....
        /*005c*/ 	.word	0xffffffff


	//   ....[13]....
        /*0060*/ 	.word	0xffffffff


	//   ....[14]....
        /*0064*/ 	.word	0xffffffff


	//   ....[15]....
        /*0068*/ 	.word	0xffffffff


	//----- nvinfo : EIATTR_COOP_GROUP_INSTR_OFFSETS
	.align		4
.L_768:
        /*006c*/ 	.byte	0x04, 0x28
        /*006e*/ 	.short	(.L_770 - .L_769)


	//   ....[0]....
.L_769:
        /*0070*/ 	.word	0x00004290


	//   ....[1]....
        /*0074*/ 	.word	0x00004390


	//   ....[2]....
        /*0078*/ 	.word	0x000043a0


	//   ....[3]....
        /*007c*/ 	.word	0x00004400


	//   ....[4]....
        /*0080*/ 	.word	0x00007560


	//   ....[5]....
        /*0084*/ 	.word	0x00007590


	//   ....[6]....
        /*0088*/ 	.word	0x00007610


	//   ....[7]....
        /*008c*/ 	.word	0x00007620


	//   ....[8]....
        /*0090*/ 	.word	0x0000acc0


	//   ....[9]....
        /*0094*/ 	.word	0x0000acf0


	//   ....[10]....
        /*0098*/ 	.word	0x0000ad70


	//   ....[11]....
        /*009c*/ 	.word	0x0000ad80


	//   ....[12]....
        /*00a0*/ 	.word	0x0000c440


	//   ....[13]....
        /*00a4*/ 	.word	0x0000c480


	//   ....[14]....
        /*00a8*/ 	.word	0x0000c570


	//   ....[15]....
        /*00ac*/ 	.word	0x0000c590


	//----- nvinfo : EIATTR_VRC_CTA_INIT_COUNT
	.align		4
.L_770:
        /*00b0*/ 	.byte	0x02, 0x4a
	.zero		1
	.zero		1


	//----- nvinfo : EIATTR_EXIT_INSTR_OFFSETS
	.align		4
        /*00b4*/ 	.byte	0x04, 0x1c
        /*00b6*/ 	.short	(.L_772 - .L_771)


	//   ....[0]....
.L_771:
        /*00b8*/ 	.word	0x00000440


	//   ....[1]....
        /*00bc*/ 	.word	0x00000d40


	//   ....[2]....
        /*00c0*/ 	.word	0x00000d70


	//   ....[3]....
        /*00c4*/ 	.word	0x0000d670


	//   ....[4]....
        /*00c8*/ 	.word	0x0000d6b0


	//----- nvinfo : EIATTR_CRS_STACK_SIZE
	.align		4
.L_772:
        /*00cc*/ 	.byte	0x04, 0x1e
        /*00ce*/ 	.short	(.L_774 - .L_773)
.L_773:
        /*00d0*/ 	.word	0x00000000


	//----- nvinfo : EIATTR_CBANK_PARAM_SIZE
	.align		4
.L_774:
        /*00d4*/ 	.byte	0x03, 0x19
        /*00d6*/ 	.short	0x01d0


	//----- nvinfo : EIATTR_PARAM_CBANK
	.align		4
        /*00d8*/ 	.byte	0x04, 0x0a
        /*00da*/ 	.short	(.L_776 - .L_775)
	.align		4
.L_775:
        /*00dc*/ 	.word	index@(.nv.constant0._ZN5flash24flash_fwd_splitkv_kernelI23Flash_fwd_kernel_traitsILi192ELi64ELi64ELi4ELb0ELb0EN7cutlass10bfloat16_tE19Flash_kernel_traitsILi192ELi64ELi64ELi4ES3_EELb1ELb0ELb0ELb0ELb1ELb1ELb1ELb0EEEvNS_16Flash_fwd_paramsE)
        /*00e0*/ 	.short	0x0380
        /*00e2*/ 	.short	0x01d0


	//----- nvinfo : EIATTR_SW_WAR
	.align		4
.L_776:
        /*00e4*/ 	.byte	0x04, 0x36
        /*00e6*/ 	.short	(.L_778 - .L_777)
.L_777:
        /*00e8*/ 	.word	0x00000008
.L_778:


//--------------------- .nv.info._ZN5flash24flash_fwd_splitkv_kernelI23Flash_fwd_kernel_traitsILi192ELi64ELi64ELi4ELb0ELb0EN7cutlass10bfloat16_tE19Flash_kernel_traitsILi192ELi64ELi64ELi4ES3_EELb1ELb0ELb1ELb0ELb0ELb0ELb1ELb0EEEvNS_16Flash_fwd_paramsE --------------------------
	.section	.nv.info._ZN5flash24flash_fwd_splitkv_kernelI23Flash_fwd_kernel_traitsILi192ELi64ELi64ELi4ELb0ELb0EN7cutlass10bfloat16_tE19Flash_kernel_traitsILi192ELi64ELi64ELi4ES3_EELb1ELb0ELb1ELb0ELb0ELb0ELb1ELb0EEEvNS_16Flash_fwd_paramsE,"",@"SHT_CUDA_INFO"
	.sectionflags	@""
	.align	4


	//----- nvinfo : EIATTR_CUDA_API_VERSION
	.align		4
        /*0000*/ 	.byte	0x04, 0x37
        /*0002*/ 	.short	(.L_780 - .L_779)
.L_779:
        /*0004*/ 	.word	0x00000082


	//----- nvinfo : EIATTR_KPARAM_INFO
	.align		4
.L_780:
        /*0008*/ 	.byte	0x04, 0x17
        /*000a*/ 	.short	(.L_782 - .L_781)
.L_781:
        /*000c*/ 	.word	0x00000000
        /*0010*/ 	.short	0x0000
        /*0012*/ 	.short	0x0000
        /*0014*/ 	.byte	0x00, 0xf0, 0x41, 0x07


	//----- nvinfo : EIATTR_SPARSE_MMA_MASK
	.align		4
.L_782:
        /*0018*/ 	.byte	0x03, 0x50
        /*001a*/ 	.short	0x0000


	//----- nvinfo : EIATTR_MAXREG_COUNT
	.align		4
        /*001c*/ 	.byte	0x03, 0x1b
        /*001e*/ 	.short	0x00ff


	//----- nvinfo : EIATTR_NUM_BARRIERS
	.align		4
        /*0020*/ 	.byte	0x02, 0x4c
        /*0022*/ 	.byte	0x01
	.zero		1


	//----- nvinfo : EIATTR_MERCURY_ISA_VERSION
	.align		4
        /*0024*/ 	.byte	0x03, 0x5f
        /*0026*/ 	.short	0x0101


	//----- nvinfo : EIATTR_COOP_GROUP_MASK_REGIDS
	.align		4
        /*0028*/ 	.byte	0x04, 0x29
        /*002a*/ 	.short	(.L_784 - .L_783)


	//   ....[0]....
.L_783:
        /*002c*/ 	.word	0xffffffff


	//   ....[1]....
        /*0030*/ 	.word	0xffffffff


	//   ....[2]....
        /*0034*/ 	.word	0xffffffff


	//   ....[3]....
        /*0038*/ 	.word	0xffffffff


	//   ....[4]....
        /*003c*/ 	.word	0xffffffff


	//   ....[5]....
        /*0040*/ 	.word	0xffffffff


	//   ....[6]....
        /*0044*/ 	.word	0xffffffff


	//   ....[7]....
        /*0048*/ 	.word	0xffffffff


	//   ....[8]....
        /*004c*/ 	.word	0xffffffff


	//   ....[9]....
        /*0050*/ 	.word	0xffffffff


	//   ....[10]....
        /*0054*/ 	.word	0xffffffff


	//   ....[11]....
        /*0058*/ 	.word	0xffffffff


	//   ....[12]....
        /*005c*/ 	.word	0xffffffff


	//   ....[13]....
        /*0060*/ 	.word	0xffffffff


	//   ....[14]....
        /*0064*/ 	.word	0xffffffff


	//   ....[15]....
        /*0068*/ 	.word	0xffffffff


	//----- nvinfo : EIATTR_COOP_GROUP_INSTR_OFFSETS
	.align		4
.L_784:
        /*006c*/ 	.byte	0x04, 0x28
        /*006e*/ 	.short	(.L_786 - .L_785)


	//   ....[0]....
.L_785:
        /*0070*/ 	.word	0x00005bc0


	//   ....[1]....
        /*0074*/ 	.word	0x00005be0


	//   ....[2]....
        /*0078*/ 	.word	0x00005c90


	//   ....[3]....
        /*007c*/ 	.word	0x00005ca0


	//   ....[4]....
        /*0080*/ 	.word	0x00009320


	//   ....[5]....
        /*0084*/ 	.word	0x00009330


	//   ....[6]....
        /*0088*/ 	.word	0x00009360


	//   ....[7]....
        /*008c*/ 	.word	0x00009370


	//   ....[8]....
        /*0090*/ 	.word	0x0000d070


	//   ....[9]....
        /*0094*/ 	.word	0x0000d0a0


	//   ....[10]....
        /*0098*/ 	.word	0x0000d0d0


	//   ....[11]....
        /*009c*/ 	.word	0x0000d0e0


	//   ....[12]....
        /*00a0*/ 	.word	0x0000e810


	//   ....[13]....
        /*00a4*/ 	.word	0x0000e850


	//   ....[14]....
        /*00a8*/ 	.word	0x0000e950


	//   ....[15]....
        /*00ac*/ 	.word	0x0000e980


	//----- nvinfo : EIATTR_VRC_CTA_INIT_COUNT
	.align		4
.L_786:
        /*00b0*/ 	.byte	0x02, 0x4a
	.zero		1
	.zero		1


	//----- nvinfo : EIATTR_EXIT_INSTR_OFFSETS
	.align		4
        /*00b4*/ 	.byte	0x04, 0x1c
        /*00b6*/ 	.short	(.L_788 - .L_787)


	//   ....[0]....
.L_787:
        /*00b8*/ 	.word	0x00000440


	//   ....[1]....
        /*00bc*/ 	.word	0x000014b0


	//   ....[2]....
        /*00c0*/ 	.word	0x000014e0


	//   ....[3]....
        /*00c4*/ 	.word	0x00010110


	//   ....[4]....
        /*00c8*/ 	.word	0x000101e0


	//   ....[5]....
        /*00cc*/ 	.word	0x00010230


	//----- nvinfo : EIATTR_CRS_STACK_SIZE
	.align		4
.L_788:
        /*00d0*/ 	.byte	0x04, 0x1e
        /*00d2*/ 	.short	(.L_790 - .L_789)
.L_789:
        /*00d4*/ 	.word	0x00000000


	//----- nvinfo : EIATTR_CBANK_PARAM_SIZE
	.align		4
.L_790:
        /*00d8*/ 	.byte	0x03, 0x19
        /*00da*/ 	.short	0x01d0


	//----- nvinfo : EIATTR_PARAM_CBANK
	.align		4
        /*00dc*/ 	.byte	0x04, 0x0a
        /*00de*/ 	.short	(.L_792 - .L_791)
	.align		4
.L_791:
        /*00e0*/ 	.word	index@(.nv.constant0._ZN5flash24flash_fwd_splitkv_kernelI23Flash_fwd_kernel_traitsILi192ELi64ELi64ELi4ELb0ELb0EN7cutlass10bfloat16_tE19Flash_kernel_traitsILi192ELi64ELi64ELi4ES3_EELb1ELb0ELb1ELb0ELb0ELb0ELb1ELb0EEEvNS_16Flash_fwd_paramsE)
        /*00e4*/ 	.short	0x0380
        /*00e6*/ 	.short	0x01d0


	//----- nvinfo : EIATTR_SW_WAR
	.align		4
.L_792:
        /*00e8*/ 	.byte	0x04, 0x36
        /*00ea*/ 	.short	(.L_794 - .L_793)
.L_793:
        /*00ec*/ 	.word	0x00000008
.L_794:


//--------------------- .nv.info._ZN5flash24flash_fwd_splitkv_kernelI23Flash_fwd_kernel_traitsILi192ELi64ELi64ELi4ELb0ELb0EN7cutlass10bfloat16_tE19Flash_kernel_traitsILi192ELi64ELi64ELi4ES3_EELb1ELb0ELb1ELb0ELb0ELb1ELb1ELb0EEEvNS_16Flash_fwd_paramsE --------------------------
	.section	.nv.info._ZN5flash24flash_fwd_splitkv_kernelI23Flash_fwd_kernel_traitsILi192ELi64ELi64ELi4ELb0ELb0EN7cutlass10bfloat16_tE19Flash_kernel_traitsILi192ELi64ELi64ELi4ES3_EELb1ELb0ELb1ELb0ELb0ELb1ELb1ELb0EEEvNS_16Flash_fwd_paramsE,"",@"SHT_CUDA_INFO"
	.sectionflags	@""
	.align	4


	//----- nvinfo : EIATTR_CUDA_API_VERSION
	.align		4
        /*0000*/ 	.byte	0x04, 0x37
        /*0002*/ 	.short	(.L_796 - .L_795)
.L_795:
        /*0004*/ 	.word	0x00000082


	//----- nvinfo : EIATTR_KPARAM_INFO
	.align		4
.L_796:
        /*0008*/ 	.byte	0x04, 0x17
        /*000a*/ 	.short	(.L_798 - .L_797)
.L_797:
        /*000c*/ 	.word	0x00000000
        /*0010*/ 	.short	0x0000
        /*0012*/ 	.short	0x0000
        /*0014*/ 	.byte	0x00, 0xf0, 0x41, 0x07


	//----- nvinfo : EIATTR_SPARSE_MMA_MASK
	.align		4
.L_798:
        /*0018*/ 	.byte	0x03, 0x50
        /*001a*/ 	.short	0x0000


	//----- nvinfo : EIATTR_MAXREG_COUNT
	.align		4
        /*001c*/ 	.byte	0x03, 0x1b
        /*001e*/ 	.short	0x00ff


	//----- nvinfo : EIATTR_NUM_BARRIERS
	.align		4
        /*0020*/ 	.byte	0x02, 0x4c
        /*0022*/ 	.byte	0x01
	.zero		1


	//----- nvinfo : EIATTR_MERCURY_ISA_VERSION
	.align		4
        /*0024*/ 	.byte	0x03, 0x5f
        /*0026*/ 	.short	0x0101


	//----- nvinfo : EIATTR_COOP_GROUP_MASK_REGIDS
	.align		4
        /*0028*/ 	.byte	0x04, 0x29
        /*002a*/ 	.short	(.L_800 - .L_799)


	//   ....[0]....
.L_799:
        /*002c*/ 	.word	0xffffffff


	//   ....[1]....
        /*0030*/ 	.word	0xffffffff


	//   ....[2]....
        /*0034*/ 	.word	0xffffffff


	//   ....[3]....
        /*0038*/ 	.word	0xffffffff


	//   ....[4]....
        /*003c*/ 	.word	0xffffffff


	//   ....[5]....
        /*0040*/ 	.word	0xffffffff


	//   ....[6]....
        /*0044*/ 	.word	0xffffffff


	//   ....[7]....
        /*0048*/ 	.word	0xffffffff


	//   ....[8]....
        /*004c*/ 	.word	0xffffffff


	//   ....[9]....
        /*0050*/ 	.word	0xffffffff


	//   ....[10]....
        /*0054*/ 	.word	0xffffffff


	//   ....[11]....
        /*0058*/ 	.word	0xffffffff


	//   ....[12]....
        /*005c*/ 	.word	0xffffffff


	//   ....[13]....
        /*0060*/ 	.word	0xffffffff


	//   ....[14]....
        /*0064*/ 	.word	0xffffffff


	//   ....[15]....
        /*0068*/ 	.word	0xffffffff


	//----- nvinfo : EIATTR_COOP_GROUP_INSTR_OFFSETS
	.align		4
.L_800:
        /*006c*/ 	.byte	0x04, 0x28
        /*006e*/ 	.short	(.L_802 - .L_801)


	//   ....[0]....
.L_801:
        /*0070*/ 	.word	0x00006010


	//   ....[1]....
        /*0074*/ 	.word	0x00006030


	//   ....[2]....
        /*0078*/ 	.word	0x000060e0


	//   ....[3]....
        /*007c*/ 	.word	0x000060f0


	//   ....[4]....
        /*0080*/ 	.word	0x00009be0


	//   ....[5]....
        /*0084*/ 	.word	0x00009c10


	//   ....[6]....
        /*0088*/ 	.word	0x00009ca0


	//   ....[7]....
        /*008c*/ 	.word	0x00009cb0


	//   ....[8]....
        /*0090*/ 	.word	0x0000dd60


	//   ....[9]....
        /*0094*/ 	.word	0x0000dda0


	//   ....[10]....
        /*0098*/ 	.word	0x0000ddf0


	//   ....[11]....
        /*009c*/ 	.word	0x0000de10


	//   ....[12]....
        /*00a0*/ 	.word	0x0000f520


	//   ....[13]....
        /*00a4*/ 	.word	0x0000f560


	//   ....[14]....
        /*00a8*/ 	.word	0x0000f6b0


	//   ....[15]....
        /*00ac*/ 	.word	0x0000f6e0


	//----- nvinfo : EIATTR_VRC_CTA_INIT_COUNT
	.align		4
.L_802:
        /*00b0*/ 	.byte	0x02, 0x4a
	.zero		1
	.zero		1


	//----- nvinfo : EIATTR_EXIT_INSTR_OFFSETS
	.align		4
        /*00b4*/ 	.byte	0x04, 0x1c
        /*00b6*/ 	.short	(.L_804 - .L_803)


	//   ....[0]....
.L_803:
        /*00b8*/ 	.word	0x00000440


	//   ....[1]....
        /*00bc*/ 	.word	0x000014b0


	//   ....[2]....
        /*00c0*/ 	.word	0x000014e0


	//   ....[3]....
        /*00c4*/ 	.word	0x00010e20


	//   ....[4]....
        /*00c8*/ 	.word	0x00010ef0


	//   ....[5]....
        /*00cc*/ 	.word	0x00010f40


	//----- nvinfo : EIATTR_CRS_STACK_SIZE
	.align		4
.L_804:
        /*00d0*/ 	.byte	0x04, 0x1e
        /*00d2*/ 	.short	(.L_806 - .L_805)
.L_805:
        /*00d4*/ 	.word	0x00000000


	//----- nvinfo : EIATTR_CBANK_PARAM_SIZE
	.align		4
.L_806:
        /*00d8*/ 	.byte	0x03, 0x19
        /*00da*/ 	.short	0x01d0


	//----- nvinfo : EIATTR_PARAM_CBANK
	.align		4
        /*00dc*/ 	.byte	0x04, 0x0a
        /*00de*/ 	.short	(.L_808 - .L_807)
	.align		4
.L_807:
        /*00e0*/ 	.word	index@(.nv.constant0._ZN5flash24flash_fwd_splitkv_kernelI23Flash_fwd_kernel_traitsILi192ELi64ELi64ELi4ELb0ELb0EN7cutlass10bfloat16_tE19Flash_kernel_traitsILi192ELi64ELi64ELi4ES3_EELb1ELb0ELb1ELb0ELb0ELb1ELb1ELb0EEEvNS_16Flash_fwd_paramsE)
        /*00e4*/ 	.short	0x0380
        /*00e6*/ 	.short	0x01d0


	//----- nvinfo : EIATTR_SW_WAR
	.align		4
.L_808:
        /*00e8*/ 	.byte	0x04, 0x36
        /*00ea*/ 	.short	(.L_810 - .L_809)
.L_809:
        /*00ec*/ 	.word	0x00000008
.L_810:


//--------------------- .nv.info._ZN5flash24flash_fwd_splitkv_kernelI23Flash_fwd_kernel_traitsILi192ELi64ELi64ELi4ELb0ELb0EN7cutlass10bfloat16_tE19Flash_kernel_traitsILi192ELi64ELi64ELi4ES3_EELb1ELb0ELb0ELb0ELb1ELb0ELb1ELb1EEEvNS_16Flash_fwd_paramsE --------------------------
	.section	.nv.info._ZN5flash24flash_fwd_splitkv_kernelI23Flash_fwd_kernel_traitsILi192ELi64ELi64ELi4ELb0ELb0EN7cutlass10bfloat16_tE19Flash_kernel_traitsILi192ELi64ELi64ELi4ES3_EELb1ELb0ELb0ELb0ELb1ELb0ELb1ELb1EEEvNS_16Flash_fwd_paramsE,"",@"SHT_CUDA_INFO"
	.sectionflags	@""
	.align	4


	//----- nvinfo : EIATTR_CUDA_API_VERSION
	.align		4
        /*0000*/ 	.byte	0x04, 0x37
        /*0002*/ 	.short	(.L_812 - .L_811)
.L_811:
        /*0004*/ 	.word	0x00000082


	//----- nvinfo : EIATTR_KPARAM_INFO
	.align		4
.L_812:
        /*0008*/ 	.byte	0x04, 0x17
        /*000a*/ 	.short	(.L_814 - .L_813)
.L_813:
        /*000c*/ 	.word	0x00000000
        /*0010*/ 	.short	0x0000
        /*0012*/ 	.short	0x0000
        /*0014*/ 	.byte	0x00, 0xf0, 0x41, 0x07


	//----- nvinfo : EIATTR_SPARSE_MMA_MASK
	.align		4
.L_814:
        /*0018*/ 	.byte	0x03, 0x50
        /*001a*/ 	.short	0x0000


	//----- nvinfo : EIATTR_MAXREG_COUNT
	.align		4
        /*001c*/ 	.byte	0x03, 0x1b
        /*001e*/ 	.short	0x00ff


	//----- nvinfo : EIATTR_NUM_BARRIERS
	.align		4
        /*0020*/ 	.byte	0x02, 0x4c
        /*0022*/ 	.byte	0x01
	.zero		1


	//----- nvinfo : EIATTR_MERCURY_ISA_VERSION
	.align		4
        /*0024*/ 	.byte	0x03, 0x5f
        /*0026*/ 	.short	0x0101


	//----- nvinfo : EIATTR_COOP_GROUP_MASK_REGIDS
	.align		4
        /*0028*/ 	.byte	0x04, 0x29
        /*002a*/ 	.short	(.L_816 - .L_815)


	//   ....[0]....
.L_815:
        /*002c*/ 	.word	0xffffffff


	//   ....[1]....
        /*0030*/ 	.word	0xffffffff


	//   ....[2]....
        /*0034*/ 	.word	0xffffffff


	//   ....[3]....
        /*0038*/ 	.word	0xffffffff


	//   ....[4]....
        /*003c*/ 	.word	0xffffffff


	//   ....[5]....
        /*0040*/ 	.word	0xffffffff


	//   ....[6]....
        /*0044*/ 	.word	0xffffffff


	//   ....[7]....
        /*0048*/ 	.word	0xffffffff


	//   ....[8]....
        /*004c*/ 	.word	0xffffffff


	//   ....[9]....
        /*0050*/ 	.word	0xffffffff


	//   ....[10]....
        /*0054*/ 	.word	0xffffffff


	//   ....[11]....
        /*0058*/ 	.word	0xffffffff


	//   ....[12]....
        /*005c*/ 	.word	0xffffffff


	//   ....[13]....
        /*0060*/ 	.word	0xffffffff


	//   ....[14]....
        /*0064*/ 	.word	0xffffffff


	//   ....[15]....
        /*0068*/ 	.word	0xffffffff


	//----- nvinfo : EIATTR_COOP_GROUP_INSTR_OFFSETS
	.align		4
.L_816:
        /*006c*/ 	.byte	0x04, 0x28
        /*006e*/ 	.short	(.L_818 - .L_817)


	//   ....[0]....
.L_817:
        /*0070*/ 	.word	0x00012810


	//   ....[1]....
        /*0074*/ 	.word	0x00012960


	//   ....[2]....
        /*0078*/ 	.word	0x00012970


	//   ....[3]....
        /*007c*/ 	.word	0x000129d0


	//   ....[4]....
        /*0080*/ 	.word	0x000158c0


	//   ....[5]....
        /*0084*/ 	.word	0x000158f0


	//   ....[6]....
        /*0088*/ 	.word	0x00015950


	//   ....[7]....
        /*008c*/ 	.word	0x00015960


	//   ....[8]....
        /*0090*/ 	.word	0x00018c00


	//   ....[9]....
        /*0094*/ 	.word	0x00018c10


	//   ....[10]....
        /*0098*/ 	.word	0x00018c40


	//   ....[11]....
        /*009c*/ 	.word	0x00018c50


	//   ....[12]....
        /*00a0*/ 	.word	0x0001a390


	//   ....[13]....
        /*00a4*/ 	.word	0x0001a3d0


	//   ....[14]....
        /*00a8*/ 	.word	0x0001a4c0


	//   ....[15]....
        /*00ac*/ 	.word	0x0001a4d0


	//----- nvinfo : EIATTR_VRC_CTA_INIT_COUNT
	.align		4
.L_818:
        /*00b0*/ 	.byte	0x02, 0x4a
	.zero		1
	.zero		1


	//----- nvinfo : EIATTR_EXIT_INSTR_OFFSETS
	.align		4
        /*00b4*/ 	.byte	0x04, 0x1c
        /*00b6*/ 	.short	(.L_820 - .L_819)


	//   ....[0]....
.L_819:
        /*00b8*/ 	.word	0x00000440


	//   ....[1]....
        /*00bc*/ 	.word	0x00000d50


	//   ....[2]....
        /*00c0*/ 	.word	0x00000d80


	//   ....[3]....
        /*00c4*/ 	.word	0x0001b5e0


	//   ....[4]....
        /*00c8*/ 	.word	0x0001b620


	//----- nvinfo : EIATTR_CRS_STACK_SIZE
	.align		4
.L_820:
        /*00cc*/ 	.byte	0x04, 0x1e
        /*00ce*/ 	.short	(.L_822 - .L_821)
.L_821:
        /*00d0*/ 	.word	0x00000000


	//----- nvinfo : EIATTR_CBANK_PARAM_SIZE
	.align		4
.L_822:
        /*00d4*/ 	.byte	0x03, 0x19
        /*00d6*/ 	.short	0x01d0


	//----- nvinfo : EIATTR_PARAM_CBANK
	.align		4
        /*00d8*/ 	.byte	0x04, 0x0a
        /*00da*/ 	.short	(.L_824 - .L_823)
	.align		4
.L_823:
        /*00dc*/ 	.word	index@(.nv.constant0._ZN5flash24flash_fwd_splitkv_kernelI23Flash_fwd_kernel_traitsILi192ELi64ELi64ELi4ELb0ELb0EN7cutlass10bfloat16_tE19Flash_kernel_traitsILi192ELi64ELi64ELi4ES3_EELb1ELb0ELb0ELb0ELb1ELb0ELb1ELb1EEEvNS_16Flash_fwd_paramsE)
        /*00e0*/ 	.short	0x0380
        /*00e2*/ 	.short	0x01d0


	//----- nvinfo : EIATTR_SW_WAR
	.align		4
.L_824:
        /*00e4*/ 	.byte	0x04, 0x36
        /*00e6*/ 	.short	(.L_826 - .L_825)
.L_825:
        /*00e8*/ 	.word	0x00000008
.L_826:


//--------------------- .nv.info._ZN5flash24flash_fwd_splitkv_kernelI23Flash_fwd_kernel_traitsILi192ELi64ELi64ELi4ELb0ELb0EN7cutlass10bfloat16_tE19Flash_kernel_traitsILi192ELi64ELi64ELi4ES3_EELb1ELb0ELb0ELb0ELb1ELb1ELb1ELb1EEEvNS_16Flash_fwd_paramsE --------------------------
	.section	.nv.info._ZN5flash24flash_fwd_splitkv_kernelI23Flash_fwd_kernel_traitsILi192ELi64ELi64ELi4ELb0ELb0EN7cutlass10bfloat16_tE19Flash_kernel_traitsILi192ELi64ELi64ELi4ES3_EELb1ELb0ELb0ELb0ELb1ELb1ELb1ELb1EEEvNS_16Flash_fwd_paramsE,"",@"SHT_CUDA_INFO"
	.sectionflags	@""
	.align	4


	//----- nvinfo : EIATTR_CUDA_API_VERSION
	.align		4
        /*0000*/ 	.byte	0x04, 0x37
        /*0002*/ 	.short	(.L_828 - .L_827)
.L_827:
        /*0004*/ 	.word	0x00000082


	//----- nvinfo : EIATTR_KPARAM_INFO
	.align		4
.L_828:
        /*0008*/ 	.byte	0x04, 0x17
        /*000a*/ 	.short	(.L_830 - .L_829)
.L_829:
        /*000c*/ 	.word	0x00000000
        /*0010*/ 	.short	0x0000
        /*0012*/ 	.short	0x0000
        /*0014*/ 	.byte	0x00, 0xf0, 0x41, 0x07


	//----- nvinfo : EIATTR_SPARSE_MMA_MASK
	.align		4
.L_830:
        /*0018*/ 	.byte	0x03, 0x50
        /*001a*/ 	.short	0x0000


	//----- nvinfo : EIATTR_MAXREG_COUNT
	.align		4
        /*001c*/ 	.byte	0x03, 0x1b
        /*001e*/ 	.short	0x00ff


	//----- nvinfo : EIATTR_NUM_BARRIERS
	.align		4
        /*0020*/ 	.byte	0x02, 0x4c
        /*0022*/ 	.byte	0x01
	.zero		1


	//----- nvinfo : EIATTR_MERCURY_ISA_VERSION
	.align		4
        /*0024*/ 	.byte	0x03, 0x5f
        /*0026*/ 	.short	0x0101


	//----- nvinfo : EIATTR_COOP_GROUP_MASK_REGIDS
	.align		4
        /*0028*/ 	.byte	0x04, 0x29
        /*002a*/ 	.short	(.L_832 - .L_831)


	//   ....[0]....
.L_831:
        /*002c*/ 	.word	0xffffffff


	//   ....[1]....
        /*0030*/ 	.word	0xffffffff


	//   ....[2]....
        /*0034*/ 	.word	0xffffffff


	//   ....[3]....
        /*0038*/ 	.word	0xffffffff


	//   ....[4]....
        /*003c*/ 	.word	0xffffffff


	//   ....[5]....
        /*0040*/ 	.word	0xffffffff


	//   ....[6]....
        /*0044*/ 	.word	0xffffffff


	//   ....[7]....
        /*0048*/ 	.word	0xffffffff


	//   ....[8]....
        /*004c*/ 	.word	0xffffffff


	//   ....[9]....
        /*0050*/ 	.word	0xffffffff


	//   ....[10]....
        /*0054*/ 	.word	0xffffffff


	//   ....[11]....
        /*0058*/ 	.word	0xffffffff


	//   ....[12]....
        /*005c*/ 	.word	0xffffffff


	//   ....[13]....
        /*0060*/ 	.word	0xffffffff


	//   ....[14]....
        /*0064*/ 	.word	0xffffffff


	//   ....[15]....
        /*0068*/ 	.word	0xffffffff


	//----- nvinfo : EIATTR_COOP_GROUP_INSTR_OFFSETS
	.align		4
.L_832:
        /*006c*/ 	.byte	0x04, 0x28
        /*006e*/ 	.short	(.L_834 - .L_833)


	//   ....[0]....
.L_833:
        /*0070*/ 	.word	0x00012bf0


	//   ....[1]....
        /*0074*/ 	.word	0x00012d00


	//   ....[2]....
        /*0078*/ 	.word	0x00012d10


	//   ....[3]....
        /*007c*/ 	.word	0x00012df0


	//   ....[4]....
        /*0080*/ 	.word	0x00016020


	//   ....[5]....
        /*0084*/ 	.word	0x00016040


	//   ....[6]....
        /*0088*/ 	.word	0x00016070


	//   ....[7]....
        /*008c*/ 	.word	0x00016080


	//   ....[8]....
        /*0090*/ 	.word	0x00019750


	//   ....[9]....
        /*0094*/ 	.word	0x00019780


	//   ....[10]....
        /*0098*/ 	.word	0x000197d0


	//   ....[11]....
        /*009c*/ 	.word	0x000197e0


	//   ....[12]....
        /*00a0*/ 	.word	0x0001aef0


	//   ....[13]....
        /*00a4*/ 	.word	0x0001af30


	//   ....[14]....
        /*00a8*/ 	.word	0x0001b030


	//   ....[15]....
        /*00ac*/ 	.word	0x0001b050


	//----- nvinfo : EIATTR_VRC_CTA_INIT_COUNT
	.align		4
.L_834:
        /*00b0*/ 	.byte	0x02, 0x4a
	.zero		1
	.zero		1


	//----- nvinfo : EIATTR_EXIT_INSTR_OFFSETS
	.align		4
        /*00b4*/ 	.byte	0x04, 0x1c
        /*00b6*/ 	.short	(.L_836 - .L_835)


	//   ....[0]....
.L_835:
        /*00b8*/ 	.word	0x00000440


	//   ....[1]....
        /*00bc*/ 	.word	0x00000d50


	//   ....[2]....
        /*00c0*/ 	.word	0x00000d80


	//   ....[3]....
        /*00c4*/ 	.word	0x0001c140


	//   ....[4]....
        /*00c8*/ 	.word	0x0001c180


	//----- nvinfo : EIATTR_CRS_STACK_SIZE
	.align		4
.L_836:
        /*00cc*/ 	.byte	0x04, 0x1e
        /*00ce*/ 	.short	(.L_838 - .L_837)
.L_837:
        /*00d0*/ 	.word	0x00000000


	//----- nvinfo : EIATTR_CBANK_PARAM_SIZE
	.align		4
.L_838:
        /*00d4*/ 	.byte	0x03, 0x19
        /*00d6*/ 	.short	0x01d0


	//----- nvinfo : EIATTR_PARAM_CBANK
	.align		4
        /*00d8*/ 	.byte	0x04, 0x0a
        /*00da*/ 	.short	(.L_840 - .L_839)
	.align		4
.L_839:
        /*00dc*/ 	.word	index@(.nv.constant0._ZN5flash24flash_fwd_splitkv_kernelI23Flash_fwd_kernel_traitsILi192ELi64ELi64ELi4ELb0ELb0EN7cutlass10bfloat16_tE19Flash_kernel_traitsILi192ELi64ELi64ELi4ES3_EELb1ELb0ELb0ELb0ELb1ELb1ELb1ELb1EEEvNS_16Flash_fwd_paramsE)
        /*00e0*/ 	.short	0x0380
        /*00e2*/ 	.short	0x01d0


	//----- nvinfo : EIATTR_SW_WAR
	.align		4
.L_840:
        /*00e4*/ 	.byte	0x04, 0x36
        /*00e6*/ 	.short	(.L_842 - .L_841)
.L_841:
        /*00e8*/ 	.word	0x00000008
.L_842:


//--------------------- .nv.info._ZN5flash24flash_fwd_splitkv_kernelI23Flash_fwd_kernel_traitsILi192ELi64ELi64ELi4ELb0ELb0EN7cutlass10bfloat16_tE19Flash_kernel_traitsILi192ELi64ELi64ELi4ES3_EELb1ELb0ELb1ELb0ELb0ELb0ELb1ELb1EEEvNS_16Flash_fwd_paramsE --------------------------
	.section	.nv.info._ZN5flash24flash_fwd_splitkv_kernelI23Flash_fwd_kernel_traitsILi192ELi64ELi64ELi4ELb0ELb0EN7cutlass10bfloat16_tE19Flash_kernel_traitsILi192ELi64ELi64ELi4ES3_EELb1ELb0ELb1ELb0ELb0ELb0ELb1ELb1EEEvNS_16Flash_fwd_paramsE,"",@"SHT_CUDA_INFO"
	.sectionflags	@""
	.align	4


	//----- nvinfo : EIATTR_CUDA_API_VERSION
	.align		4
        /*0000*/ 	.byte	0x04, 0x37
        /*0002*/ 	.short	(.L_844 - .L_843)
.L_843:
        /*0004*/ 	.word	0x00000082


	//----- nvinfo : EIATTR_KPARAM_INFO
	.align		4
.L_844:
        /*0008*/ 	.byte	0x04, 0x17
        /*000a*/ 	.short	(.L_846 - .L_845)
.L_845:
        /*000c*/ 	.word	0x00000000
        /*0010*/ 	.short	0x0000
        /*0012*/ 	.short	0x0000
        /*0014*/ 	.byte	0x00, 0xf0, 0x41, 0x07


	//----- nvinfo : EIATTR_SPARSE_MMA_MASK
	.align		4
.L_846:
        /*0018*/ 	.byte	0x03, 0x50
        /*001a*/ 	.short	0x0000


	//----- nvinfo : EIATTR_MAXREG_COUNT
	.align		4
        /*001c*/ 	.byte	0x03, 0x1b
        /*001e*/ 	.short	0x00ff


	//----- nvinfo : EIATTR_NUM_BARRIERS
	.align		4
        /*0020*/ 	.byte	0x02, 0x4c
        /*0022*/ 	.byte	0x01
	.zero		1


	//----- nvinfo : EIATTR_MERCURY_ISA_VERSION
	.align		4
        /*0024*/ 	.byte	0x03, 0x5f
        /*0026*/ 	.short	0x0101


	//----- nvinfo : EIATTR_COOP_GROUP_MASK_REGIDS
	.align		4
        /*0028*/ 	.byte	0x04, 0x29
        /*002a*/ 	.short	(.L_848 - .L_847)


	//   ....[0]....
.L_847:
        /*002c*/ 	.word	0xffffffff


	//   ....[1]....
        /*0030*/ 	.word	0xffffffff


	//   ....[2]....
        /*0034*/ 	.word	0xffffffff


	//   ....[3]....
        /*0038*/ 	.word	0xffffffff


	//   ....[4]....
        /*003c*/ 	.word	0xffffffff


	//   ....[5]....
        /*0040*/ 	.word	0xffffffff


	//   ....[6]....
        /*0044*/ 	.word	0xffffffff


	//   ....[7]....
        /*0048*/ 	.word	0xffffffff


	//   ....[8]....
        /*004c*/ 	.word	0xffffffff


	//   ....[9]....
        /*0050*/ 	.word	0xffffffff


	//   ....[10]....
        /*0054*/ 	.word	0xffffffff


	//   ....[11]....
        /*0058*/ 	.word	0xffffffff


	//   ....[12]....
        /*005c*/ 	.word	0xffffffff


	//   ....[13]....
        /*0060*/ 	.word	0xffffffff


	//   ....[14]....
        /*0064*/ 	.word	0xffffffff


	//   ....[15]....
        /*0068*/ 	.word	0xffffffff


	//----- nvinfo : EIATTR_COOP_GROUP_INSTR_OFFSETS
	.align		4
.L_848:
        /*006c*/ 	.byte	0x04, 0x28
        /*006e*/ 	.short	(.L_850 - .L_849)


	//   ....[0]....
.L_849:
        /*0070*/ 	.word	0x000154e0


	//   ....[1]....
        /*0074*/ 	.word	0x00015510


	//   ....[2]....
        /*0078*/ 	.word	0x00015560


	//   ....[3]....
        /*007c*/ 	.word	0x00015570


	//   ....[4]....
        /*0080*/ 	.word	0x00018d70


	//   ....[5]....
        /*0084*/ 	.word	0x00018da0


	//   ....[6]....
        /*0088*/ 	.word	0x00018de0


	//   ....[7]....
        /*008c*/ 	.word	0x00018df0


	//   ....[8]....
        /*0090*/ 	.word	0x0001cab0


	//   ....[9]....
        /*0094*/ 	.word	0x0001cae0


	//   ....[10]....
        /*0098*/ 	.word	0x0001cb10


	//   ....[11]....
        /*009c*/ 	.word	0x0001cb20


	//   ....[12]....
        /*00a0*/ 	.word	0x0001e260


	//   ....[13]....
        /*00a4*/ 	.word	0x0001e2a0


	//   ....[14]....
        /*00a8*/ 	.word	0x0001e3c0


	//   ....[15]....
        /*00ac*/ 	.word	0x0001e3f0


	//----- nvinfo : EIATTR_VRC_CTA_INIT_COUNT
	.align		4
.L_850:
        /*00b0*/ 	.byte	0x02, 0x4a
	.zero		1
	.zero		1


	//----- nvinfo : EIATTR_EXIT_INSTR_OFFSETS
	.align		4
        /*00b4*/ 	.byte	0x04, 0x1c
        /*00b6*/ 	.short	(.L_852 - .L_851)


	//   ....[0]....
.L_851:
        /*00b8*/ 	.word	0x00000440


	//   ....[1]....
        /*00bc*/ 	.word	0x000014c0


	//   ....[2]....
        /*00c0*/ 	.word	0x000014f0


	//   ....[3]....
        /*00c4*/ 	.word	0x0001fb80


	//   ....[4]....
        /*00c8*/ 	.word	0x0001fc50


	//   ....[5]....
        /*00cc*/ 	.word	0x0001fca0


	//----- nvinfo : EIATTR_CRS_STACK_SIZE
	.align		4
.L_852:
        /*00d0*/ 	.byte	0x04, 0x1e
        /*00d2*/ 	.short	(.L_854 - .L_853)
.L_853:
        /*00d4*/ 	.word	0x00000000


	//----- nvinfo : EIATTR_CBANK_PARAM_SIZE
	.align		4
.L_854:
        /*00d8*/ 	.byte	0x03, 0x19
        /*00da*/ 	.short	0x01d0


	//----- nvinfo : EIATTR_PARAM_CBANK
	.align		4
        /*00dc*/ 	.byte	0x04, 0x0a
        /*00de*/ 	.short	(.L_856 - .L_855)
	.align		4
.L_855:
        /*00e0*/ 	.word	index@(.nv.constant0._ZN5flash24flash_fwd_splitkv_kernelI23Flash_fwd_kernel_traitsILi192ELi64ELi64ELi4ELb0ELb0EN7cutlass10bfloat16_tE19Flash_kernel_traitsILi192ELi64ELi64ELi4ES3_EELb1ELb0ELb1ELb0ELb0ELb0ELb1ELb1EEEvNS_16Flash_fwd_paramsE)
        /*00e4*/ 	.short	0x0380
        /*00e6*/ 	.short	0x01d0


	//----- nvinfo : EIATTR_SW_WAR
	.align		4
.L_856:
        /*00e8*/ 	.byte	0x04, 0x36
        /*00ea*/ 	.short	(.L_858 - .L_857)
.L_857:
        /*00ec*/ 	.word	0x00000008
.L_858:


//--------------------- .nv.info._ZN5flash24flash_fwd_splitkv_kernelI23Flash_fwd_kernel_traitsILi192ELi64ELi64ELi4ELb0ELb0EN7cutlass10bfloat16_tE19Flash_kernel_traitsILi192ELi64ELi64ELi4ES3_EELb1ELb0ELb1ELb0ELb0ELb1ELb1ELb1EEEvNS_16Flash_fwd_paramsE --------------------------
	.section	.nv.info._ZN5flash24flash_fwd_splitkv_kernelI23Flash_fwd_kernel_traitsILi192ELi64ELi64ELi4ELb0ELb0EN7cutlass10bfloat16_tE19Flash_kernel_traitsILi192ELi64ELi64ELi4ES3_EELb1ELb0ELb1ELb0ELb0ELb1ELb1ELb1EEEvNS_16Flash_fwd_paramsE,"",@"SHT_CUDA_INFO"
	.sectionflags	@""
	.align	4


	//----- nvinfo : EIATTR_CUDA_API_VERSION
	.align		4
        /*0000*/ 	.byte	0x04, 0x37
        /*0002*/ 	.short	(.L_860 - .L_859)
.L_859:
        /*0004*/ 	.word	0x00000082


	//----- nvinfo : EIATTR_KPARAM_INFO
	.align		4
.L_860:
        /*0008*/ 	.byte	0x04, 0x17
        /*000a*/ 	.short	(.L_862 - .L_861)
.L_861:
        /*000c*/ 	.word	0x00000000
        /*0010*/ 	.short	0x0000
        /*0012*/ 	.short	0x0000
        /*0014*/ 	.byte	0x00, 0xf0, 0x41, 0x07


	//----- nvinfo : EIATTR_SPARSE_MMA_MASK
	.align		4
.L_862:
        /*0018*/ 	.byte	0x03, 0x50
        /*001a*/ 	.short	0x0000


	//----- nvinfo : EIATTR_MAXREG_COUNT
	.align		4
        /*001c*/ 	.byte	0x03, 0x1b
        /*001e*/ 	.short	0x00ff


	//----- nvinfo : EIATTR_NUM_BARRIERS
	.align		4
        /*0020*/ 	.byte	0x02, 0x4c
        /*0022*/ 	.byte	0x01
	.zero		1


	//----- nvinfo : EIATTR_MERCURY_ISA_VERSION
	.align		4
        /*0024*/ 	.byte	0x03, 0x5f
        /*0026*/ 	.short	0x0101


	//----- nvinfo : EIATTR_COOP_GROUP_MASK_REGIDS
	.align		4
        /*0028*/ 	.byte	0x04, 0x29
        /*002a*/ 	.short	(.L_864 - .L_863)


	//   ....[0]....
.L_863:
        /*002c*/ 	.word	0xffffffff


	//   ....[1]....
        /*0030*/ 	.word	0xffffffff


	//   ....[2]....
        /*0034*/ 	.word	0xffffffff


	//   ....[3]....
        /*0038*/ 	.word	0xffffffff


	//   ....[4]....
        /*003c*/ 	.word	0xffffffff


	//   ....[5]....
        /*0040*/ 	.word	0xffffffff


	//   ....[6]....
        /*0044*/ 	.word	0xffffffff


	//   ....[7]....
        /*0048*/ 	.word	0xffffffff


	//   ....[8]....
        /*004c*/ 	.word	0xffffffff


	//   ....[9]....
        /*0050*/ 	.word	0xffffffff


	//   ....[10]....
        /*0054*/ 	.word	0xffffffff


	//   ....[11]....
        /*0058*/ 	.word	0xffffffff


	//   ....[12]....
        /*005c*/ 	.word	0xffffffff


	//   ....[13]....
        /*0060*/ 	.word	0xffffffff


	//   ....[14]....
        /*0064*/ 	.word	0xffffffff


	//   ....[15]....
        /*0068*/ 	.word	0xffffffff


	//----- nvinfo : EIATTR_COOP_GROUP_INSTR_OFFSETS
	.align		4
.L_864:
        /*006c*/ 	.byte	0x04, 0x28
        /*006e*/ 	.short	(.L_866 - .L_865)


	//   ....[0]....
.L_865:
        /*0070*/ 	.word	0x00015980


	//   ....[1]....
        /*0074*/ 	.word	0x000159b0


	//   ....[2]....
        /*0078*/ 	.word	0x00015a00


	//   ....[3]....
        /*007c*/ 	.word	0x00015a10


	//   ....[4]....
        /*0080*/ 	.word	0x00019670


	//   ....[5]....
        /*0084*/ 	.word	0x000196a0


	//   ....[6]....
        /*0088*/ 	.word	0x00019730


	//   ....[7]....
        /*008c*/ 	.word	0x00019740


	//   ....[8]....
        /*0090*/ 	.word	0x0001d800


	//   ....[9]....
        /*0094*/ 	.word	0x0001d840


	//   ....[10]....
        /*0098*/ 	.word	0x0001d8b0


	//   ....[11]....
        /*009c*/ 	.word	0x0001d8c0


	//   ....[12]....
        /*00a0*/ 	.word	0x0001efd0


	//   ....[13]....
        /*00a4*/ 	.word	0x0001f010


	//   ....[14]....
        /*00a8*/ 	.word	0x0001f140


	//   ....[15]....
        /*00ac*/ 	.word	0x0001f170


	//----- nvinfo : EIATTR_VRC_CTA_INIT_COUNT
	.align		4
.L_866:
        /*00b0*/ 	.byte	0x02, 0x4a
	.zero		1
	.zero		1


	//----- nvinfo : EIATTR_EXIT_INSTR_OFFSETS
	.align		4
        /*00b4*/ 	.byte	0x04, 0x1c
        /*00b6*/ 	.short	(.L_868 - .L_867)


	//   ....[0]....
.L_867:
        /*00b8*/ 	.word	0x00000440


	//   ....[1]....
        /*00bc*/ 	.word	0x000014c0


	//   ....[2]....
        /*00c0*/ 	.word	0x000014f0


	//   ....[3]....
        /*00c4*/ 	.word	0x000208f0


	//   ....[4]....
        /*00c8*/ 	.word	0x000209c0


	//   ....[5]....
        /*00cc*/ 	.word	0x00020a10


	//----- nvinfo : EIATTR_CRS_STACK_SIZE
	.align		4
.L_868:
        /*00d0*/ 	.byte	0x04, 0x1e
        /*00d2*/ 	.short	(.L_870 - .L_869)
.L_869:
        /*00d4*/ 	.word	0x00000000


	//----- nvinfo : EIATTR_CBANK_PARAM_SIZE
	.align		4
.L_870:
        /*00d8*/ 	.byte	0x03, 0x19
        /*00da*/ 	.short	0x01d0


	//----- nvinfo : EIATTR_PARAM_CBANK
	.align		4
        /*00dc*/ 	.byte	0x04, 0x0a
        /*00de*/ 	.short	(.L_872 - .L_871)
	.align		4
.L_871:
        /*00e0*/ 	.word	index@(.nv.constant0._ZN5flash24flash_fwd_splitkv_kernelI23Flash_fwd_kernel_traitsILi192ELi64ELi64ELi4ELb0ELb0EN7cutlass10bfloat16_tE19Flash_kernel_traitsILi192ELi64ELi64ELi4ES3_EELb1ELb0ELb1ELb0ELb0ELb1ELb1ELb1EEEvNS_16Flash_fwd_paramsE)
        /*00e4*/ 	.short	0x0380
        /*00e6*/ 	.short	0x01d0


	//----- nvinfo : EIATTR_SW_WAR
	.align		4
.L_872:
        /*00e8*/ 	.byte	0x04, 0x36
        /*00ea*/ 	.short	(.L_874 - .L_873)
.L_873:
        /*00ec*/ 	.word	0x00000008
.L_874:


//--------------------- .nv.callgraph             --------------------------
	.section	.nv.callgraph,"",@"SHT_CUDA_CALLGRAPH"
	.align	4
	.sectionentsize	8
	.align		4
        /*0000*/ 	.word	0x00000000
	.align		4
        /*0004*/ 	.word	0xffffffff
	.align		4
        /*0008*/ 	.word	0x00000000
	.align		4
        /*000c*/ 	.word	0xfffffffe
	.align		4
        /*0010*/ 	.word	0x00000000
	.align		4
        /*0014*/ 	.word	0xfffffffd
	.align		4
        /*0018*/ 	.word	0x00000000
	.align		4
        /*001c*/ 	.word	0xfffffffc


//--------------------- .nv.constant4             --------------------------
	.section	.nv.constant4,"a",@progbits
	.align	8
	.align		8
.nv.constant4:
        /*0000*/ 	.dword	_ZN79_INTERNAL_32ccadbc_43_flash_fwd_split_hdim192_bf16_causal_sm80_cu_60c5005d_27624cuda3std3__45__cpo5beginE
	.align		8
        /*0008*/ 	.dword	_ZN79_INTERNAL_32ccadbc_43_flash_fwd_split_hdim192_bf16_causal_sm80_cu_60c5005d_27624cuda3std3__45__cpo3endE
	.align		8
        /*0010*/ 	.dword	_ZN79_INTERNAL_32ccadbc_43_flash_fwd_split_hdim192_bf16_causal_sm80_cu_60c5005d_27624cuda3std3__45__cpo6cbeginE
	.align		8
        /*0018*/ 	.dword	_ZN79_INTERNAL_32ccadbc_43_flash_fwd_split_hdim192_bf16_causal_sm80_cu_60c5005d_27624cuda3std3__45__cpo4cendE
	.align		8
        /*0020*/ 	.dword	_ZN79_INTERNAL_32ccadbc_43_flash_fwd_split_hdim192_bf16_causal_sm80_cu_60c5005d_27624cuda3std3__481_GLOBAL__N__32ccadbc_43_flash_fwd_split_hdim192_bf16_causal_sm80_cu_60c5005d_27626ignoreE
	.align		8
        /*0028*/ 	.dword	_ZN79_INTERNAL_32ccadbc_43_flash_fwd_split_hdim192_bf16_causal_sm80_cu_60c5005d_27624cuda3std3__419piecewise_constructE
	.align		8
        /*0030*/ 	.dword	_ZN79_INTERNAL_32ccadbc_43_flash_fwd_split_hdim192_bf16_causal_sm80_cu_60c5005d_27624cuda3std3__48in_placeE
	.align		8
        /*0038*/ 	.dword	_ZN79_INTERNAL_32ccadbc_43_flash_fwd_split_hdim192_bf16_causal_sm80_cu_60c5005d_27624cuda3std6ranges3__45__cpo4swapE
	.align		8
        /*0040*/ 	.dword	_ZN79_INTERNAL_32ccadbc_43_flash_fwd_split_hdim192_bf16_causal_sm80_cu_60c5005d_27624cuda3std6ranges3__45__cpo9iter_moveE
	.align		8
        /*0048*/ 	.dword	_ZN79_INTERNAL_32ccadbc_43_flash_fwd_split_hdim192_bf16_causal_sm80_cu_60c5005d_27624cute7productE
	.align		8
        /*0050*/ 	.dword	_ZN79_INTERNAL_32ccadbc_43_flash_fwd_split_hdim192_bf16_causal_sm80_cu_60c5005d_27624cute1_E


//--------------------- .text._ZN5flash32flash_fwd_splitkv_combine_kernelI23Flash_fwd_kernel_traitsILi192ELi64ELi64ELi4ELb0ELb0EN7cutlass10bfloat16_tE19Flash_kernel_traitsILi192ELi64ELi64ELi4ES3_EELi8ELi7ELb0EEEvNS_16Flash_fwd_paramsE --------------------------
	.section	.text._ZN5flash32flash_fwd_splitkv_combine_kernelI23Flash_fwd_kernel_traitsILi192ELi64ELi64ELi4ELb0ELb0EN7cutlass10bfloat16_tE19Flash_kernel_traitsILi192ELi64ELi64ELi4ES3_EELi8ELi7ELb0EEEvNS_16Flash_fwd_paramsE,"ax",@progbits
	.align	128
        .global         _ZN5flash32flash_fwd_splitkv_combine_kernelI23Flash_fwd_kernel_traitsILi192ELi64ELi64ELi4ELb0ELb0EN7cutlass10bfloat16_tE19Flash_kernel_traitsILi192ELi64ELi64ELi4ES3_EELi8ELi7ELb0EEEvNS_16Flash_fwd_paramsE
        .type           _ZN5flash32flash_fwd_splitkv_combine_kernelI23Flash_fwd_kernel_traitsILi192ELi64ELi64ELi4ELb0ELb0EN7cutlass10bfloat16_tE19Flash_kernel_traitsILi192ELi64ELi64ELi4ES3_EELi8ELi7ELb0EEEvNS_16Flash_fwd_paramsE,@function
        .size           _ZN5flash32flash_fwd_splitkv_combine_kernelI23Flash_fwd_kernel_traitsILi192ELi64ELi64ELi4ELb0ELb0EN7cutlass10bfloat16_tE19Flash_kernel_traitsILi192ELi64ELi64ELi4ES3_EELi8ELi7ELb0EEEvNS_16Flash_fwd_paramsE,(.L_x_3709 - _ZN5flash32flash_fwd_splitkv_combine_kernelI23Flash_fwd_kernel_traitsILi192ELi64ELi64ELi4ELb0ELb0EN7cutlass10bfloat16_tE19Flash_kernel_traitsILi192ELi64ELi64ELi4ES3_EELi8ELi7ELb0EEEvNS_16Flash_fwd_paramsE)
        .other          _ZN5flash32flash_fwd_splitkv_combine_kernelI23Flash_fwd_kernel_traitsILi192ELi64ELi64ELi4ELb0ELb0EN7cutlass10bfloat16_tE19Flash_kernel_traitsILi192ELi64ELi64ELi4ES3_EELi8ELi7ELb0EEEvNS_16Flash_fwd_paramsE,@"STO_CUDA_ENTRY STV_DEFAULT"
_ZN5flash32flash_fwd_splitkv_combine_kernelI23Flash_fwd_kernel_traitsILi192ELi64ELi64ELi4ELb0ELb0EN7cutlass10bfloat16_tE19Flash_kernel_traitsILi192ELi64ELi64ELi4ES3_EELi8ELi7ELb0EEEvNS_16Flash_fwd_paramsE:
.text._ZN5flash32flash_fwd_splitkv_combine_kernelI23Flash_fwd_kernel_traitsILi192ELi64ELi64ELi4ELb0ELb0EN7cutlass10bfloat16_tE19Flash_kernel_traitsILi192ELi64ELi64ELi4ES3_EELi8ELi7ELb0EEEvNS_16Flash_fwd_paramsE:
[----:B------:R-:W-:Y:S01]  /*0000*/  LDC R1, c[0x0][0x37c] ;  /* 0x0000df00ff017b82 */ /* 0x000fe20000000800 */
[----:B------:R-:W0:Y:S07]  /*0010*/  LDCU UR22, c[0x0][0x3e0] ;  /* 0x00007c00ff1677ac */ /* 0x000e2e0008000800 */
[----:B------:R-:W1:Y:S01]  /*0020*/  S2UR UR20, SR_CTAID.X ;  /* 0x00000000001479c3 */ /* 0x000e620000002500 */
[----:B------:R-:W0:Y:S02]  /*0030*/  LDCU.64 UR18, c[0x0][0x430] ;  /* 0x00008600ff1277ac */ /* 0x000e240008000a00 */
[----:B0-----:R-:W-:-:S02]  /*0040*/  UIMAD UR22, UR22, UR19, URZ ;  /* 0x00000013161672a4 */ /* 0x001fc4000f8e02ff */
[----:B-1----:R-:W-:Y:S02]  /*0050*/  USHF.L.U32 UR20, UR20, 0x3, URZ ;  /* 0x0000000314147899 */ /* 0x002fe400080006ff */
[----:B------:R-:W-:-:S04]  /*0060*/  UIMAD UR21, UR22, UR18, URZ ;  /* 0x00000012161572a4 */ /* 0x000fc8000f8e02ff */
[----:B------:R-:W-:Y:S02]  /*0070*/  UISETP.LT.AND UP0, UPT, UR21, UR19, UPT ;  /* 0x000000131500728c */ /* 0x000fe4000bf01270 */
[----:B------:R-:W-:Y:S02]  /*0080*/  USHF.R.S32.HI UR15, URZ, 0x1f, UR21 ;  /* 0x0000001fff0f7899 */ /* 0x000fe40008011415 */
[----:B------:R-:W-:-:S04]  /*0090*/  USEL UR19, UR21, UR19, UP0 ;  /* 0x0000001315137287 */ /* 0x000fc80008000000 */
[----:B------:R-:W-:-:S04]  /*00a0*/  USHF.R.S32.HI UR14, URZ, 0x1f, UR19 ;  /* 0x0000001fff0e7899 */ /* 0x000fc80008011413 */
[----:B------:R-:W-:-:S04]  /*00b0*/  ULOP3.LUT UR4, UR15, UR14, URZ, 0xfc, !UPT ;  /* 0x0000000e0f047292 */ /* 0x000fc8000f8efcff */
[----:B------:R-:W-:-:S09]  /*00c0*/  UISETP.NE.U32.AND UP0, UPT, UR4, URZ, UPT ;  /* 0x000000ff0400728c */ /* 0x000fd2000bf05070 */
[----:B------:R-:W-:Y:S05]  /*00d0*/  BRA.U UP0, `(.L_x_0) ;  /* 0x0000000100607547 */ /* 0x000fea000b800000 */
[----:B------:R-:W0:Y:S01]  /*00e0*/  I2F.U32.RP R0, UR19 ;  /* 0x0000001300007d06 */ /* 0x000e220008209000 */
[----:B------:R-:W-:Y:S02]  /*00f0*/  UIADD3 UR4, UPT, UPT, URZ, -UR19, URZ ;  /* 0x80000013ff047290 */ /* 0x000fe4000fffe0ff */
[----:B------:R-:W-:-:S05]  /*0100*/  UISETP.NE.U32.AND UP0, UPT, UR19, URZ, UPT ;  /* 0x000000ff1300728c */ /* 0x000fca000bf05070 */
[----:B0-----:R-:W0:Y:S02]  /*0110*/  MUFU.RCP R0, R0 ;  /* 0x0000000000007308 */ /* 0x001e240000001000 */
[----:B0-----:R-:W-:-:S06]  /*0120*/  VIADD R0, R0, 0xffffffe ;  /* 0x0ffffffe00007836 */ /* 0x001fcc0000000000 */
[----:B------:R-:W0:Y:S02]  /*0130*/  F2I.FTZ.U32.TRUNC.NTZ R0, R0 ;  /* 0x0000000000007305 */ /* 0x000e24000021f000 */
[----:B0-----:R-:W-:-:S13]  /*0140*/  R2UR UR5, R0 ;  /* 0x00000000000572ca */ /* 0x001fda00000e0000 */
[----:B------:R-:W-:-:S03]  /*0150*/  UIMAD UR6, UR4, UR5, URZ ;  /* 0x00000005040672a4 */ /* 0x000fc6000f8e02ff */
[----:B------:R-:W-:Y:S02]  /*0160*/  UMOV UR4, URZ ;  /* 0x000000ff00047c82 */ /* 0x000fe40008000000 */
[----:B------:R-:W-:-:S04]  /*0170*/  UIMAD.WIDE.U32 UR6, UR5, UR6, UR4 ;  /* 0x00000006050672a5 */ /* 0x000fc8000f8e0004 */
[----:B------:R-:W-:-:S04]  /*0180*/  UIMAD.WIDE.U32 UR4, UR7, UR21, URZ ;  /* 0x00000015070472a5 */ /* 0x000fc8000f8e00ff */
[----:B------:R-:W-:-:S04]  /*0190*/  UIADD3 UR4, UPT, UPT, -UR5, URZ, URZ ;  /* 0x000000ff05047290 */ /* 0x000fc8000fffe1ff */
[----:B------:R-:W-:-:S04]  /*01a0*/  UIMAD UR4, UR19, UR4, UR21 ;  /* 0x00000004130472a4 */ /* 0x000fc8000f8e0215 */
[----:B------:R-:W-:-:S11]  /*01b0*/  UISETP.GE.U32.AND UP2, UPT, UR4, UR19, UPT ;  /* 0x000000130400728c */ /* 0x000fd6000bf46070 */
[----:B------:R-:W-:Y:S02]  /*01c0*/  @UP2 UIADD3 UR4, UPT, UPT, -UR19, UR4, URZ ;  /* 0x0000000413042290 */ /* 0x000fe4000fffe1ff */
[----:B------:R-:W-:Y:S02]  /*01d0*/  @UP2 UIADD3 UR5, UPT, UPT, UR5, 0x1, URZ ;  /* 0x0000000105052890 */ /* 0x000fe4000fffe0ff */
[----:B------:R-:W-:-:S11]  /*01e0*/  UISETP.GE.U32.AND UP1, UPT, UR4, UR19, UPT ;  /* 0x000000130400728c */ /* 0x000fd6000bf26070 */
[----:B------:R-:W-:Y:S02]  /*01f0*/  @UP1 UIADD3 UR5, UPT, UPT, UR5, 0x1, URZ ;  /* 0x0000000105051890 */ /* 0x000fe4000fffe0ff */
[----:B------:R-:W-:-:S07]  /*0200*/  @!UP0 ULOP3.LUT UR5, URZ, UR19, URZ, 0x33, !UPT ;  /* 0x00000013ff058292 */ /* 0x000fce000f8e33ff */
[----:B------:R-:W-:Y:S01]  /*0210*/  UMOV UR4, UR5 ;  /* 0x0000000500047c82 */ /* 0x000fe20008000000 */
[----:B------:R-:W-:Y:S01]  /*0220*/  UMOV UR5, URZ ;  /* 0x000000ff00057c82 */ /* 0x000fe20008000000 */
[----:B------:R-:W-:Y:S01]  /*0230*/  MOV R12, UR4 ;  /* 0x00000004000c7c02 */ /* 0x000fe20008000f00 */
[----:B------:R-:W-:Y:S01]  /*0240*/  IMAD.U32 R13, RZ, RZ, UR5 ;  /* 0x00000005ff0d7e24 */ /* 0x000fe2000f8e00ff */
[----:B------:R-:W-:Y:S06]  /*0250*/  BRA `(.L_x_1) ;  /* 0x0000000000207947 */ /* 0x000fec0003800000 */
.L_x_0:
[----:B------:R-:W-:Y:S01]  /*0260*/  IMAD.U32 R21, RZ, RZ, UR21 ;  /* 0x00000015ff157e24 */ /* 0x000fe2000f8e00ff */
[----:B------:R-:W-:Y:S01]  /*0270*/  MOV R18, UR19 ;  /* 0x0000001300127c02 */ /* 0x000fe20008000f00 */
[----:B------:R-:W-:Y:S01]  /*0280*/  IMAD.U32 R19, RZ, RZ, UR15 ;  /* 0x0000000fff137e24 */ /* 0x000fe2000f8e00ff */
[----:B------:R-:W-:Y:S02]  /*0290*/  MOV R17, UR14 ;  /* 0x0000000e00117c02 */ /* 0x000fe40008000f00 */
[----:B------:R-:W-:Y:S02]  /*02a0*/  MOV R16, 0x2c0 ;  /* 0x000002c000107802 */ /* 0x000fe40000000f00 */
[----:B------:R-:W-:Y:S05]  /*02b0*/  CALL.REL.NOINC `($__internal_0_$__cuda_sm20_div_s64) ;  /* 0x0000004800b87944 */ /* 0x000fea0003c00000 */
[----:B------:R-:W-:Y:S02]  /*02c0*/  MOV R13, R12 ;  /* 0x0000000c000d7202 */ /* 0x000fe40000000f00 */
[----:B------:R-:W-:-:S07]  /*02d0*/  MOV R12, R9 ;  /* 0x00000009000c7202 */ /* 0x000fce0000000f00 */
.L_x_1:
[----:B------:R-:W0:Y:S01]  /*02e0*/  LDCU UR4, c[0x0][0x3e0] ;  /* 0x00007c00ff0477ac */ /* 0x000e220008000800 */
[----:B------:R-:W-:Y:S01]  /*02f0*/  BSSY.RECONVERGENT B0, `(.L_x_2) ;  /* 0x0000025000007945 */ /* 0x000fe20003800200 */
[----:B0-----:R-:W-:Y:S01]  /*0300*/  USHF.R.S32.HI UR5, URZ, 0x1f, UR4 ;  /* 0x0000001fff057899 */ /* 0x001fe20008011404 */
[----:B------:R-:W-:-:S05]  /*0310*/  ISETP.LT.U32.AND P0, PT, R12, UR4, PT ;  /* 0x000000040c007c0c */ /* 0x000fca000bf01070 */
[----:B------:R-:W-:-:S04]  /*0320*/  ISETP.LT.AND.EX P0, PT, R13, UR5, PT, P0 ;  /* 0x000000050d007c0c */ /* 0x000fc8000bf01300 */
[C---:B------:R-:W-:Y:S02]  /*0330*/  SEL R0, R13.reuse, UR5, P0 ;  /* 0x000000050d007c07 */ /* 0x040fe40008000000 */
[----:B------:R-:W-:Y:S02]  /*0340*/  SEL R3, R12, UR4, P0 ;  /* 0x000000040c037c07 */ /* 0x000fe40008000000 */
[----:B------:R-:W-:-:S04]  /*0350*/  LOP3.LUT R2, R13, R0, RZ, 0xfc, !PT ;  /* 0x000000000d027212 */ /* 0x000fc800078efcff */
[----:B------:R-:W-:-:S13]  /*0360*/  ISETP.NE.U32.AND P1, PT, R2, RZ, PT ;  /* 0x000000ff0200720c */ /* 0x000fda0003f25070 */
[----:B------:R-:W-:Y:S05]  /*0370*/  @P1 BRA `(.L_x_3) ;  /* 0x0000000000501947 */ /* 0x000fea0003800000 */
[----:B------:R-:W0:Y:S01]  /*0380*/  I2F.U32.RP R4, R3 ;  /* 0x0000000300047306 */ /* 0x000e220000209000 */
[----:B------:R-:W-:-:S07]  /*0390*/  ISETP.NE.U32.AND P0, PT, R3, RZ, PT ;  /* 0x000000ff0300720c */ /* 0x000fce0003f05070 */
[----:B0-----:R-:W0:Y:S02]  /*03a0*/  MUFU.RCP R4, R4 ;  /* 0x0000000400047308 */ /* 0x001e240000001000 */
[----:B0-----:R-:W-:-:S06]  /*03b0*/  VIADD R4, R4, 0xffffffe ;  /* 0x0ffffffe04047836 */ /* 0x001fcc0000000000 */
[----:B------:R0:W1:Y:S02]  /*03c0*/  F2I.FTZ.U32.TRUNC.NTZ R5, R4 ;  /* 0x0000000400057305 */ /* 0x000064000021f000 */
[----:B0-----:R-:W-:Y:S02]  /*03d0*/  HFMA2 R4, -RZ, RZ, 0, 0 ;  /* 0x00000000ff047431 */ /* 0x001fe400000001ff */
[----:B-1----:R-:W-:-:S04]  /*03e0*/  IMAD.MOV R2, RZ, RZ, -R5 ;  /* 0x000000ffff027224 */ /* 0x002fc800078e0a05 */
[----:B------:R-:W-:-:S04]  /*03f0*/  IMAD R2, R2, R3, RZ ;  /* 0x0000000302027224 */ /* 0x000fc800078e02ff */
[----:B------:R-:W-:Y:S01]  /*0400*/  IMAD.HI.U32 R2, R5, R2, R4 ;  /* 0x0000000205027227 */ /* 0x000fe200078e0004 */
[----:B------:R-:W-:-:S05]  /*0410*/  MOV R5, RZ ;  /* 0x000000ff00057202 */ /* 0x000fca0000000f00 */
[----:B------:R-:W-:-:S04]  /*0420*/  IMAD.HI.U32 R4, R2, R12, RZ ;  /* 0x0000000c02047227 */ /* 0x000fc800078e00ff */
[----:B------:R-:W-:-:S04]  /*0430*/  IMAD.MOV R2, RZ, RZ, -R4 ;  /* 0x000000ffff027224 */ /* 0x000fc800078e0a04 */
[----:B------:R-:W-:-:S05]  /*0440*/  IMAD R2, R3, R2, R12 ;  /* 0x0000000203027224 */ /* 0x000fca00078e020c */
[----:B------:R-:W-:-:S13]  /*0450*/  ISETP.GE.U32.AND P2, PT, R2, R3, PT ;  /* 0x000000030200720c */ /* 0x000fda0003f46070 */
[----:B------:R-:W-:Y:S01]  /*0460*/  @P2 IADD3 R2, PT, PT, R2, -R3, RZ ;  /* 0x8000000302022210 */ /* 0x000fe20007ffe0ff */
[----:B------:R-:W-:-:S03]  /*0470*/  @P2 VIADD R4, R4, 0x1 ;  /* 0x0000000104042836 */ /* 0x000fc60000000000 */
[----:B------:R-:W-:-:S13]  /*0480*/  ISETP.GE.U32.AND P1, PT, R2, R3, PT ;  /* 0x000000030200720c */ /* 0x000fda0003f26070 */
[----:B------:R-:W-:Y:S02]  /*0490*/  @P1 IADD3 R4, PT, PT, R4, 0x1, RZ ;  /* 0x0000000104041810 */ /* 0x000fe40007ffe0ff */
[----:B------:R-:W-:Y:S01]  /*04a0*/  @!P0 LOP3.LUT R4, RZ, R3, RZ, 0x33, !PT ;  /* 0x00000003ff048212 */ /* 0x000fe200078e33ff */
[----:B------:R-:W-:Y:S05]  /*04b0*/  BRA `(.L_x_4) ;  /* 0x0000000000207947 */ /* 0x000fea0003800000 */
.L_x_3:
[----:B------:R-:W-:Y:S01]  /*04c0*/  IMAD.MOV.U32 R21, RZ, RZ, R12 ;  /* 0x000000ffff157224 */ /* 0x000fe200078e000c */
[----:B------:R-:W-:Y:S01]  /*04d0*/  MOV R18, R3 ;  /* 0x0000000300127202 */ /* 0x000fe20000000f00 */
[----:B------:R-:W-:Y:S01]  /*04e0*/  IMAD.MOV.U32 R19, RZ, RZ, R13 ;  /* 0x000000ffff137224 */ /* 0x000fe200078e000d */
[----:B------:R-:W-:Y:S02]  /*04f0*/  MOV R17, R0 ;  /* 0x0000000000117202 */ /* 0x000fe40000000f00 */
[----:B------:R-:W-:Y:S02]  /*0500*/  MOV R16, 0x520 ;  /* 0x0000052000107802 */ /* 0x000fe40000000f00 */
[----:B------:R-:W-:Y:S05]  /*0510*/  CALL.REL.NOINC `($__internal_0_$__cuda_sm20_div_s64) ;  /* 0x0000004800207944 */ /* 0x000fea0003c00000 */
[----:B------:R-:W-:Y:S02]  /*0520*/  MOV R4, R9 ;  /* 0x0000000900047202 */ /* 0x000fe40000000f00 */
[----:B------:R-:W-:Y:S02]  /*0530*/  MOV R5, R12 ;  /* 0x0000000c00057202 */ /* 0x000fe40000000f00 */
.L_x_4:
[----:B------:R-:W-:Y:S05]  /*0540*/  BSYNC.RECONVERGENT B0 ;  /* 0x0000000000007941 */ /* 0x000fea0003800200 */
.L_x_2:
[----:B------:R-:W0:Y:S01]  /*0550*/  LDCU UR4, c[0x0][0x434] ;  /* 0x00008680ff0477ac */ /* 0x000e220008000800 */
[----:B------:R-:W-:Y:S01]  /*0560*/  BSSY.RECONVERGENT B0, `(.L_x_5) ;  /* 0x0000040000007945 */ /* 0x000fe20003800200 */
[----:B0-----:R-:W-:-:S05]  /*0570*/  IMAD.U32 R2, RZ, RZ, UR4 ;  /* 0x00000004ff027e24 */ /* 0x001fca000f8e00ff */
[----:B------:R-:W-:-:S04]  /*0580*/  IABS R2, R2 ;  /* 0x0000000200027213 */ /* 0x000fc80000000000 */
[----:B------:R-:W-:-:S13]  /*0590*/  R2UR UR5, R2 ;  /* 0x00000000020572ca */ /* 0x000fda00000e0000 */
[----:B------:R-:W0:Y:S01]  /*05a0*/  I2F.RP R8, UR5 ;  /* 0x0000000500087d06 */ /* 0x000e220008209400 */
[----:B------:R-:W-:-:S04]  /*05b0*/  UIADD3 UR8, UPT, UPT, UR4, -0x1, UR5 ;  /* 0xffffffff04087890 */ /* 0x000fc8000fffe005 */
[----:B------:R-:W-:-:S06]  /*05c0*/  ULOP3.LUT UR6, UR8, UR5, URZ, 0x3c, !UPT ;  /* 0x0000000508067292 */ /* 0x000fcc000f8e3cff */
[----:B------:R-:W-:Y:S01]  /*05d0*/  ISETP.LE.AND P0, PT, RZ, UR6, PT ;  /* 0x00000006ff007c0c */ /* 0x000fe2000bf03270 */
[----:B0-----:R-:W0:Y:S02]  /*05e0*/  MUFU.RCP R8, R8 ;  /* 0x0000000800087308 */ /* 0x001e240000001000 */
[----:B0-----:R-:W-:-:S06]  /*05f0*/  VIADD R8, R8, 0xffffffe ;  /* 0x0ffffffe08087836 */ /* 0x001fcc0000000000 */
[----:B------:R-:W0:Y:S02]  /*0600*/  F2I.FTZ.U32.TRUNC.NTZ R9, R8 ;  /* 0x0000000800097305 */ /* 0x000e24000021f000 */
[----:B0-----:R-:W-:Y:S02]  /*0610*/  IMAD.MOV R2, RZ, RZ, -R9 ;  /* 0x000000ffff027224 */ /* 0x001fe400078e0a09 */
[----:B------:R-:W-:Y:S02]  /*0620*/  IMAD.MOV.U32 R8, RZ, RZ, RZ ;  /* 0x000000ffff087224 */ /* 0x000fe400078e00ff */
[----:B------:R-:W-:Y:S01]  /*0630*/  IMAD R6, R2, UR5, RZ ;  /* 0x0000000502067c24 */ /* 0x000fe2000f8e02ff */
[----:B------:R-:W-:-:S03]  /*0640*/  IABS R2, UR8 ;  /* 0x0000000800027c13 */ /* 0x000fc60008000000 */
[----:B------:R-:W-:-:S04]  /*0650*/  IMAD.HI.U32 R8, R9, R6, R8 ;  /* 0x0000000609087227 */ /* 0x000fc800078e0008 */
[----:B------:R-:W-:-:S04]  /*0660*/  IMAD.MOV.U32 R6, RZ, RZ, R2 ;  /* 0x000000ffff067224 */ /* 0x000fc800078e0002 */
[----:B------:R-:W-:-:S04]  /*0670*/  IMAD.HI.U32 R8, R8, R6, RZ ;  /* 0x0000000608087227 */ /* 0x000fc800078e00ff */
[----:B------:R-:W-:-:S04]  /*0680*/  IMAD.MOV R2, RZ, RZ, -R8 ;  /* 0x000000ffff027224 */ /* 0x000fc800078e0a08 */
[----:B------:R-:W-:-:S05]  /*0690*/  IMAD R2, R2, UR5, R6 ;  /* 0x0000000502027c24 */ /* 0x000fca000f8e0206 */
[----:B------:R-:W-:-:S13]  /*06a0*/  ISETP.LT.U32.AND P1, PT, R2, UR5, PT ;  /* 0x0000000502007c0c */ /* 0x000fda000bf21070 */
[----:B------:R-:W-:Y:S02]  /*06b0*/  @!P1 VIADD R2, R2, -UR5 ;  /* 0x8000000502029c36 */ /* 0x000fe40008000000 */
[----:B------:R-:W-:Y:S01]  /*06c0*/  @!P1 VIADD R8, R8, 0x1 ;  /* 0x0000000108089836 */ /* 0x000fe20000000000 */
[----:B------:R-:W-:Y:S02]  /*06d0*/  ISETP.NE.AND P1, PT, RZ, UR4, PT ;  /* 0x00000004ff007c0c */ /* 0x000fe4000bf25270 */
[----:B------:R-:W-:-:S13]  /*06e0*/  ISETP.GE.U32.AND P2, PT, R2, UR5, PT ;  /* 0x0000000502007c0c */ /* 0x000fda000bf46070 */
[----:B------:R-:W-:-:S04]  /*06f0*/  @P2 VIADD R8, R8, 0x1 ;  /* 0x0000000108082836 */ /* 0x000fc80000000000 */
[----:B------:R-:W-:Y:S01]  /*0700*/  @!P0 IMAD.MOV R8, RZ, RZ, -R8 ;  /* 0x000000ffff088224 */ /* 0x000fe200078e0a08 */
[----:B------:R-:W-:-:S04]  /*0710*/  @!P1 LOP3.LUT R8, RZ, UR5, RZ, 0x33, !PT ;  /* 0x00000005ff089c12 */ /* 0x000fc8000f8e33ff */
[----:B------:R-:W-:Y:S02]  /*0720*/  ISETP.LT.U32.AND P0, PT, R3, R8, PT ;  /* 0x000000080300720c */ /* 0x000fe40003f01070 */
[----:B------:R-:W-:-:S04]  /*0730*/  SHF.R.S32.HI R2, RZ, 0x1f, R8 ;  /* 0x0000001fff027819 */ /* 0x000fc80000011408 */
[----:B------:R-:W-:-:S04]  /*0740*/  ISETP.LT.AND.EX P0, PT, R0, R2, PT, P0 ;  /* 0x000000020000720c */ /* 0x000fc80003f01300 */
[C---:B------:R-:W-:Y:S02]  /*0750*/  SEL R2, R0.reuse, R2, P0 ;  /* 0x0000000200027207 */ /* 0x040fe40000000000 */
[----:B------:R-:W-:Y:S02]  /*0760*/  SEL R8, R3, R8, P0 ;  /* 0x0000000803087207 */ /* 0x000fe40000000000 */
[----:B------:R-:W-:-:S04]  /*0770*/  LOP3.LUT R6, R0, R2, RZ, 0xfc, !PT ;  /* 0x0000000200067212 */ /* 0x000fc800078efcff */
[----:B------:R-:W-:-:S13]  /*0780*/  ISETP.NE.U32.AND P1, PT, R6, RZ, PT ;  /* 0x000000ff0600720c */ /* 0x000fda0003f25070 */
[----:B------:R-:W-:Y:S05]  /*0790*/  @P1 BRA `(.L_x_6) ;  /* 0x0000000000501947 */ /* 0x000fea0003800000 */
[----:B------:R-:W0:Y:S01]  /*07a0*/  I2F.U32.RP R6, R8 ;  /* 0x0000000800067306 */ /* 0x000e220000209000 */
[----:B------:R-:W-:Y:S02]  /*07b0*/  ISETP.NE.U32.AND P0, PT, R8, RZ, PT ;  /* 0x000000ff0800720c */ /* 0x000fe40003f05070 */
[----:B------:R-:W-:-:S05]  /*07c0*/  MOV R11, RZ ;  /* 0x000000ff000b7202 */ /* 0x000fca0000000f00 */
[----:B0-----:R-:W0:Y:S02]  /*07d0*/  MUFU.RCP R6, R6 ;  /* 0x0000000600067308 */ /* 0x001e240000001000 */
[----:B0-----:R-:W-:-:S06]  /*07e0*/  VIADD R6, R6, 0xffffffe ;  /* 0x0ffffffe06067836 */ /* 0x001fcc0000000000 */
[----:B------:R0:W1:Y:S02]  /*07f0*/  F2I.FTZ.U32.TRUNC.NTZ R7, R6 ;  /* 0x0000000600077305 */ /* 0x000064000021f000 */
[----:B0-----:R-:W-:Y:S02]  /*0800*/  HFMA2 R6, -RZ, RZ, 0, 0 ;  /* 0x00000000ff067431 */ /* 0x001fe400000001ff */
[----:B-1----:R-:W-:-:S04]  /*0810*/  IMAD.MOV R0, RZ, RZ, -R7 ;  /* 0x000000ffff007224 */ /* 0x002fc800078e0a07 */
[----:B------:R-:W-:-:S04]  /*0820*/  IMAD R0, R0, R8, RZ ;  /* 0x0000000800007224 */ /* 0x000fc800078e02ff */
[----:B------:R-:W-:-:S06]  /*0830*/  IMAD.HI.U32 R0, R7, R0, R6 ;  /* 0x0000000007007227 */ /* 0x000fcc00078e0006 */
        /* <DEDUP_REMOVED lines=10> */
.L_x_6:
        /* <DEDUP_REMOVED lines=8> */
.L_x_7:
[----:B------:R-:W-:Y:S05]  /*0960*/  BSYNC.RECONVERGENT B0 ;  /* 0x0000000000007941 */ /* 0x000fea0003800200 */
.L_x_5:
[----:B------:R-:W0:Y:S01]  /*0970*/  LDCU UR5, c[0x0][0x434] ;  /* 0x00008680ff0577ac */ /* 0x000e220008000800 */
[----:B------:R-:W-:Y:S01]  /*0980*/  BSSY.RECONVERGENT B0, `(.L_x_8) ;  /* 0x0000084000007945 */ /* 0x000fe20003800200 */
[----:B------:R-:W-:Y:S01]  /*0990*/  UMOV UR10, URZ ;  /* 0x000000ff000a7c82 */ /* 0x000fe20008000000 */
[----:B------:R-:W-:Y:S01]  /*09a0*/  UMOV UR16, URZ ;  /* 0x000000ff00107c82 */ /* 0x000fe20008000000 */
[----:B0-----:R-:W-:-:S05]  /*09b0*/  IMAD.U32 R0, RZ, RZ, UR5 ;  /* 0x00000005ff007e24 */ /* 0x001fca000f8e00ff */
[----:B------:R-:W-:-:S04]  /*09c0*/  IABS R0, R0 ;  /* 0x0000000000007213 */ /* 0x000fc80000000000 */
[----:B------:R-:W-:-:S13]  /*09d0*/  R2UR UR7, R0 ;  /* 0x00000000000772ca */ /* 0x000fda00000e0000 */
[----:B------:R-:W0:Y:S08]  /*09e0*/  I2F.RP R0, UR7 ;  /* 0x0000000700007d06 */ /* 0x000e300008209400 */
[----:B0-----:R-:W0:Y:S02]  /*09f0*/  MUFU.RCP R0, R0 ;  /* 0x0000000000007308 */ /* 0x001e240000001000 */
[----:B0-----:R-:W-:-:S06]  /*0a00*/  VIADD R0, R0, 0xffffffe ;  /* 0x0ffffffe00007836 */ /* 0x001fcc0000000000 */
[----:B------:R-:W0:Y:S02]  /*0a10*/  F2I.FTZ.U32.TRUNC.NTZ R0, R0 ;  /* 0x0000000000007305 */ /* 0x000e24000021f000 */
[----:B0-----:R-:W-:Y:S02]  /*0a20*/  R2UR UR11, R0 ;  /* 0x00000000000b72ca */ /* 0x001fe400000e0000 */
[----:B------:R-:W-:Y:S01]  /*0a30*/  IABS R0, UR8 ;  /* 0x0000000800007c13 */ /* 0x000fe20008000000 */
[----:B------:R-:W-:-:S03]  /*0a40*/  ULOP3.LUT UR8, UR8, UR5, URZ, 0x3c, !UPT ;  /* 0x0000000508087292 */ /* 0x000fc6000f8e3cff */
[----:B------:R-:W-:-:S07]  /*0a50*/  R2UR UR6, R0 ;  /* 0x00000000000672ca */ /* 0x000fce00000e0000 */
[----:B------:R-:W-:-:S04]  /*0a60*/  UIADD3 UR4, UPT, UPT, URZ, -UR11, URZ ;  /* 0x8000000bff047290 */ /* 0x000fc8000fffe0ff */
[----:B------:R-:W-:-:S04]  /*0a70*/  UIMAD UR4, UR4, UR7, URZ ;  /* 0x00000007040472a4 */ /* 0x000fc8000f8e02ff */
[----:B------:R-:W-:-:S04]  /*0a80*/  UIMAD.WIDE.U32 UR10, UR11, UR4, UR10 ;  /* 0x000000040b0a72a5 */ /* 0x000fc8000f8e000a */
[----:B------:R-:W-:-:S07]  /*0a90*/  UIMAD.WIDE.U32 UR10, UR11, UR6, URZ ;  /* 0x000000060b0a72a5 */ /* 0x000fce000f8e00ff */
[----:B------:R-:W-:Y:S02]  /*0aa0*/  UMOV UR9, UR11 ;  /* 0x0000000b00097c82 */ /* 0x000fe40008000000 */
[----:B------:R-:W-:-:S04]  /*0ab0*/  UIADD3 UR4, UPT, UPT, -UR9, URZ, URZ ;  /* 0x000000ff09047290 */ /* 0x000fc8000fffe1ff */
[----:B------:R-:W-:Y:S02]  /*0ac0*/  UIMAD UR4, UR7, UR4, UR6 ;  /* 0x00000004070472a4 */ /* 0x000fe4000f8e0206 */
[----:B------:R-:W-:Y:S02]  /*0ad0*/  USHF.R.S32.HI UR6, URZ, 0x1f, UR5 ;  /* 0x0000001fff067899 */ /* 0x000fe40008011405 */
[----:B------:R-:W-:Y:S02]  /*0ae0*/  UISETP.GT.U32.AND UP1, UPT, UR7, UR4, UPT ;  /* 0x000000040700728c */ /* 0x000fe4000bf24070 */
[----:B------:R-:W-:-:S09]  /*0af0*/  ULOP3.LUT UR6, UR6, 0x1, URZ, 0xfc, !UPT ;  /* 0x0000000106067892 */ /* 0x000fd2000f8efcff */
[----:B------:R-:W-:Y:S02]  /*0b00*/  @!UP1 UIADD3 UR4, UPT, UPT, UR4, -UR7, URZ ;  /* 0x8000000704049290 */ /* 0x000fe4000fffe0ff */
[----:B------:R-:W-:Y:S02]  /*0b10*/  @!UP1 UIADD3 UR9, UPT, UPT, UR9, 0x1, URZ ;  /* 0x0000000109099890 */ /* 0x000fe4000fffe0ff */
[----:B------:R-:W-:Y:S02]  /*0b20*/  UISETP.GE.U32.AND UP0, UPT, UR4, UR7, UPT ;  /* 0x000000070400728c */ /* 0x000fe4000bf06070 */
[----:B------:R-:W-:-:S05]  /*0b30*/  UISETP.GE.AND UP1, UPT, UR8, URZ, UPT ;  /* 0x000000ff0800728c */ /* 0x000fca000bf26270 */
[----:B------:R-:W0:Y:S04]  /*0b40*/  LDCU UR4, c[0x0][0x3e0] ;  /* 0x00007c00ff0477ac */ /* 0x000e280008000800 */
[----:B------:R-:W-:Y:S02]  /*0b50*/  @UP0 UIADD3 UR9, UPT, UPT, UR9, 0x1, URZ ;  /* 0x0000000109090890 */ /* 0x000fe4000fffe0ff */
[----:B------:R-:W-:-:S05]  /*0b60*/  UISETP.NE.AND UP0, UPT, UR5, URZ, UPT ;  /* 0x000000ff0500728c */ /* 0x000fca000bf05270 */
[----:B------:R-:W-:Y:S02]  /*0b70*/  UMOV UR8, UR9 ;  /* 0x0000000900087c82 */ /* 0x000fe40008000000 */
[----:B------:R-:W-:-:S04]  /*0b80*/  @!UP1 UIADD3 UR8, UPT, UPT, -UR8, URZ, URZ ;  /* 0x000000ff08089290 */ /* 0x000fc8000fffe1ff */
[----:B------:R-:W-:Y:S01]  /*0b90*/  @!UP0 ULOP3.LUT UR8, URZ, UR5, URZ, 0x33, !UPT ;  /* 0x00000005ff088292 */ /* 0x000fe2000f8e33ff */
[----:B0-----:R-:W-:Y:S01]  /*0ba0*/  IMAD.U32 R0, RZ, RZ, UR4 ;  /* 0x00000004ff007e24 */ /* 0x001fe2000f8e00ff */
[----:B------:R-:W-:Y:S02]  /*0bb0*/  UIADD3 UR18, UPT, UPT, UR4, -0x1, URZ ;  /* 0xffffffff04127890 */ /* 0x000fe4000fffe0ff */
[----:B------:R-:W-:Y:S02]  /*0bc0*/  UIMAD UR7, UR8, UR6, URZ ;  /* 0x00000006080772a4 */ /* 0x000fe4000f8e02ff */
[----:B------:R-:W-:Y:S01]  /*0bd0*/  IABS R0, R0 ;  /* 0x0000000000007213 */ /* 0x000fe20000000000 */
[----:B------:R-:W-:-:S03]  /*0be0*/  UISETP.NE.AND UP2, UPT, UR4, URZ, UPT ;  /* 0x000000ff0400728c */ /* 0x000fc6000bf45270 */
[----:B------:R-:W-:Y:S02]  /*0bf0*/  IABS R3, UR7 ;  /* 0x0000000700037c13 */ /* 0x000fe40008000000 */
[----:B------:R-:W-:Y:S02]  /*0c00*/  R2UR UR11, R0 ;  /* 0x00000000000b72ca */ /* 0x000fe400000e0000 */
[----:B------:R-:W-:-:S11]  /*0c10*/  R2UR UR13, R3 ;  /* 0x00000000030d72ca */ /* 0x000fd600000e0000 */
[----:B------:R-:W0:Y:S02]  /*0c20*/  I2F.RP R0, UR11 ;  /* 0x0000000b00007d06 */ /* 0x000e240008209400 */
[----:B------:R-:W-:-:S06]  /*0c30*/  UIADD3 UR6, UPT, UPT, UR18, UR13, URZ ;  /* 0x0000000d12067290 */ /* 0x000fcc000fffe0ff */
[----:B------:R-:W1:Y:S08]  /*0c40*/  I2F.RP R3, UR13 ;  /* 0x0000000d00037d06 */ /* 0x000e700008209400 */
[----:B0-----:R-:W0:Y:S08]  /*0c50*/  MUFU.RCP R0, R0 ;  /* 0x0000000000007308 */ /* 0x001e300000001000 */
[----:B-1----:R-:W1:Y:S01]  /*0c60*/  MUFU.RCP R3, R3 ;  /* 0x0000000300037308 */ /* 0x002e620000001000 */
[----:B0-----:R-:W-:-:S07]  /*0c70*/  VIADD R0, R0, 0xffffffe ;  /* 0x0ffffffe00007836 */ /* 0x001fce0000000000 */
[----:B------:R-:W0:Y:S01]  /*0c80*/  F2I.FTZ.U32.TRUNC.NTZ R0, R0 ;  /* 0x0000000000007305 */ /* 0x000e22000021f000 */
[----:B-1----:R-:W-:-:S07]  /*0c90*/  VIADD R3, R3, 0xffffffe ;  /* 0x0ffffffe03037836 */ /* 0x002fce0000000000 */
[----:B------:R1:W2:Y:S01]  /*0ca0*/  F2I.FTZ.U32.TRUNC.NTZ R7, R3 ;  /* 0x0000000300077305 */ /* 0x0002a2000021f000 */
[----:B0-----:R-:W-:Y:S02]  /*0cb0*/  R2UR UR17, R0 ;  /* 0x00000000001172ca */ /* 0x001fe400000e0000 */
[----:B------:R-:W-:-:S05]  /*0cc0*/  IABS R0, UR7 ;  /* 0x0000000700007c13 */ /* 0x000fca0008000000 */
[----:B------:R-:W-:Y:S02]  /*0cd0*/  IMAD.MOV R0, RZ, RZ, -R0 ;  /* 0x000000ffff007224 */ /* 0x000fe400078e0a00 */
[----:B-1----:R-:W-:Y:S02]  /*0ce0*/  IMAD.U32 R3, RZ, RZ, UR6 ;  /* 0x00000006ff037e24 */ /* 0x002fe4000f8e00ff */
[----:B--2---:R-:W-:Y:S02]  /*0cf0*/  IMAD.MOV R6, RZ, RZ, -R7 ;  /* 0x000000ffff067224 */ /* 0x004fe400078e0a07 */
[----:B------:R-:W-:Y:S01]  /*0d00*/  UIADD3 UR9, UPT, UPT, URZ, -UR17, URZ ;  /* 0x80000011ff097290 */ /* 0x000fe2000fffe0ff */
[----:B------:R-:W-:-:S03]  /*0d10*/  IABS R3, R3 ;  /* 0x0000000300037213 */ /* 0x000fc60000000000 */
[----:B------:R-:W-:Y:S01]  /*0d20*/  UIMAD UR9, UR9, UR11, URZ ;  /* 0x0000000b090972a4 */ /* 0x000fe2000f8e02ff */
[----:B------:R-:W-:Y:S01]  /*0d30*/  R2UR UR12, R3 ;  /* 0x00000000030c72ca */ /* 0x000fe200000e0000 */
[----:B------:R-:W-:Y:S02]  /*0d40*/  IMAD R3, R6, UR13, RZ ;  /* 0x0000000d06037c24 */ /* 0x000fe4000f8e02ff */
[----:B------:R-:W-:Y:S01]  /*0d50*/  IMAD.MOV.U32 R6, RZ, RZ, RZ ;  /* 0x000000ffff067224 */ /* 0x000fe200078e00ff */
[----:B------:R-:W-:-:S03]  /*0d60*/  UIMAD.WIDE.U32 UR16, UR17, UR9, UR16 ;  /* 0x00000009111072a5 */ /* 0x000fc6000f8e0010 */
[----:B------:R-:W-:-:S03]  /*0d70*/  IMAD.HI.U32 R3, R7, R3, R6 ;  /* 0x0000000307037227 */ /* 0x000fc600078e0006 */
[----:B------:R-:W0:Y:S03]  /*0d80*/  LDCU.U8 UR9, c[0x0][0x549] ;  /* 0x0000a920ff0977ac */ /* 0x000e260008000000 */
[----:B------:R-:W-:Y:S01]  /*0d90*/  IMAD.HI.U32 R3, R3, UR12, RZ ;  /* 0x0000000c03037c27 */ /* 0x000fe2000f8e00ff */
[----:B------:R-:W-:Y:S02]  /*0da0*/  UIMAD.WIDE.U32 UR16, UR17, UR12, URZ ;  /* 0x0000000c111072a5 */ /* 0x000fe4000f8e00ff */
[----:B------:R-:W-:Y:S01]  /*0db0*/  ULOP3.LUT UR16, UR6, UR13, URZ, 0x3c, !UPT ;  /* 0x0000000d06107292 */ /* 0x000fe2000f8e3cff */
[----:B------:R-:W-:Y:S01]  /*0dc0*/  IMAD R0, R3, R0, UR12 ;  /* 0x0000000c03007e24 */ /* 0x000fe2000f8e0200 */
[----:B------:R-:W-:Y:S02]  /*0dd0*/  UIADD3 UR10, UPT, UPT, -UR17, URZ, URZ ;  /* 0x000000ff110a7290 */ /* 0x000fe4000fffe1ff */
[----:B------:R-:W-:-:S02]  /*0de0*/  ULOP3.LUT UR6, UR6, UR4, URZ, 0x3c, !UPT ;  /* 0x0000000406067292 */ /* 0x000fc4000f8e3cff */
[----:B------:R-:W-:Y:S01]  /*0df0*/  ISETP.LT.U32.AND P1, PT, R0, UR13, PT ;  /* 0x0000000d00007c0c */ /* 0x000fe2000bf21070 */
[----:B------:R-:W-:Y:S01]  /*0e00*/  UIMAD UR10, UR11, UR10, UR12 ;  /* 0x0000000a0b0a72a4 */ /* 0x000fe2000f8e020c */
[----:B------:R-:W-:-:S03]  /*0e10*/  ISETP.LE.AND P0, PT, RZ, UR16, PT ;  /* 0x00000010ff007c0c */ /* 0x000fc6000bf03270 */
[----:B------:R-:W-:Y:S02]  /*0e20*/  UISETP.GT.U32.AND UP1, UPT, UR11, UR10, UPT ;  /* 0x0000000a0b00728c */ /* 0x000fe4000bf24070 */
[----:B0-----:R-:W-:-:S04]  /*0e30*/  UISETP.NE.AND UP0, UPT, UR9, URZ, UPT ;  /* 0x000000ff0900728c */ /* 0x001fc8000bf05270 */
[----:B------:R-:W-:Y:S02]  /*0e40*/  USEL UR5, UR5, 0x1, !UP0 ;  /* 0x0000000105057887 */ /* 0x000fe4000c000000 */
[----:B------:R-:W-:Y:S01]  /*0e50*/  @!P1 VIADD R0, R0, -UR13 ;  /* 0x8000000d00009c36 */ /* 0x000fe20008000000 */
[----:B------:R-:W-:Y:S01]  /*0e60*/  UISETP.GE.AND UP0, UPT, UR6, URZ, UPT ;  /* 0x000000ff0600728c */ /* 0x000fe2000bf06270 */
[----:B------:R-:W-:Y:S01]  /*0e70*/  @!P1 VIADD R3, R3, 0x1 ;  /* 0x0000000103039836 */ /* 0x000fe20000000000 */
[----:B------:R-:W-:Y:S01]  /*0e80*/  ISETP.NE.AND P1, PT, RZ, UR7, PT ;  /* 0x00000007ff007c0c */ /* 0x000fe2000bf25270 */
[----:B------:R-:W-:Y:S01]  /*0e90*/  @!UP1 UIADD3 UR10, UPT, UPT, UR10, -UR11, URZ ;  /* 0x8000000b0a0a9290 */ /* 0x000fe2000fffe0ff */
[----:B------:R-:W-:Y:S01]  /*0ea0*/  ISETP.GE.U32.AND P2, PT, R0, UR13, PT ;  /* 0x0000000d00007c0c */ /* 0x000fe2000bf46070 */
[----:B------:R-:W-:Y:S02]  /*0eb0*/  @!UP1 UIADD3 UR17, UPT, UPT, UR17, 0x1, URZ ;  /* 0x0000000111119890 */ /* 0x000fe4000fffe0ff */
[----:B------:R-:W-:-:S02]  /*0ec0*/  UISETP.GE.U32.AND UP3, UPT, UR10, UR11, UPT ;  /* 0x0000000b0a00728c */ /* 0x000fc4000bf66070 */
[----:B------:R-:W-:Y:S02]  /*0ed0*/  UISETP.NE.AND UP1, UPT, UR8, URZ, UPT ;  /* 0x000000ff0800728c */ /* 0x000fe4000bf25270 */
[----:B------:R-:W-:Y:S02]  /*0ee0*/  USHF.R.S32.HI UR8, URZ, 0x1f, UR7 ;  /* 0x0000001fff087899 */ /* 0x000fe40008011407 */
[----:B------:R-:W-:-:S04]  /*0ef0*/  USEL UR6, URZ, 0x1, !UP1 ;  /* 0x00000001ff067887 */ /* 0x000fc8000c800000 */
[----:B------:R-:W-:Y:S01]  /*0f00*/  @P2 VIADD R3, R3, 0x1 ;  /* 0x0000000103032836 */ /* 0x000fe20000000000 */
[----:B------:R-:W-:Y:S02]  /*0f10*/  @UP3 UIADD3 UR17, UPT, UPT, UR17, 0x1, URZ ;  /* 0x0000000111113890 */ /* 0x000fe4000fffe0ff */
[----:B------:R-:W-:Y:S01]  /*0f20*/  ULOP3.LUT UR6, UR8, UR6, URZ, 0xfc, !UPT ;  /* 0x0000000608067292 */ /* 0x000fe2000f8efcff */
[----:B------:R-:W-:Y:S01]  /*0f30*/  IMAD.MOV.U32 R7, RZ, RZ, R3 ;  /* 0x000000ffff077224 */ /* 0x000fe200078e0003 */
[----:B------:R-:W-:Y:S02]  /*0f40*/  @!UP0 UIADD3 UR17, UPT, UPT, -UR17, URZ, URZ ;  /* 0x000000ff11118290 */ /* 0x000fe4000fffe1ff */
[----:B------:R-:W-:Y:S01]  /*0f50*/  @!UP2 ULOP3.LUT UR17, URZ, UR4, URZ, 0x33, !UPT ;  /* 0x00000004ff11a292 */ /* 0x000fe2000f8e33ff */
        /* <DEDUP_REMOVED lines=30> */
.L_x_9:
        /* <DEDUP_REMOVED lines=8> */
.L_x_10:
[----:B------:R-:W-:Y:S05]  /*11c0*/  BSYNC.RECONVERGENT B0 ;  /* 0x0000000000007941 */ /* 0x000fea0003800200 */
.L_x_8:
[----:B------:R-:W-:Y:S01]  /*11d0*/  IABS R11, UR22 ;  /* 0x00000016000b7c13 */ /* 0x000fe20008000000 */
[----:B------:R-:W0:Y:S01]  /*11e0*/  LDC R3, c[0x0][0x434] ;  /* 0x00010d00ff037b82 */ /* 0x000e220000000800 */
[----:B------:R-:W-:Y:S01]  /*11f0*/  IABS R6, UR22 ;  /* 0x0000001600067c13 */ /* 0x000fe20008000000 */
[----:B------:R-:W-:Y:S01]  /*1200*/  UIMAD UR17, UR17, UR5, URZ ;  /* 0x00000005111172a4 */ /* 0x000fe2000f8e02ff */
[----:B------:R-:W1:Y:S01]  /*1210*/  I2F.RP R12, R11 ;  /* 0x0000000b000c7306 */ /* 0x000e620000209400 */
[----:B------:R-:W-:Y:S02]  /*1220*/  BSSY.RECONVERGENT B0, `(.L_x_11) ;  /* 0x000003c000007945 */ /* 0x000fe40003800200 */
[----:B------:R-:W-:Y:S01]  /*1230*/  IMAD.MOV R6, RZ, RZ, -R6 ;  /* 0x000000ffff067224 */ /* 0x000fe200078e0a06 */
[----:B------:R-:W-:-:S04]  /*1240*/  UIMAD UR6, UR6, UR17, URZ ;  /* 0x00000011060672a4 */ /* 0x000fc8000f8e02ff */
[----:B-1----:R-:W1:Y:S01]  /*1250*/  MUFU.RCP R12, R12 ;  /* 0x0000000c000c7308 */ /* 0x002e620000001000 */
[----:B0-----:R-:W-:-:S04]  /*1260*/  IADD3 R3, PT, PT, R3, -0x1, R11 ;  /* 0xffffffff03037810 */ /* 0x001fc80007ffe00b */
[----:B------:R-:W-:Y:S01]  /*1270*/  IABS R9, R3 ;  /* 0x0000000300097213 */ /* 0x000fe20000000000 */
[----:B-1----:R-:W-:-:S04]  /*1280*/  VIADD R12, R12, 0xffffffe ;  /* 0x0ffffffe0c0c7836 */ /* 0x002fc80000000000 */
[----:B------:R-:W0:Y:S02]  /*1290*/  F2I.FTZ.U32.TRUNC.NTZ R13, R12 ;  /* 0x0000000c000d7305 */ /* 0x000e24000021f000 */
[----:B0-----:R-:W-:Y:S02]  /*12a0*/  IMAD.MOV R10, RZ, RZ, -R13 ;  /* 0x000000ffff0a7224 */ /* 0x001fe400078e0a0d */
[----:B------:R-:W-:Y:S02]  /*12b0*/  IMAD.MOV.U32 R12, RZ, RZ, RZ ;  /* 0x000000ffff0c7224 */ /* 0x000fe400078e00ff */
[----:B------:R-:W-:-:S04]  /*12c0*/  IMAD R10, R10, R11, RZ ;  /* 0x0000000b0a0a7224 */ /* 0x000fc800078e02ff */
[----:B------:R-:W-:-:S06]  /*12d0*/  IMAD.HI.U32 R10, R13, R10, R12 ;  /* 0x0000000a0d0a7227 */ /* 0x000fcc00078e000c */
[----:B------:R-:W-:-:S04]  /*12e0*/  IMAD.HI.U32 R10, R10, R9, RZ ;  /* 0x000000090a0a7227 */ /* 0x000fc800078e00ff */
[----:B------:R-:W-:-:S05]  /*12f0*/  IMAD R6, R10, R6, R9 ;  /* 0x000000060a067224 */ /* 0x000fca00078e0209 */
[----:B------:R-:W-:-:S13]  /*1300*/  ISETP.GT.U32.AND P1, PT, R11, R6, PT ;  /* 0x000000060b00720c */ /* 0x000fda0003f24070 */
[----:B------:R-:W-:Y:S02]  /*1310*/  @!P1 IMAD.IADD R6, R6, 0x1, -R11 ;  /* 0x0000000106069824 */ /* 0x000fe400078e0a0b */
[----:B------:R-:W-:Y:S01]  /*1320*/  @!P1 VIADD R10, R10, 0x1 ;  /* 0x000000010a0a9836 */ /* 0x000fe20000000000 */
[----:B------:R-:W-:Y:S02]  /*1330*/  ISETP.NE.AND P1, PT, RZ, UR22, PT ;  /* 0x00000016ff007c0c */ /* 0x000fe4000bf25270 */
[-C--:B------:R-:W-:Y:S02]  /*1340*/  ISETP.GE.U32.AND P2, PT, R6, R11.reuse, PT ;  /* 0x0000000b0600720c */ /* 0x080fe40003f46070 */
[----:B------:R-:W-:-:S04]  /*1350*/  LOP3.LUT R6, R3, R11, RZ, 0x3c, !PT ;  /* 0x0000000b03067212 */ /* 0x000fc800078e3cff */
[----:B------:R-:W-:-:S07]  /*1360*/  ISETP.GE.AND P0, PT, R6, RZ, PT ;  /* 0x000000ff0600720c */ /* 0x000fce0003f06270 */
[----:B------:R-:W-:-:S04]  /*1370*/  @P2 VIADD R10, R10, 0x1 ;  /* 0x000000010a0a2836 */ /* 0x000fc80000000000 */
[----:B------:R-:W-:-:S04]  /*1380*/  IMAD.MOV.U32 R6, RZ, RZ, R10 ;  /* 0x000000ffff067224 */ /* 0x000fc800078e000a */
[----:B------:R-:W-:Y:S01]  /*1390*/  @!P0 IMAD.MOV R6, RZ, RZ, -R6 ;  /* 0x000000ffff068224 */ /* 0x000fe200078e0a06 */
[----:B------:R-:W-:-:S04]  /*13a0*/  @!P1 LOP3.LUT R6, RZ, R11, RZ, 0x33, !PT ;  /* 0x0000000bff069212 */ /* 0x000fc800078e33ff */
        /* <DEDUP_REMOVED lines=28> */
.L_x_12:
[----:B------:R-:W-:Y:S01]  /*1570*/  IMAD.MOV.U32 R21, RZ, RZ, R4 ;  /* 0x000000ffff157224 */ /* 0x000fe200078e0004 */
[----:B------:R-:W-:Y:S01]  /*1580*/  MOV R19, R5 ;  /* 0x0000000500137202 */ /* 0x000fe20000000f00 */
[----:B------:R-:W-:Y:S01]  /*1590*/  IMAD.MOV.U32 R18, RZ, RZ, R6 ;  /* 0x000000ffff127224 */ /* 0x000fe200078e0006 */
[----:B------:R-:W-:Y:S02]  /*15a0*/  MOV R16, 0x15c0 ;  /* 0x000015c000107802 */ /* 0x000fe40000000f00 */
[----:B------:R-:W-:Y:S05]  /*15b0*/  CALL.REL.NOINC `($__internal_0_$__cuda_sm20_div_s64) ;  /* 0x0000003400f87944 */ /* 0x000fea0003c00000 */
[----:B------:R-:W-:Y:S02]  /*15c0*/  MOV R16, R9 ;  /* 0x0000000900107202 */ /* 0x000fe40000000f00 */
[----:B------:R-:W-:Y:S02]  /*15d0*/  MOV R17, R12 ;  /* 0x0000000c00117202 */ /* 0x000fe40000000f00 */
.L_x_13:
[----:B------:R-:W-:Y:S05]  /*15e0*/  BSYNC.RECONVERGENT B0 ;  /* 0x0000000000007941 */ /* 0x000fea0003800200 */
.L_x_11:
[----:B------:R-:W0:Y:S01]  /*15f0*/  S2R R20, SR_TID.X ;  /* 0x0000000000147919 */ /* 0x000e220000002100 */
[----:B------:R-:W-:Y:S01]  /*1600*/  UIADD3 UR9, UP0, UPT, UR21, -UR20, URZ ;  /* 0x8000001415097290 */ /* 0x000fe2000ff1e0ff */
[----:B------:R-:W-:Y:S01]  /*1610*/  MOV R21, 0xff800000 ;  /* 0xff80000000157802 */ /* 0x000fe20000000f00 */
[----:B------:R-:W1:Y:S02]  /*1620*/  LDCU UR4, c[0x0][0x534] ;  /* 0x0000a680ff0477ac */ /* 0x000e640008000800 */
[----:B------:R-:W-:-:S06]  /*1630*/  UIADD3.X UR8, UPT, UPT, UR15, -0x1, URZ, UP0, !UPT ;  /* 0xffffffff0f087890 */ /* 0x000fcc00087fe4ff */
[----:B------:R-:W-:Y:S01]  /*1640*/  IMAD.U32 R4, RZ, RZ, UR8 ;  /* 0x00000008ff047e24 */ /* 0x000fe2000f8e00ff */
[----:B0-----:R-:W-:Y:S02]  /*1650*/  LOP3.LUT R9, R20, 0x7, RZ, 0xc0, !PT ;  /* 0x0000000714097812 */ /* 0x001fe400078ec0ff */
[----:B------:R-:W-:Y:S02]  /*1660*/  SHF.R.U32.HI R18, RZ, 0x3, R20 ;  /* 0x00000003ff127819 */ /* 0x000fe40000011614 */
[C---:B------:R-:W-:Y:S01]  /*1670*/  ISETP.LT.U32.AND P1, PT, R9.reuse, UR9, PT ;  /* 0x0000000909007c0c */ /* 0x040fe2000bf21070 */
[----:B------:R-:W0:Y:S01]  /*1680*/  LDCU.64 UR8, c[0x0][0x358] ;  /* 0x00006b00ff0877ac */ /* 0x000e220008000a00 */
[C---:B------:R-:W-:Y:S01]  /*1690*/  IADD3 R29, PT, PT, R18.reuse, 0x20, RZ ;  /* 0x00000020121d7810 */ /* 0x040fe20007ffe0ff */
[----:B------:R-:W-:Y:S01]  /*16a0*/  VIADD R15, R18, 0x10 ;  /* 0x00000010120f7836 */ /* 0x000fe20000000000 */
[----:B------:R-:W-:Y:S01]  /*16b0*/  ISETP.GT.AND.EX P1, PT, R4, RZ, PT, P1 ;  /* 0x000000ff0400720c */ /* 0x000fe20003f24310 */
[C---:B------:R-:W-:Y:S01]  /*16c0*/  VIADD R28, R18.reuse, 0x30 ;  /* 0x00000030121c7836 */ /* 0x040fe20000000000 */
[----:B------:R-:W-:Y:S01]  /*16d0*/  IADD3 R22, P0, PT, R9, UR20, RZ ;  /* 0x0000001409167c10 */ /* 0x000fe2000ff1e0ff */
[C---:B------:R-:W-:Y:S01]  /*16e0*/  VIADD R19, R18.reuse, 0x40 ;  /* 0x0000004012137836 */ /* 0x040fe20000000000 */
[----:B-1----:R-:W-:-:S02]  /*16f0*/  ISETP.GE.OR P3, PT, R18, UR4, !P1 ;  /* 0x0000000412007c0c */ /* 0x002fc4000cf66670 */
[----:B------:R-:W-:Y:S01]  /*1700*/  ISETP.GE.OR P2, PT, R15, UR4, !P1 ;  /* 0x000000040f007c0c */ /* 0x000fe2000cf46670 */
[----:B------:R-:W-:Y:S01]  /*1710*/  IMAD.X R23, RZ, RZ, RZ, P0 ;  /* 0x000000ffff177224 */ /* 0x000fe200000e06ff */
[----:B------:R-:W-:Y:S02]  /*1720*/  ISETP.GE.OR P6, PT, R29, UR4, !P1 ;  /* 0x000000041d007c0c */ /* 0x000fe4000cfc6670 */
[----:B------:R-:W-:Y:S02]  /*1730*/  ISETP.GE.OR P5, PT, R28, UR4, !P1 ;  /* 0x000000041c007c0c */ /* 0x000fe4000cfa6670 */
[----:B------:R-:W-:-:S05]  /*1740*/  ISETP.GE.OR P4, PT, R19, UR4, !P1 ;  /* 0x0000000413007c0c */ /* 0x000fca000cf86670 */
[----:B------:R-:W1:Y:S01]  /*1750*/  @!P3 LDC.64 R4, c[0x0][0x428] ;  /* 0x00010a00ff04bb82 */ /* 0x000e620000000a00 */
[----:B------:R-:W-:Y:S01]  /*1760*/  @!P3 IMAD.WIDE.U32 R30, R18, UR21, R22 ;  /* 0x00000015121ebc25 */ /* 0x000fe2000f8e0016 */
[----:B------:R-:W-:-:S03]  /*1770*/  @!P2 MOV R26, R22 ;  /* 0x00000016001aa202 */ /* 0x000fc60000000f00 */
[----:B------:R-:W-:Y:S02]  /*1780*/  @!P3 IMAD R14, R18, UR15, R31 ;  /* 0x0000000f120ebc24 */ /* 0x000fe4000f8e021f */
[----:B------:R-:W-:Y:S01]  /*1790*/  @!P2 IMAD.MOV.U32 R27, RZ, RZ, R23 ;  /* 0x000000ffff1ba224 */ /* 0x000fe200078e0017 */
[----:B------:R-:W2:Y:S01]  /*17a0*/  @!P2 LDC.64 R12, c[0x0][0x428] ;  /* 0x00010a00ff0cab82 */ /* 0x000ea20000000a00 */
[----:B------:R-:W-:-:S07]  /*17b0*/  @!P2 IMAD.WIDE.U32 R26, R15, UR21, R26 ;  /* 0x000000150f1aac25 */ /* 0x000fce000f8e001a */
[----:B------:R-:W3:Y:S01]  /*17c0*/  @!P6 LDC.64 R10, c[0x0][0x428] ;  /* 0x00010a00ff0aeb82 */ /* 0x000ee20000000a00 */
[----:B-1----:R-:W-:-:S04]  /*17d0*/  @!P3 LEA R24, P0, R30, R4, 0x2 ;  /* 0x000000041e18b211 */ /* 0x002fc800078010ff */
[----:B------:R-:W-:Y:S01]  /*17e0*/  @!P3 LEA.HI.X R25, R30, R5, R14, 0x2, P0 ;  /* 0x000000051e19b211 */ /* 0x000fe200000f140e */
[----:B------:R-:W-:Y:S02]  /*17f0*/  @!P2 IMAD R14, R15, UR15, R27 ;  /* 0x0000000f0f0eac24 */ /* 0x000fe4000f8e021b */
[----:B------:R-:W1:Y:S01]  /*1800*/  @!P5 LDC.64 R4, c[0x0][0x428] ;  /* 0x00010a00ff04db82 */ /* 0x000e620000000a00 */
[----:B------:R-:W-:Y:S01]  /*1810*/  IMAD.MOV.U32 R27, RZ, RZ, -0x800000 ;  /* 0xff800000ff1b7424 */ /* 0x000fe200078e00ff */
[C---:B--2---:R-:W-:Y:S01]  /*1820*/  @!P2 LEA R12, P0, R26.reuse, R12, 0x2 ;  /* 0x0000000c1a0ca211 */ /* 0x044fe200078010ff */
[----:B0-----:R0:W2:Y:S01]  /*1830*/  @!P3 LDG.E R21, desc[UR8][R24.64] ;  /* 0x000000081815b981 */ /* 0x0010a2000c1e1900 */
[----:B------:R-:W-:Y:S01]  /*1840*/  @!P6 MOV R33, R23 ;  /* 0x000000170021e202 */ /* 0x000fe20000000f00 */
[----:B------:R-:W-:Y:S01]  /*1850*/  @!P6 IMAD.MOV.U32 R32, RZ, RZ, R22 ;  /* 0x000000ffff20e224 */ /* 0x000fe200078e0016 */
[----:B------:R-:W-:Y:S01]  /*1860*/  @!P2 LEA.HI.X R13, R26, R13, R14, 0x2, P0 ;  /* 0x0000000d1a0da211 */ /* 0x000fe200000f140e */
[----:B------:R-:W-:Y:S01]  /*1870*/  VIADD R26, R18, 0x50 ;  /* 0x00000050121a7836 */ /* 0x000fe20000000000 */
[----:B------:R-:W4:Y:S01]  /*1880*/  @!P4 LDC.64 R14, c[0x0][0x428] ;  /* 0x00010a00ff0ecb82 */ /* 0x000f220000000a00 */
[----:B------:R-:W-:-:S02]  /*1890*/  @!P6 IMAD.WIDE.U32 R32, R29, UR21, R32 ;  /* 0x000000151d20ec25 */ /* 0x000fc4000f8e0020 */
[----:B------:R5:W2:Y:S01]  /*18a0*/  @!P2 LDG.E R27, desc[UR8][R12.64] ;  /* 0x000000080c1ba981 */ /* 0x000aa2000c1e1900 */
[----:B------:R-:W-:Y:S01]  /*18b0*/  ISETP.GE.OR P3, PT, R26, UR4, !P1 ;  /* 0x000000041a007c0c */ /* 0x000fe2000cf66670 */
[----:B------:R-:W-:Y:S01]  /*18c0*/  @!P6 IMAD R29, R29, UR15, R33 ;  /* 0x0000000f1d1dec24 */ /* 0x000fe2000f8e0221 */
[----:B---3--:R-:W-:Y:S02]  /*18d0*/  @!P6 LEA R30, P0, R32, R10, 0x2 ;  /* 0x0000000a201ee211 */ /* 0x008fe400078010ff */
[C---:B0-----:R-:W-:Y:S01]  /*18e0*/  IADD3 R25, PT, PT, R18.reuse, 0x60, RZ ;  /* 0x0000006012197810 */ /* 0x041fe20007ffe0ff */
[----:B------:R-:W-:-:S03]  /*18f0*/  VIADD R24, R18, 0x70 ;  /* 0x0000007012187836 */ /* 0x000fc60000000000 */
[----:B------:R-:W-:Y:S02]  /*1900*/  ISETP.GE.OR P2, PT, R25, UR4, !P1 ;  /* 0x0000000419007c0c */ /* 0x000fe4000cf46670 */
[----:B------:R-:W-:Y:S01]  /*1910*/  ISETP.GE.OR P1, PT, R24, UR4, !P1 ;  /* 0x0000000418007c0c */ /* 0x000fe2000cf26670 */
[----:B-----5:R-:W-:Y:S02]  /*1920*/  @!P5 IMAD.MOV.U32 R12, RZ, RZ, R22 ;  /* 0x000000ffff0cd224 */ /* 0x020fe400078e0016 */
[----:B------:R-:W-:Y:S02]  /*1930*/  @!P5 IMAD.MOV.U32 R13, RZ, RZ, R23 ;  /* 0x000000ffff0dd224 */ /* 0x000fe400078e0017 */
[----:B------:R-:W-:Y:S01]  /*1940*/  @!P5 IMAD.WIDE.U32 R12, R28, UR21, R12 ;  /* 0x000000151c0cdc25 */ /* 0x000fe2000f8e000c */
[----:B------:R-:W-:Y:S02]  /*1950*/  @!P6 LEA.HI.X R31, R32, R11, R29, 0x2, P0 ;  /* 0x0000000b201fe211 */ /* 0x000fe400000f141d */
[----:B------:R-:W-:Y:S01]  /*1960*/  @!P4 MOV R34, R22 ;  /* 0x000000160022c202 */ /* 0x000fe20000000f00 */
[----:B------:R-:W-:Y:S01]  /*1970*/  @!P5 IMAD R10, R28, UR15, R13 ;  /* 0x0000000f1c0adc24 */ /* 0x000fe2000f8e020d */
[----:B-1----:R-:W-:Y:S01]  /*1980*/  @!P5 LEA R28, P0, R12, R4, 0x2 ;  /* 0x000000040c1cd211 */ /* 0x002fe200078010ff */
[----:B------:R-:W-:-:S03]  /*1990*/  @!P4 IMAD.MOV.U32 R35, RZ, RZ, R23 ;  /* 0x000000ffff23c224 */ /* 0x000fc600078e0017 */
[----:B------:R-:W-:Y:S01]  /*19a0*/  @!P5 LEA.HI.X R29, R12, R5, R10, 0x2, P0 ;  /* 0x000000050c1dd211 */ /* 0x000fe200000f140a */
[C---:B------:R-:W-:Y:S01]  /*19b0*/  @!P4 IMAD.WIDE.U32 R34, R19.reuse, UR21, R34 ;  /* 0x000000151322cc25 */ /* 0x040fe2000f8e0022 */
[----:B------:R-:W0:Y:S03]  /*19c0*/  @!P1 LDC.64 R4, c[0x0][0x428] ;  /* 0x00010a00ff049b82 */ /* 0x000e260000000a00 */
[----:B------:R-:W-:Y:S01]  /*19d0*/  @!P4 IMAD R19, R19, UR15, R35 ;  /* 0x0000000f1313cc24 */ /* 0x000fe2000f8e0223 */
[----:B----4-:R-:W-:-:S04]  /*19e0*/  @!P4 LEA R32, P0, R34, R14, 0x2 ;  /* 0x0000000e2220c211 */ /* 0x010fc800078010ff */
[----:B------:R-:W1:Y:S01]  /*19f0*/  @!P3 LDC.64 R12, c[0x0][0x428] ;  /* 0x00010a00ff0cbb82 */ /* 0x000e620000000a00 */
[----:B------:R-:W-:-:S07]  /*1a00*/  IMAD.MOV.U32 R14, RZ, RZ, -0x800000 ;  /* 0xff800000ff0e7424 */ /* 0x000fce00078e00ff */
[----:B------:R-:W3:Y:S01]  /*1a10*/  @!P2 LDC.64 R10, c[0x0][0x428] ;  /* 0x00010a00ff0aab82 */ /* 0x000ee20000000a00 */
[----:B------:R-:W-:Y:S01]  /*1a20*/  @!P4 LEA.HI.X R33, R34, R15, R19, 0x2, P0 ;  /* 0x0000000f2221c211 */ /* 0x000fe200000f1413 */
[----:B------:R4:W5:Y:S01]  /*1a30*/  @!P6 LDG.E R14, desc[UR8][R30.64] ;  /* 0x000000081e0ee981 */ /* 0x000962000c1e1900 */
[----:B------:R-:W-:Y:S01]  /*1a40*/  MOV R15, 0xff800000 ;  /* 0xff800000000f7802 */ /* 0x000fe20000000f00 */
[----:B------:R-:W-:-:S05]  /*1a50*/  IMAD.MOV.U32 R19, RZ, RZ, -0x800000 ;  /* 0xff800000ff137424 */ /* 0x000fca00078e00ff */
[----:B------:R0:W5:Y:S04]  /*1a60*/  @!P5 LDG.E R15, desc[UR8][R28.64] ;  /* 0x000000081c0fd981 */ /* 0x000168000c1e1900 */
[----:B------:R1:W5:Y:S01]  /*1a70*/  @!P4 LDG.E R19, desc[UR8][R32.64] ;  /* 0x000000082013c981 */ /* 0x000362000c1e1900 */
[----:B----4-:R-:W-:Y:S01]  /*1a80*/  @!P3 MOV R31, R23 ;  /* 0x00000017001fb202 */ /* 0x010fe20000000f00 */
[--C-:B------:R-:W-:Y:S02]  /*1a90*/  @!P3 IMAD.MOV.U32 R30, RZ, RZ, R22.reuse ;  /* 0x000000ffff1eb224 */ /* 0x100fe400078e0016 */
[----:B0-----:R-:W-:Y:S02]  /*1aa0*/  @!P2 IMAD.MOV.U32 R28, RZ, RZ, R22 ;  /* 0x000000ffff1ca224 */ /* 0x001fe400078e0016 */
[----:B------:R-:W-:-:S02]  /*1ab0*/  @!P2 IMAD.MOV.U32 R29, RZ, RZ, R23 ;  /* 0x000000ffff1da224 */ /* 0x000fc400078e0017 */
[----:B------:R-:W-:-:S04]  /*1ac0*/  @!P1 IMAD.WIDE.U32 R22, R24, UR21, R22 ;  /* 0x0000001518169c25 */ /* 0x000fc8000f8e0016 */
[----:B------:R-:W-:Y:S01]  /*1ad0*/  @!P3 IMAD.WIDE.U32 R30, R26, UR21, R30 ;  /* 0x000000151a1ebc25 */ /* 0x000fe2000f8e001e */
[----:B-1----:R-:W-:-:S03]  /*1ae0*/  @!P1 LEA R32, P0, R22, R4, 0x2 ;  /* 0x0000000416209211 */ /* 0x002fc600078010ff */
[----:B------:R-:W-:Y:S01]  /*1af0*/  @!P2 IMAD.WIDE.U32 R28, R25, UR21, R28 ;  /* 0x00000015191cac25 */ /* 0x000fe2000f8e001c */
[----:B------:R-:W-:-:S03]  /*1b00*/  @!P3 LEA R12, P5, R30, R12, 0x2 ;  /* 0x0000000c1e0cb211 */ /* 0x000fc600078a10ff */
[----:B------:R-:W-:Y:S01]  /*1b10*/  @!P1 IMAD R24, R24, UR15, R23 ;  /* 0x0000000f18189c24 */ /* 0x000fe2000f8e0217 */
[----:B---3--:R-:W-:Y:S01]  /*1b20*/  @!P2 LEA R10, P4, R28, R10, 0x2 ;  /* 0x0000000a1c0aa211 */ /* 0x008fe200078810ff */
[----:B------:R-:W-:Y:S02]  /*1b30*/  @!P3 IMAD R26, R26, UR15, R31 ;  /* 0x0000000f1a1abc24 */ /* 0x000fe4000f8e021f */
[----:B------:R-:W-:Y:S01]  /*1b40*/  @!P2 IMAD R25, R25, UR15, R29 ;  /* 0x0000000f1919ac24 */ /* 0x000fe2000f8e021d */
[----:B------:R-:W-:Y:S01]  /*1b50*/  @!P1 LEA.HI.X R33, R22, R5, R24, 0x2, P0 ;  /* 0x0000000516219211 */ /* 0x000fe200000f1418 */
[----:B------:R-:W-:Y:S01]  /*1b60*/  IMAD.MOV.U32 R22, RZ, RZ, -0x800000 ;  /* 0xff800000ff167424 */ /* 0x000fe200078e00ff */
[----:B------:R-:W-:Y:S01]  /*1b70*/  MOV R4, 0xff800000 ;  /* 0xff80000000047802 */ /* 0x000fe20000000f00 */
[----:B------:R-:W-:Y:S01]  /*1b80*/  IMAD.MOV.U32 R5, RZ, RZ, -0x800000 ;  /* 0xff800000ff057424 */ /* 0x000fe200078e00ff */
[----:B------:R-:W-:Y:S02]  /*1b90*/  @!P3 LEA.HI.X R13, R30, R13, R26, 0x2, P5 ;  /* 0x0000000d1e0db211 */ /* 0x000fe400028f141a */
[----:B------:R-:W-:-:S03]  /*1ba0*/  @!P2 LEA.HI.X R11, R28, R11, R25, 0x2, P4 ;  /* 0x0000000b1c0ba211 */ /* 0x000fc600020f1419 */
[----:B------:R-:W3:Y:S04]  /*1bb0*/  @!P3 LDG.E R4, desc[UR8][R12.64] ;  /* 0x000000080c04b981 */ /* 0x000ee8000c1e1900 */
[----:B------:R-:W4:Y:S04]  /*1bc0*/  @!P2 LDG.E R22, desc[UR8][R10.64] ;  /* 0x000000080a16a981 */ /* 0x000f28000c1e1900 */
[----:B------:R0:W4:Y:S01]  /*1bd0*/  @!P1 LDG.E R5, desc[UR8][R32.64] ;  /* 0x0000000820059981 */ /* 0x000122000c1e1900 */
[----:B------:R-:W1:Y:S01]  /*1be0*/  S2UR UR4, SR_CgaCtaId ;  /* 0x00000000000479c3 */ /* 0x000e620000008800 */
[----:B------:R-:W-:Y:S01]  /*1bf0*/  UMOV UR10, 0x400 ;  /* 0x00000400000a7882 */ /* 0x000fe20000000000 */
[----:B------:R-:W-:-:S02]  /*1c00*/  ISETP.GT.U32.AND P2, PT, R20, 0x37f, PT ;  /* 0x0000037f1400780c */ /* 0x000fc40003f44070 */
[C---:B------:R-:W-:Y:S02]  /*1c10*/  ISETP.GT.U32.AND P1, PT, R20.reuse, 0x2ff, PT ;  /* 0x000002ff1400780c */ /* 0x040fe40003f24070 */
[----:B------:R-:W-:Y:S01]  /*1c20*/  ISETP.GT.U32.AND P0, PT, R20, 0x27f, PT ;  /* 0x0000027f1400780c */ /* 0x000fe20003f04070 */
[----:B-1----:R-:W-:-:S06]  /*1c30*/  ULEA UR4, UR4, UR10, 0x18 ;  /* 0x0000000a04047291 */ /* 0x002fcc000f8ec0ff */
[----:B------:R-:W-:-:S05]  /*1c40*/  LEA R9, R9, UR4, 0x2 ;  /* 0x0000000409097c11 */ /* 0x000fca000f8e10ff */
[----:B------:R-:W-:Y:S01]  /*1c50*/  IMAD R18, R18, 0x24, R9 ;  /* 0x0000002412127824 */ /* 0x000fe200078e0209 */
[C---:B------:R-:W-:Y:S02]  /*1c60*/  ISETP.GT.U32.AND P4, PT, R20.reuse, 0x1ff, PT ;  /* 0x000001ff1400780c */ /* 0x040fe40003f84070 */
[C---:B------:R-:W-:Y:S02]  /*1c70*/  ISETP.GT.U32.AND P3, PT, R20.reuse, 0x17f, PT ;  /* 0x0000017f1400780c */ /* 0x040fe40003f64070 */
[C---:B------:R-:W-:Y:S02]  /*1c80*/  LOP3.LUT P5, R9, R20.reuse, 0x380, RZ, 0xc0, !PT ;  /* 0x0000038014097812 */ /* 0x040fe400078ac0ff */
[C---:B------:R-:W-:Y:S01]  /*1c90*/  LOP3.LUT R34, R20.reuse, 0xf, RZ, 0xc0, !PT ;  /* 0x0000000f14227812 */ /* 0x040fe200078ec0ff */
[----:B------:R-:W-:Y:S01]  /*1ca0*/  IMAD.MOV.U32 R31, RZ, RZ, -0x800000 ;  /* 0xff800000ff1f7424 */ /* 0x000fe200078e00ff */
[----:B0-----:R-:W-:Y:S01]  /*1cb0*/  MOV R32, 0xff800000 ;  /* 0xff80000000207802 */ /* 0x001fe20000000f00 */
[----:B------:R-:W-:Y:S01]  /*1cc0*/  IMAD.MOV.U32 R30, RZ, RZ, -0x800000 ;  /* 0xff800000ff1e7424 */ /* 0x000fe200078e00ff */
[----:B------:R-:W-:Y:S01]  /*1cd0*/  MOV R29, 0xff800000 ;  /* 0xff800000001d7802 */ /* 0x000fe20000000f00 */
[----:B------:R-:W-:Y:S01]  /*1ce0*/  IMAD.MOV.U32 R26, RZ, RZ, -0x800000 ;  /* 0xff800000ff1a7424 */ /* 0x000fe200078e00ff */
[----:B------:R-:W-:Y:S01]  /*1cf0*/  MOV R25, 0xff800000 ;  /* 0xff80000000197802 */ /* 0x000fe20000000f00 */
[----:B------:R-:W-:Y:S01]  /*1d00*/  IMAD.MOV.U32 R24, RZ, RZ, -0x800000 ;  /* 0xff800000ff187424 */ /* 0x000fe200078e00ff */
[----:B--2---:R0:W-:Y:S01]  /*1d10*/  @!P2 STS [R18+0x240], R27 ;  /* 0x0002401b1200a388 */ /* 0x0041e20000000800 */
[----:B------:R-:W-:-:S03]  /*1d20*/  ISETP.GT.U32.AND P2, PT, R20, 0xff, PT ;  /* 0x000000ff1400780c */ /* 0x000fc60003f44070 */
[----:B------:R-:W-:Y:S04]  /*1d30*/  STS [R18], R21 ;  /* 0x0000001512007388 */ /* 0x000fe80000000800 */
[----:B-----5:R-:W-:Y:S01]  /*1d40*/  @!P1 STS [R18+0x480], R14 ;  /* 0x0004800e12009388 */ /* 0x020fe20000000800 */
[----:B------:R-:W-:-:S03]  /*1d50*/  ISETP.GT.U32.AND P1, PT, R20, 0x7f, PT ;  /* 0x0000007f1400780c */ /* 0x000fc60003f24070 */
[----:B------:R1:W-:Y:S04]  /*1d60*/  @!P0 STS [R18+0x6c0], R15 ;  /* 0x0006c00f12008388 */ /* 0x0003e80000000800 */
[----:B------:R-:W-:Y:S01]  /*1d70*/  @!P4 STS [R18+0x900], R19 ;  /* 0x000900131200c388 */ /* 0x000fe20000000800 */
[----:B------:R-:W-:Y:S01]  /*1d80*/  ISETP.NE.AND P0, PT, R9, RZ, PT ;  /* 0x000000ff0900720c */ /* 0x000fe20003f05270 */
[----:B0-----:R-:W-:Y:S01]  /*1d90*/  IMAD.MOV.U32 R27, RZ, RZ, -0x800000 ;  /* 0xff800000ff1b7424 */ /* 0x001fe200078e00ff */
[----:B-1----:R-:W-:-:S04]  /*1da0*/  SHF.R.U32.HI R15, RZ, 0x4, R20 ;  /* 0x00000004ff0f7819 */ /* 0x002fc80000011614 */
[----:B------:R-:W-:-:S05]  /*1db0*/  LEA R28, R15, UR4, 0x2 ;  /* 0x000000040f1c7c11 */ /* 0x000fca000f8e10ff */
[----:B------:R-:W-:Y:S01]  /*1dc0*/  IMAD R33, R34, 0x24, R28 ;  /* 0x0000002422217824 */ /* 0x000fe200078e021c */
[----:B---3--:R0:W-:Y:S04]  /*1dd0*/  @!P3 STS [R18+0xb40], R4 ;  /* 0x000b40041200b388 */ /* 0x0081e80000000800 */
[----:B----4-:R-:W-:Y:S04]  /*1de0*/  @!P2 STS [R18+0xd80], R22 ;  /* 0x000d80161200a388 */ /* 0x010fe80000000800 */
[----:B------:R-:W-:Y:S01]  /*1df0*/  @!P1 STS [R18+0xfc0], R5 ;  /* 0x000fc00512009388 */ /* 0x000fe20000000800 */
[----:B------:R-:W-:Y:S08]  /*1e00*/  BAR.SYNC.DEFER_BLOCKING 0x0 ;  /* 0x0000000000007b1d */ /* 0x000ff00000010000 */
[----:B0-----:R-:W0:Y:S01]  /*1e10*/  LDC R4, c[0x0][0x434] ;  /* 0x00010d00ff047b82 */ /* 0x001e220000000800 */
[----:B------:R-:W-:Y:S04]  /*1e20*/  @!P5 LDS R32, [R33] ;  /* 0x000000002120d984 */ /* 0x000fe80000000800 */
[----:B------:R-:W-:Y:S04]  /*1e30*/  @!P5 LDS R31, [R33+0x240] ;  /* 0x00024000211fd984 */ /* 0x000fe80000000800 */
[----:B------:R-:W1:Y:S04]  /*1e40*/  @!P0 LDS R30, [R33+0x480] ;  /* 0x00048000211e8984 */ /* 0x000e680000000800 */
[----:B------:R-:W-:Y:S04]  /*1e50*/  @!P0 LDS R29, [R33+0x6c0] ;  /* 0x0006c000211d8984 */ /* 0x000fe80000000800 */
[----:B------:R-:W2:Y:S04]  /*1e60*/  @!P0 LDS R27, [R33+0x900] ;  /* 0x00090000211b8984 */ /* 0x000ea80000000800 */
[----:B------:R-:W-:Y:S04]  /*1e70*/  @!P0 LDS R26, [R33+0xb40] ;  /* 0x000b4000211a8984 */ /* 0x000fe80000000800 */
[----:B------:R-:W3:Y:S04]  /*1e80*/  @!P0 LDS R25, [R33+0xd80] ;  /* 0x000d800021198984 */ /* 0x000ee80000000800 */
[----:B------:R-:W4:Y:S01]  /*1e90*/  @!P0 LDS R24, [R33+0xfc0] ;  /* 0x000fc00021188984 */ /* 0x000f220000000800 */
[----:B-1----:R-:W-:-:S04]  /*1ea0*/  FMNMX3.FTZ R5, R32, R31, R30, !PT ;  /* 0x0000001f20057276 */ /* 0x002fc8000781001e */
[----:B--2---:R-:W-:-:S04]  /*1eb0*/  FMNMX3.FTZ R5, R5, R29, R27, !PT ;  /* 0x0000001d05057276 */ /* 0x004fc8000781001b */
[----:B---3--:R-:W-:-:S04]  /*1ec0*/  FMNMX3.FTZ R5, R5, R26, R25, !PT ;  /* 0x0000001a05057276 */ /* 0x008fc80007810019 */
[----:B----4-:R-:W-:-:S05]  /*1ed0*/  FMNMX.FTZ R5, R5, R24, !PT ;  /* 0x0000001805057209 */ /* 0x010fca0007810000 */
[----:B------:R-:W1:Y:S02]  /*1ee0*/  SHFL.BFLY PT, R9, R5, 0x8, 0x1f ;  /* 0x0d001f0005097f89 */ /* 0x000e6400000e0000 */
[----:B-1----:R-:W-:-:S05]  /*1ef0*/  FMNMX.FTZ R9, R5, R9, !PT ;  /* 0x0000000905097209 */ /* 0x002fca0007810000 */
[----:B------:R-:W1:Y:S01]  /*1f00*/  SHFL.BFLY PT, R5, R9, 0x4, 0x1f ;  /* 0x0c801f0009057f89 */ /* 0x000e6200000e0000 */
[----:B0-----:R-:W-:-:S04]  /*1f10*/  IABS R12, R4 ;  /* 0x00000004000c7213 */ /* 0x001fc80000000000 */
[----:B------:R-:W0:Y:S01]  /*1f20*/  I2F.RP R18, R12 ;  /* 0x0000000c00127306 */ /* 0x000e220000209400 */
[----:B-1----:R-:W-:-:S05]  /*1f30*/  FMNMX.FTZ R5, R9, R5, !PT ;  /* 0x0000000509057209 */ /* 0x002fca0007810000 */
[----:B------:R-:W1:Y:S02]  /*1f40*/  SHFL.BFLY PT, R11, R5, 0x2, 0x1f ;  /* 0x0c401f00050b7f89 */ /* 0x000e6400000e0000 */
[----:B0-----:R-:W0:Y:S02]  /*1f50*/  MUFU.RCP R18, R18 ;  /* 0x0000001200127308 */ /* 0x001e240000001000 */
[----:B0-----:R-:W-:Y:S01]  /*1f60*/  VIADD R18, R18, 0xffffffe ;  /* 0x0ffffffe12127836 */ /* 0x001fe20000000000 */
[----:B-1----:R-:W-:-:S05]  /*1f70*/  FMNMX.FTZ R11, R5, R11, !PT ;  /* 0x0000000b050b7209 */ /* 0x002fca0007810000 */
[----:B------:R-:W0:Y:S01]  /*1f80*/  F2I.FTZ.U32.TRUNC.NTZ R19, R18 ;  /* 0x0000001200137305 */ /* 0x000e22000021f000 */
[----:B------:R-:W1:Y:S01]  /*1f90*/  SHFL.BFLY PT, R10, R11, 0x1, 0x1f ;  /* 0x0c201f000b0a7f89 */ /* 0x000e6200000e0000 */
[----:B0-----:R-:W-:Y:S01]  /*1fa0*/  IADD3 R5, PT, PT, RZ, -R19, RZ ;  /* 0x80000013ff057210 */ /* 0x001fe20007ffe0ff */
[----:B------:R-:W-:-:S04]  /*1fb0*/  IMAD.MOV.U32 R18, RZ, RZ, RZ ;  /* 0x000000ffff127224 */ /* 0x000fc800078e00ff */
[----:B------:R-:W-:Y:S01]  /*1fc0*/  IMAD R9, R5, R12, RZ ;  /* 0x0000000c05097224 */ /* 0x000fe200078e02ff */
[----:B------:R-:W-:-:S03]  /*1fd0*/  IABS R5, R3 ;  /* 0x0000000300057213 */ /* 0x000fc60000000000 */
[----:B------:R-:W-:Y:S01]  /*1fe0*/  IMAD.HI.U32 R9, R19, R9, R18 ;  /* 0x0000000913097227 */ /* 0x000fe200078e0012 */
[----:B-1----:R-:W-:-:S04]  /*1ff0*/  FMNMX.FTZ R10, R11, R10, !PT ;  /* 0x0000000a0b0a7209 */ /* 0x002fc80007810000 */
[----:B------:R-:W-:Y:S01]  /*2000*/  FSETP.NEU.FTZ.AND P0, PT, R10, -INF , PT ;  /* 0xff8000000a00780b */ /* 0x000fe20003f1d000 */
[----:B------:R-:W-:-:S03]  /*2010*/  IMAD.HI.U32 R18, R9, R5, RZ ;  /* 0x0000000509127227 */ /* 0x000fc600078e00ff */
[----:B------:R-:W-:Y:S01]  /*2020*/  FSEL R9, R10, RZ, P0 ;  /* 0x000000ff0a097208 */ /* 0x000fe20000000000 */
[----:B------:R-:W-:-:S04]  /*2030*/  IMAD.MOV R19, RZ, RZ, -R18 ;  /* 0x000000ffff137224 */ /* 0x000fc800078e0a12 */
[C---:B------:R-:W-:Y:S01]  /*2040*/  FADD.FTZ R10, -R9.reuse, R32 ;  /* 0x00000020090a7221 */ /* 0x040fe20000010100 */
[----:B------:R-:W-:Y:S02]  /*2050*/  IMAD R19, R12, R19, R5 ;  /* 0x000000130c137224 */ /* 0x000fe400078e0205 */
[----:B------:R-:W-:Y:S01]  /*2060*/  FADD.FTZ R5, -R9, R31 ;  /* 0x0000001f09057221 */ /* 0x000fe20000010100 */
[----:B------:R-:W-:Y:S02]  /*2070*/  FMUL.FTZ R10, R10, 1.4426950216293334961 ;  /* 0x3fb8aa3b0a0a7820 */ /* 0x000fe40000410000 */
[----:B------:R-:W-:Y:S01]  /*2080*/  ISETP.GT.U32.AND P0, PT, R12, R19, PT ;  /* 0x000000130c00720c */ /* 0x000fe20003f04070 */
[----:B------:R-:W-:Y:S01]  /*2090*/  FMUL.FTZ R5, R5, 1.4426950216293334961 ;  /* 0x3fb8aa3b05057820 */ /* 0x000fe20000410000 */
[----:B------:R0:W-:Y:S01]  /*20a0*/  MUFU.EX2 R11, R10 ;  /* 0x0000000a000b7308 */ /* 0x0001e20000000800 */
[C---:B------:R-:W-:Y:S01]  /*20b0*/  FADD.FTZ R13, -R9.reuse, R29 ;  /* 0x0000001d090d7221 */ /* 0x040fe20000010100 */
[----:B------:R-:W-:-:S06]  /*20c0*/  FADD.FTZ R14, -R9, R27 ;  /* 0x0000001b090e7221 */ /* 0x000fcc0000010100 */
[----:B------:R-:W1:Y:S01]  /*20d0*/  MUFU.EX2 R5, R5 ;  /* 0x0000000500057308 */ /* 0x000e620000000800 */
[----:B0-----:R-:W-:-:S04]  /*20e0*/  FADD.FTZ R10, -R9, R30 ;  /* 0x0000001e090a7221 */ /* 0x001fc80000010100 */
[----:B------:R-:W-:Y:S01]  /*20f0*/  FMUL.FTZ R10, R10, 1.4426950216293334961 ;  /* 0x3fb8aa3b0a0a7820 */ /* 0x000fe20000410000 */
[----:B------:R-:W-:-:S05]  /*2100*/  @!P0 IADD3 R19, PT, PT, R19, -R12, RZ ;  /* 0x8000000c13138210 */ /* 0x000fca0007ffe0ff */
[----:B------:R-:W0:Y:S01]  /*2110*/  MUFU.EX2 R10, R10 ;  /* 0x0000000a000a7308 */ /* 0x000e220000000800 */
[----:B------:R-:W-:Y:S01]  /*2120*/  ISETP.GE.U32.AND P2, PT, R19, R12, PT ;  /* 0x0000000c1300720c */ /* 0x000fe20003f46070 */
[----:B------:R-:W-:Y:S01]  /*2130*/  FMUL.FTZ R13, R13, 1.4426950216293334961 ;  /* 0x3fb8aa3b0d0d7820 */ /* 0x000fe20000410000 */
[----:B------:R-:W-:Y:S01]  /*2140*/  FMUL.FTZ R12, R14, 1.4426950216293334961 ;  /* 0x3fb8aa3b0e0c7820 */ /* 0x000fe20000410000 */
[----:B------:R-:W-:Y:S01]  /*2150*/  LOP3.LUT R14, R3, R4, RZ, 0x3c, !PT ;  /* 0x00000004030e7212 */ /* 0x000fe200078e3cff */
[----:B------:R-:W-:-:S03]  /*2160*/  FADD.FTZ R3, -R9, R26 ;  /* 0x0000001a09037221 */ /* 0x000fc60000010100 */
[----:B------:R-:W2:Y:S01]  /*2170*/  MUFU.EX2 R13, R13 ;  /* 0x0000000d000d7308 */ /* 0x000ea20000000800 */
[----:B------:R-:W-:Y:S01]  /*2180*/  ISETP.GE.AND P1, PT, R14, RZ, PT ;  /* 0x000000ff0e00720c */ /* 0x000fe20003f26270 */
[----:B------:R-:W-:Y:S01]  /*2190*/  FMUL.FTZ R3, R3, 1.4426950216293334961 ;  /* 0x3fb8aa3b03037820 */ /* 0x000fe20000410000 */
[----:B-1----:R-:W-:Y:S01]  /*21a0*/  FADD.FTZ R14, R11, R5 ;  /* 0x000000050b0e7221 */ /* 0x002fe20000010000 */
[----:B------:R-:W-:-:S04]  /*21b0*/  FADD.FTZ R5, -R9, R25 ;  /* 0x0000001909057221 */ /* 0x000fc80000010100 */
[----:B------:R-:W1:Y:S01]  /*21c0*/  MUFU.EX2 R12, R12 ;  /* 0x0000000c000c7308 */ /* 0x000e620000000800 */
[----:B------:R-:W-:-:S07]  /*21d0*/  FMUL.FTZ R5, R5, 1.4426950216293334961 ;  /* 0x3fb8aa3b05057820 */ /* 0x000fce0000410000 */
[----:B------:R0:W3:Y:S01]  /*21e0*/  MUFU.EX2 R11, R3 ;  /* 0x00000003000b7308 */ /* 0x0000e20000000800 */
[----:B------:R-:W-:Y:S01]  /*21f0*/  @!P0 VIADD R18, R18, 0x1 ;  /* 0x0000000112128836 */ /* 0x000fe20000000000 */
[----:B------:R-:W-:-:S06]  /*2200*/  ISETP.NE.AND P0, PT, R4, RZ, PT ;  /* 0x000000ff0400720c */ /* 0x000fcc0003f05270 */
[----:B------:R-:W4:Y:S01]  /*2210*/  MUFU.EX2 R5, R5 ;  /* 0x0000000500057308 */ /* 0x000f220000000800 */
[----:B0-----:R-:W-:Y:S01]  /*2220*/  FADD.FTZ R3, R14, R10 ;  /* 0x0000000a0e037221 */ /* 0x001fe20000010000 */
[----:B------:R-:W-:Y:S01]  /*2230*/  FADD.FTZ R10, -R9, R24 ;  /* 0x00000018090a7221 */ /* 0x000fe20000010100 */
[----:B------:R-:W0:Y:S03]  /*2240*/  LDC R14, c[0x0][0x3e0] ;  /* 0x0000f800ff0e7b82 */ /* 0x000e260000000800 */
[----:B------:R-:W-:Y:S01]  /*2250*/  FMUL.FTZ R10, R10, 1.4426950216293334961 ;  /* 0x3fb8aa3b0a0a7820 */ /* 0x000fe20000410000 */
[----:B--2---:R-:W-:-:S05]  /*2260*/  FADD.FTZ R13, R3, R13 ;  /* 0x0000000d030d7221 */ /* 0x004fca0000010000 */
[----:B------:R-:W2:Y:S01]  /*2270*/  MUFU.EX2 R10, R10 ;  /* 0x0000000a000a7308 */ /* 0x000ea20000000800 */
[----:B-1----:R-:W-:Y:S01]  /*2280*/  FADD.FTZ R12, R13, R12 ;  /* 0x0000000c0d0c7221 */ /* 0x002fe20000010000 */
[----:B------:R-:W-:Y:S01]  /*2290*/  @P2 VIADD R18, R18, 0x1 ;  /* 0x0000000112122836 */ /* 0x000fe20000000000 */
[----:B------:R-:W-:Y:S02]  /*22a0*/  USHF.R.S32.HI UR4, URZ, 0x1f, UR22 ;  /* 0x0000001fff047899 */ /* 0x000fe40008011416 */
[----:B---3--:R-:W-:Y:S02]  /*22b0*/  FADD.FTZ R11, R12, R11 ;  /* 0x0000000b0c0b7221 */ /* 0x008fe40000010000 */
[----:B------:R-:W-:Y:S01]  /*22c0*/  @!P1 IADD3 R18, PT, PT, -R18, RZ, RZ ;  /* 0x000000ff12129210 */ /* 0x000fe20007ffe1ff */
[----:B------:R-:W-:Y:S01]  /*22d0*/  ULOP3.LUT UR4, UR4, 0x1, URZ, 0xfc, !UPT ;  /* 0x0000000104047892 */ /* 0x000fe2000f8efcff */
[----:B----4-:R-:W-:Y:S01]  /*22e0*/  FADD.FTZ R5, R11, R5 ;  /* 0x000000050b057221 */ /* 0x010fe20000010000 */
[----:B------:R-:W-:-:S03]  /*22f0*/  @!P0 LOP3.LUT R18, RZ, R4, RZ, 0x33, !PT ;  /* 0x00000004ff128212 */ /* 0x000fc600078e33ff */
[----:B--2---:R-:W-:Y:S02]  /*2300*/  FADD.FTZ R10, R5, R10 ;  /* 0x0000000a050a7221 */ /* 0x004fe40000010000 */
[----:B------:R-:W-:Y:S01]  /*2310*/  IMAD R3, R18, UR4, RZ ;  /* 0x0000000412037c24 */ /* 0x000fe2000f8e02ff */
[----:B0-----:R-:W-:-:S03]  /*2320*/  IABS R12, R14 ;  /* 0x0000000e000c7213 */ /* 0x001fc60000000000 */
[----:B------:R-:W0:Y:S01]  /*2330*/  LDCU UR4, c[0x0][0x430] ;  /* 0x00008600ff0477ac */ /* 0x000e220008000800 */
[----:B------:R-:W1:Y:S01]  /*2340*/  SHFL.BFLY PT, R5, R10, 0x8, 0x1f ;  /* 0x0d001f000a057f89 */ /* 0x000e6200000e0000 */
[----:B------:R-:W-:Y:S01]  /*2350*/  IABS R19, R3 ;  /* 0x0000000300137213 */ /* 0x000fe20000000000 */
[----:B------:R-:W2:Y:S08]  /*2360*/  I2F.RP R36, R12 ;  /* 0x0000000c00247306 */ /* 0x000eb00000209400 */
[----:B------:R-:W3:Y:S08]  /*2370*/  I2F.RP R38, R19 ;  /* 0x0000001300267306 */ /* 0x000ef00000209400 */
[----:B--2---:R-:W2:Y:S01]  /*2380*/  MUFU.RCP R36, R36 ;  /* 0x0000002400247308 */ /* 0x004ea20000001000 */
[----:B-1----:R-:W-:-:S07]  /*2390*/  FADD.FTZ R5, R10, R5 ;  /* 0x000000050a057221 */ /* 0x002fce0000010000 */
[----:B---3--:R-:W1:Y:S01]  /*23a0*/  MUFU.RCP R38, R38 ;  /* 0x0000002600267308 */ /* 0x008e620000001000 */
[----:B------:R-:W3:Y:S01]  /*23b0*/  SHFL.BFLY PT, R22, R5, 0x4, 0x1f ;  /* 0x0c801f0005167f89 */ /* 0x000ee200000e0000 */
[----:B--2---:R-:W-:Y:S02]  /*23c0*/  VIADD R36, R36, 0xffffffe ;  /* 0x0ffffffe24247836 */ /* 0x004fe40000000000 */
[----:B-1----:R-:W-:-:S04]  /*23d0*/  VIADD R38, R38, 0xffffffe ;  /* 0x0ffffffe26267836 */ /* 0x002fc80000000000 */
[----:B------:R-:W1:Y:S08]  /*23e0*/  F2I.FTZ.U32.TRUNC.NTZ R37, R36 ;  /* 0x0000002400257305 */ /* 0x000e70000021f000 */
[----:B------:R2:W4:Y:S01]  /*23f0*/  F2I.FTZ.U32.TRUNC.NTZ R39, R38 ;  /* 0x0000002600277305 */ /* 0x000522000021f000 */
[----:B---3--:R-:W-:-:S05]  /*2400*/  FADD.FTZ R22, R5, R22 ;  /* 0x0000001605167221 */ /* 0x008fca0000010000 */
[----:B------:R-:W3:Y:S01]  /*2410*/  SHFL.BFLY PT, R21, R22, 0x2, 0x1f ;  /* 0x0c401f0016157f89 */ /* 0x000ee200000e0000 */
[--C-:B-1----:R-:W-:Y:S02]  /*2420*/  IMAD.MOV R11, RZ, RZ, -R37.reuse ;  /* 0x000000ffff0b7224 */ /* 0x102fe400078e0a25 */
[----:B------:R-:W-:Y:S02]  /*2430*/  VIADD R13, R19, UR18 ;  /* 0x00000012130d7c36 */ /* 0x000fe40008000000 */
[----:B--2---:R-:W-:Y:S01]  /*2440*/  HFMA2 R38, -RZ, RZ, 0, 0 ;  /* 0x00000000ff267431 */ /* 0x004fe200000001ff */
[----:B----4-:R-:W-:Y:S01]  /*2450*/  IADD3 R23, PT, PT, RZ, -R39, RZ ;  /* 0x80000027ff177210 */ /* 0x010fe20007ffe0ff */
[----:B------:R-:W-:Y:S02]  /*2460*/  IMAD R11, R11, R12, RZ ;  /* 0x0000000c0b0b7224 */ /* 0x000fe400078e02ff */
[----:B------:R-:W-:Y:S02]  /*2470*/  IMAD.MOV.U32 R36, RZ, RZ, RZ ;  /* 0x000000ffff247224 */ /* 0x000fe400078e00ff */
[----:B------:R-:W-:Y:S01]  /*2480*/  IMAD R23, R23, R19, RZ ;  /* 0x0000001317177224 */ /* 0x000fe200078e02ff */
[----:B------:R-:W-:Y:S01]  /*2490*/  IABS R5, R3 ;  /* 0x0000000300057213 */ /* 0x000fe20000000000 */
[----:B------:R-:W-:Y:S01]  /*24a0*/  IMAD.HI.U32 R11, R37, R11, R36 ;  /* 0x0000000b250b7227 */ /* 0x000fe200078e0024 */
[----:B------:R-:W-:-:S03]  /*24b0*/  IABS R10, R13 ;  /* 0x0000000d000a7213 */ /* 0x000fc60000000000 */
[----:B------:R-:W-:-:S04]  /*24c0*/  IMAD.HI.U32 R23, R39, R23, R38 ;  /* 0x0000001727177227 */ /* 0x000fc800078e0026 */
[----:B------:R-:W-:Y:S02]  /*24d0*/  IMAD.MOV R5, RZ, RZ, -R5 ;  /* 0x000000ffff057224 */ /* 0x000fe400078e0a05 */
[----:B------:R-:W-:-:S04]  /*24e0*/  IMAD.HI.U32 R23, R23, R10, RZ ;  /* 0x0000000a17177227 */ /* 0x000fc800078e00ff */
[----:B------:R-:W-:-:S04]  /*24f0*/  IMAD.HI.U32 R11, R11, R10, RZ ;  /* 0x0000000a0b0b7227 */ /* 0x000fc800078e00ff */
[----:B------:R-:W-:Y:S01]  /*2500*/  IMAD R35, R23, R5, R10 ;  /* 0x0000000517237224 */ /* 0x000fe200078e020a */
[----:B------:R-:W-:Y:S01]  /*2510*/  IADD3 R5, PT, PT, -R11, RZ, RZ ;  /* 0x000000ff0b057210 */ /* 0x000fe20007ffe1ff */
[----:B---3--:R-:W-:-:S03]  /*2520*/  FADD.FTZ R21, R22, R21 ;  /* 0x0000001516157221 */ /* 0x008fc60000010000 */
[----:B------:R-:W-:Y:S01]  /*2530*/  ISETP.GT.U32.AND P2, PT, R19, R35, PT ;  /* 0x000000231300720c */ /* 0x000fe20003f44070 */
[C---:B------:R-:W-:Y:S02]  /*2540*/  IMAD R10, R12.reuse, R5, R10 ;  /* 0x000000050c0a7224 */ /* 0x040fe400078e020a */
[----:B------:R-:W1:Y:S03]  /*2550*/  SHFL.BFLY PT, R5, R21, 0x1, 0x1f ;  /* 0x0c201f0015057f89 */ /* 0x000e6600000e0000 */
[----:B------:R-:W-:-:S07]  /*2560*/  ISETP.GT.U32.AND P0, PT, R12, R10, PT ;  /* 0x0000000a0c00720c */ /* 0x000fce0003f04070 */
[----:B------:R-:W-:-:S05]  /*2570*/  @!P2 IMAD.IADD R35, R35, 0x1, -R19 ;  /* 0x000000012323a824 */ /* 0x000fca00078e0a13 */
[----:B------:R-:W-:Y:S01]  /*2580*/  ISETP.GE.U32.AND P1, PT, R35, R19, PT ;  /* 0x000000132300720c */ /* 0x000fe20003f26070 */
[----:B------:R-:W-:Y:S01]  /*2590*/  @!P0 IMAD.IADD R10, R10, 0x1, -R12 ;  /* 0x000000010a0a8824 */ /* 0x000fe200078e0a0c */
[----:B------:R-:W-:-:S04]  /*25a0*/  @!P2 IADD3 R23, PT, PT, R23, 0x1, RZ ;  /* 0x000000011717a810 */ /* 0x000fc80007ffe0ff */
[----:B------:R-:W-:Y:S02]  /*25b0*/  ISETP.GE.U32.AND P4, PT, R10, R12, PT ;  /* 0x0000000c0a00720c */ /* 0x000fe40003f86070 */
[----:B------:R-:W-:Y:S01]  /*25c0*/  LOP3.LUT R22, R13, R19, RZ, 0x3c, !PT ;  /* 0x000000130d167212 */ /* 0x000fe200078e3cff */
[----:B-1----:R-:W-:Y:S01]  /*25d0*/  FADD.FTZ R5, R21, R5 ;  /* 0x0000000515057221 */ /* 0x002fe20000010000 */
[----:B------:R-:W-:Y:S02]  /*25e0*/  LOP3.LUT R13, R13, R14, RZ, 0x3c, !PT ;  /* 0x0000000e0d0d7212 */ /* 0x000fe400078e3cff */
[----:B------:R-:W-:Y:S01]  /*25f0*/  @!P0 IADD3 R11, PT, PT, R11, 0x1, RZ ;  /* 0x000000010b0b8810 */ /* 0x000fe20007ffe0ff */
[----:B------:R-:W-:Y:S01]  /*2600*/  @P1 VIADD R23, R23, 0x1 ;  /* 0x0000000117171836 */ /* 0x000fe20000000000 */
[----:B------:R-:W-:Y:S02]  /*2610*/  FSETP.NE.FTZ.AND P1, PT, R5, RZ, PT ;  /* 0x000000ff0500720b */ /* 0x000fe40003f35000 */
[----:B------:R-:W-:-:S02]  /*2620*/  ISETP.GE.AND P2, PT, R13, RZ, PT ;  /* 0x000000ff0d00720c */ /* 0x000fc40003f46270 */
[----:B------:R-:W-:Y:S01]  /*2630*/  ISETP.NE.AND P0, PT, R14, RZ, PT ;  /* 0x000000ff0e00720c */ /* 0x000fe20003f05270 */
[----:B------:R-:W-:Y:S01]  /*2640*/  @P4 VIADD R11, R11, 0x1 ;  /* 0x000000010b0b4836 */ /* 0x000fe20000000000 */
[----:B------:R-:W-:Y:S02]  /*2650*/  ISETP.GE.AND P3, PT, R22, RZ, PT ;  /* 0x000000ff1600720c */ /* 0x000fe40003f66270 */
[----:B------:R-:W-:Y:S02]  /*2660*/  ISETP.NE.AND P5, PT, R3, RZ, PT ;  /* 0x000000ff0300720c */ /* 0x000fe40003fa5270 */
[----:B------:R-:W-:Y:S01]  /*2670*/  MOV R13, R11 ;  /* 0x0000000b000d7202 */ /* 0x000fe20000000f00 */
[----:B------:R-:W-:Y:S02]  /*2680*/  IMAD.MOV.U32 R10, RZ, RZ, R23 ;  /* 0x000000ffff0a7224 */ /* 0x000fe400078e0017 */
[----:B------:R1:W2:Y:S02]  /*2690*/  @P1 MUFU.LG2 R11, R5 ;  /* 0x00000005000b1308 */ /* 0x0002a40000000c00 */
[----:B------:R-:W-:-:S02]  /*26a0*/  @!P2 IMAD.MOV R13, RZ, RZ, -R13 ;  /* 0x000000ffff0da224 */ /* 0x000fc400078e0a0d */
[----:B------:R-:W-:Y:S02]  /*26b0*/  @!P0 LOP3.LUT R13, RZ, R14, RZ, 0x33, !PT ;  /* 0x0000000eff0d8212 */ /* 0x000fe400078e33ff */
[----:B------:R-:W-:Y:S01]  /*26c0*/  LOP3.LUT P0, RZ, R20, 0x38f, RZ, 0xc0, !PT ;  /* 0x0000038f14ff7812 */ /* 0x000fe2000780c0ff */
[----:B------:R-:W-:Y:S01]  /*26d0*/  @!P3 IMAD.MOV R10, RZ, RZ, -R10 ;  /* 0x000000ffff0ab224 */ /* 0x000fe200078e0a0a */
[----:B------:R-:W-:Y:S02]  /*26e0*/  ISETP.NE.AND P3, PT, R18, RZ, PT ;  /* 0x000000ff1200720c */ /* 0x000fe40003f65270 */
[----:B------:R-:W-:Y:S02]  /*26f0*/  @!P5 LOP3.LUT R10, RZ, R19, RZ, 0x33, !PT ;  /* 0x00000013ff0ad212 */ /* 0x000fe400078e33ff */
[----:B------:R-:W-:Y:S02]  /*2700*/  SEL R12, RZ, 0x1, !P3 ;  /* 0x00000001ff0c7807 */ /* 0x000fe40005800000 */
[----:B------:R-:W-:-:S02]  /*2710*/  SHF.R.S32.HI R18, RZ, 0x1f, R3 ;  /* 0x0000001fff127819 */ /* 0x000fc40000011403 */
[----:B------:R-:W-:Y:S02]  /*2720*/  ISETP.LT.U32.AND P2, PT, R16, R10, PT ;  /* 0x0000000a1000720c */ /* 0x000fe40003f41070 */
[----:B-1----:R-:W-:Y:S01]  /*2730*/  SHF.R.S32.HI R5, RZ, 0x1f, R10 ;  /* 0x0000001fff057819 */ /* 0x002fe2000001140a */
[----:B0-----:R-:W-:Y:S01]  /*2740*/  IMAD R4, R4, UR4, RZ ;  /* 0x0000000404047c24 */ /* 0x001fe2000f8e02ff */
[----:B------:R-:W-:Y:S01]  /*2750*/  LOP3.LUT R12, R18, R12, RZ, 0xfc, !PT ;  /* 0x0000000c120c7212 */ /* 0x000fe200078efcff */
[----:B------:R-:W-:Y:S01]  /*2760*/  IMAD R13, R13, UR5, RZ ;  /* 0x000000050d0d7c24 */ /* 0x000fe2000f8e02ff */
[----:B------:R-:W-:Y:S01]  /*2770*/  ISETP.LT.AND.EX P2, PT, R17, R5, PT, P2 ;  /* 0x000000051100720c */ /* 0x000fe20003f41320 */
[----:B------:R-:W-:Y:S01]  /*2780*/  BSSY.RECONVERGENT B1, `(.L_x_14) ;  /* 0x000012b000017945 */ /* 0x000fe20003800200 */
[----:B------:R-:W-:Y:S01]  /*2790*/  MOV R23, 0x7f800000 ;  /* 0x7f80000000177802 */ /* 0x000fe20000000f00 */
[----:B------:R-:W-:Y:S01]  /*27a0*/  IMAD R4, R3, R4, RZ ;  /* 0x0000000403047224 */ /* 0x000fe200078e02ff */
[----:B------:R-:W-:Y:S01]  /*27b0*/  SEL R5, R16, R10, P2 ;  /* 0x0000000a10057207 */ /* 0x000fe20001000000 */
[----:B------:R-:W-:-:S02]  /*27c0*/  IMAD R3, R12, R13, RZ ;  /* 0x0000000d0c037224 */ /* 0x000fc400078e02ff */
[----:B--2---:R-:W-:Y:S01]  /*27d0*/  @P1 FFMA.FTZ R23, R11, 0.69314718246459960938, R9 ;  /* 0x3f3172180b171823 */ /* 0x004fe20000010009 */
[----:B------:R-:W-:Y:S06]  /*27e0*/  @P0 BRA `(.L_x_15) ;  /* 0x0000001000900947 */ /* 0x000fec0003800000 */
[----:B------:R-:W0:Y:S02]  /*27f0*/  LDCU.U8 UR4, c[0x0][0x548] ;  /* 0x0000a900ff0477ac */ /* 0x000e240008000000 */
[----:B0-----:R-:W-:-:S09]  /*2800*/  UISETP.NE.AND UP0, UPT, UR4, URZ, UPT ;  /* 0x000000ff0400728c */ /* 0x001fd2000bf05270 */
[----:B------:R-:W-:Y:S05]  /*2810*/  BRA.U !UP0, `(.L_x_16) ;  /* 0x0000001108747547 */ /* 0x000fea000b800000 */
[----:B------:R-:W-:Y:S01]  /*2820*/  VIADD R35, R15, UR20 ;  /* 0x000000140f237c36 */ /* 0x000fe20008000000 */
[----:B------:R-:W-:Y:S02]  /*2830*/  ISETP.LT.U32.AND P0, PT, R14, 0x1, PT ;  /* 0x000000010e00780c */ /* 0x000fe40003f01070 */
[----:B------:R-:W-:Y:S02]  /*2840*/  SHF.R.S32.HI R10, RZ, 0x1f, R14 ;  /* 0x0000001fff0a7819 */ /* 0x000fe4000001140e */
[----:B------:R-:W-:Y:S02]  /*2850*/  ISETP.GE.AND P1, PT, R35, UR21, PT ;  /* 0x0000001523007c0c */ /* 0x000fe4000bf26270 */
[----:B------:R-:W-:-:S04]  /*2860*/  ISETP.LT.AND.EX P0, PT, R10, RZ, PT, P0 ;  /* 0x000000ff0a00720c */ /* 0x000fc80003f01300 */
[----:B------:R-:W-:Y:S02]  /*2870*/  SEL R14, R14, 0x1, P0 ;  /* 0x000000010e0e7807 */ /* 0x000fe40000000000 */
[----:B------:R-:W-:-:S05]  /*2880*/  SEL R10, R10, RZ, P0 ;  /* 0x000000ff0a0a7207 */ /* 0x000fca0000000000 */
[----:B------:R-:W-:Y:S05]  /*2890*/  @P1 BRA `(.L_x_15) ;  /* 0x0000001000641947 */ /* 0x000fea0003800000 */
[----:B------:R-:W-:Y:S01]  /*28a0*/  IADD3 R11, P1, PT, R14, 0x1, RZ ;  /* 0x000000010e0b7810 */ /* 0x000fe20007f3e0ff */
[----:B------:R-:W-:Y:S02]  /*28b0*/  IMAD R9, R10, UR19, RZ ;  /* 0x000000130a097c24 */ /* 0x000fe4000f8e02ff */
[C---:B------:R-:W-:Y:S01]  /*28c0*/  IMAD.WIDE.U32 R12, R14.reuse, UR19, RZ ;  /* 0x000000130e0c7c25 */ /* 0x040fe2000f8e00ff */
[----:B------:R-:W-:Y:S02]  /*28d0*/  ISETP.GE.U32.AND P0, PT, R11, 0x3, PT ;  /* 0x000000030b00780c */ /* 0x000fe40003f06070 */
[----:B------:R-:W-:Y:S01]  /*28e0*/  IADD3.X R11, PT, PT, RZ, R10, RZ, P1, !PT ;  /* 0x0000000aff0b7210 */ /* 0x000fe20000ffe4ff */
[----:B------:R-:W-:-:S03]  /*28f0*/  IMAD R9, R14, UR14, R9 ;  /* 0x0000000e0e097c24 */ /* 0x000fc6000f8e0209 */
[----:B------:R-:W-:Y:S02]  /*2900*/  ISETP.GE.U32.AND.EX P0, PT, R11, RZ, PT, P0 ;  /* 0x000000ff0b00720c */ /* 0x000fe40003f06100 */
[----:B------:R-:W-:Y:S02]  /*2910*/  IADD3 R9, PT, PT, R13, R9, RZ ;  /* 0x000000090d097210 */ /* 0x000fe40007ffe0ff */
[----:B------:R-:W-:Y:S02]  /*2920*/  SEL R38, R14, RZ, !P0 ;  /* 0x000000ff0e267207 */ /* 0x000fe40004000000 */
[----:B------:R-:W-:-:S03]  /*2930*/  SEL R10, R10, RZ, !P0 ;  /* 0x000000ff0a0a7207 */ /* 0x000fc60004000000 */
[-C--:B------:R-:W-:Y:S02]  /*2940*/  IMAD R9, R9, R38.reuse, RZ ;  /* 0x0000002609097224 */ /* 0x080fe400078e02ff */
[----:B------:R-:W-:-:S04]  /*2950*/  IMAD.WIDE.U32 R38, R12, R38, RZ ;  /* 0x000000260c267225 */ /* 0x000fc800078e00ff */
[----:B------:R-:W-:-:S05]  /*2960*/  IMAD R9, R10, R12, R9 ;  /* 0x0000000c0a097224 */ /* 0x000fca00078e0209 */
[----:B------:R-:W-:-:S04]  /*2970*/  IADD3 R9, PT, PT, R39, R9, RZ ;  /* 0x0000000927097210 */ /* 0x000fc80007ffe0ff */
[----:B------:R-:W-:-:S13]  /*2980*/  ISETP.NE.U32.AND P0, PT, R9, RZ, PT ;  /* 0x000000ff0900720c */ /* 0x000fda0003f05070 */
[----:B------:R-:W-:Y:S05]  /*2990*/  @P0 BRA `(.L_x_17) ;  /* 0x00000000005c0947 */ /* 0x000fea0003800000 */
[----:B------:R-:W0:Y:S01]  /*29a0*/  I2F.U32.RP R10, R38 ;  /* 0x00000026000a7306 */ /* 0x000e220000209000 */
[----:B------:R-:W-:-:S07]  /*29b0*/  ISETP.NE.U32.AND P0, PT, R38, RZ, PT ;  /* 0x000000ff2600720c */ /* 0x000fce0003f05070 */
[----:B0-----:R-:W0:Y:S02]  /*29c0*/  MUFU.RCP R10, R10 ;  /* 0x0000000a000a7308 */ /* 0x001e240000001000 */
[----:B0-----:R-:W-:-:S06]  /*29d0*/  IADD3 R10, PT, PT, R10, 0xffffffe, RZ ;  /* 0x0ffffffe0a0a7810 */ /* 0x001fcc0007ffe0ff */
        /* <DEDUP_REMOVED lines=13> */
[----:B------:R-:W-:-:S05]  /*2ab0*/  @!P0 LOP3.LUT R39, RZ, R38, RZ, 0x33, !PT ;  /* 0x00000026ff278212 */ /* 0x000fca00078e33ff */
[----:B------:R-:W-:-:S04]  /*2ac0*/  IMAD.MOV R9, RZ, RZ, -R39 ;  /* 0x000000ffff097224 */ /* 0x000fc800078e0a27 */
[----:B------:R-:W-:Y:S01]  /*2ad0*/  IMAD R35, R38, R9, R35 ;  /* 0x0000000926237224 */ /* 0x000fe200078e0223 */
[----:B------:R-:W-:Y:S01]  /*2ae0*/  MOV R38, R39 ;  /* 0x0000002700267202 */ /* 0x000fe20000000f00 */
[----:B------:R-:W-:Y:S01]  /*2af0*/  HFMA2 R39, -RZ, RZ, 0, 0 ;  /* 0x00000000ff277431 */ /* 0x000fe200000001ff */
[----:B------:R-:W-:Y:S06]  /*2b00*/  BRA `(.L_x_18) ;  /* 0x0000000000287947 */ /* 0x000fec0003800000 */
.L_x_17:
[----:B------:R-:W-:Y:S01]  /*2b10*/  IMAD.MOV.U32 R17, RZ, RZ, R9 ;  /* 0x000000ffff117224 */ /* 0x000fe200078e0009 */
[----:B------:R-:W-:Y:S01]  /*2b20*/  MOV R19, RZ ;  /* 0x000000ff00137202 */ /* 0x000fe20000000f00 */
[----:B------:R-:W-:Y:S01]  /*2b30*/  IMAD.MOV.U32 R21, RZ, RZ, R35 ;  /* 0x000000ffff157224 */ /* 0x000fe200078e0023 */
[----:B------:R-:W-:Y:S02]  /*2b40*/  MOV R18, R38 ;  /* 0x0000002600127202 */ /* 0x000fe40000000f00 */
[----:B------:R-:W-:Y:S02]  /*2b50*/  MOV R16, 0x2b70 ;  /* 0x00002b7000107802 */ /* 0x000fe40000000f00 */
[----:B------:R-:W-:Y:S05]  /*2b60*/  CALL.REL.NOINC `($__internal_0_$__cuda_sm20_div_s64) ;  /* 0x00000020008c7944 */ /* 0x000fea0003c00000 */
[----:B------:R-:W-:Y:S02]  /*2b70*/  IADD3 R10, PT, PT, -R9, RZ, RZ ;  /* 0x000000ff090a7210 */ /* 0x000fe40007ffe1ff */
[----:B------:R-:W-:-:S03]  /*2b80*/  MOV R39, R12 ;  /* 0x0000000c00277202 */ /* 0x000fc60000000f00 */
[----:B------:R-:W-:Y:S01]  /*2b90*/  IMAD R35, R38, R10, R35 ;  /* 0x0000000a26237224 */ /* 0x000fe200078e0223 */
[----:B------:R-:W-:-:S07]  /*2ba0*/  MOV R38, R9 ;  /* 0x0000000900267202 */ /* 0x000fce0000000f00 */
.L_x_18:
[----:B------:R-:W-:Y:S01]  /*2bb0*/  IABS R12, UR19 ;  /* 0x00000013000c7c13 */ /* 0x000fe20008000000 */
[----:B------:R-:W-:Y:S01]  /*2bc0*/  IMAD R0, R0, R8, RZ ;  /* 0x0000000800007224 */ /* 0x000fe200078e02ff */
[----:B------:R-:W-:Y:S01]  /*2bd0*/  IABS R9, UR19 ;  /* 0x0000001300097c13 */ /* 0x000fe20008000000 */
[----:B------:R-:W-:Y:S01]  /*2be0*/  BSSY.RECONVERGENT B0, `(.L_x_19) ;  /* 0x0000041000007945 */ /* 0x000fe20003800200 */
[----:B------:R-:W0:Y:S01]  /*2bf0*/  I2F.U32.RP R16, R12 ;  /* 0x0000000c00107306 */ /* 0x000e220000209000 */
[----:B------:R-:W-:Y:S01]  /*2c00*/  IABS R10, R35 ;  /* 0x00000023000a7213 */ /* 0x000fe20000000000 */
[----:B------:R-:W-:Y:S01]  /*2c10*/  IMAD R0, R7, R2, R0 ;  /* 0x0000000207007224 */ /* 0x000fe200078e0200 */
[----:B------:R-:W-:Y:S02]  /*2c20*/  IADD3 R9, PT, PT, RZ, -R9, RZ ;  /* 0x80000009ff097210 */ /* 0x000fe40007ffe0ff */
[----:B------:R-:W-:-:S04]  /*2c30*/  LOP3.LUT R2, R35, UR19, RZ, 0x3c, !PT ;  /* 0x0000001323027c12 */ /* 0x000fc8000f8e3cff */
[----:B------:R-:W-:Y:S01]  /*2c40*/  ISETP.GE.AND P0, PT, R2, RZ, PT ;  /* 0x000000ff0200720c */ /* 0x000fe20003f06270 */
[----:B0-----:R-:W0:Y:S02]  /*2c50*/  MUFU.RCP R16, R16 ;  /* 0x0000001000107308 */ /* 0x001e240000001000 */
[----:B0-----:R-:W-:-:S06]  /*2c60*/  IADD3 R16, PT, PT, R16, 0xffffffe, RZ ;  /* 0x0ffffffe10107810 */ /* 0x001fcc0007ffe0ff */
[----:B------:R-:W0:Y:S02]  /*2c70*/  F2I.FTZ.U32.TRUNC.NTZ R17, R16 ;  /* 0x0000001000117305 */ /* 0x000e24000021f000 */
[----:B0-----:R-:W-:Y:S01]  /*2c80*/  IADD3 R11, PT, PT, RZ, -R17, RZ ;  /* 0x80000011ff0b7210 */ /* 0x001fe20007ffe0ff */
[----:B------:R-:W-:-:S04]  /*2c90*/  IMAD.MOV.U32 R16, RZ, RZ, RZ ;  /* 0x000000ffff107224 */ /* 0x000fc800078e00ff */
[----:B------:R-:W-:-:S04]  /*2ca0*/  IMAD R11, R11, R12, RZ ;  /* 0x0000000c0b0b7224 */ /* 0x000fc800078e02ff */
[----:B------:R-:W-:-:S04]  /*2cb0*/  IMAD.HI.U32 R16, R17, R11, R16 ;  /* 0x0000000b11107227 */ /* 0x000fc800078e0010 */
[----:B------:R-:W-:Y:S02]  /*2cc0*/  IMAD.MOV.U32 R11, RZ, RZ, R9 ;  /* 0x000000ffff0b7224 */ /* 0x000fe400078e0009 */
[----:B------:R-:W-:-:S04]  /*2cd0*/  IMAD.HI.U32 R9, R16, R10, RZ ;  /* 0x0000000a10097227 */ /* 0x000fc800078e00ff */
[----:B------:R-:W-:Y:S02]  /*2ce0*/  IMAD R10, R9, R11, R10 ;  /* 0x0000000b090a7224 */ /* 0x000fe400078e020a */
[----:B------:R-:W-:-:S03]  /*2cf0*/  IMAD.WIDE.U32 R16, R7, R8, RZ ;  /* 0x0000000807107225 */ /* 0x000fc600078e00ff */
[----:B------:R-:W-:Y:S01]  /*2d00*/  ISETP.GT.U32.AND P1, PT, R12, R10, PT ;  /* 0x0000000a0c00720c */ /* 0x000fe20003f24070 */
[----:B------:R-:W-:Y:S02]  /*2d10*/  IMAD.IADD R0, R17, 0x1, R0 ;  /* 0x0000000111007824 */ /* 0x000fe400078e0200 */
[----:B------:R-:W-:-:S04]  /*2d20*/  IMAD.WIDE.U32 R42, R16, R40, RZ ;  /* 0x00000028102a7225 */ /* 0x000fc800078e00ff */
[----:B------:R-:W-:-:S04]  /*2d30*/  IMAD R0, R0, R40, RZ ;  /* 0x0000002800007224 */ /* 0x000fc800078e02ff */
[----:B------:R-:W-:Y:S02]  /*2d40*/  IMAD R17, R41, R16, R0 ;  /* 0x0000001029117224 */ /* 0x000fe400078e0200 */
[-C--:B------:R-:W-:Y:S02]  /*2d50*/  @!P1 IADD3 R10, PT, PT, R10, -R12.reuse, RZ ;  /* 0x8000000c0a0a9210 */ /* 0x080fe40007ffe0ff */
[----:B------:R-:W-:Y:S01]  /*2d60*/  @!P1 IADD3 R9, PT, PT, R9, 0x1, RZ ;  /* 0x0000000109099810 */ /* 0x000fe20007ffe0ff */
[----:B------:R-:W-:Y:S01]  /*2d70*/  IMAD.IADD R17, R43, 0x1, R17 ;  /* 0x000000012b117824 */ /* 0x000fe200078e0211 */
[----:B------:R-:W-:Y:S02]  /*2d80*/  ISETP.GE.U32.AND P2, PT, R10, R12, PT ;  /* 0x0000000c0a00720c */ /* 0x000fe40003f46070 */
[----:B------:R-:W-:Y:S02]  /*2d90*/  ISETP.NE.AND P1, PT, RZ, UR19, PT ;  /* 0x00000013ff007c0c */ /* 0x000fe4000bf25270 */
[----:B------:R-:W-:-:S09]  /*2da0*/  LOP3.LUT R0, R39, R17, RZ, 0xfc, !PT ;  /* 0x0000001127007212 */ /* 0x000fd200078efcff */
[----:B------:R-:W-:-:S05]  /*2db0*/  @P2 VIADD R9, R9, 0x1 ;  /* 0x0000000109092836 */ /* 0x000fca0000000000 */
[----:B------:R-:W-:-:S04]  /*2dc0*/  MOV R2, R9 ;  /* 0x0000000900027202 */ /* 0x000fc80000000f00 */
[----:B------:R-:W-:Y:S02]  /*2dd0*/  @!P0 IADD3 R2, PT, PT, -R2, RZ, RZ ;  /* 0x000000ff02028210 */ /* 0x000fe40007ffe1ff */
[----:B------:R-:W-:Y:S02]  /*2de0*/  ISETP.NE.U32.AND P0, PT, R0, RZ, PT ;  /* 0x000000ff0000720c */ /* 0x000fe40003f05070 */
[----:B------:R-:W-:-:S05]  /*2df0*/  @!P1 LOP3.LUT R2, RZ, UR19, RZ, 0x33, !PT ;  /* 0x00000013ff029c12 */ /* 0x000fca000f8e33ff */
[----:B------:R-:W-:-:S04]  /*2e00*/  IMAD.MOV R0, RZ, RZ, -R2 ;  /* 0x000000ffff007224 */ /* 0x000fc800078e0a02 */
[----:B------:R-:W-:Y:S02]  /*2e10*/  IMAD R0, R0, UR19, R35 ;  /* 0x0000001300007c24 */ /* 0x000fe4000f8e0223 */
        /* <DEDUP_REMOVED lines=18> */
[----:B------:R-:W-:-:S04]  /*2f40*/  @!P0 LOP3.LUT R9, RZ, R42, RZ, 0x33, !PT ;  /* 0x0000002aff098212 */ /* 0x000fc800078e33ff */
[----:B------:R-:W-:-:S05]  /*2f50*/  IADD3 R10, PT, PT, -R9, RZ, RZ ;  /* 0x000000ff090a7210 */ /* 0x000fca0007ffe1ff */
[----:B------:R-:W-:Y:S01]  /*2f60*/  IMAD R38, R42, R10, R38 ;  /* 0x0000000a2a267224 */ /* 0x000fe200078e0226 */
[----:B------:R-:W-:Y:S05]  /*2f70*/  BRA `(.L_x_21) ;  /* 0x00000000001c7947 */ /* 0x000fea0003800000 */
.L_x_20:
[----:B------:R-:W-:Y:S01]  /*2f80*/  IMAD.MOV.U32 R21, RZ, RZ, R38 ;  /* 0x000000ffff157224 */ /* 0x000fe200078e0026 */
[----:B------:R-:W-:Y:S01]  /*2f90*/  MOV R19, R39 ;  /* 0x0000002700137202 */ /* 0x000fe20000000f00 */
[----:B------:R-:W-:Y:S01]  /*2fa0*/  IMAD.MOV.U32 R18, RZ, RZ, R42 ;  /* 0x000000ffff127224 */ /* 0x000fe200078e002a */
[----:B------:R-:W-:Y:S02]  /*2fb0*/  MOV R16, 0x2fd0 ;  /* 0x00002fd000107802 */ /* 0x000fe40000000f00 */
[----:B------:R-:W-:Y:S05]  /*2fc0*/  CALL.REL.NOINC `($__internal_0_$__cuda_sm20_div_s64) ;  /* 0x0000001c00747944 */ /* 0x000fea0003c00000 */
[----:B------:R-:W-:-:S05]  /*2fd0*/  IADD3 R10, PT, PT, -R9, RZ, RZ ;  /* 0x000000ff090a7210 */ /* 0x000fca0007ffe1ff */
[----:B------:R-:W-:Y:S02]  /*2fe0*/  IMAD R38, R10, R42, R38 ;  /* 0x0000002a0a267224 */ /* 0x000fe400078e0226 */
.L_x_21:
[----:B------:R-:W-:Y:S05]  /*2ff0*/  BSYNC.RECONVERGENT B0 ;  /* 0x0000000000007941 */ /* 0x000fea0003800200 */
.L_x_19:
[----:B------:R-:W-:Y:S01]  /*3000*/  IABS R18, R8 ;  /* 0x0000000800127213 */ /* 0x000fe20000000000 */
[----:B------:R-:W-:Y:S01]  /*3010*/  IMAD.MOV.U32 R44, RZ, RZ, RZ ;  /* 0x000000ffff2c7224 */ /* 0x000fe200078e00ff */
[----:B------:R-:W-:Y:S01]  /*3020*/  IABS R16, R6 ;  /* 0x0000000600107213 */ /* 0x000fe20000000000 */
[----:B------:R-:W0:Y:S01]  /*3030*/  LDCU.U8 UR10, c[0x0][0x549] ;  /* 0x0000a920ff0a77ac */ /* 0x000e220008000000 */
[----:B------:R-:W1:Y:S01]  /*3040*/  I2F.U32.RP R10, R18 ;  /* 0x00000012000a7306 */ /* 0x000e620000209000 */
[----:B------:R-:W-:Y:S02]  /*3050*/  IABS R12, R14 ;  /* 0x0000000e000c7213 */ /* 0x000fe40000000000 */
[----:B------:R-:W-:Y:S01]  /*3060*/  IABS R17, R7 ;  /* 0x0000000700117213 */ /* 0x000fe20000000000 */
[----:B------:R-:W2:Y:S01]  /*3070*/  LDCU.64 UR4, c[0x0][0x430] ;  /* 0x00008600ff0477ac */ /* 0x000ea20008000a00 */
[----:B------:R-:W-:Y:S02]  /*3080*/  IABS R13, R5 ;  /* 0x00000005000d7213 */ /* 0x000fe40000000000 */
[----:B------:R-:W-:Y:S01]  /*3090*/  IABS R11, R38 ;  /* 0x00000026000b7213 */ /* 0x000fe20000000000 */
[----:B------:R-:W3:Y:S01]  /*30a0*/  I2F.U32.RP R42, R16 ;  /* 0x00000010002a7306 */ /* 0x000ee20000209000 */
[----:B------:R-:W-:-:S02]  /*30b0*/  IABS R36, R8 ;  /* 0x0000000800247213 */ /* 0x000fc40000000000 */
[----:B------:R-:W-:Y:S02]  /*30c0*/  IABS R35, R9 ;  /* 0x0000000900237213 */ /* 0x000fe40000000000 */
[----:B------:R-:W-:Y:S01]  /*30d0*/  IABS R21, R6 ;  /* 0x0000000600157213 */ /* 0x000fe20000000000 */
[----:B------:R-:W-:Y:S01]  /*30e0*/  IMAD.MOV R36, RZ, RZ, -R36 ;  /* 0x000000ffff247224 */ /* 0x000fe200078e0a24 */
[----:B------:R-:W-:Y:S01]  /*30f0*/  ISETP.NE.AND P5, PT, R8, RZ, PT ;  /* 0x000000ff0800720c */ /* 0x000fe20003fa5270 */
[----:B-1----:R-:W1:Y:S01]  /*3100*/  MUFU.RCP R10, R10 ;  /* 0x0000000a000a7308 */ /* 0x002e620000001000 */
[----:B0-----:R-:W-:Y:S01]  /*3110*/  UISETP.NE.AND UP0, UPT, UR10, URZ, UPT ;  /* 0x000000ff0a00728c */ /* 0x001fe2000bf05270 */
[----:B------:R-:W-:-:S03]  /*3120*/  IMAD.MOV R21, RZ, RZ, -R21 ;  /* 0x000000ffff157224 */ /* 0x000fc600078e0a15 */
[----:B--2---:R-:W-:-:S03]  /*3130*/  USEL UR10, UR5, 0x1, !UP0 ;  /* 0x00000001050a7887 */ /* 0x004fc6000c000000 */
[----:B---3--:R-:W0:Y:S01]  /*3140*/  MUFU.RCP R42, R42 ;  /* 0x0000002a002a7308 */ /* 0x008e220000001000 */
[----:B------:R-:W-:Y:S02]  /*3150*/  USEL UR11, UR4, 0x1, UP0 ;  /* 0x00000001040b7887 */ /* 0x000fe40008000000 */
[----:B------:R-:W-:Y:S02]  /*3160*/  UIMAD UR4, UR5, UR4, URZ ;  /* 0x00000004050472a4 */ /* 0x000fe4000f8e02ff */
[----:B------:R-:W-:-:S03]  /*3170*/  UIMAD UR5, UR11, UR5, URZ ;  /* 0x000000050b0572a4 */ /* 0x000fc6000f8e02ff */
[----:B------:R-:W-:Y:S01]  /*3180*/  I2F.U32.RP R40, R12 ;  /* 0x0000000c00287306 */ /* 0x000fe20000209000 */
[----:B-1----:R-:W-:-:S07]  /*3190*/  VIADD R10, R10, 0xffffffe ;  /* 0x0ffffffe0a0a7836 */ /* 0x002fce0000000000 */
[----:B------:R-:W1:Y:S01]  /*31a0*/  F2I.FTZ.U32.TRUNC.NTZ R45, R10 ;  /* 0x0000000a002d7305 */ /* 0x000e62000021f000 */
[----:B0-----:R-:W-:-:S07]  /*31b0*/  VIADD R42, R42, 0xffffffe ;  /* 0x0ffffffe2a2a7836 */ /* 0x001fce0000000000 */
[----:B------:R0:W2:Y:S01]  /*31c0*/  F2I.FTZ.U32.TRUNC.NTZ R43, R42 ;  /* 0x0000002a002b7305 */ /* 0x0000a2000021f000 */
[----:B-1----:R-:W-:-:S07]  /*31d0*/  IMAD.MOV R37, RZ, RZ, -R45 ;  /* 0x000000ffff257224 */ /* 0x002fce00078e0a2d */
[----:B------:R-:W1:Y:S01]  /*31e0*/  MUFU.RCP R40, R40 ;  /* 0x0000002800287308 */ /* 0x000e620000001000 */
[----:B------:R-:W-:Y:S02]  /*31f0*/  IMAD R37, R37, R18, RZ ;  /* 0x0000001225257224 */ /* 0x000fe400078e02ff */
[----:B0-----:R-:W-:Y:S01]  /*3200*/  HFMA2 R42, -RZ, RZ, 0, 0 ;  /* 0x00000000ff2a7431 */ /* 0x001fe200000001ff */
[----:B--2---:R-:W-:-:S04]  /*3210*/  IADD3 R22, PT, PT, RZ, -R43, RZ ;  /* 0x8000002bff167210 */ /* 0x004fc80007ffe0ff */
[----:B------:R-:W0:Y:S01]  /*3220*/  I2F.U32.RP R19, R17 ;  /* 0x0000001100137306 */ /* 0x000e220000209000 */
[----:B------:R-:W-:-:S04]  /*3230*/  IMAD.HI.U32 R37, R45, R37, R44 ;  /* 0x000000252d257227 */ /* 0x000fc800078e002c */
[----:B------:R-:W-:Y:S02]  /*3240*/  IMAD R22, R22, R16, RZ ;  /* 0x0000001016167224 */ /* 0x000fe400078e02ff */
[----:B------:R-:W-:Y:S01]  /*3250*/  IMAD.HI.U32 R37, R37, R11, RZ ;  /* 0x0000000b25257227 */ /* 0x000fe200078e00ff */
[----:B------:R-:W2:Y:S03]  /*3260*/  I2F.U32.RP R10, R13 ;  /* 0x0000000d000a7306 */ /* 0x000ea60000209000 */
[----:B------:R-:W-:-:S04]  /*3270*/  IMAD.HI.U32 R22, R43, R22, R42 ;  /* 0x000000162b167227 */ /* 0x000fc800078e002a */
[----:B-1----:R-:W-:Y:S01]  /*3280*/  VIADD R40, R40, 0xffffffe ;  /* 0x0ffffffe28287836 */ /* 0x002fe20000000000 */
[----:B0-----:R-:W0:Y:S01]  /*3290*/  MUFU.RCP R19, R19 ;  /* 0x0000001300137308 */ /* 0x001e220000001000 */
[----:B------:R-:W-:-:S04]  /*32a0*/  IMAD.HI.U32 R22, R22, R35, RZ ;  /* 0x0000002316167227 */ /* 0x000fc800078e00ff */
[----:B------:R-:W-:Y:S02]  /*32b0*/  IMAD R36, R37, R36, R11 ;  /* 0x0000002425247224 */ /* 0x000fe400078e020b */
[----:B------:R-:W-:Y:S01]  /*32c0*/  IMAD R21, R22, R21, R35 ;  /* 0x0000001516157224 */ /* 0x000fe200078e0223 */
[----:B------:R-:W1:Y:S01]  /*32d0*/  F2I.FTZ.U32.TRUNC.NTZ R41, R40 ;  /* 0x0000002800297305 */ /* 0x000e62000021f000 */
[----:B------:R-:W-:Y:S02]  /*32e0*/  LOP3.LUT R35, R38, R8, RZ, 0x3c, !PT ;  /* 0x0000000826237212 */ /* 0x000fe400078e3cff */
[----:B------:R-:W-:Y:S02]  /*32f0*/  ISETP.GT.U32.AND P3, PT, R18, R36, PT ;  /* 0x000000241200720c */ /* 0x000fe40003f64070 */
[----:B------:R-:W-:Y:S02]  /*3300*/  ISETP.GT.U32.AND P1, PT, R16, R21, PT ;  /* 0x000000151000720c */ /* 0x000fe40003f24070 */
[----:B------:R-:W-:Y:S01]  /*3310*/  ISETP.GE.AND P2, PT, R35, RZ, PT ;  /* 0x000000ff2300720c */ /* 0x000fe20003f46270 */
[----:B--2---:R-:W2:Y:S01]  /*3320*/  MUFU.RCP R10, R10 ;  /* 0x0000000a000a7308 */ /* 0x004ea20000001000 */
[----:B0-----:R-:W-:Y:S01]  /*3330*/  VIADD R19, R19, 0xffffffe ;  /* 0x0ffffffe13137836 */ /* 0x001fe20000000000 */
[----:B-1----:R-:W-:Y:S01]  /*3340*/  IADD3 R11, PT, PT, RZ, -R41, RZ ;  /* 0x80000029ff0b7210 */ /* 0x002fe20007ffe0ff */
[----:B------:R-:W-:-:S05]  /*3350*/  IMAD.MOV.U32 R40, RZ, RZ, RZ ;  /* 0x000000ffff287224 */ /* 0x000fca00078e00ff */
[----:B------:R0:W1:Y:S01]  /*3360*/  F2I.FTZ.U32.TRUNC.NTZ R43, R19 ;  /* 0x00000013002b7305 */ /* 0x000062000021f000 */
[----:B------:R-:W-:Y:S01]  /*3370*/  @!P3 IMAD.IADD R36, R36, 0x1, -R18 ;  /* 0x000000012424b824 */ /* 0x000fe200078e0a12 */
[----:B------:R-:W-:Y:S01]  /*3380*/  @!P1 IADD3 R21, PT, PT, R21, -R16, RZ ;  /* 0x8000001015159210 */ /* 0x000fe20007ffe0ff */
[----:B------:R-:W-:Y:S01]  /*3390*/  IMAD R11, R11, R12, RZ ;  /* 0x0000000c0b0b7224 */ /* 0x000fe200078e02ff */
[----:B------:R-:W-:Y:S01]  /*33a0*/  @!P3 IADD3 R37, PT, PT, R37, 0x1, RZ ;  /* 0x000000012525b810 */ /* 0x000fe20007ffe0ff */
[----:B------:R-:W-:Y:S01]  /*33b0*/  @!P1 VIADD R22, R22, 0x1 ;  /* 0x0000000116169836 */ /* 0x000fe20000000000 */
[----:B------:R-:W-:Y:S02]  /*33c0*/  ISETP.GE.U32.AND P6, PT, R36, R18, PT ;  /* 0x000000122400720c */ /* 0x000fe40003fc6070 */
[----:B--2---:R-:W-:Y:S02]  /*33d0*/  IADD3 R10, PT, PT, R10, 0xffffffe, RZ ;  /* 0x0ffffffe0a0a7810 */ /* 0x004fe40007ffe0ff */
[----:B------:R-:W-:-:S02]  /*33e0*/  ISETP.GE.U32.AND P4, PT, R21, R16, PT ;  /* 0x000000101500720c */ /* 0x000fc40003f86070 */
[----:B------:R-:W-:Y:S02]  /*33f0*/  LOP3.LUT R18, R9, R6, RZ, 0x3c, !PT ;  /* 0x0000000609127212 */ /* 0x000fe400078e3cff */
[----:B------:R-:W-:Y:S01]  /*3400*/  ISETP.NE.AND P3, PT, R6, RZ, PT ;  /* 0x000000ff0600720c */ /* 0x000fe20003f65270 */
[----:B0-----:R-:W-:Y:S01]  /*3410*/  IMAD.HI.U32 R19, R41, R11, R40 ;  /* 0x0000000b29137227 */ /* 0x001fe200078e0028 */
[----:B------:R-:W-:Y:S01]  /*3420*/  IABS R11, R2 ;  /* 0x00000002000b7213 */ /* 0x000fe20000000000 */
[----:B------:R0:W2:Y:S01]  /*3430*/  F2I.FTZ.U32.TRUNC.NTZ R41, R10 ;  /* 0x0000000a00297305 */ /* 0x0000a2000021f000 */
[----:B------:R-:W-:Y:S01]  /*3440*/  ISETP.GE.AND P0, PT, R18, RZ, PT ;  /* 0x000000ff1200720c */ /* 0x000fe20003f06270 */
[----:B-1----:R-:W-:Y:S01]  /*3450*/  IMAD.MOV R16, RZ, RZ, -R43 ;  /* 0x000000ffff107224 */ /* 0x002fe200078e0a2b */
[----:B------:R-:W-:Y:S01]  /*3460*/  IABS R21, R7 ;  /* 0x0000000700157213 */ /* 0x000fe20000000000 */
[----:B------:R-:W-:Y:S02]  /*3470*/  IMAD.HI.U32 R19, R19, R11, RZ ;  /* 0x0000000b13137227 */ /* 0x000fe400078e00ff */
[----:B------:R-:W-:-:S02]  /*3480*/  @P4 IADD3 R22, PT, PT, R22, 0x1, RZ ;  /* 0x0000000116164810 */ /* 0x000fc40007ffe0ff */
[----:B------:R-:W-:Y:S01]  /*3490*/  @P6 VIADD R37, R37, 0x1 ;  /* 0x0000000125256836 */ /* 0x000fe20000000000 */
[----:B------:R-:W-:Y:S01]  /*34a0*/  IADD3 R21, PT, PT, RZ, -R21, RZ ;  /* 0x80000015ff157210 */ /* 0x000fe20007ffe0ff */
[----:B------:R-:W-:Y:S02]  /*34b0*/  IMAD R16, R16, R17, RZ ;  /* 0x0000001110107224 */ /* 0x000fe400078e02ff */
[----:B------:R-:W-:Y:S01]  /*34c0*/  @!P2 IMAD.MOV R37, RZ, RZ, -R37 ;  /* 0x000000ffff25a224 */ /* 0x000fe200078e0a25 */
[----:B------:R-:W-:Y:S01]  /*34d0*/  @!P5 LOP3.LUT R37, RZ, R8, RZ, 0x33, !PT ;  /* 0x00000008ff25d212 */ /* 0x000fe200078e33ff */
[----:B------:R-:W-:Y:S01]  /*34e0*/  @!P0 IMAD.MOV R22, RZ, RZ, -R22 ;  /* 0x000000ffff168224 */ /* 0x000fe200078e0a16 */
[----:B0-----:R-:W-:Y:S01]  /*34f0*/  IABS R10, R14 ;  /* 0x0000000e000a7213 */ /* 0x001fe20000000000 */
[----:B------:R-:W-:Y:S01]  /*3500*/  IMAD.HI.U32 R16, R43, R16, R42 ;  /* 0x000000102b107227 */ /* 0x000fe200078e002a */
[----:B------:R-:W-:Y:S02]  /*3510*/  @!P3 LOP3.LUT R22, RZ, R6, RZ, 0x33, !PT ;  /* 0x00000006ff16b212 */ /* 0x000fe400078e33ff */
[----:B------:R-:W-:Y:S01]  /*3520*/  IABS R35, R37 ;  /* 0x0000002500237213 */ /* 0x000fe20000000000 */
[----:B------:R-:W-:Y:S01]  /*3530*/  IMAD.MOV R10, RZ, RZ, -R10 ;  /* 0x000000ffff0a7224 */ /* 0x000fe200078e0a0a */
[----:B------:R-:W-:-:S02]  /*3540*/  IABS R18, R22 ;  /* 0x0000001600127213 */ /* 0x000fc40000000000 */
[----:B------:R-:W-:Y:S01]  /*3550*/  ISETP.NE.AND P2, PT, R14, RZ, PT ;  /* 0x000000ff0e00720c */ /* 0x000fe20003f45270 */
[----:B------:R-:W-:Y:S01]  /*3560*/  IMAD R11, R19, R10, R11 ;  /* 0x0000000a130b7224 */ /* 0x000fe200078e020b */
[----:B------:R-:W-:Y:S01]  /*3570*/  ISETP.NE.AND P5, PT, R7, RZ, PT ;  /* 0x000000ff0700720c */ /* 0x000fe20003fa5270 */
[----:B--2---:R-:W-:Y:S02]  /*3580*/  IMAD.MOV R10, RZ, RZ, -R41 ;  /* 0x000000ffff0a7224 */ /* 0x004fe400078e0a29 */
[----:B------:R-:W-:Y:S01]  /*3590*/  IMAD.HI.U32 R16, R16, R35, RZ ;  /* 0x0000002310107227 */ /* 0x000fe200078e00ff */
[----:B------:R-:W-:-:S03]  /*35a0*/  ISETP.GT.U32.AND P1, PT, R12, R11, PT ;  /* 0x0000000b0c00720c */ /* 0x000fc60003f24070 */
[----:B------:R-:W-:Y:S02]  /*35b0*/  IMAD R10, R10, R13, RZ ;  /* 0x0000000d0a0a7224 */ /* 0x000fe400078e02ff */
[----:B------:R-:W-:Y:S02]  /*35c0*/  IMAD R21, R16, R21, R35 ;  /* 0x0000001510157224 */ /* 0x000fe400078e0223 */
[----:B------:R-:W-:Y:S01]  /*35d0*/  IMAD.HI.U32 R40, R41, R10, R40 ;  /* 0x0000000a29287227 */ /* 0x000fe200078e0028 */
[----:B------:R-:W-:Y:S02]  /*35e0*/  IABS R10, R5 ;  /* 0x00000005000a7213 */ /* 0x000fe40000000000 */
[----:B------:R-:W-:-:S03]  /*35f0*/  ISETP.GT.U32.AND P3, PT, R17, R21, PT ;  /* 0x000000151100720c */ /* 0x000fc60003f64070 */
[----:B------:R-:W-:Y:S01]  /*3600*/  IMAD.MOV R10, RZ, RZ, -R10 ;  /* 0x000000ffff0a7224 */ /* 0x000fe200078e0a0a */
[----:B------:R-:W-:Y:S01]  /*3610*/  @!P1 IADD3 R19, PT, PT, R19, 0x1, RZ ;  /* 0x0000000113139810 */ /* 0x000fe20007ffe0ff */
[----:B------:R-:W-:-:S04]  /*3620*/  IMAD.HI.U32 R40, R40, R18, RZ ;  /* 0x0000001228287227 */ /* 0x000fc800078e00ff */
[----:B------:R-:W-:Y:S02]  /*3630*/  IMAD R10, R40, R10, R18 ;  /* 0x0000000a280a7224 */ /* 0x000fe400078e0212 */
[----:B------:R-:W-:Y:S02]  /*3640*/  @!P1 IMAD.IADD R11, R11, 0x1, -R12 ;  /* 0x000000010b0b9824 */ /* 0x000fe400078e0a0c */
[----:B------:R-:W-:Y:S01]  /*3650*/  @!P3 IADD3 R21, PT, PT, R21, -R17, RZ ;  /* 0x800000111515b210 */ /* 0x000fe20007ffe0ff */
[----:B------:R-:W-:Y:S01]  /*3660*/  @!P3 VIADD R16, R16, 0x1 ;  /* 0x000000011010b836 */ /* 0x000fe20000000000 */
[----:B------:R-:W-:Y:S02]  /*3670*/  ISETP.GT.U32.AND P1, PT, R13, R10, PT ;  /* 0x0000000a0d00720c */ /* 0x000fe40003f24070 */
[----:B------:R-:W-:Y:S02]  /*3680*/  ISETP.GE.U32.AND P4, PT, R11, R12, PT ;  /* 0x0000000c0b00720c */ /* 0x000fe40003f86070 */
[----:B------:R-:W-:-:S02]  /*3690*/  LOP3.LUT R11, R2, R14, RZ, 0x3c, !PT ;  /* 0x0000000e020b7212 */ /* 0x000fc400078e3cff */
[----:B------:R-:W-:Y:S02]  /*36a0*/  ISETP.GE.U32.AND P6, PT, R21, R17, PT ;  /* 0x000000111500720c */ /* 0x000fe40003fc6070 */
[----:B------:R-:W-:Y:S01]  /*36b0*/  ISETP.GE.AND P0, PT, R11, RZ, PT ;  /* 0x000000ff0b00720c */ /* 0x000fe20003f06270 */
[----:B------:R-:W-:-:S04]  /*36c0*/  IMAD.MOV R11, RZ, RZ, -R37 ;  /* 0x000000ffff0b7224 */ /* 0x000fc800078e0a25 */
[----:B------:R-:W-:Y:S02]  /*36d0*/  @!P1 IMAD.IADD R10, R10, 0x1, -R13 ;  /* 0x000000010a0a9824 */ /* 0x000fe400078e0a0d */
[----:B------:R-:W-:Y:S02]  /*36e0*/  @P4 VIADD R19, R19, 0x1 ;  /* 0x0000000113134836 */ /* 0x000fe40000000000 */
[----:B------:R-:W-:Y:S01]  /*36f0*/  IMAD R11, R8, R11, R38 ;  /* 0x0000000b080b7224 */ /* 0x000fe200078e0226 */
[----:B------:R-:W-:Y:S01]  /*3700*/  ISETP.GE.U32.AND P4, PT, R10, R13, PT ;  /* 0x0000000d0a00720c */ /* 0x000fe20003f86070 */
[----:B------:R-:W-:Y:S01]  /*3710*/  @!P1 VIADD R40, R40, 0x1 ;  /* 0x0000000128289836 */ /* 0x000fe20000000000 */
[----:B------:R-:W-:Y:S01]  /*3720*/  LOP3.LUT R10, R37, R7, RZ, 0x3c, !PT ;  /* 0x00000007250a7212 */ /* 0x000fe200078e3cff */
[----:B------:R-:W-:Y:S01]  /*3730*/  @!P0 IMAD.MOV R19, RZ, RZ, -R19 ;  /* 0x000000ffff138224 */ /* 0x000fe200078e0a13 */
[----:B------:R-:W-:Y:S02]  /*3740*/  @!P2 LOP3.LUT R19, RZ, R14, RZ, 0x33, !PT ;  /* 0x0000000eff13a212 */ /* 0x000fe400078e33ff */
[----:B------:R-:W-:-:S02]  /*3750*/  LOP3.LUT R8, R22, R5, RZ, 0x3c, !PT ;  /* 0x0000000516087212 */ /* 0x000fc400078e3cff */
[----:B------:R-:W-:Y:S01]  /*3760*/  ISETP.GE.AND P2, PT, R10, RZ, PT ;  /* 0x000000ff0a00720c */ /* 0x000fe20003f46270 */
[----:B------:R-:W-:Y:S01]  /*3770*/  IMAD.WIDE R12, R19, UR10, RZ ;  /* 0x0000000a130c7c25 */ /* 0x000fe2000f8e02ff */
[----:B------:R-:W-:Y:S01]  /*3780*/  ISETP.GE.AND P0, PT, R8, RZ, PT ;  /* 0x000000ff0800720c */ /* 0x000fe20003f06270 */
[----:B------:R-:W-:Y:S01]  /*3790*/  USHF.R.S32.HI UR10, URZ, 0x1f, UR11 ;  /* 0x0000001fff0a7899 */ /* 0x000fe2000801140b */
[----:B------:R-:W-:Y:S01]  /*37a0*/  ISETP.NE.AND P1, PT, R5, RZ, PT ;  /* 0x000000ff0500720c */ /* 0x000fe20003f25270 */
[----:B------:R-:W-:Y:S01]  /*37b0*/  @P4 VIADD R40, R40, 0x1 ;  /* 0x0000000128284836 */ /* 0x000fe20000000000 */
[----:B------:R-:W-:Y:S01]  /*37c0*/  @P6 IADD3 R16, PT, PT, R16, 0x1, RZ ;  /* 0x0000000110106810 */ /* 0x000fe20007ffe0ff */
[C---:B------:R-:W-:Y:S01]  /*37d0*/  IMAD.WIDE.U32 R12, R0.reuse, UR11, R12 ;  /* 0x0000000b000c7c25 */ /* 0x040fe2000f8e000c */
[----:B------:R-:W-:Y:S01]  /*37e0*/  IADD3 R19, PT, PT, -R19, RZ, RZ ;  /* 0x000000ff13137210 */ /* 0x000fe20007ffe1ff */
[----:B------:R-:W-:Y:S02]  /*37f0*/  UIMAD UR11, UR22, UR11, URZ ;  /* 0x0000000b160b72a4 */ /* 0x000fe4000f8e02ff */
[----:B------:R-:W-:Y:S01]  /*3800*/  IMAD R13, R0, UR10, R13 ;  /* 0x0000000a000d7c24 */ /* 0x000fe2000f8e020d */
[----:B------:R-:W-:Y:S01]  /*3810*/  UIMAD UR10, UR7, UR4, URZ ;  /* 0x00000004070a72a4 */ /* 0x000fe2000f8e02ff */
[----:B------:R-:W-:Y:S01]  /*3820*/  @!P2 IMAD.MOV R16, RZ, RZ, -R16 ;  /* 0x000000ffff10a224 */ /* 0x000fe200078e0a10 */
[----:B------:R-:W-:Y:S01]  /*3830*/  @!P5 LOP3.LUT R16, RZ, R7, RZ, 0x33, !PT ;  /* 0x00000007ff10d212 */ /* 0x000fe200078e33ff */
[----:B------:R-:W-:Y:S01]  /*3840*/  IMAD R19, R14, R19, R2 ;  /* 0x000000130e137224 */ /* 0x000fe200078e0202 */
[----:B------:R-:W-:Y:S01]  /*3850*/  @!P0 IADD3 R40, PT, PT, -R40, RZ, RZ ;  /* 0x000000ff28288210 */ /* 0x000fe20007ffe1ff */
[----:B------:R-:W-:Y:S01]  /*3860*/  IMAD.MOV R2, RZ, RZ, -R22 ;  /* 0x000000ffff027224 */ /* 0x000fe200078e0a16 */
[----:B------:R-:W-:Y:S01]  /*3870*/  @!P1 LOP3.LUT R40, RZ, R5, RZ, 0x33, !PT ;  /* 0x00000005ff289212 */ /* 0x000fe200078e33ff */
[----:B------:R-:W-:-:S02]  /*3880*/  IMAD.MOV R8, RZ, RZ, -R16 ;  /* 0x000000ffff087224 */ /* 0x000fc400078e0a10 */
[----:B------:R-:W-:Y:S01]  /*3890*/  IMAD.WIDE R12, R19, UR4, R12 ;  /* 0x00000004130c7c25 */ /* 0x000fe2000f8e020c */
[----:B------:R-:W-:-:S03]  /*38a0*/  IADD3 R0, PT, PT, -R40, RZ, RZ ;  /* 0x000000ff28007210 */ /* 0x000fc60007ffe1ff */
[----:B------:R-:W-:Y:S01]  /*38b0*/  IMAD.WIDE R10, R11, UR5, RZ ;  /* 0x000000050b0a7c25 */ /* 0x000fe2000f8e02ff */
[----:B------:R-:W0:Y:S03]  /*38c0*/  LDCU.64 UR4, c[0x0][0x420] ;  /* 0x00008400ff0477ac */ /* 0x000e260008000a00 */
[----:B------:R-:W-:-:S04]  /*38d0*/  IMAD.WIDE R16, R16, UR6, RZ ;  /* 0x0000000610107c25 */ /* 0x000fc8000f8e02ff */
[----:B------:R-:W-:Y:S02]  /*38e0*/  IMAD R2, R6, R2, R9 ;  /* 0x0000000206027224 */ /* 0x000fe400078e0209 */
[----:B------:R-:W-:Y:S02]  /*38f0*/  IMAD R8, R7, R8, R37 ;  /* 0x0000000807087224 */ /* 0x000fe400078e0225 */
[----:B------:R-:W-:Y:S01]  /*3900*/  IMAD R5, R5, R0, R22 ;  /* 0x0000000005057224 */ /* 0x000fe200078e0216 */
[----:B------:R-:W-:Y:S01]  /*3910*/  IADD3 R0, P1, P0, R16, R12, R10 ;  /* 0x0000000c10007210 */ /* 0x000fe2000783e00a */
[----:B------:R-:W-:-:S03]  /*3920*/  IMAD.WIDE R6, R2, UR11, RZ ;  /* 0x0000000b02067c25 */ /* 0x000fc6000f8e02ff */
[----:B------:R-:W-:Y:S01]  /*3930*/  IADD3.X R10, PT, PT, R17, R13, R11, P1, P0 ;  /* 0x0000000d110a7210 */ /* 0x000fe20000fe040b */
[----:B------:R-:W-:-:S04]  /*3940*/  IMAD.WIDE R8, R8, UR10, RZ ;  /* 0x0000000a08087c25 */ /* 0x000fc8000f8e02ff */
[----:B------:R-:W-:Y:S01]  /*3950*/  IMAD.WIDE R40, R40, R3, RZ ;  /* 0x0000000328287225 */ /* 0x000fe200078e02ff */
[----:B------:R-:W-:-:S03]  /*3960*/  IADD3 R0, P1, P0, R6, R0, R8 ;  /* 0x0000000006007210 */ /* 0x000fc6000783e008 */
[----:B------:R-:W-:Y:S01]  /*3970*/  IMAD.WIDE R4, R5, R4, RZ ;  /* 0x0000000405047225 */ /* 0x000fe200078e02ff */
[----:B------:R-:W-:Y:S02]  /*3980*/  IADD3.X R10, PT, PT, R7, R10, R9, P1, P0 ;  /* 0x0000000a070a7210 */ /* 0x000fe40000fe0409 */
[----:B------:R-:W-:-:S04]  /*3990*/  IADD3 R0, P1, P0, R4, R0, R40 ;  /* 0x0000000004007210 */ /* 0x000fc8000783e028 */
[----:B------:R-:W-:Y:S02]  /*39a0*/  IADD3.X R10, PT, PT, R5, R10, R41, P1, P0 ;  /* 0x0000000a050a7210 */ /* 0x000fe40000fe0429 */
[----:B0-----:R-:W-:-:S04]  /*39b0*/  LEA R2, P0, R0, UR4, 0x2 ;  /* 0x0000000400027c11 */ /* 0x001fc8000f8010ff */
[----:B------:R-:W-:-:S05]  /*39c0*/  LEA.HI.X R3, R0, UR5, R10, 0x2, P0 ;  /* 0x0000000500037c11 */ /* 0x000fca00080f140a */
[----:B------:R0:W-:Y:S01]  /*39d0*/  STG.E desc[UR8][R2.64], R23 ;  /* 0x0000001702007986 */ /* 0x0001e2000c101908 */
[----:B------:R-:W-:Y:S05]  /*39e0*/  BRA `(.L_x_15) ;  /* 0x0000000000107947 */ /* 0x000fea0003800000 */
.L_x_16:
[----:B------:R-:W0:Y:S01]  /*39f0*/  LDC.64 R2, c[0x0][0x420] ;  /* 0x00010800ff027b82 */ /* 0x000e220000000a00 */
[----:B------:R-:W-:-:S05]  /*3a00*/  IADD3 R0, PT, PT, R15, UR20, RZ ;  /* 0x000000140f007c10 */ /* 0x000fca000fffe0ff */
[----:B0-----:R-:W-:-:S05]  /*3a10*/  IMAD.WIDE.U32 R2, R0, 0x4, R2 ;  /* 0x0000000400027825 */ /* 0x001fca00078e0002 */
[----:B------:R1:W-:Y:S02]  /*3a20*/  STG.E desc[UR8][R2.64], R23 ;  /* 0x0000001702007986 */ /* 0x0003e4000c101908 */
.L_x_15:
[----:B------:R-:W-:Y:S05]  /*3a30*/  BSYNC.RECONVERGENT B1 ;  /* 0x0000000000017941 */ /* 0x000fea0003800200 */
.L_x_14:
[----:B------:R-:W2:Y:S01]  /*3a40*/  LDCU UR10, c[0x0][0x534] ;  /* 0x0000a680ff0a77ac */ /* 0x000ea20008000800 */
[C---:B------:R-:W-:Y:S02]  /*3a50*/  LOP3.LUT R0, R34.reuse, 0x10, RZ, 0xfc, !PT ;  /* 0x0000001022007812 */ /* 0x040fe400078efcff */
[----:B------:R-:W-:Y:S02]  /*3a60*/  CS2R R8, SRZ ;  /* 0x0000000000087805 */ /* 0x000fe4000001ff00 */
[C---:B01----:R-:W-:Y:S02]  /*3a70*/  LOP3.LUT R2, R34.reuse, 0x50, RZ, 0xfc, !PT ;  /* 0x0000005022027812 */ /* 0x043fe400078efcff */
[----:B------:R-:W-:Y:S01]  /*3a80*/  CS2R R10, SRZ ;  /* 0x00000000000a7805 */ /* 0x000fe2000001ff00 */
[----:B------:R-:W-:Y:S01]  /*3a90*/  IMAD.MOV.U32 R12, RZ, RZ, RZ ;  /* 0x000000ffff0c7224 */ /* 0x000fe200078e00ff */
[----:B--2---:R-:W-:Y:S01]  /*3aa0*/  ISETP.GE.AND P0, PT, R34, UR10, PT ;  /* 0x0000000a22007c0c */ /* 0x004fe2000bf06270 */
[----:B------:R-:W-:Y:S01]  /*3ab0*/  UISETP.GE.AND UP0, UPT, UR10, 0x1, UPT ;  /* 0x000000010a00788c */ /* 0x000fe2000bf06270 */
[----:B------:R-:W-:-:S02]  /*3ac0*/  ISETP.GE.AND P6, PT, R0, UR10, PT ;  /* 0x0000000a00007c0c */ /* 0x000fc4000bfc6270 */
[----:B------:R-:W-:Y:S02]  /*3ad0*/  ISETP.GT.U32.OR P0, PT, R20, 0x7f, P0 ;  /* 0x0000007f1400780c */ /* 0x000fe40000704470 */
[----:B------:R-:W-:Y:S02]  /*3ae0*/  LOP3.LUT R0, R34, 0x20, RZ, 0xfc, !PT ;  /* 0x0000002022007812 */ /* 0x000fe400078efcff */
[----:B------:R-:W-:Y:S02]  /*3af0*/  ISETP.GE.AND P2, PT, R2, UR10, PT ;  /* 0x0000000a02007c0c */ /* 0x000fe4000bf46270 */
[----:B------:R-:W-:Y:S02]  /*3b00*/  ISETP.GE.AND P5, PT, R0, UR10, PT ;  /* 0x0000000a00007c0c */ /* 0x000fe4000bfa6270 */
[----:B------:R-:W-:Y:S02]  /*3b10*/  LOP3.LUT R0, R34, 0x30, RZ, 0xfc, !PT ;  /* 0x0000003022007812 */ /* 0x000fe400078efcff */
[----:B------:R-:W-:-:S02]  /*3b20*/  ISETP.GT.U32.OR P6, PT, R20, 0x7f, P6 ;  /* 0x0000007f1400780c */ /* 0x000fc400037c4470 */
[----:B------:R-:W-:Y:S01]  /*3b30*/  ISETP.GE.AND P4, PT, R0, UR10, PT ;  /* 0x0000000a00007c0c */ /* 0x000fe2000bf86270 */
[C---:B------:R-:W-:Y:S01]  /*3b40*/  @!P0 FADD.FTZ R4, -R23.reuse, R32 ;  /* 0x0000002017048221 */ /* 0x040fe20000010100 */
[----:B------:R-:W-:Y:S02]  /*3b50*/  LOP3.LUT R0, R34, 0x40, RZ, 0xfc, !PT ;  /* 0x0000004022007812 */ /* 0x000fe400078efcff */
[----:B------:R-:W-:Y:S01]  /*3b60*/  ISETP.GT.U32.OR P5, PT, R20, 0x7f, P5 ;  /* 0x0000007f1400780c */ /* 0x000fe20002fa4470 */
[----:B------:R-:W-:Y:S01]  /*3b70*/  @!P0 FMUL.FTZ R4, R4, 1.4426950216293334961 ;  /* 0x3fb8aa3b04048820 */ /* 0x000fe20000410000 */
[----:B------:R-:W-:Y:S02]  /*3b80*/  ISETP.GE.AND P3, PT, R0, UR10, PT ;  /* 0x0000000a00007c0c */ /* 0x000fe4000bf66270 */
[----:B------:R-:W-:Y:S02]  /*3b90*/  LOP3.LUT R0, R34, 0x60, RZ, 0xfc, !PT ;  /* 0x0000006022007812 */ /* 0x000fe400078efcff */
[----:B------:R-:W-:Y:S01]  /*3ba0*/  ISETP.GT.U32.OR P4, PT, R20, 0x7f, P4 ;  /* 0x0000007f1400780c */ /* 0x000fe20002784470 */
[----:B------:R-:W0:Y:S01]  /*3bb0*/  @!P0 MUFU.EX2 R4, R4 ;  /* 0x0000000400048308 */ /* 0x000e220000000800 */
[----:B------:R-:W-:Y:S01]  /*3bc0*/  ISETP.GE.AND P1, PT, R0, UR10, PT ;  /* 0x0000000a00007c0c */ /* 0x000fe2000bf26270 */
[C---:B------:R-:W-:Y:S01]  /*3bd0*/  @!P6 FADD.FTZ R3, -R23.reuse, R31 ;  /* 0x0000001f1703e221 */ /* 0x040fe20000010100 */
[----:B------:R-:W-:Y:S01]  /*3be0*/  LOP3.LUT R0, R34, 0x70, RZ, 0xfc, !PT ;  /* 0x0000007022007812 */ /* 0x000fe200078efcff */
[----:B------:R-:W1:Y:S01]  /*3bf0*/  LDC R31, c[0x0][0x44c] ;  /* 0x00011300ff1f7b82 */ /* 0x000e620000000800 */
[C---:B------:R-:W-:Y:S01]  /*3c00*/  ISETP.GT.U32.OR P3, PT, R20.reuse, 0x7f, P3 ;  /* 0x0000007f1400780c */ /* 0x040fe20001f64470 */
[----:B------:R-:W-:Y:S01]  /*3c10*/  @!P5 FADD.FTZ R30, -R23, R30 ;  /* 0x0000001e171ed221 */ /* 0x000fe20000010100 */
[C---:B------:R-:W-:Y:S01]  /*3c20*/  ISETP.GT.U32.OR P2, PT, R20.reuse, 0x7f, P2 ;  /* 0x0000007f1400780c */ /* 0x040fe20001744470 */
[----:B------:R-:W-:Y:S01]  /*3c30*/  @!P6 FMUL.FTZ R3, R3, 1.4426950216293334961 ;  /* 0x3fb8aa3b0303e820 */ /* 0x000fe20000410000 */
[----:B------:R-:W-:Y:S01]  /*3c40*/  ISETP.GT.U32.OR P1, PT, R20, 0x7f, P1 ;  /* 0x0000007f1400780c */ /* 0x000fe20000f24470 */
[----:B------:R-:W-:Y:S01]  /*3c50*/  @!P5 FMUL.FTZ R30, R30, 1.4426950216293334961 ;  /* 0x3fb8aa3b1e1ed820 */ /* 0x000fe20000410000 */
[----:B------:R-:W-:-:S02]  /*3c60*/  IMAD R34, R15, 0x30, R34 ;  /* 0x000000300f227824 */ /* 0x000fc400078e0222 */
[----:B------:R-:W-:Y:S01]  /*3c70*/  @!P4 FADD.FTZ R29, -R23, R29 ;  /* 0x0000001d171dc221 */ /* 0x000fe20000010100 */
[----:B------:R-:W2:Y:S03]  /*3c80*/  @!P6 MUFU.EX2 R3, R3 ;  /* 0x000000030003e308 */ /* 0x000ea60000000800 */
[----:B------:R-:W-:Y:S01]  /*3c90*/  @!P4 FMUL.FTZ R29, R29, 1.4426950216293334961 ;  /* 0x3fb8aa3b1d1dc820 */ /* 0x000fe20000410000 */
[----:B0-----:R0:W-:Y:S01]  /*3ca0*/  @!P0 STS [R33], R4 ;  /* 0x0000000421008388 */ /* 0x0011e20000000800 */
[----:B------:R-:W-:Y:S01]  /*3cb0*/  ISETP.GE.AND P0, PT, R0, UR10, PT ;  /* 0x0000000a00007c0c */ /* 0x000fe2000bf06270 */
[----:B------:R-:W-:-:S03]  /*3cc0*/  @!P3 FADD.FTZ R2, -R23, R27 ;  /* 0x0000001b1702b221 */ /* 0x000fc60000010100 */
[----:B------:R-:W-:Y:S01]  /*3cd0*/  ISETP.GT.U32.OR P0, PT, R20, 0x7f, P0 ;  /* 0x0000007f1400780c */ /* 0x000fe20000704470 */
[----:B------:R-:W-:Y:S01]  /*3ce0*/  @!P1 FADD.FTZ R25, -R23, R25 ;  /* 0x0000001917199221 */ /* 0x000fe20000010100 */
[----:B------:R-:W-:Y:S01]  /*3cf0*/  @!P3 FMUL.FTZ R2, R2, 1.4426950216293334961 ;  /* 0x3fb8aa3b0202b820 */ /* 0x000fe20000410000 */
[----:B------:R-:W3:Y:S02]  /*3d00*/  @!P5 MUFU.EX2 R30, R30 ;  /* 0x0000001e001ed308 */ /* 0x000ee40000000800 */
[----:B------:R-:W-:Y:S01]  /*3d10*/  @!P1 FMUL.FTZ R6, R25, 1.4426950216293334961 ;  /* 0x3fb8aa3b19069820 */ /* 0x000fe20000410000 */
[----:B-1----:R-:W-:Y:S01]  /*3d20*/  IMAD R35, R31, UR20, RZ ;  /* 0x000000141f237c24 */ /* 0x002fe2000f8e02ff */
[----:B--2---:R-:W-:Y:S04]  /*3d30*/  @!P6 STS [R33+0x240], R3 ;  /* 0x000240032100e388 */ /* 0x004fe80000000800 */
[----:B------:R-:W1:Y:S08]  /*3d40*/  @!P4 MUFU.EX2 R0, R29 ;  /* 0x0000001d0000c308 */ /* 0x000e700000000800 */
[----:B------:R-:W2:Y:S01]  /*3d50*/  @!P3 MUFU.EX2 R2, R2 ;  /* 0x000000020002b308 */ /* 0x000ea20000000800 */
[C---:B0-----:R-:W-:Y:S01]  /*3d60*/  @!P2 FADD.FTZ R4, -R23.reuse, R26 ;  /* 0x0000001a1704a221 */ /* 0x041fe20000010100 */
[----:B------:R-:W-:Y:S01]  /*3d70*/  @!P0 FADD.FTZ R23, -R23, R24 ;  /* 0x0000001817178221 */ /* 0x000fe20000010100 */
[----:B---3--:R-:W-:Y:S02]  /*3d80*/  @!P5 STS [R33+0x480], R30 ;  /* 0x0004801e2100d388 */ /* 0x008fe40000000800 */
[----:B------:R-:W-:Y:S01]  /*3d90*/  @!P2 FMUL.FTZ R4, R4, 1.4426950216293334961 ;  /* 0x3fb8aa3b0404a820 */ /* 0x000fe20000410000 */
[----:B------:R-:W-:-:S02]  /*3da0*/  @!P0 FMUL.FTZ R5, R23, 1.4426950216293334961 ;  /* 0x3fb8aa3b17058820 */ /* 0x000fc40000410000 */
[----:B------:R-:W0:Y:S01]  /*3db0*/  @!P1 MUFU.EX2 R6, R6 ;  /* 0x0000000600069308 */ /* 0x000e220000000800 */
[----:B-1----:R1:W-:Y:S01]  /*3dc0*/  @!P4 STS [R33+0x6c0], R0 ;  /* 0x0006c0002100c388 */ /* 0x0023e20000000800 */
[----:B------:R-:W-:-:S05]  /*3dd0*/  IMAD.SHL.U32 R29, R20, 0x4, RZ ;  /* 0x00000004141d7824 */ /* 0x000fca00078e00ff */
[----:B------:R-:W-:Y:S01]  /*3de0*/  LOP3.LUT R29, R29, 0x3c, RZ, 0xc0, !PT ;  /* 0x0000003c1d1d7812 */ /* 0x000fe200078ec0ff */
[----:B------:R-:W3:Y:S01]  /*3df0*/  @!P2 MUFU.EX2 R4, R4 ;  /* 0x000000040004a308 */ /* 0x000ee20000000800 */
[----:B--2---:R2:W-:Y:S07]  /*3e00*/  @!P3 STS [R33+0x900], R2 ;  /* 0x000900022100b388 */ /* 0x0045ee0000000800 */
[----:B------:R-:W4:Y:S01]  /*3e10*/  @!P0 MUFU.EX2 R5, R5 ;  /* 0x0000000500058308 */ /* 0x000f220000000800 */
[----:B0-----:R0:W-:Y:S04]  /*3e20*/  @!P1 STS [R33+0xd80], R6 ;  /* 0x000d800621009388 */ /* 0x0011e80000000800 */
[----:B---3--:R-:W-:Y:S01]  /*3e30*/  @!P2 STS [R33+0xb40], R4 ;  /* 0x000b40042100a388 */ /* 0x008fe20000000800 */
[----:B-1----:R-:W-:-:S03]  /*3e40*/  IMAD.MOV.U32 R0, RZ, RZ, RZ ;  /* 0x000000ffff007224 */ /* 0x002fc600078e00ff */
[----:B----4-:R1:W-:Y:S01]  /*3e50*/  @!P0 STS [R33+0xfc0], R5 ;  /* 0x000fc00521008388 */ /* 0x0103e20000000800 */
[----:B------:R-:W-:Y:S01]  /*3e60*/  BAR.SYNC.DEFER_BLOCKING 0x0 ;  /* 0x0000000000007b1d */ /* 0x000fe20000010000 */
[----:B------:R-:W-:Y:S02]  /*3e70*/  LEA R34, P0, R34, R35, 0x2 ;  /* 0x0000002322227211 */ /* 0x000fe400078010ff */
[----:B--2---:R-:W-:Y:S02]  /*3e80*/  CS2R R2, SRZ ;  /* 0x0000000000027805 */ /* 0x004fe4000001ff00 */
[----:B0-----:R-:W-:Y:S02]  /*3e90*/  CS2R R6, SRZ ;  /* 0x0000000000067805 */ /* 0x001fe4000001ff00 */
[----:B------:R-:W-:Y:S02]  /*3ea0*/  LEA.HI.X.SX32 R35, R35, RZ, 0x1, P0 ;  /* 0x000000ff23237211 */ /* 0x000fe400000f0eff */
[----:B-1----:R-:W-:Y:S01]  /*3eb0*/  CS2R R4, SRZ ;  /* 0x0000000000047805 */ /* 0x002fe2000001ff00 */
[----:B------:R-:W-:Y:S06]  /*3ec0*/  BRA.U !UP0, `(.L_x_22) ;  /* 0x00000009082c7547 */ /* 0x000fec000b800000 */
[----:B------:R-:W0:Y:S01]  /*3ed0*/  LDCU.64 UR4, c[0x0][0x3f8] ;  /* 0x00007f00ff0477ac */ /* 0x000e220008000a00 */
[----:B------:R-:W-:Y:S01]  /*3ee0*/  SHF.L.U64.HI R35, R34, 0x2, R35 ;  /* 0x0000000222237819 */ /* 0x000fe20000010223 */
[----:B------:R-:W-:Y:S01]  /*3ef0*/  IMAD.MOV.U32 R30, RZ, RZ, RZ ;  /* 0x000000ffff1e7224 */ /* 0x000fe200078e00ff */
[----:B------:R-:W-:Y:S01]  /*3f00*/  CS2R R26, SRZ ;  /* 0x00000000001a7805 */ /* 0x000fe2000001ff00 */
[----:B------:R-:W-:Y:S01]  /*3f10*/  UISETP.NE.AND UP0, UPT, UR10, 0x1, UPT ;  /* 0x000000010a00788c */ /* 0x000fe2000bf05270 */
[----:B------:R-:W-:Y:S01]  /*3f20*/  IMAD.MOV.U32 R0, RZ, RZ, RZ ;  /* 0x000000ffff007224 */ /* 0x000fe200078e00ff */
[----:B------:R-:W-:Y:S02]  /*3f30*/  CS2R R24, SRZ ;  /* 0x0000000000187805 */ /* 0x000fe4000001ff00 */
[----:B------:R-:W-:Y:S02]  /*3f40*/  CS2R R22, SRZ ;  /* 0x0000000000167805 */ /* 0x000fe4000001ff00 */
[----:B------:R-:W-:-:S02]  /*3f50*/  CS2R R20, SRZ ;  /* 0x0000000000147805 */ /* 0x000fc4000001ff00 */
[----:B------:R-:W-:Y:S02]  /*3f60*/  CS2R R18, SRZ ;  /* 0x0000000000127805 */ /* 0x000fe4000001ff00 */
[----:B------:R-:W-:Y:S02]  /*3f70*/  CS2R R16, SRZ ;  /* 0x0000000000107805 */ /* 0x000fe4000001ff00 */
[----:B0-----:R-:W-:-:S04]  /*3f80*/  LEA R34, P0, R34, UR4, 0x2 ;  /* 0x0000000422227c11 */ /* 0x001fc8000f8010ff */
[----:B------:R-:W-:Y:S01]  /*3f90*/  IADD3.X R35, PT, PT, R35, UR5, RZ, P0, !PT ;  /* 0x0000000523237c10 */ /* 0x000fe200087fe4ff */
[----:B------:R-:W-:Y:S08]  /*3fa0*/  BRA.U !UP0, `(.L_x_23) ;  /* 0x00000005085c7547 */ /* 0x000ff0000b800000 */
[----:B------:R-:W0:Y:S01]  /*3fb0*/  LDCU UR5, c[0x0][0x440] ;  /* 0x00008800ff0577ac */ /* 0x000e220008000800 */
[----:B------:R-:W-:Y:S01]  /*3fc0*/  LOP3.LUT R0, R29, 0x80, RZ, 0xfc, !PT ;  /* 0x000000801d007812 */ /* 0x000fe200078efcff */
[----:B------:R-:W-:Y:S01]  /*3fd0*/  IMAD R31, R31, UR21, RZ ;  /* 0x000000151f1f7c24 */ /* 0x000fe2000f8e02ff */
[----:B------:R-:W-:Y:S01]  /*3fe0*/  LOP3.LUT R32, R29, 0x40, RZ, 0xfc, !PT ;  /* 0x000000401d207812 */ /* 0x000fe200078efcff */
[----:B------:R-:W1:Y:S01]  /*3ff0*/  LDCU UR4, c[0x0][0x44c] ;  /* 0x00008980ff0477ac */ /* 0x000e620008000800 */
[----:B------:R-:W-:Y:S01]  /*4000*/  IMAD.MOV.U32 R14, RZ, RZ, R28 ;  /* 0x000000ffff0e7224 */ /* 0x000fe200078e001c */
[----:B------:R-:W-:Y:S02]  /*4010*/  CS2R R2, SRZ ;  /* 0x0000000000027805 */ /* 0x000fe4000001ff00 */
[----:B------:R-:W-:Y:S01]  /*4020*/  CS2R R4, SRZ ;  /* 0x0000000000047805 */ /* 0x000fe2000001ff00 */
[----:B------:R-:W-:Y:S01]  /*4030*/  ULOP3.LUT UR10, UR10, 0x7ffffffe, URZ, 0xc0, !UPT ;  /* 0x7ffffffe0a0a7892 */ /* 0x000fe2000f8ec0ff */
[----:B------:R-:W-:Y:S01]  /*4040*/  CS2R R6, SRZ ;  /* 0x0000000000067805 */ /* 0x000fe2000001ff00 */
[----:B------:R-:W-:Y:S01]  /*4050*/  UIADD3 UR7, UPT, UPT, UR21, -UR20, URZ ;  /* 0x8000001415077290 */ /* 0x000fe2000fffe0ff */
[----:B------:R-:W-:-:S02]  /*4060*/  CS2R R8, SRZ ;  /* 0x0000000000087805 */ /* 0x000fc4000001ff00 */
[----:B------:R-:W-:Y:S01]  /*4070*/  CS2R R10, SRZ ;  /* 0x00000000000a7805 */ /* 0x000fe2000001ff00 */
[----:B------:R-:W-:Y:S01]  /*4080*/  IMAD.MOV.U32 R12, RZ, RZ, RZ ;  /* 0x000000ffff0c7224 */ /* 0x000fe200078e00ff */
[----:B------:R-:W-:Y:S01]  /*4090*/  UIADD3 UR6, UPT, UPT, -UR10, URZ, URZ ;  /* 0x000000ff0a067290 */ /* 0x000fe2000fffe1ff */
[----:B------:R-:W-:Y:S01]  /*40a0*/  IMAD.U32 R30, RZ, RZ, UR10 ;  /* 0x0000000aff1e7e24 */ /* 0x000fe2000f8e00ff */
[----:B------:R-:W-:Y:S02]  /*40b0*/  ISETP.GE.AND P4, PT, R15, UR7, PT ;  /* 0x000000070f007c0c */ /* 0x000fe4000bf86270 */
[----:B0-----:R-:W-:Y:S01]  /*40c0*/  ISETP.GE.AND P3, PT, R0, UR5, PT ;  /* 0x0000000500007c0c */ /* 0x001fe2000bf66270 */
[----:B------:R-:W-:Y:S01]  /*40d0*/  IMAD.MOV.U32 R0, RZ, RZ, RZ ;  /* 0x000000ffff007224 */ /* 0x000fe200078e00ff */
[----:B------:R-:W0:Y:S01]  /*40e0*/  LDCU UR5, c[0x0][0x440] ;  /* 0x00008800ff0577ac */ /* 0x000e220008000800 */
[----:B-1----:R-:W-:-:S12]  /*40f0*/  UIMAD UR4, UR21, UR4, URZ ;  /* 0x00000004150472a4 */ /* 0x002fd8000f8e02ff */
.L_x_28:
[----:B------:R-:W-:Y:S04]  /*4100*/  BSSY.RECONVERGENT B0, `(.L_x_24) ;  /* 0x000000f000007945 */ /* 0x000fe80003800200 */
[----:B0-----:R-:W-:Y:S05]  /*4110*/  @P4 BRA `(.L_x_25) ;  /* 0x0000000000344947 */ /* 0x001fea0003800000 */
[C---:B------:R-:W-:Y:S02]  /*4120*/  LOP3.LUT R13, R29.reuse, 0x80, RZ, 0xfc, !PT ;  /* 0x000000801d0d7812 */ /* 0x040fe400078efcff */
[----:B------:R-:W-:Y:S02]  /*4130*/  CS2R R18, SRZ ;  /* 0x0000000000127805 */ /* 0x000fe4000001ff00 */
[----:B0-----:R-:W-:Y:S02]  /*4140*/  ISETP.GE.AND P1, PT, R29, UR5, PT ;  /* 0x000000051d007c0c */ /* 0x001fe4000bf26270 */
[----:B------:R-:W-:Y:S02]  /*4150*/  CS2R R16, SRZ ;  /* 0x0000000000107805 */ /* 0x000fe4000001ff00 */
[----:B------:R-:W-:Y:S02]  /*4160*/  ISETP.GE.AND P0, PT, R32, UR5, PT ;  /* 0x0000000520007c0c */ /* 0x000fe4000bf06270 */
[----:B------:R-:W-:Y:S02]  /*4170*/  CS2R R22, SRZ ;  /* 0x0000000000167805 */ /* 0x000fe4000001ff00 */
[----:B------:R-:W-:Y:S02]  /*4180*/  ISETP.GE.AND P3, PT, R13, UR5, PT ;  /* 0x000000050d007c0c */ /* 0x000fe4000bf66270 */
[----:B------:R-:W-:Y:S02]  /*4190*/  CS2R R20, SRZ ;  /* 0x0000000000147805 */ /* 0x000fe4000001ff00 */
[----:B------:R-:W-:Y:S02]  /*41a0*/  CS2R R26, SRZ ;  /* 0x00000000001a7805 */ /* 0x000fe4000001ff00 */
[----:B------:R-:W-:Y:S01]  /*41b0*/  CS2R R24, SRZ ;  /* 0x0000000000187805 */ /* 0x000fe2000001ff00 */
[----:B------:R1:W5:Y:S04]  /*41c0*/  @!P1 LDG.E.128 R16, desc[UR8][R34.64] ;  /* 0x0000000822109981 */ /* 0x000368000c1e1d00 */
[----:B------:R1:W5:Y:S04]  /*41d0*/  @!P0 LDG.E.128 R20, desc[UR8][R34.64+0x100] ;  /* 0x0001000822148981 */ /* 0x000368000c1e1d00 */
[----:B------:R1:W5:Y:S02]  /*41e0*/  @!P3 LDG.E.128 R24, desc[UR8][R34.64+0x200] ;  /* 0x000200082218b981 */ /* 0x000364000c1e1d00 */
.L_x_25:
[----:B0-----:R-:W-:Y:S05]  /*41f0*/  BSYNC.RECONVERGENT B0 ;  /* 0x0000000000007941 */ /* 0x001fea0003800200 */
.L_x_24:
[----:B------:R-:W0:Y:S01]  /*4200*/  LDS R13, [R14] ;  /* 0x000000000e0d7984 */ /* 0x000e220000000800 */
[----:B------:R-:W-:Y:S01]  /*4210*/  ISETP.GE.AND P4, PT, R15, UR7, PT ;  /* 0x000000070f007c0c */ /* 0x000fe2000bf86270 */
[----:B------:R-:W-:Y:S01]  /*4220*/  BSSY.RECONVERGENT B0, `(.L_x_26) ;  /* 0x000001c000007945 */ /* 0x000fe20003800200 */
[C---:B0----5:R-:W-:Y:S01]  /*4230*/  FFMA.FTZ R12, R13.reuse, R16, R12 ;  /* 0x000000100d0c7223 */ /* 0x061fe2000001000c */
[C---:B------:R-:W-:Y:S01]  /*4240*/  FFMA.FTZ R11, R13.reuse, R17, R11 ;  /* 0x000000110d0b7223 */ /* 0x040fe2000001000b */
        /* <DEDUP_REMOVED lines=9> */
[----:B------:R-:W-:Y:S01]  /*42e0*/  FFMA.FTZ R0, R13, R27, R0 ;  /* 0x0000001b0d007223 */ /* 0x000fe20000010000 */
[----:B------:R-:W-:Y:S06]  /*42f0*/  @P4 BRA `(.L_x_27) ;  /* 0x0000000000384947 */ /* 0x000fec0003800000 */
[----:B------:R-:W-:Y:S01]  /*4300*/  IMAD.U32 R31, RZ, RZ, UR4 ;  /* 0x00000004ff1f7e24 */ /* 0x000fe2000f8e00ff */
[----:B------:R-:W-:Y:S02]  /*4310*/  ISETP.GE.AND P2, PT, R29, UR5, PT ;  /* 0x000000051d007c0c */ /* 0x000fe4000bf46270 */
[----:B------:R-:W-:Y:S02]  /*4320*/  CS2R R18, SRZ ;  /* 0x0000000000127805 */ /* 0x000fe4000001ff00 */
[----:B------:R-:W-:Y:S02]  /*4330*/  ISETP.GE.AND P1, PT, R32, UR5, PT ;  /* 0x0000000520007c0c */ /* 0x000fe4000bf26270 */
[----:B------:R-:W-:Y:S02]  /*4340*/  CS2R R16, SRZ ;  /* 0x0000000000107805 */ /* 0x000fe4000001ff00 */
[C---:B------:R-:W-:Y:S02]  /*4350*/  LEA R36, P0, R31.reuse, R34, 0x2 ;  /* 0x000000221f247211 */ /* 0x040fe400078010ff */
[----:B------:R-:W-:Y:S02]  /*4360*/  CS2R R22, SRZ ;  /* 0x0000000000167805 */ /* 0x000fe4000001ff00 */
[----:B------:R-:W-:Y:S02]  /*4370*/  CS2R R20, SRZ ;  /* 0x0000000000147805 */ /* 0x000fe4000001ff00 */
[----:B------:R-:W-:Y:S02]  /*4380*/  CS2R R26, SRZ ;  /* 0x00000000001a7805 */ /* 0x000fe4000001ff00 */
[----:B------:R-:W-:Y:S02]  /*4390*/  CS2R R24, SRZ ;  /* 0x0000000000187805 */ /* 0x000fe4000001ff00 */
[----:B------:R-:W-:Y:S05]  /*43a0*/  LEA.HI.X.SX32 R37, R31, R35, 0x2, P0 ;  /* 0x000000231f257211 */ /* 0x000fea00000f16ff */
[----:B------:R0:W5:Y:S04]  /*43b0*/  @!P2 LDG.E.128 R16, desc[UR8][R36.64] ;  /* 0x000000082410a981 */ /* 0x000168000c1e1d00 */
[----:B------:R0:W5:Y:S04]  /*43c0*/  @!P1 LDG.E.128 R20, desc[UR8][R36.64+0x100] ;  /* 0x0001000824149981 */ /* 0x000168000c1e1d00 */
[----:B------:R0:W5:Y:S02]  /*43d0*/  @!P3 LDG.E.128 R24, desc[UR8][R36.64+0x200] ;  /* 0x000200082418b981 */ /* 0x000164000c1e1d00 */
.L_x_27:
[----:B------:R-:W-:Y:S05]  /*43e0*/  BSYNC.RECONVERGENT B0 ;  /* 0x0000000000007941 */ /* 0x000fea0003800200 */
.L_x_26:
[----:B------:R2:W3:Y:S01]  /*43f0*/  LDS R13, [R14+0x24] ;  /* 0x000024000e0d7984 */ /* 0x0004e20000000800 */
[----:B------:R-:W-:Y:S01]  /*4400*/  UIADD3 UR6, UPT, UPT, UR6, 0x2, URZ ;  /* 0x0000000206067890 */ /* 0x000fe2000fffe0ff */
[C---:B-1----:R-:W-:Y:S03]  /*4410*/  LEA R34, P0, R31.reuse, R34, 0x3 ;  /* 0x000000221f227211 */ /* 0x042fe600078018ff */
[----:B------:R-:W-:Y:S01]  /*4420*/  UISETP.NE.AND UP0, UPT, UR6, URZ, UPT ;  /* 0x000000ff0600728c */ /* 0x000fe2000bf05270 */
[----:B------:R-:W-:Y:S02]  /*4430*/  LEA.HI.X.SX32 R35, R31, R35, 0x3, P0 ;  /* 0x000000231f237211 */ /* 0x000fe400000f1eff */
[----:B--2---:R-:W-:Y:S01]  /*4440*/  IADD3 R14, PT, PT, R14, 0x48, RZ ;  /* 0x000000480e0e7810 */ /* 0x004fe20007ffe0ff */
[C---:B---3-5:R-:W-:Y:S01]  /*4450*/  FFMA.FTZ R12, R13.reuse, R16, R12 ;  /* 0x000000100d0c7223 */ /* 0x068fe2000001000c */
        /* <DEDUP_REMOVED lines=11> */
[----:B------:R-:W-:Y:S06]  /*4510*/  BRA.U UP0, `(.L_x_28) ;  /* 0xfffffff900f87547 */ /* 0x000fec000b83ffff */
.L_x_23:
[----:B------:R-:W1:Y:S02]  /*4520*/  LDCU UR4, c[0x0][0x534] ;  /* 0x0000a680ff0477ac */ /* 0x000e640008000800 */
[----:B-1----:R-:W-:-:S04]  /*4530*/  ULOP3.LUT UR4, UR4, 0x1, URZ, 0xc0, !UPT ;  /* 0x0000000104047892 */ /* 0x002fc8000f8ec0ff */
[----:B------:R-:W-:-:S09]  /*4540*/  UISETP.NE.U32.AND UP0, UPT, UR4, 0x1, UPT ;  /* 0x000000010400788c */ /* 0x000fd2000bf05070 */
[----:B------:R-:W-:Y:S05]  /*4550*/  BRA.U UP0, `(.L_x_22) ;  /* 0x0000000100887547 */ /* 0x000fea000b800000 */
[----:B------:R-:W-:Y:S01]  /*4560*/  IMAD R13, R30, 0x24, R28 ;  /* 0x000000241e0d7824 */ /* 0x000fe200078e021c */
[----:B------:R-:W-:Y:S01]  /*4570*/  UIADD3 UR4, UPT, UPT, UR21, -UR20, URZ ;  /* 0x8000001415047290 */ /* 0x000fe2000fffe0ff */
[----:B------:R-:W-:Y:S04]  /*4580*/  BSSY.RECONVERGENT B0, `(.L_x_29) ;  /* 0x0000013000007945 */ /* 0x000fe80003800200 */
[----:B------:R-:W1:Y:S01]  /*4590*/  LDS R13, [R13] ;  /* 0x000000000d0d7984 */ /* 0x000e620000000800 */
[----:B------:R-:W-:-:S13]  /*45a0*/  ISETP.GE.AND P0, PT, R15, UR4, PT ;  /* 0x000000040f007c0c */ /* 0x000fda000bf06270 */
[----:B------:R-:W-:Y:S05]  /*45b0*/  @P0 BRA `(.L_x_30) ;  /* 0x00000000003c0947 */ /* 0x000fea0003800000 */
[----:B------:R-:W2:Y:S01]  /*45c0*/  LDCU UR4, c[0x0][0x440] ;  /* 0x00008800ff0477ac */ /* 0x000ea20008000800 */
[C---:B------:R-:W-:Y:S02]  /*45d0*/  LOP3.LUT R16, R29.reuse, 0x40, RZ, 0xfc, !PT ;  /* 0x000000401d107812 */ /* 0x040fe400078efcff */
[----:B------:R-:W-:Y:S02]  /*45e0*/  CS2R R18, SRZ ;  /* 0x0000000000127805 */ /* 0x000fe4000001ff00 */
[----:B------:R-:W-:Y:S02]  /*45f0*/  LOP3.LUT R14, R29, 0x80, RZ, 0xfc, !PT ;  /* 0x000000801d0e7812 */ /* 0x000fe400078efcff */
[----:B------:R-:W-:Y:S02]  /*4600*/  CS2R R22, SRZ ;  /* 0x0000000000167805 */ /* 0x000fe4000001ff00 */
[----:B------:R-:W-:Y:S02]  /*4610*/  CS2R R20, SRZ ;  /* 0x0000000000147805 */ /* 0x000fe4000001ff00 */
[----:B------:R-:W-:-:S02]  /*4620*/  CS2R R26, SRZ ;  /* 0x00000000001a7805 */ /* 0x000fc4000001ff00 */
[----:B------:R-:W-:Y:S02]  /*4630*/  CS2R R24, SRZ ;  /* 0x0000000000187805 */ /* 0x000fe4000001ff00 */
[----:B--2---:R-:W-:Y:S02]  /*4640*/  ISETP.GE.AND P1, PT, R16, UR4, PT ;  /* 0x0000000410007c0c */ /* 0x004fe4000bf26270 */
[----:B------:R-:W-:Y:S02]  /*4650*/  CS2R R16, SRZ ;  /* 0x0000000000107805 */ /* 0x000fe4000001ff00 */
[----:B------:R-:W-:Y:S02]  /*4660*/  ISETP.GE.AND P0, PT, R14, UR4, PT ;  /* 0x000000040e007c0c */ /* 0x000fe4000bf06270 */
[----:B------:R-:W-:-:S07]  /*4670*/  ISETP.GE.AND P2, PT, R29, UR4, PT ;  /* 0x000000041d007c0c */ /* 0x000fce000bf46270 */
[----:B------:R2:W5:Y:S06]  /*4680*/  @!P1 LDG.E.128 R20, desc[UR8][R34.64+0x100] ;  /* 0x0001000822149981 */ /* 0x00056c000c1e1d00 */
[----:B------:R2:W5:Y:S04]  /*4690*/  @!P2 LDG.E.128 R16, desc[UR8][R34.64] ;  /* 0x000000082210a981 */ /* 0x000568000c1e1d00 */
[----:B------:R2:W5:Y:S02]  /*46a0*/  @!P0 LDG.E.128 R24, desc[UR8][R34.64+0x200] ;  /* 0x0002000822188981 */ /* 0x000564000c1e1d00 */
.L_x_30:
[----:B------:R-:W-:Y:S05]  /*46b0*/  BSYNC.RECONVERGENT B0 ;  /* 0x0000000000007941 */ /* 0x000fea0003800200 */
.L_x_29:
[C---:B-1---5:R-:W-:Y:S01]  /*46c0*/  FFMA.FTZ R12, R13.reuse, R16, R12 ;  /* 0x000000100d0c7223 */ /* 0x062fe2000001000c */
        /* <DEDUP_REMOVED lines=10> */
[----:B------:R-:W-:-:S07]  /*4770*/  FFMA.FTZ R0, R13, R27, R0 ;  /* 0x0000001b0d007223 */ /* 0x000fce0000010000 */
.L_x_22:
[----:B------:R-:W-:-:S04]  /*4780*/  IADD3 R17, PT, PT, R15, UR20, RZ ;  /* 0x000000140f117c10 */ /* 0x000fc8000fffe0ff */
[----:B------:R-:W-:-:S13]  /*4790*/  ISETP.GE.AND P0, PT, R17, UR21, PT ;  /* 0x0000001511007c0c */ /* 0x000fda000bf06270 */
[----:B------:R-:W-:Y:S05]  /*47a0*/  @P0 EXIT ;  /* 0x000000000000094d */ /* 0x000fea0003800000 */
[----:B------:R-:W-:Y:S01]  /*47b0*/  IABS R18, UR22 ;  /* 0x0000001600127c13 */ /* 0x000fe20008000000 */
[----:B------:R-:W1:Y:S01]  /*47c0*/  LDC R16, c[0x0][0x434] ;  /* 0x00010d00ff107b82 */ /* 0x000e620000000800 */
[----:B------:R-:W-:Y:S01]  /*47d0*/  IABS R20, R17 ;  /* 0x0000001100147213 */ /* 0x000fe20000000000 */
[----:B------:R-:W3:Y:S01]  /*47e0*/  LDCU.128 UR4, c[0x0][0x400] ;  /* 0x00008000ff0477ac */ /* 0x000ee20008000c00 */
[----:B------:R-:W4:Y:S01]  /*47f0*/  I2F.RP R22, R18 ;  /* 0x0000001200167306 */ /* 0x000f220000209400 */
[----:B------:R-:W-:Y:S01]  /*4800*/  IABS R14, UR22 ;  /* 0x00000016000e7c13 */ /* 0x000fe20008000000 */
[----:B------:R-:W5:Y:S01]  /*4810*/  LDCU.64 UR10, c[0x0][0x410] ;  /* 0x00008200ff0a77ac */ /* 0x000f620008000a00 */
[----:B------:R-:W-:-:S03]  /*4820*/  F2FP.BF16.F32.PACK_AB R7, R7, R8 ;  /* 0x000000080707723e */ /* 0x000fc600000010ff */
[----:B------:R-:W-:Y:S01]  /*4830*/  IMAD.MOV R14, RZ, RZ, -R14 ;  /* 0x000000ffff0e7224 */ /* 0x000fe200078e0a0e */
[----:B------:R-:W-:Y:S02]  /*4840*/  F2FP.BF16.F32.PACK_AB R5, R5, R6 ;  /* 0x000000060505723e */ /* 0x000fe400000010ff */
[----:B------:R-:W-:Y:S01]  /*4850*/  F2FP.BF16.F32.PACK_AB R11, R11, R12 ;  /* 0x0000000c0b0b723e */ /* 0x000fe200000010ff */
[----:B------:R-:W-:Y:S01]  /*4860*/  IMAD.MOV.U32 R6, RZ, RZ, R7 ;  /* 0x000000ffff067224 */ /* 0x000fe200078e0007 */
[----:B------:R-:W-:Y:S01]  /*4870*/  F2FP.BF16.F32.PACK_AB R9, R9, R10 ;  /* 0x0000000a0909723e */ /* 0x000fe200000010ff */
[----:B------:R-:W-:Y:S01]  /*4880*/  IMAD.MOV.U32 R7, RZ, RZ, R5 ;  /* 0x000000ffff077224 */ /* 0x000fe200078e0005 */
[----:B------:R-:W-:Y:S01]  /*4890*/  MOV R8, R11 ;  /* 0x0000000b00087202 */ /* 0x000fe20000000f00 */
[----:B----4-:R-:W4:Y:S01]  /*48a0*/  MUFU.RCP R22, R22 ;  /* 0x0000001600167308 */ /* 0x010f220000001000 */
[----:B------:R-:W-:Y:S02]  /*48b0*/  F2FP.BF16.F32.PACK_AB R4, R3, R4 ;  /* 0x000000040304723e */ /* 0x000fe400000010ff */
[----:B------:R-:W-:-:S02]  /*48c0*/  F2FP.BF16.F32.PACK_AB R5, R0, R2 ;  /* 0x000000020005723e */ /* 0x000fc400000010ff */
[----:B-1----:R-:W-:Y:S01]  /*48d0*/  IABS R15, R16 ;  /* 0x00000010000f7213 */ /* 0x002fe20000000000 */
[----:B----4-:R-:W-:-:S04]  /*48e0*/  VIADD R22, R22, 0xffffffe ;  /* 0x0ffffffe16167836 */ /* 0x010fc80000000000 */
[----:B------:R-:W1:Y:S02]  /*48f0*/  F2I.FTZ.U32.TRUNC.NTZ R23, R22 ;  /* 0x0000001600177305 */ /* 0x000e64000021f000 */
[--C-:B-1----:R-:W-:Y:S02]  /*4900*/  IMAD.MOV R13, RZ, RZ, -R23.reuse ;  /* 0x000000ffff0d7224 */ /* 0x102fe400078e0a17 */
[----:B------:R-:W-:Y:S02]  /*4910*/  IMAD.MOV.U32 R22, RZ, RZ, RZ ;  /* 0x000000ffff167224 */ /* 0x000fe400078e00ff */
[----:B------:R-:W-:Y:S02]  /*4920*/  IMAD R19, R13, R18, RZ ;  /* 0x000000120d137224 */ /* 0x000fe400078e02ff */
[----:B------:R-:W1:Y:S02]  /*4930*/  I2F.RP R13, R15 ;  /* 0x0000000f000d7306 */ /* 0x000e640000209400 */
[----:B------:R-:W-:-:S06]  /*4940*/  IMAD.HI.U32 R19, R23, R19, R22 ;  /* 0x0000001317137227 */ /* 0x000fcc00078e0016 */
[----:B------:R-:W-:-:S04]  /*4950*/  IMAD.HI.U32 R19, R19, R20, RZ ;  /* 0x0000001413137227 */ /* 0x000fc800078e00ff */
[----:B------:R-:W-:Y:S01]  /*4960*/  IMAD R14, R19, R14, R20 ;  /* 0x0000000e130e7224 */ /* 0x000fe200078e0214 */
[----:B-1----:R-:W1:Y:S04]  /*4970*/  MUFU.RCP R13, R13 ;  /* 0x0000000d000d7308 */ /* 0x002e680000001000 */
[----:B------:R-:W-:-:S13]  /*4980*/  ISETP.GT.U32.AND P1, PT, R18, R14, PT ;  /* 0x0000000e1200720c */ /* 0x000fda0003f24070 */
[-C--:B------:R-:W-:Y:S01]  /*4990*/  @!P1 IADD3 R14, PT, PT, R14, -R18.reuse, RZ ;  /* 0x800000120e0e9210 */ /* 0x080fe20007ffe0ff */
[----:B------:R-:W-:Y:S01]  /*49a0*/  @!P1 VIADD R19, R19, 0x1 ;  /* 0x0000000113139836 */ /* 0x000fe20000000000 */
[----:B------:R-:W-:Y:S01]  /*49b0*/  ISETP.NE.AND P1, PT, RZ, UR22, PT ;  /* 0x00000016ff007c0c */ /* 0x000fe2000bf25270 */
[----:B-1----:R-:W-:Y:S01]  /*49c0*/  VIADD R13, R13, 0xffffffe ;  /* 0x0ffffffe0d0d7836 */ /* 0x002fe20000000000 */
[----:B------:R-:W-:Y:S02]  /*49d0*/  ISETP.GE.U32.AND P2, PT, R14, R18, PT ;  /* 0x000000120e00720c */ /* 0x000fe40003f46070 */
[----:B------:R-:W-:Y:S01]  /*49e0*/  LOP3.LUT R14, R17, UR22, RZ, 0x3c, !PT ;  /* 0x00000016110e7c12 */ /* 0x000fe2000f8e3cff */
[----:B------:R-:W1:Y:S03]  /*49f0*/  F2I.FTZ.U32.TRUNC.NTZ R23, R13 ;  /* 0x0000000d00177305 */ /* 0x000e66000021f000 */
[----:B------:R-:W-:-:S07]  /*4a00*/  ISETP.GE.AND P0, PT, R14, RZ, PT ;  /* 0x000000ff0e00720c */ /* 0x000fce0003f06270 */
[----:B------:R-:W-:Y:S01]  /*4a10*/  @P2 VIADD R19, R19, 0x1 ;  /* 0x0000000113132836 */ /* 0x000fe20000000000 */
[----:B-1----:R-:W-:-:S05]  /*4a20*/  IADD3 R14, PT, PT, RZ, -R23, RZ ;  /* 0x80000017ff0e7210 */ /* 0x002fca0007ffe0ff */
[----:B------:R-:W-:Y:S01]  /*4a30*/  @!P0 IMAD.MOV R19, RZ, RZ, -R19 ;  /* 0x000000ffff138224 */ /* 0x000fe200078e0a13 */
[----:B------:R-:W-:Y:S01]  /*4a40*/  @!P1 LOP3.LUT R19, RZ, UR22, RZ, 0x33, !PT ;  /* 0x00000016ff139c12 */ /* 0x000fe2000f8e33ff */
[----:B------:R-:W-:-:S04]  /*4a50*/  IMAD R14, R14, R15, RZ ;  /* 0x0000000f0e0e7224 */ /* 0x000fc800078e02ff */
[----:B------:R-:W-:Y:S02]  /*4a60*/  IMAD R18, R19, UR22, RZ ;  /* 0x0000001613127c24 */ /* 0x000fe4000f8e02ff */
[----:B------:R-:W-:-:S04]  /*4a70*/  IMAD.HI.U32 R14, R23, R14, R22 ;  /* 0x0000000e170e7227 */ /* 0x000fc800078e0016 */
[----:B------:R-:W-:Y:S02]  /*4a80*/  IMAD.IADD R20, R17, 0x1, -R18 ;  /* 0x0000000111147824 */ /* 0x000fe400078e0a12 */
[----:B---3--:R-:W-:-:S03]  /*4a90*/  IMAD.WIDE.U32 R22, R19, UR4, RZ ;  /* 0x0000000413167c25 */ /* 0x008fc6000f8e00ff */
[----:B------:R-:W-:Y:S02]  /*4aa0*/  IABS R13, R20 ;  /* 0x00000014000d7213 */ /* 0x000fe40000000000 */
[----:B------:R-:W-:-:S03]  /*4ab0*/  LOP3.LUT R20, R20, R16, RZ, 0x3c, !PT ;  /* 0x0000001014147212 */ /* 0x000fc600078e3cff */
[----:B------:R-:W-:Y:S01]  /*4ac0*/  IMAD.HI.U32 R21, R14, R13, RZ ;  /* 0x0000000d0e157227 */ /* 0x000fe200078e00ff */
[----:B------:R-:W-:-:S03]  /*4ad0*/  ISETP.GE.AND P1, PT, R20, RZ, PT ;  /* 0x000000ff1400720c */ /* 0x000fc60003f26270 */
[----:B------:R-:W-:-:S04]  /*4ae0*/  IMAD.MOV R14, RZ, RZ, -R21 ;  /* 0x000000ffff0e7224 */ /* 0x000fc800078e0a15 */
[----:B------:R-:W-:Y:S01]  /*4af0*/  IMAD R13, R15, R14, R13 ;  /* 0x0000000e0f0d7224 */ /* 0x000fe200078e020d */
[----:B------:R-:W-:-:S04]  /*4b00*/  SHF.R.S32.HI R14, RZ, 0x1f, R19 ;  /* 0x0000001fff0e7819 */ /* 0x000fc80000011413 */
[----:B------:R-:W-:Y:S01]  /*4b10*/  ISETP.GT.U32.AND P0, PT, R15, R13, PT ;  /* 0x0000000d0f00720c */ /* 0x000fe20003f04070 */
[----:B------:R-:W-:-:S04]  /*4b20*/  IMAD R14, R14, UR4, RZ ;  /* 0x000000040e0e7c24 */ /* 0x000fc8000f8e02ff */
[----:B------:R-:W-:Y:S01]  /*4b30*/  IMAD R14, R19, UR5, R14 ;  /* 0x00000005130e7c24 */ /* 0x000fe2000f8e020e */
[----:B------:R-:W1:Y:S03]  /*4b40*/  LDCU.64 UR4, c[0x0][0x3f0] ;  /* 0x00007e00ff0477ac */ /* 0x000e660008000a00 */
[----:B------:R-:W-:-:S04]  /*4b50*/  IMAD.IADD R23, R23, 0x1, R14 ;  /* 0x0000000117177824 */ /* 0x000fc800078e020e */
[----:B------:R-:W-:Y:S01]  /*4b60*/  @!P0 IMAD.IADD R13, R13, 0x1, -R15 ;  /* 0x000000010d0d8824 */ /* 0x000fe200078e0a0f */
[----:B------:R-:W-:Y:S02]  /*4b70*/  @!P0 IADD3 R21, PT, PT, R21, 0x1, RZ ;  /* 0x0000000115158810 */ /* 0x000fe40007ffe0ff */
[----:B------:R-:W-:Y:S02]  /*4b80*/  ISETP.NE.AND P0, PT, R16, RZ, PT ;  /* 0x000000ff1000720c */ /* 0x000fe40003f05270 */
[----:B------:R-:W-:Y:S02]  /*4b90*/  ISETP.GE.U32.AND P2, PT, R13, R15, PT ;  /* 0x0000000f0d00720c */ /* 0x000fe40003f46070 */
[----:B------:R-:W3:Y:S11]  /*4ba0*/  S2R R13, SR_TID.X ;  /* 0x00000000000d7919 */ /* 0x000ef60000002100 */
[----:B------:R-:W-:-:S04]  /*4bb0*/  @P2 VIADD R21, R21, 0x1 ;  /* 0x0000000115152836 */ /* 0x000fc80000000000 */
[----:B------:R-:W-:Y:S01]  /*4bc0*/  @!P1 IMAD.MOV R21, RZ, RZ, -R21 ;  /* 0x000000ffff159224 */ /* 0x000fe200078e0a15 */
[----:B------:R-:W-:-:S04]  /*4bd0*/  @!P0 LOP3.LUT R21, RZ, R16, RZ, 0x33, !PT ;  /* 0x00000010ff158212 */ /* 0x000fc800078e33ff */
[----:B------:R-:W-:Y:S01]  /*4be0*/  SHF.R.S32.HI R15, RZ, 0x1f, R21 ;  /* 0x0000001fff0f7819 */ /* 0x000fe20000011415 */
[C---:B------:R-:W-:Y:S02]  /*4bf0*/  IMAD R16, R21.reuse, R16, R18 ;  /* 0x0000001015107224 */ /* 0x040fe400078e0212 */
[----:B-----5:R-:W-:-:S03]  /*4c00*/  IMAD.WIDE.U32 R22, R21, UR10, R22 ;  /* 0x0000000a15167c25 */ /* 0x020fc6000f8e0016 */
[----:B------:R-:W-:Y:S01]  /*4c10*/  IADD3 R16, PT, PT, R17, -R16, RZ ;  /* 0x8000001011107210 */ /* 0x000fe20007ffe0ff */
[----:B------:R-:W-:Y:S01]  /*4c20*/  IMAD R15, R15, UR10, RZ ;  /* 0x0000000a0f0f7c24 */ /* 0x000fe2000f8e02ff */
[----:B------:R-:W4:Y:S02]  /*4c30*/  LDCU UR10, c[0x0][0x440] ;  /* 0x00008800ff0a77ac */ /* 0x000f240008000800 */
[----:B------:R-:W-:Y:S01]  /*4c40*/  SHF.R.S32.HI R14, RZ, 0x1f, R16 ;  /* 0x0000001fff0e7819 */ /* 0x000fe20000011410 */
[----:B------:R-:W-:Y:S02]  /*4c50*/  IMAD R15, R21, UR11, R15 ;  /* 0x0000000b150f7c24 */ /* 0x000fe4000f8e020f */
[----:B---3--:R-:W-:Y:S02]  /*4c60*/  IMAD.SHL.U32 R13, R13, 0x4, RZ ;  /* 0x000000040d0d7824 */ /* 0x008fe400078e00ff */
[----:B------:R-:W-:Y:S02]  /*4c70*/  IMAD.IADD R23, R23, 0x1, R15 ;  /* 0x0000000117177824 */ /* 0x000fe400078e020f */
[----:B------:R-:W-:Y:S01]  /*4c80*/  IMAD R14, R14, UR6, RZ ;  /* 0x000000060e0e7c24 */ /* 0x000fe2000f8e02ff */
[----:B------:R-:W-:Y:S01]  /*4c90*/  LOP3.LUT R13, R13, 0x3c, RZ, 0xc0, !PT ;  /* 0x0000003c0d0d7812 */ /* 0x000fe200078ec0ff */
[----:B------:R-:W-:-:S04]  /*4ca0*/  IMAD.WIDE.U32 R22, R16, UR6, R22 ;  /* 0x0000000610167c25 */ /* 0x000fc8000f8e0016 */
[----:B------:R-:W-:Y:S01]  /*4cb0*/  IMAD R16, R16, UR7, R14 ;  /* 0x0000000710107c24 */ /* 0x000fe2000f8e020e */
[----:B------:R-:W-:Y:S02]  /*4cc0*/  IADD3 R15, P0, PT, R29, R22, RZ ;  /* 0x000000161d0f7210 */ /* 0x000fe40007f1e0ff */
[C---:B------:R-:W-:Y:S02]  /*4cd0*/  LOP3.LUT R14, R13.reuse, 0x40, RZ, 0xfc, !PT ;  /* 0x000000400d0e7812 */ /* 0x040fe400078efcff */
[----:B------:R-:W-:Y:S01]  /*4ce0*/  LOP3.LUT R13, R13, 0x80, RZ, 0xfc, !PT ;  /* 0x000000800d0d7812 */ /* 0x000fe200078efcff */
[----:B------:R-:W-:Y:S01]  /*4cf0*/  IMAD.X R16, R23, 0x1, R16, P0 ;  /* 0x0000000117107824 */ /* 0x000fe200000e0610 */
[----:B----4-:R-:W-:Y:S02]  /*4d00*/  ISETP.GE.AND P1, PT, R14, UR10, PT ;  /* 0x0000000a0e007c0c */ /* 0x010fe4000bf26270 */
[----:B-1----:R-:W-:Y:S02]  /*4d10*/  LEA R14, P0, R15, UR4, 0x1 ;  /* 0x000000040f0e7c11 */ /* 0x002fe4000f8008ff */
[----:B------:R-:W-:-:S02]  /*4d20*/  ISETP.GE.AND P2, PT, R29, UR10, PT ;  /* 0x0000000a1d007c0c */ /* 0x000fc4000bf46270 */
[----:B------:R-:W-:Y:S02]  /*4d30*/  LEA.HI.X R15, R15, UR5, R16, 0x1, P0 ;  /* 0x000000050f0f7c11 */ /* 0x000fe400080f0c10 */
[----:B------:R-:W-:-:S05]  /*4d40*/  ISETP.GE.AND P0, PT, R13, UR10, PT ;  /* 0x0000000a0d007c0c */ /* 0x000fca000bf06270 */
[----:B------:R1:W-:Y:S04]  /*4d50*/  @!P1 STG.E.64 desc[UR8][R14.64+0x80], R6 ;  /* 0x000080060e009986 */ /* 0x0003e8000c101b08 */
[----:B------:R1:W-:Y:S04]  /*4d60*/  @!P2 STG.E.64 desc[UR8][R14.64], R8 ;  /* 0x000000080e00a986 */ /* 0x0003e8000c101b08 */
[----:B------:R-:W-:Y:S05]  /*4d70*/  @P0 EXIT ;  /* 0x000000000000094d */ /* 0x000fea0003800000 */
[----:B------:R-:W-:Y:S01]  /*4d80*/  STG.E.64 desc[UR8][R14.64+0x100], R4 ;  /* 0x000100040e007986 */ /* 0x000fe2000c101b08 */
[----:B------:R-:W-:Y:S05]  /*4d90*/  EXIT ;  /* 0x000000000000794d */ /* 0x000fea0003800000 */
        .weak           $__internal_0_$__cuda_sm20_div_s64
        .type           $__internal_0_$__cuda_sm20_div_s64,@function
        .size           $__internal_0_$__cuda_sm20_div_s64,(.L_x_3709 - $__internal_0_$__cuda_sm20_div_s64)
$__internal_0_$__cuda_sm20_div_s64:
[----:B------:R-:W-:Y:S02]  /*4da0*/  IADD3 R36, P0, PT, RZ, -R18, RZ ;  /* 0x80000012ff247210 */ /* 0x000fe40007f1e0ff */
[----:B------:R-:W-:-:S03]  /*4db0*/  ISETP.GE.AND P1, PT, R17, RZ, PT ;  /* 0x000000ff1100720c */ /* 0x000fc60003f26270 */
[----:B------:R-:W-:Y:S01]  /*4dc0*/  IMAD.X R9, RZ, RZ, ~R17, P0 ;  /* 0x000000ffff097224 */ /* 0x000fe200000e0e11 */
[----:B------:R-:W-:-:S04]  /*4dd0*/  SEL R36, R36, R18, !P1 ;  /* 0x0000001224247207 */ /* 0x000fc80004800000 */
[----:B------:R-:W-:-:S04]  /*4de0*/  SEL R37, R9, R17, !P1 ;  /* 0x0000001109257207 */ /* 0x000fc80004800000 */
[----:B------:R-:W0:Y:S08]  /*4df0*/  I2F.U64.RP R12, R36 ;  /* 0x00000024000c7312 */ /* 0x000e300000309000 */
[----:B0-----:R-:W0:Y:S02]  /*4e00*/  MUFU.RCP R12, R12 ;  /* 0x0000000c000c7308 */ /* 0x001e240000001000 */
[----:B0-----:R-:W-:-:S06]  /*4e10*/  VIADD R12, R12, 0x1ffffffe ;  /* 0x1ffffffe0c0c7836 */ /* 0x001fcc0000000000 */
[----:B------:R-:W0:Y:S02]  /*4e20*/  F2I.U64.TRUNC R12, R12 ;  /* 0x0000000c000c7311 */ /* 0x000e24000020d800 */
[----:B0-----:R-:W-:-:S04]  /*4e30*/  IMAD.WIDE.U32 R44, R12, R36, RZ ;  /* 0x000000240c2c7225 */ /* 0x001fc800078e00ff */
[C---:B------:R-:W-:Y:S01]  /*4e40*/  IMAD R10, R12.reuse, R37, R45 ;  /* 0x000000250c0a7224 */ /* 0x040fe200078e022d */
[----:B------:R-:W-:Y:S01]  /*4e50*/  IADD3 R11, P0, PT, RZ, -R44, RZ ;  /* 0x8000002cff0b7210 */ /* 0x000fe20007f1e0ff */
[----:B------:R-:W-:Y:S02]  /*4e60*/  IMAD.MOV.U32 R45, RZ, RZ, R12 ;  /* 0x000000ffff2d7224 */ /* 0x000fe400078e000c */
[----:B------:R-:W-:Y:S02]  /*4e70*/  IMAD R10, R13, R36, R10 ;  /* 0x000000240d0a7224 */ /* 0x000fe400078e020a */
[----:B------:R-:W-:-:S04]  /*4e80*/  IMAD.HI.U32 R44, R12, R11, RZ ;  /* 0x0000000b0c2c7227 */ /* 0x000fc800078e00ff */
[----:B------:R-:W-:-:S04]  /*4e90*/  IMAD.X R10, RZ, RZ, ~R10, P0 ;  /* 0x000000ffff0a7224 */ /* 0x000fc800000e0e0a */
[----:B------:R-:W-:-:S04]  /*4ea0*/  IMAD.WIDE.U32 R44, P2, R12, R10, R44 ;  /* 0x0000000a0c2c7225 */ /* 0x000fc8000784002c */
[C---:B------:R-:W-:Y:S02]  /*4eb0*/  IMAD R9, R13.reuse, R10, RZ ;  /* 0x0000000a0d097224 */ /* 0x040fe400078e02ff */
[----:B------:R-:W-:-:S04]  /*4ec0*/  IMAD.HI.U32 R11, P1, R13, R11, R44 ;  /* 0x0000000b0d0b7227 */ /* 0x000fc8000782002c */
[----:B------:R-:W-:Y:S01]  /*4ed0*/  IMAD.HI.U32 R10, R13, R10, RZ ;  /* 0x0000000a0d0a7227 */ /* 0x000fe200078e00ff */
[----:B------:R-:W-:-:S03]  /*4ee0*/  IADD3 R45, P0, PT, R9, R11, RZ ;  /* 0x0000000b092d7210 */ /* 0x000fc60007f1e0ff */
[----:B------:R-:W-:Y:S02]  /*4ef0*/  IMAD.X R10, R10, 0x1, R13, P2 ;  /* 0x000000010a0a7824 */ /* 0x000fe400010e060d */
[----:B------:R-:W-:-:S03]  /*4f00*/  IMAD.WIDE.U32 R12, R45, R36, RZ ;  /* 0x000000242d0c7225 */ /* 0x000fc600078e00ff */
[----:B------:R-:W-:Y:S01]  /*4f10*/  IADD3.X R11, PT, PT, RZ, RZ, R10, P0, P1 ;  /* 0x000000ffff0b7210 */ /* 0x000fe200007e240a */
[----:B------:R-:W-:Y:S01]  /*4f20*/  IMAD R9, R45, R37, R13 ;  /* 0x000000252d097224 */ /* 0x000fe200078e020d */
[----:B------:R-:W-:Y:S02]  /*4f30*/  IADD3 R13, P0, PT, RZ, -R12, RZ ;  /* 0x8000000cff0d7210 */ /* 0x000fe40007f1e0ff */
[----:B------:R-:W-:Y:S01]  /*4f40*/  ISETP.GE.AND P1, PT, R19, RZ, PT ;  /* 0x000000ff1300720c */ /* 0x000fe20003f26270 */
[----:B------:R-:W-:Y:S02]  /*4f50*/  IMAD R9, R11, R36, R9 ;  /* 0x000000240b097224 */ /* 0x000fe400078e0209 */
[----:B------:R-:W-:-:S03]  /*4f60*/  IMAD.HI.U32 R44, R45, R13, RZ ;  /* 0x0000000d2d2c7227 */ /* 0x000fc600078e00ff */
[----:B------:R-:W-:Y:S02]  /*4f70*/  IADD3.X R9, PT, PT, RZ, ~R9, RZ, P0, !PT ;  /* 0x80000009ff097210 */ /* 0x000fe400007fe4ff */
[----:B------:R-:W-:-:S03]  /*4f80*/  IADD3 R10, P0, PT, RZ, -R21, RZ ;  /* 0x80000015ff0a7210 */ /* 0x000fc60007f1e0ff */
[----:B------:R-:W-:Y:S01]  /*4f90*/  IMAD.WIDE.U32 R44, P4, R45, R9, R44 ;  /* 0x000000092d2c7225 */ /* 0x000fe2000788002c */
[----:B------:R-:W-:-:S03]  /*4fa0*/  SEL R10, R10, R21, !P1 ;  /* 0x000000150a0a7207 */ /* 0x000fc60004800000 */
[C---:B------:R-:W-:Y:S02]  /*4fb0*/  IMAD R12, R11.reuse, R9, RZ ;  /* 0x000000090b0c7224 */ /* 0x040fe400078e02ff */
[----:B------:R-:W-:-:S04]  /*4fc0*/  IMAD.HI.U32 R13, P3, R11, R13, R44 ;  /* 0x0000000d0b0d7227 */ /* 0x000fc8000786002c */
[----:B------:R-:W-:Y:S01]  /*4fd0*/  IMAD.HI.U32 R9, R11, R9, RZ ;  /* 0x000000090b097227 */ /* 0x000fe200078e00ff */
[----:B------:R-:W-:-:S03]  /*4fe0*/  IADD3 R12, P2, PT, R12, R13, RZ ;  /* 0x0000000d0c0c7210 */ /* 0x000fc60007f5e0ff */
[----:B------:R-:W-:Y:S02]  /*4ff0*/  IMAD.X R13, RZ, RZ, ~R19, P0 ;  /* 0x000000ffff0d7224 */ /* 0x000fe400000e0e13 */
[----:B------:R-:W-:Y:S02]  /*5000*/  IMAD.X R11, R9, 0x1, R11, P4 ;  /* 0x00000001090b7824 */ /* 0x000fe400020e060b */
[C---:B------:R-:W-:Y:S01]  /*5010*/  IMAD.HI.U32 R44, R12.reuse, R10, RZ ;  /* 0x0000000a0c2c7227 */ /* 0x040fe200078e00ff */
[----:B------:R-:W-:Y:S02]  /*5020*/  SEL R9, R13, R19, !P1 ;  /* 0x000000130d097207 */ /* 0x000fe40004800000 */
[----:B------:R-:W-:Y:S01]  /*5030*/  IADD3.X R11, PT, PT, RZ, RZ, R11, P2, P3 ;  /* 0x000000ffff0b7210 */ /* 0x000fe200017e640b */
[----:B------:R-:W-:Y:S02]  /*5040*/  IMAD.MOV.U32 R45, RZ, RZ, RZ ;  /* 0x000000ffff2d7224 */ /* 0x000fe400078e00ff */
[----:B------:R-:W-:-:S04]  /*5050*/  IMAD.WIDE.U32 R12, R12, R9, R44 ;  /* 0x000000090c0c7225 */ /* 0x000fc800078e002c */
[C---:B------:R-:W-:Y:S02]  /*5060*/  IMAD R22, R11.reuse, R9, RZ ;  /* 0x000000090b167224 */ /* 0x040fe400078e02ff */
[----:B------:R-:W-:-:S04]  /*5070*/  IMAD.HI.U32 R12, P1, R11, R10, R12 ;  /* 0x0000000a0b0c7227 */ /* 0x000fc8000782000c */
[----:B------:R-:W-:Y:S01]  /*5080*/  IMAD.HI.U32 R11, R11, R9, RZ ;  /* 0x000000090b0b7227 */ /* 0x000fe200078e00ff */
[----:B------:R-:W-:-:S03]  /*5090*/  IADD3 R22, P0, PT, R22, R12, RZ ;  /* 0x0000000c16167210 */ /* 0x000fc60007f1e0ff */
[----:B------:R-:W-:Y:S02]  /*50a0*/  IMAD.X R11, RZ, RZ, R11, P1 ;  /* 0x000000ffff0b7224 */ /* 0x000fe400008e060b */
[----:B------:R-:W-:-:S03]  /*50b0*/  IMAD.WIDE.U32 R12, R22, R36, RZ ;  /* 0x00000024160c7225 */ /* 0x000fc600078e00ff */
[----:B------:R-:W-:Y:S01]  /*50c0*/  IADD3.X R21, PT, PT, RZ, R11, RZ, P0, !PT ;  /* 0x0000000bff157210 */ /* 0x000fe200007fe4ff */
[----:B------:R-:W-:Y:S01]  /*50d0*/  IMAD R11, R22, R37, R13 ;  /* 0x00000025160b7224 */ /* 0x000fe200078e020d */
[----:B------:R-:W-:-:S03]  /*50e0*/  IADD3 R10, P1, PT, -R12, R10, RZ ;  /* 0x0000000a0c0a7210 */ /* 0x000fc60007f3e1ff */
[-C--:B------:R-:W-:Y:S01]  /*50f0*/  IMAD R11, R21, R36.reuse, R11 ;  /* 0x00000024150b7224 */ /* 0x080fe200078e020b */
[----:B------:R-:W-:-:S03]  /*5100*/  ISETP.GE.U32.AND P0, PT, R10, R36, PT ;  /* 0x000000240a00720c */ /* 0x000fc60003f06070 */
[----:B------:R-:W-:Y:S01]  /*5110*/  IMAD.X R9, R9, 0x1, ~R11, P1 ;  /* 0x0000000109097824 */ /* 0x000fe200008e0e0b */
[----:B------:R-:W-:-:S04]  /*5120*/  IADD3 R12, P1, PT, R10, -R36, RZ ;  /* 0x800000240a0c7210 */ /* 0x000fc80007f3e0ff */
[C---:B------:R-:W-:Y:S01]  /*5130*/  ISETP.GE.U32.AND.EX P0, PT, R9.reuse, R37, PT, P0 ;  /* 0x000000250900720c */ /* 0x040fe20003f06100 */
[----:B------:R-:W-:Y:S01]  /*5140*/  IMAD.X R11, R9, 0x1, ~R37, P1 ;  /* 0x00000001090b7824 */ /* 0x000fe200008e0e25 */
[----:B------:R-:W-:Y:S02]  /*5150*/  IADD3 R13, P1, PT, R22, 0x1, RZ ;  /* 0x00000001160d7810 */ /* 0x000fe40007f3e0ff */
[----:B------:R-:W-:Y:S02]  /*5160*/  SEL R12, R12, R10, P0 ;  /* 0x0000000a0c0c7207 */ /* 0x000fe40000000000 */
[----:B------:R-:W-:Y:S01]  /*5170*/  SEL R11, R11, R9, P0 ;  /* 0x000000090b0b7207 */ /* 0x000fe20000000000 */
[----:B------:R-:W-:Y:S01]  /*5180*/  IMAD.X R9, RZ, RZ, R21, P1 ;  /* 0x000000ffff097224 */ /* 0x000fe200008e0615 */
[----:B------:R-:W-:Y:S02]  /*5190*/  SEL R13, R13, R22, P0 ;  /* 0x000000160d0d7207 */ /* 0x000fe40000000000 */
[----:B------:R-:W-:-:S02]  /*51a0*/  ISETP.GE.U32.AND P1, PT, R12, R36, PT ;  /* 0x000000240c00720c */ /* 0x000fc40003f26070 */
[----:B------:R-:W-:Y:S02]  /*51b0*/  SEL R9, R9, R21, P0 ;  /* 0x0000001509097207 */ /* 0x000fe40000000000 */
[----:B------:R-:W-:Y:S02]  /*51c0*/  IADD3 R10, P0, PT, R13, 0x1, RZ ;  /* 0x000000010d0a7810 */ /* 0x000fe40007f1e0ff */
[----:B------:R-:W-:Y:S02]  /*51d0*/  ISETP.GE.U32.AND.EX P1, PT, R11, R37, PT, P1 ;  /* 0x000000250b00720c */ /* 0x000fe40003f26110 */
[----:B------:R-:W-:Y:S02]  /*51e0*/  IADD3.X R11, PT, PT, RZ, R9, RZ, P0, !PT ;  /* 0x00000009ff0b7210 */ /* 0x000fe400007fe4ff */
[----:B------:R-:W-:Y:S02]  /*51f0*/  SEL R10, R10, R13, P1 ;  /* 0x0000000d0a0a7207 */ /* 0x000fe40000800000 */
[----:B------:R-:W-:-:S02]  /*5200*/  SEL R11, R11, R9, P1 ;  /* 0x000000090b0b7207 */ /* 0x000fc40000800000 */
[C---:B------:R-:W-:Y:S02]  /*5210*/  LOP3.LUT R12, R17.reuse, R19, RZ, 0x3c, !PT ;  /* 0x00000013110c7212 */ /* 0x040fe400078e3cff */
[-C--:B------:R-:W-:Y:S02]  /*5220*/  IADD3 R9, P1, PT, RZ, -R10.reuse, RZ ;  /* 0x8000000aff097210 */ /* 0x080fe40007f3e0ff */
[----:B------:R-:W-:Y:S02]  /*5230*/  ISETP.NE.U32.AND P0, PT, R18, RZ, PT ;  /* 0x000000ff1200720c */ /* 0x000fe40003f05070 */
[----:B------:R-:W-:Y:S01]  /*5240*/  ISETP.GE.AND P2, PT, R12, RZ, PT ;  /* 0x000000ff0c00720c */ /* 0x000fe20003f46270 */
[----:B------:R-:W-:Y:S01]  /*5250*/  IMAD.X R12, RZ, RZ, ~R11, P1 ;  /* 0x000000ffff0c7224 */ /* 0x000fe200008e0e0b */
[----:B------:R-:W-:Y:S01]  /*5260*/  ISETP.NE.AND.EX P0, PT, R17, RZ, PT, P0 ;  /* 0x000000ff1100720c */ /* 0x000fe20003f05300 */
[----:B------:R-:W-:Y:S01]  /*5270*/  IMAD.MOV.U32 R17, RZ, RZ, 0x0 ;  /* 0x00000000ff117424 */ /* 0x000fe200078e00ff */
[----:B------:R-:W-:-:S02]  /*5280*/  SEL R9, R9, R10, !P2 ;  /* 0x0000000a09097207 */ /* 0x000fc40005000000 */
[----:B------:R-:W-:Y:S02]  /*5290*/  SEL R12, R12, R11, !P2 ;  /* 0x0000000b0c0c7207 */ /* 0x000fe40005000000 */
[----:B------:R-:W-:Y:S02]  /*52a0*/  SEL R9, R9, 0xffffffff, P0 ;  /* 0xffffffff09097807 */ /* 0x000fe40000000000 */
[----:B------:R-:W-:Y:S01]  /*52b0*/  SEL R12, R12, 0xffffffff, P0 ;  /* 0xffffffff0c0c7807 */ /* 0x000fe20000000000 */
[----:B------:R-:W-:Y:S06]  /*52c0*/  RET.REL.NODEC R16 `(_ZN5flash32flash_fwd_splitkv_combine_kernelI23Flash_fwd_kernel_traitsILi192ELi64ELi64ELi4ELb0ELb0EN7cutlass10bfloat16_tE19Flash_kernel_traitsILi192ELi64ELi64ELi4ES3_EELi8ELi7ELb0EEEvNS_16Flash_fwd_paramsE) ;  /* 0xffffffac104c7950 */ /* 0x000fec0003c3ffff */
.L_x_31:
[----:B------:R-:W-:-:S00]  /*52d0*/  BRA `(.L_x_31) ;  /* 0xfffffffc00fc7947 */ /* 0x000fc0000383ffff */
[----:B------:R-:W-:-:S00]  /*52e0*/  NOP ;  /* 0x0000000000007918 */ /* 0x000fc00000000000 */
        /* <DEDUP_REMOVED lines=9> */
.L_x_3709:


//--------------------- .text._ZN5flash32flash_fwd_splitkv_combine_kernelI23Flash_fwd_kernel_traitsILi192ELi64ELi64ELi4ELb0ELb0EN7cutlass10bfloat16_tE19Flash_kernel_traitsILi192ELi64ELi64ELi4ES3_EELi8ELi6ELb0EEEvNS_16Flash_fwd_paramsE --------------------------
	.section	.text._ZN5flash32flash_fwd_splitkv_combine_kernelI23Flash_fwd_kernel_traitsILi192ELi64ELi64ELi4ELb0ELb0EN7cutlass10bfloat16_tE19Flash_kernel_traitsILi192ELi64ELi64ELi4ES3_EELi8ELi6ELb0EEEvNS_16Flash_fwd_paramsE,"ax",@progbits
	.align	128
        .global         _ZN5flash32flash_fwd_splitkv_combine_kernelI23Flash_fwd_kernel_traitsILi192ELi64ELi64ELi4ELb0ELb0EN7cutlass10bfloat16_tE19Flash_kernel_traitsILi192ELi64ELi64ELi4ES3_EELi8ELi6ELb0EEEvNS_16Flash_fwd_paramsE
        .type           _ZN5flash32flash_fwd_splitkv_combine_kernelI23Flash_fwd_kernel_traitsILi192ELi64ELi64ELi4ELb0ELb0EN7cutlass10bfloat16_tE19Flash_kernel_traitsILi192ELi64ELi64ELi4ES3_EELi8ELi6ELb0EEEvNS_16Flash_fwd_paramsE,@function
        .size           _ZN5flash32flash_fwd_splitkv_combine_kernelI23Flash_fwd_kernel_traitsILi192ELi64ELi64ELi4ELb0ELb0EN7cutlass10bfloat16_tE19Flash_kernel_traitsILi192ELi64ELi64ELi4ES3_EELi8ELi6ELb0EEEvNS_16Flash_fwd_paramsE,(.L_x_3710 - _ZN5flash32flash_fwd_splitkv_combine_kernelI23Flash_fwd_kernel_traitsILi192ELi64ELi64ELi4ELb0ELb0EN7cutlass10bfloat16_tE19Flash_kernel_traitsILi192ELi64ELi64ELi4ES3_EELi8ELi6ELb0EEEvNS_16Flash_fwd_paramsE)
        .other          _ZN5flash32flash_fwd_splitkv_combine_kernelI23Flash_fwd_kernel_traitsILi192ELi64ELi64ELi4ELb0ELb0EN7cutlass10bfloat16_tE19Flash_kernel_traitsILi192ELi64ELi64ELi4ES3_EELi8ELi6ELb0EEEvNS_16Flash_fwd_paramsE,@"STO_CUDA_ENTRY STV_DEFAULT"
_ZN5flash32flash_fwd_splitkv_combine_kernelI23Flash_fwd_kernel_traitsILi192ELi64ELi64ELi4ELb0ELb0EN7cutlass10bfloat16_tE19Flash_kernel_traitsILi192ELi64ELi64ELi4ES3_EELi8ELi6ELb0EEEvNS_16Flash_fwd_paramsE:
.text._ZN5flash32flash_fwd_splitkv_combine_kernelI23Flash_fwd_kernel_traitsILi192ELi64ELi64ELi4ELb0ELb0EN7cutlass10bfloat16_tE19Flash_kernel_traitsILi192ELi64ELi64ELi4ES3_EELi8ELi6ELb0EEEvNS_16Flash_fwd_paramsE:
        /* <DEDUP_REMOVED lines=15> */
[----:B------:R-:W-:Y:S01]  /*00f0*/  UIADD3 UR5, UPT, UPT, URZ, -UR14, URZ ;  /* 0x8000000eff057290 */ /* 0x000fe2000fffe0ff */
[----:B------:R-:W-:Y:S01]  /*0100*/  UMOV UR12, URZ ;  /* 0x000000ff000c7c82 */ /* 0x000fe20008000000 */
[----:B------:R-:W-:-:S05]  /*0110*/  UISETP.NE.U32.AND UP0, UPT, UR14, URZ, UPT ;  /* 0x000000ff0e00728c */ /* 0x000fca000bf05070 */
[----:B0-----:R-:W0:Y:S02]  /*0120*/  MUFU.RCP R0, R2 ;  /* 0x0000000200007308 */ /* 0x001e240000001000 */
[----:B0-----:R-:W-:-:S06]  /*0130*/  VIADD R0, R0, 0xffffffe ;  /* 0x0ffffffe00007836 */ /* 0x001fcc0000000000 */
[----:B------:R-:W0:Y:S02]  /*0140*/  F2I.FTZ.U32.TRUNC.NTZ R0, R0 ;  /* 0x0000000000007305 */ /* 0x000e24000021f000 */
[----:B0-----:R-:W-:-:S13]  /*0150*/  R2UR UR13, R0 ;  /* 0x00000000000d72ca */ /* 0x001fda00000e0000 */
[----:B------:R-:W-:-:S04]  /*0160*/  UIMAD UR5, UR5, UR13, URZ ;  /* 0x0000000d050572a4 */ /* 0x000fc8000f8e02ff */
[----:B------:R-:W-:-:S04]  /*0170*/  UIMAD.WIDE.U32 UR12, UR13, UR5, UR12 ;  /* 0x000000050d0c72a5 */ /* 0x000fc8000f8e000c */
[----:B------:R-:W-:-:S07]  /*0180*/  UIMAD.WIDE.U32 UR12, UR13, UR7, URZ ;  /* 0x000000070d0c72a5 */ /* 0x000fce000f8e00ff */
[----:B------:R-:W-:Y:S01]  /*0190*/  UMOV UR9, UR13 ;  /* 0x0000000d00097c82 */ /* 0x000fe20008000000 */
[----:B------:R-:W-:Y:S01]  /*01a0*/  UMOV UR13, URZ ;  /* 0x000000ff000d7c82 */ /* 0x000fe20008000000 */
[----:B------:R-:W-:Y:S01]  /*01b0*/  UIADD3 UR5, UPT, UPT, -UR9, URZ, URZ ;  /* 0x000000ff09057290 */ /* 0x000fe2000fffe1ff */
[----:B------:R-:W-:-:S03]  /*01c0*/  IMAD.U32 R15, RZ, RZ, UR13 ;  /* 0x0000000dff0f7e24 */ /* 0x000fc6000f8e00ff */
[----:B------:R-:W-:-:S04]  /*01d0*/  UIMAD UR5, UR14, UR5, UR7 ;  /* 0x000000050e0572a4 */ /* 0x000fc8000f8e0207 */
[----:B------:R-:W-:-:S11]  /*01e0*/  UISETP.GE.U32.AND UP2, UPT, UR5, UR14, UPT ;  /* 0x0000000e0500728c */ /* 0x000fd6000bf46070 */
[----:B------:R-:W-:Y:S02]  /*01f0*/  @UP2 UIADD3 UR5, UPT, UPT, -UR14, UR5, URZ ;  /* 0x000000050e052290 */ /* 0x000fe4000fffe1ff */
[----:B------:R-:W-:Y:S02]  /*0200*/  @UP2 UIADD3 UR9, UPT, UPT, UR9, 0x1, URZ ;  /* 0x0000000109092890 */ /* 0x000fe4000fffe0ff */
[----:B------:R-:W-:-:S11]  /*0210*/  UISETP.GE.U32.AND UP1, UPT, UR5, UR14, UPT ;  /* 0x0000000e0500728c */ /* 0x000fd6000bf26070 */
[----:B------:R-:W-:Y:S02]  /*0220*/  @UP1 UIADD3 UR9, UPT, UPT, UR9, 0x1, URZ ;  /* 0x0000000109091890 */ /* 0x000fe4000fffe0ff */
[----:B------:R-:W-:-:S07]  /*0230*/  @!UP0 ULOP3.LUT UR9, URZ, UR14, URZ, 0x33, !UPT ;  /* 0x0000000eff098292 */ /* 0x000fce000f8e33ff */
[----:B------:R-:W-:Y:S02]  /*0240*/  UMOV UR12, UR9 ;  /* 0x00000009000c7c82 */ /* 0x000fe40008000000 */
[----:B------:R-:W-:Y:S01]  /*0250*/  MOV R14, UR12 ;  /* 0x0000000c000e7c02 */ /* 0x000fe20008000f00 */
[----:B------:R-:W-:Y:S06]  /*0260*/  BRA `(.L_x_33) ;  /* 0x00000000001c7947 */ /* 0x000fec0003800000 */
.L_x_32:
[----:B------:R-:W-:Y:S01]  /*0270*/  IMAD.U32 R33, RZ, RZ, UR7 ;  /* 0x00000007ff217e24 */ /* 0x000fe2000f8e00ff */
[----:B------:R-:W-:Y:S01]  /*0280*/  MOV R20, UR14 ;  /* 0x0000000e00147c02 */ /* 0x000fe20008000f00 */
[----:B------:R-:W-:Y:S01]  /*0290*/  IMAD.U32 R21, RZ, RZ, UR4 ;  /* 0x00000004ff157e24 */ /* 0x000fe2000f8e00ff */
[----:B------:R-:W-:Y:S02]  /*02a0*/  MOV R19, UR8 ;  /* 0x0000000800137c02 */ /* 0x000fe40008000f00 */
[----:B------:R-:W-:Y:S02]  /*02b0*/  MOV R18, 0x2d0 ;  /* 0x000002d000127802 */ /* 0x000fe40000000f00 */
[----:B------:R-:W-:Y:S05]  /*02c0*/  CALL.REL.NOINC `($__internal_1_$__cuda_sm20_div_s64) ;  /* 0x0000004000b07944 */ /* 0x000fea0003c00000 */
[----:B------:R-:W-:-:S07]  /*02d0*/  MOV R15, R13 ;  /* 0x0000000d000f7202 */ /* 0x000fce0000000f00 */
.L_x_33:
        /* <DEDUP_REMOVED lines=30> */
.L_x_35:
[----:B------:R-:W-:Y:S01]  /*04c0*/  IMAD.MOV.U32 R33, RZ, RZ, R14 ;  /* 0x000000ffff217224 */ /* 0x000fe200078e000e */
[----:B------:R-:W-:Y:S02]  /*04d0*/  MOV R21, R15 ;  /* 0x0000000f00157202 */ /* 0x000fe40000000f00 */
[----:B------:R-:W-:Y:S02]  /*04e0*/  MOV R18, 0x500 ;  /* 0x0000050000127802 */ /* 0x000fe40000000f00 */
[----:B------:R-:W-:Y:S05]  /*04f0*/  CALL.REL.NOINC `($__internal_1_$__cuda_sm20_div_s64) ;  /* 0x0000004000247944 */ /* 0x000fea0003c00000 */
[----:B------:R-:W-:Y:S02]  /*0500*/  MOV R26, R14 ;  /* 0x0000000e001a7202 */ /* 0x000fe40000000f00 */
[----:B------:R-:W-:Y:S02]  /*0510*/  MOV R27, R13 ;  /* 0x0000000d001b7202 */ /* 0x000fe40000000f00 */
.L_x_36:
[----:B------:R-:W-:Y:S05]  /*0520*/  BSYNC.RECONVERGENT B0 ;  /* 0x0000000000007941 */ /* 0x000fea0003800200 */
.L_x_34:
[----:B------:R-:W0:Y:S01]  /*0530*/  LDC R3, c[0x0][0x434] ;  /* 0x00010d00ff037b82 */ /* 0x000e220000000800 */
[----:B------:R-:W-:Y:S01]  /*0540*/  IMAD.MOV.U32 R6, RZ, RZ, RZ ;  /* 0x000000ffff067224 */ /* 0x000fe200078e00ff */
[----:B------:R-:W-:Y:S01]  /*0550*/  BSSY.RECONVERGENT B0, `(.L_x_37) ;  /* 0x000003c000007945 */ /* 0x000fe20003800200 */
[----:B0-----:R-:W-:-:S04]  /*0560*/  IABS R5, R3 ;  /* 0x0000000300057213 */ /* 0x001fc80000000000 */
[----:B------:R-:W0:Y:S01]  /*0570*/  I2F.RP R9, R5 ;  /* 0x0000000500097306 */ /* 0x000e220000209400 */
[----:B------:R-:W-:-:S04]  /*0580*/  IADD3 R0, PT, PT, R3, -0x1, R5 ;  /* 0xffffffff03007810 */ /* 0x000fc80007ffe005 */
[----:B------:R-:W-:-:S03]  /*0590*/  IABS R2, R0 ;  /* 0x0000000000027213 */ /* 0x000fc60000000000 */
[----:B0-----:R-:W0:Y:S02]  /*05a0*/  MUFU.RCP R8, R9 ;  /* 0x0000000900087308 */ /* 0x001e240000001000 */
[----:B0-----:R-:W-:-:S06]  /*05b0*/  VIADD R8, R8, 0xffffffe ;  /* 0x0ffffffe08087836 */ /* 0x001fcc0000000000 */
[----:B------:R-:W0:Y:S02]  /*05c0*/  F2I.FTZ.U32.TRUNC.NTZ R7, R8 ;  /* 0x0000000800077305 */ /* 0x000e24000021f000 */
[----:B0-----:R-:W-:-:S04]  /*05d0*/  IMAD.MOV R4, RZ, RZ, -R7 ;  /* 0x000000ffff047224 */ /* 0x001fc800078e0a07 */
[----:B------:R-:W-:-:S04]  /*05e0*/  IMAD R4, R4, R5, RZ ;  /* 0x0000000504047224 */ /* 0x000fc800078e02ff */
[----:B------:R-:W-:-:S04]  /*05f0*/  IMAD.HI.U32 R7, R7, R4, R6 ;  /* 0x0000000407077227 */ /* 0x000fc800078e0006 */
[----:B------:R-:W-:-:S04]  /*0600*/  IMAD.MOV.U32 R4, RZ, RZ, R2 ;  /* 0x000000ffff047224 */ /* 0x000fc800078e0002 */
[----:B------:R-:W-:-:S04]  /*0610*/  IMAD.HI.U32 R6, R7, R4, RZ ;  /* 0x0000000407067227 */ /* 0x000fc800078e00ff */
[----:B------:R-:W-:-:S04]  /*0620*/  IMAD.MOV R2, RZ, RZ, -R6 ;  /* 0x000000ffff027224 */ /* 0x000fc800078e0a06 */
[----:B------:R-:W-:-:S05]  /*0630*/  IMAD R2, R5, R2, R4 ;  /* 0x0000000205027224 */ /* 0x000fca00078e0204 */
[----:B------:R-:W-:-:S13]  /*0640*/  ISETP.GT.U32.AND P1, PT, R5, R2, PT ;  /* 0x000000020500720c */ /* 0x000fda0003f24070 */
[----:B------:R-:W-:Y:S02]  /*0650*/  @!P1 IMAD.IADD R2, R2, 0x1, -R5 ;  /* 0x0000000102029824 */ /* 0x000fe400078e0a05 */
[----:B------:R-:W-:Y:S01]  /*0660*/  @!P1 VIADD R6, R6, 0x1 ;  /* 0x0000000106069836 */ /* 0x000fe20000000000 */
[----:B------:R-:W-:Y:S02]  /*0670*/  ISETP.NE.AND P1, PT, R3, RZ, PT ;  /* 0x000000ff0300720c */ /* 0x000fe40003f25270 */
[-C--:B------:R-:W-:Y:S02]  /*0680*/  ISETP.GE.U32.AND P2, PT, R2, R5.reuse, PT ;  /* 0x000000050200720c */ /* 0x080fe40003f46070 */
[----:B------:R-:W-:-:S04]  /*0690*/  LOP3.LUT R2, R0, R5, RZ, 0x3c, !PT ;  /* 0x0000000500027212 */ /* 0x000fc800078e3cff */
[----:B------:R-:W-:-:S07]  /*06a0*/  ISETP.GE.AND P0, PT, R2, RZ, PT ;  /* 0x000000ff0200720c */ /* 0x000fce0003f06270 */
[----:B------:R-:W-:-:S06]  /*06b0*/  @P2 VIADD R6, R6, 0x1 ;  /* 0x0000000106062836 */ /* 0x000fcc0000000000 */
        /* <DEDUP_REMOVED lines=30> */
.L_x_38:
[----:B------:R-:W-:Y:S01]  /*08a0*/  IMAD.MOV.U32 R33, RZ, RZ, R20 ;  /* 0x000000ffff217224 */ /* 0x000fe200078e0014 */
[----:B------:R-:W-:Y:S01]  /*08b0*/  MOV R20, R12 ;  /* 0x0000000c00147202 */ /* 0x000fe20000000f00 */
[----:B------:R-:W-:Y:S01]  /*08c0*/  IMAD.MOV.U32 R21, RZ, RZ, R19 ;  /* 0x000000ffff157224 */ /* 0x000fe200078e0013 */
[----:B------:R-:W-:Y:S02]  /*08d0*/  MOV R19, R2 ;  /* 0x0000000200137202 */ /* 0x000fe40000000f00 */
[----:B------:R-:W-:Y:S02]  /*08e0*/  MOV R18, 0x900 ;  /* 0x0000090000127802 */ /* 0x000fe40000000f00 */
[----:B------:R-:W-:Y:S05]  /*08f0*/  CALL.REL.NOINC `($__internal_1_$__cuda_sm20_div_s64) ;  /* 0x0000003c00247944 */ /* 0x000fea0003c00000 */
[----:B------:R-:W-:Y:S02]  /*0900*/  MOV R15, R13 ;  /* 0x0000000d000f7202 */ /* 0x000fe40000000f00 */
.L_x_39:
[----:B------:R-:W-:Y:S05]  /*0910*/  BSYNC.RECONVERGENT B0 ;  /* 0x0000000000007941 */ /* 0x000fea0003800200 */
.L_x_37:
[----:B------:R-:W0:Y:S01]  /*0920*/  LDCU UR11, c[0x0][0x434] ;  /* 0x00008680ff0b77ac */ /* 0x000e220008000800 */
[----:B------:R-:W-:Y:S01]  /*0930*/  IMAD.MOV.U32 R6, RZ, RZ, RZ ;  /* 0x000000ffff067224 */ /* 0x000fe200078e00ff */
[----:B------:R-:W-:Y:S01]  /*0940*/  BSSY.RECONVERGENT B0, `(.L_x_40) ;  /* 0x000007a000007945 */ /* 0x000fe20003800200 */
[----:B0-----:R-:W-:Y:S01]  /*0950*/  IMAD.U32 R5, RZ, RZ, UR11 ;  /* 0x0000000bff057e24 */ /* 0x001fe2000f8e00ff */
[----:B------:R-:W-:-:S04]  /*0960*/  USHF.R.S32.HI UR5, URZ, 0x1f, UR11 ;  /* 0x0000001fff057899 */ /* 0x000fc8000801140b */
[----:B------:R-:W-:Y:S01]  /*0970*/  IABS R5, R5 ;  /* 0x0000000500057213 */ /* 0x000fe20000000000 */
[----:B------:R-:W-:-:S03]  /*0980*/  ULOP3.LUT UR5, UR5, 0x1, URZ, 0xfc, !UPT ;  /* 0x0000000105057892 */ /* 0x000fc6000f8efcff */
[----:B------:R-:W0:Y:S08]  /*0990*/  I2F.RP R9, R5 ;  /* 0x0000000500097306 */ /* 0x000e300000209400 */
[----:B0-----:R-:W0:Y:S02]  /*09a0*/  MUFU.RCP R8, R9 ;  /* 0x0000000900087308 */ /* 0x001e240000001000 */
[----:B0-----:R-:W-:-:S06]  /*09b0*/  VIADD R8, R8, 0xffffffe ;  /* 0x0ffffffe08087836 */ /* 0x001fcc0000000000 */
[----:B------:R-:W0:Y:S02]  /*09c0*/  F2I.FTZ.U32.TRUNC.NTZ R7, R8 ;  /* 0x0000000800077305 */ /* 0x000e24000021f000 */
[----:B0-----:R-:W-:-:S04]  /*09d0*/  IMAD.MOV R3, RZ, RZ, -R7 ;  /* 0x000000ffff037224 */ /* 0x001fc800078e0a07 */
[----:B------:R-:W-:Y:S01]  /*09e0*/  IMAD R4, R3, R5, RZ ;  /* 0x0000000503047224 */ /* 0x000fe200078e02ff */
[----:B------:R-:W-:Y:S02]  /*09f0*/  IABS R3, R0 ;  /* 0x0000000000037213 */ /* 0x000fe40000000000 */
[----:B------:R-:W-:Y:S01]  /*0a00*/  LOP3.LUT R0, R0, UR11, RZ, 0x3c, !PT ;  /* 0x0000000b00007c12 */ /* 0x000fe2000f8e3cff */
[----:B------:R-:W-:-:S03]  /*0a10*/  IMAD.HI.U32 R7, R7, R4, R6 ;  /* 0x0000000407077227 */ /* 0x000fc600078e0006 */
[----:B------:R-:W-:Y:S01]  /*0a20*/  ISETP.GE.AND P2, PT, R0, RZ, PT ;  /* 0x000000ff0000720c */ /* 0x000fe20003f46270 */
[----:B------:R-:W-:Y:S01]  /*0a30*/  IMAD.MOV.U32 R6, RZ, RZ, R3 ;  /* 0x000000ffff067224 */ /* 0x000fe200078e0003 */
[----:B------:R-:W0:Y:S03]  /*0a40*/  LDC R0, c[0x0][0x3e0] ;  /* 0x0000f800ff007b82 */ /* 0x000e260000000800 */
[----:B------:R-:W-:-:S04]  /*0a50*/  IMAD.HI.U32 R3, R7, R6, RZ ;  /* 0x0000000607037227 */ /* 0x000fc800078e00ff */
[----:B------:R-:W-:-:S04]  /*0a60*/  IMAD.MOV R4, RZ, RZ, -R3 ;  /* 0x000000ffff047224 */ /* 0x000fc800078e0a03 */
[----:B------:R-:W-:-:S05]  /*0a70*/  IMAD R4, R5, R4, R6 ;  /* 0x0000000405047224 */ /* 0x000fca00078e0206 */
[----:B------:R-:W-:Y:S02]  /*0a80*/  ISETP.GT.U32.AND P1, PT, R5, R4, PT ;  /* 0x000000040500720c */ /* 0x000fe40003f24070 */
[----:B0-----:R-:W-:Y:S02]  /*0a90*/  IABS R6, R0 ;  /* 0x0000000000067213 */ /* 0x001fe40000000000 */
[----:B------:R-:W-:Y:S02]  /*0aa0*/  ISETP.NE.AND P4, PT, R0, RZ, PT ;  /* 0x000000ff0000720c */ /* 0x000fe40003f85270 */
[----:B------:R-:W0:Y:S07]  /*0ab0*/  I2F.RP R9, R6 ;  /* 0x0000000600097306 */ /* 0x000e2e0000209400 */
[----:B------:R-:W-:Y:S01]  /*0ac0*/  @!P1 IADD3 R4, PT, PT, R4, -R5, RZ ;  /* 0x8000000504049210 */ /* 0x000fe20007ffe0ff */
[----:B------:R-:W-:Y:S01]  /*0ad0*/  @!P1 VIADD R3, R3, 0x1 ;  /* 0x0000000103039836 */ /* 0x000fe20000000000 */
[----:B------:R-:W-:-:S02]  /*0ae0*/  ISETP.NE.AND P1, PT, RZ, UR11, PT ;  /* 0x0000000bff007c0c */ /* 0x000fc4000bf25270 */
[----:B------:R-:W-:Y:S01]  /*0af0*/  ISETP.GE.U32.AND P0, PT, R4, R5, PT ;  /* 0x000000050400720c */ /* 0x000fe20003f06070 */
[----:B------:R-:W-:Y:S01]  /*0b00*/  VIADD R4, R0, 0xffffffff ;  /* 0xffffffff00047836 */ /* 0x000fe20000000000 */
[----:B0-----:R-:W0:Y:S11]  /*0b10*/  MUFU.RCP R18, R9 ;  /* 0x0000000900127308 */ /* 0x001e360000001000 */
[----:B------:R-:W-:-:S04]  /*0b20*/  @P0 VIADD R3, R3, 0x1 ;  /* 0x0000000103030836 */ /* 0x000fc80000000000 */
[----:B------:R-:W-:-:S04]  /*0b30*/  IMAD.MOV.U32 R5, RZ, RZ, R3 ;  /* 0x000000ffff057224 */ /* 0x000fc800078e0003 */
[----:B------:R-:W-:Y:S01]  /*0b40*/  @!P2 IMAD.MOV R5, RZ, RZ, -R5 ;  /* 0x000000ffff05a224 */ /* 0x000fe200078e0a05 */
[----:B------:R-:W-:-:S05]  /*0b50*/  @!P1 LOP3.LUT R5, RZ, UR11, RZ, 0x33, !PT ;  /* 0x0000000bff059c12 */ /* 0x000fca000f8e33ff */
[----:B------:R-:W-:Y:S01]  /*0b60*/  IMAD R10, R5, UR5, RZ ;  /* 0x00000005050a7c24 */ /* 0x000fe2000f8e02ff */
[----:B------:R-:W1:Y:S01]  /*0b70*/  LDCU.U8 UR5, c[0x0][0x549] ;  /* 0x0000a920ff0577ac */ /* 0x000e620008000000 */
[----:B0-----:R-:W-:-:S03]  /*0b80*/  VIADD R18, R18, 0xffffffe ;  /* 0x0ffffffe12127836 */ /* 0x001fc60000000000 */
[-C--:B------:R-:W-:Y:S01]  /*0b90*/  IABS R8, R10.reuse ;  /* 0x0000000a00087213 */ /* 0x080fe20000000000 */
[----:B------:R0:W-:Y:S01]  /*0ba0*/  F2I.FTZ.U32.TRUNC.NTZ R19, R18 ;  /* 0x0000001200137305 */ /* 0x0001e2000021f000 */
[----:B------:R-:W-:-:S05]  /*0bb0*/  IABS R11, R10 ;  /* 0x0000000a000b7213 */ /* 0x000fca0000000000 */
[----:B------:R-:W-:Y:S02]  /*0bc0*/  IMAD.MOV R11, RZ, RZ, -R11 ;  /* 0x000000ffff0b7224 */ /* 0x000fe400078e0a0b */
[----:B------:R-:W2:Y:S01]  /*0bd0*/  I2F.RP R7, R8 ;  /* 0x0000000800077306 */ /* 0x000ea20000209400 */
[----:B-1----:R-:W-:Y:S01]  /*0be0*/  UISETP.NE.AND UP1, UPT, UR5, URZ, UPT ;  /* 0x000000ff0500728c */ /* 0x002fe2000bf25270 */
[----:B0-----:R-:W-:-:S03]  /*0bf0*/  IMAD.MOV.U32 R18, RZ, RZ, RZ ;  /* 0x000000ffff127224 */ /* 0x001fc600078e00ff */
[----:B------:R-:W-:-:S03]  /*0c00*/  USEL UR11, UR11, 0x1, !UP1 ;  /* 0x000000010b0b7887 */ /* 0x000fc6000c800000 */
[----:B--2---:R-:W0:Y:S02]  /*0c10*/  MUFU.RCP R3, R7 ;  /* 0x0000000700037308 */ /* 0x004e240000001000 */
[----:B0-----:R-:W-:Y:S01]  /*0c20*/  IADD3 R20, PT, PT, R3, 0xffffffe, RZ ;  /* 0x0ffffffe03147810 */ /* 0x001fe20007ffe0ff */
[----:B------:R-:W-:-:S05]  /*0c30*/  IMAD.IADD R7, R4, 0x1, R8 ;  /* 0x0000000104077824 */ /* 0x000fca00078e0208 */
[----:B------:R0:W1:Y:S01]  /*0c40*/  F2I.FTZ.U32.TRUNC.NTZ R21, R20 ;  /* 0x0000001400157305 */ /* 0x000062000021f000 */
[----:B------:R-:W-:Y:S01]  /*0c50*/  IABS R9, R7 ;  /* 0x0000000700097213 */ /* 0x000fe20000000000 */
[----:B0-----:R-:W-:Y:S02]  /*0c60*/  HFMA2 R20, -RZ, RZ, 0, 0 ;  /* 0x00000000ff147431 */ /* 0x001fe400000001ff */
[----:B-1----:R-:W-:-:S04]  /*0c70*/  IMAD.MOV R3, RZ, RZ, -R21 ;  /* 0x000000ffff037224 */ /* 0x002fc800078e0a15 */
[----:B------:R-:W-:Y:S02]  /*0c80*/  IMAD R16, R3, R8, RZ ;  /* 0x0000000803107224 */ /* 0x000fe400078e02ff */
[----:B------:R-:W-:Y:S02]  /*0c90*/  IMAD.MOV R3, RZ, RZ, -R19 ;  /* 0x000000ffff037224 */ /* 0x000fe400078e0a13 */
[----:B------:R-:W-:-:S04]  /*0ca0*/  IMAD.HI.U32 R16, R21, R16, R20 ;  /* 0x0000001015107227 */ /* 0x000fc800078e0014 */
[----:B------:R-:W-:Y:S02]  /*0cb0*/  IMAD R3, R3, R6, RZ ;  /* 0x0000000603037224 */ /* 0x000fe400078e02ff */
[----:B------:R-:W-:-:S04]  /*0cc0*/  IMAD.HI.U32 R16, R16, R9, RZ ;  /* 0x0000000910107227 */ /* 0x000fc800078e00ff */
[----:B------:R-:W-:Y:S02]  /*0cd0*/  IMAD R11, R16, R11, R9 ;  /* 0x0000000b100b7224 */ /* 0x000fe400078e0209 */
[----:B------:R-:W-:-:S03]  /*0ce0*/  IMAD.HI.U32 R18, R19, R3, R18 ;  /* 0x0000000313127227 */ /* 0x000fc600078e0012 */
[----:B------:R-:W-:-:S03]  /*0cf0*/  ISETP.GT.U32.AND P1, PT, R8, R11, PT ;  /* 0x0000000b0800720c */ /* 0x000fc60003f24070 */
[----:B------:R-:W-:-:S05]  /*0d00*/  IMAD.HI.U32 R13, R18, R9, RZ ;  /* 0x00000009120d7227 */ /* 0x000fca00078e00ff */
[----:B------:R-:W-:-:S05]  /*0d10*/  IADD3 R3, PT, PT, -R13, RZ, RZ ;  /* 0x000000ff0d037210 */ /* 0x000fca0007ffe1ff */
[----:B------:R-:W-:Y:S02]  /*0d20*/  @!P1 IMAD.IADD R11, R11, 0x1, -R8 ;  /* 0x000000010b0b9824 */ /* 0x000fe400078e0a08 */
[----:B------:R-:W-:Y:S02]  /*0d30*/  IMAD R3, R6, R3, R9 ;  /* 0x0000000306037224 */ /* 0x000fe400078e0209 */
[----:B------:R-:W-:Y:S01]  /*0d40*/  @!P1 VIADD R16, R16, 0x1 ;  /* 0x0000000110109836 */ /* 0x000fe20000000000 */
[-C--:B------:R-:W-:Y:S02]  /*0d50*/  ISETP.GE.U32.AND P2, PT, R11, R8.reuse, PT ;  /* 0x000000080b00720c */ /* 0x080fe40003f46070 */
[----:B------:R-:W-:Y:S02]  /*0d60*/  LOP3.LUT R11, R7, R8, RZ, 0x3c, !PT ;  /* 0x00000008070b7212 */ /* 0x000fe400078e3cff */
[----:B------:R-:W-:Y:S02]  /*0d70*/  ISETP.GT.U32.AND P3, PT, R6, R3, PT ;  /* 0x000000030600720c */ /* 0x000fe40003f64070 */
[----:B------:R-:W-:-:S02]  /*0d80*/  ISETP.GE.AND P0, PT, R11, RZ, PT ;  /* 0x000000ff0b00720c */ /* 0x000fc40003f06270 */
[----:B------:R-:W-:Y:S02]  /*0d90*/  ISETP.NE.AND P1, PT, R10, RZ, PT ;  /* 0x000000ff0a00720c */ /* 0x000fe40003f25270 */
[----:B------:R-:W-:-:S03]  /*0da0*/  LOP3.LUT R7, R7, R0, RZ, 0x3c, !PT ;  /* 0x0000000007077212 */ /* 0x000fc600078e3cff */
[----:B------:R-:W-:Y:S01]  /*0db0*/  @P2 VIADD R16, R16, 0x1 ;  /* 0x0000000110102836 */ /* 0x000fe20000000000 */
[----:B------:R-:W-:Y:S02]  /*0dc0*/  ISETP.GE.AND P2, PT, R7, RZ, PT ;  /* 0x000000ff0700720c */ /* 0x000fe40003f46270 */
[----:B------:R-:W-:Y:S01]  /*0dd0*/  SHF.R.S32.HI R7, RZ, 0x1f, R10 ;  /* 0x0000001fff077819 */ /* 0x000fe2000001140a */
[----:B------:R-:W-:Y:S01]  /*0de0*/  @!P3 IMAD.IADD R3, R3, 0x1, -R6 ;  /* 0x000000010303b824 */ /* 0x000fe200078e0a06 */
[----:B------:R-:W-:Y:S01]  /*0df0*/  @!P3 IADD3 R13, PT, PT, R13, 0x1, RZ ;  /* 0x000000010d0db810 */ /* 0x000fe20007ffe0ff */
[----:B------:R-:W-:Y:S01]  /*0e00*/  @!P0 IMAD.MOV R16, RZ, RZ, -R16 ;  /* 0x000000ffff108224 */ /* 0x000fe200078e0a10 */
[----:B------:R-:W-:Y:S02]  /*0e10*/  ISETP.NE.AND P3, PT, R5, RZ, PT ;  /* 0x000000ff0500720c */ /* 0x000fe40003f65270 */
[----:B------:R-:W-:Y:S02]  /*0e20*/  @!P1 LOP3.LUT R16, RZ, R8, RZ, 0x33, !PT ;  /* 0x00000008ff109212 */ /* 0x000fe400078e33ff */
[----:B------:R-:W-:-:S02]  /*0e30*/  ISETP.GE.U32.AND P1, PT, R3, R6, PT ;  /* 0x000000060300720c */ /* 0x000fc40003f26070 */
[C---:B------:R-:W-:Y:S02]  /*0e40*/  ISETP.LT.U32.AND P0, PT, R14.reuse, R16, PT ;  /* 0x000000100e00720c */ /* 0x040fe40003f01070 */
[----:B------:R-:W-:Y:S02]  /*0e50*/  SHF.R.S32.HI R3, RZ, 0x1f, R16 ;  /* 0x0000001fff037819 */ /* 0x000fe40000011410 */
[----:B------:R-:W-:Y:S02]  /*0e60*/  SEL R8, RZ, 0x1, !P3 ;  /* 0x00000001ff087807 */ /* 0x000fe40005800000 */
[-C--:B------:R-:W-:Y:S02]  /*0e70*/  ISETP.LT.AND.EX P0, PT, R15, R3.reuse, PT, P0 ;  /* 0x000000030f00720c */ /* 0x080fe40003f01300 */
[----:B------:R-:W-:Y:S02]  /*0e80*/  LOP3.LUT R8, R7, R8, RZ, 0xfc, !PT ;  /* 0x0000000807087212 */ /* 0x000fe400078efcff */
[----:B------:R-:W-:Y:S01]  /*0e90*/  SEL R3, R15, R3, P0 ;  /* 0x000000030f037207 */ /* 0x000fe20000000000 */
[----:B------:R-:W-:Y:S01]  /*0ea0*/  @P1 VIADD R13, R13, 0x1 ;  /* 0x000000010d0d1836 */ /* 0x000fe20000000000 */
[----:B------:R-:W-:-:S02]  /*0eb0*/  SEL R9, R14, R16, P0 ;  /* 0x000000100e097207 */ /* 0x000fc40000000000 */
[----:B------:R-:W-:Y:S01]  /*0ec0*/  LOP3.LUT R6, R15, R3, RZ, 0xfc, !PT ;  /* 0x000000030f067212 */ /* 0x000fe200078efcff */
[----:B------:R-:W-:-:S03]  /*0ed0*/  IMAD.MOV.U32 R5, RZ, RZ, R13 ;  /* 0x000000ffff057224 */ /* 0x000fc600078e000d */
[----:B------:R-:W-:Y:S01]  /*0ee0*/  ISETP.NE.U32.AND P1, PT, R6, RZ, PT ;  /* 0x000000ff0600720c */ /* 0x000fe20003f25070 */
[----:B------:R-:W-:Y:S01]  /*0ef0*/  @!P2 IMAD.MOV R5, RZ, RZ, -R5 ;  /* 0x000000ffff05a224 */ /* 0x000fe200078e0a05 */
[----:B------:R-:W-:-:S11]  /*0f00*/  @!P4 LOP3.LUT R5, RZ, R0, RZ, 0x33, !PT ;  /* 0x00000000ff05c212 */ /* 0x000fd600078e33ff */
[----:B------:R-:W-:Y:S05]  /*0f10*/  @P1 BRA `(.L_x_41) ;  /* 0x0000000000501947 */ /* 0x000fea0003800000 */
[----:B------:R-:W0:Y:S01]  /*0f20*/  I2F.U32.RP R11, R9 ;  /* 0x00000009000b7306 */ /* 0x000e220000209000 */
[----:B------:R-:W-:Y:S02]  /*0f30*/  ISETP.NE.U32.AND P0, PT, R9, RZ, PT ;  /* 0x000000ff0900720c */ /* 0x000fe40003f05070 */
[----:B------:R-:W-:-:S05]  /*0f40*/  MOV R39, RZ ;  /* 0x000000ff00277202 */ /* 0x000fca0000000f00 */
[----:B0-----:R-:W0:Y:S02]  /*0f50*/  MUFU.RCP R6, R11 ;  /* 0x0000000b00067308 */ /* 0x001e240000001000 */
[----:B0-----:R-:W-:-:S06]  /*0f60*/  VIADD R6, R6, 0xffffffe ;  /* 0x0ffffffe06067836 */ /* 0x001fcc0000000000 */
[----:B------:R-:W0:Y:S02]  /*0f70*/  F2I.FTZ.U32.TRUNC.NTZ R7, R6 ;  /* 0x0000000600077305 */ /* 0x000e24000021f000 */
[----:B0-----:R-:W-:Y:S01]  /*0f80*/  IMAD.MOV R0, RZ, RZ, -R7 ;  /* 0x000000ffff007224 */ /* 0x001fe200078e0a07 */
[----:B------:R-:W-:-:S03]  /*0f90*/  MOV R6, RZ ;  /* 0x000000ff00067202 */ /* 0x000fc60000000f00 */
        /* <DEDUP_REMOVED lines=12> */
.L_x_41:
[----:B------:R-:W-:Y:S01]  /*1060*/  IMAD.MOV.U32 R33, RZ, RZ, R14 ;  /* 0x000000ffff217224 */ /* 0x000fe200078e000e */
[----:B------:R-:W-:Y:S01]  /*1070*/  MOV R20, R9 ;  /* 0x0000000900147202 */ /* 0x000fe20000000f00 */
[----:B------:R-:W-:Y:S01]  /*1080*/  IMAD.MOV.U32 R21, RZ, RZ, R15 ;  /* 0x000000ffff157224 */ /* 0x000fe200078e000f */
[----:B------:R-:W-:Y:S02]  /*1090*/  MOV R19, R3 ;  /* 0x0000000300137202 */ /* 0x000fe40000000f00 */
[----:B------:R-:W-:Y:S02]  /*10a0*/  MOV R18, 0x10c0 ;  /* 0x000010c000127802 */ /* 0x000fe40000000f00 */
[----:B------:R-:W-:Y:S05]  /*10b0*/  CALL.REL.NOINC `($__internal_1_$__cuda_sm20_div_s64) ;  /* 0x0000003400347944 */ /* 0x000fea0003c00000 */
[----:B------:R-:W-:Y:S02]  /*10c0*/  MOV R38, R14 ;  /* 0x0000000e00267202 */ /* 0x000fe40000000f00 */
[----:B------:R-:W-:Y:S02]  /*10d0*/  MOV R39, R13 ;  /* 0x0000000d00277202 */ /* 0x000fe40000000f00 */
.L_x_42:
[----:B------:R-:W-:Y:S05]  /*10e0*/  BSYNC.RECONVERGENT B0 ;  /* 0x0000000000007941 */ /* 0x000fea0003800200 */
.L_x_40:
[----:B------:R-:W-:Y:S01]  /*10f0*/  IABS R13, UR10 ;  /* 0x0000000a000d7c13 */ /* 0x000fe20008000000 */
[----:B------:R-:W0:Y:S01]  /*1100*/  LDC R0, c[0x0][0x434] ;  /* 0x00010d00ff007b82 */ /* 0x000e220000000800 */
[----:B------:R-:W-:Y:S01]  /*1110*/  IABS R6, UR10 ;  /* 0x0000000a00067c13 */ /* 0x000fe20008000000 */
[----:B------:R-:W-:Y:S01]  /*1120*/  IMAD R5, R5, UR11, RZ ;  /* 0x0000000b05057c24 */ /* 0x000fe2000f8e02ff */
[----:B------:R-:W1:Y:S01]  /*1130*/  I2F.RP R16, R13 ;  /* 0x0000000d00107306 */ /* 0x000e620000209400 */
[----:B------:R-:W-:Y:S02]  /*1140*/  BSSY.RECONVERGENT B0, `(.L_x_43) ;  /* 0x000003c000007945 */ /* 0x000fe40003800200 */
[----:B------:R-:W-:Y:S02]  /*1150*/  IMAD.MOV R6, RZ, RZ, -R6 ;  /* 0x000000ffff067224 */ /* 0x000fe400078e0a06 */
[----:B------:R-:W-:-:S03]  /*1160*/  IMAD R8, R8, R5, RZ ;  /* 0x0000000508087224 */ /* 0x000fc600078e02ff */
[----:B-1----:R-:W1:Y:S01]  /*1170*/  MUFU.RCP R15, R16 ;  /* 0x00000010000f7308 */ /* 0x002e620000001000 */
[----:B0-----:R-:W-:-:S04]  /*1180*/  IADD3 R0, PT, PT, R0, -0x1, R13 ;  /* 0xffffffff00007810 */ /* 0x001fc80007ffe00d */
[----:B------:R-:W-:Y:S01]  /*1190*/  IABS R7, R0 ;  /* 0x0000000000077213 */ /* 0x000fe20000000000 */
[----:B-1----:R-:W-:-:S06]  /*11a0*/  VIADD R15, R15, 0xffffffe ;  /* 0x0ffffffe0f0f7836 */ /* 0x002fcc0000000000 */
[----:B------:R-:W0:Y:S02]  /*11b0*/  F2I.FTZ.U32.TRUNC.NTZ R15, R15 ;  /* 0x0000000f000f7305 */ /* 0x000e24000021f000 */
[----:B0-----:R-:W-:-:S04]  /*11c0*/  IMAD.MOV R14, RZ, RZ, -R15 ;  /* 0x000000ffff0e7224 */ /* 0x001fc800078e0a0f */
[----:B------:R-:W-:Y:S02]  /*11d0*/  IMAD R11, R14, R13, RZ ;  /* 0x0000000d0e0b7224 */ /* 0x000fe400078e02ff */
[----:B------:R-:W-:-:S04]  /*11e0*/  IMAD.MOV.U32 R14, RZ, RZ, RZ ;  /* 0x000000ffff0e7224 */ /* 0x000fc800078e00ff */
        /* <DEDUP_REMOVED lines=42> */
.L_x_44:
[----:B------:R-:W-:Y:S01]  /*1490*/  IMAD.MOV.U32 R33, RZ, RZ, R26 ;  /* 0x000000ffff217224 */ /* 0x000fe200078e001a */
[----:B------:R-:W-:Y:S01]  /*14a0*/  MOV R21, R27 ;  /* 0x0000001b00157202 */ /* 0x000fe20000000f00 */
[----:B------:R-:W-:Y:S01]  /*14b0*/  IMAD.MOV.U32 R20, RZ, RZ, R7 ;  /* 0x000000ffff147224 */ /* 0x000fe200078e0007 */
[----:B------:R-:W-:Y:S02]  /*14c0*/  MOV R18, 0x14e0 ;  /* 0x000014e000127802 */ /* 0x000fe40000000f00 */
[----:B------:R-:W-:Y:S05]  /*14d0*/  CALL.REL.NOINC `($__internal_1_$__cuda_sm20_div_s64) ;  /* 0x00000030002c7944 */ /* 0x000fea0003c00000 */
[----:B------:R-:W-:Y:S02]  /*14e0*/  MOV R24, R14 ;  /* 0x0000000e00187202 */ /* 0x000fe40000000f00 */
[----:B------:R-:W-:Y:S02]  /*14f0*/  MOV R25, R13 ;  /* 0x0000000d00197202 */ /* 0x000fe40000000f00 */
.L_x_45:
[----:B------:R-:W-:Y:S05]  /*1500*/  BSYNC.RECONVERGENT B0 ;  /* 0x0000000000007941 */ /* 0x000fea0003800200 */
.L_x_43:
[----:B------:R-:W0:Y:S01]  /*1510*/  S2R R22, SR_TID.X ;  /* 0x0000000000167919 */ /* 0x000e220000002100 */
[----:B------:R-:W-:Y:S01]  /*1520*/  UIADD3 UR12, UP0, UPT, UR7, -UR6, URZ ;  /* 0x80000006070c7290 */ /* 0x000fe2000ff1e0ff */
[----:B------:R-:W1:Y:S03]  /*1530*/  LDCU UR5, c[0x0][0x534] ;  /* 0x0000a680ff0577ac */ /* 0x000e660008000800 */
[----:B------:R-:W-:-:S06]  /*1540*/  UIADD3.X UR9, UPT, UPT, UR4, -0x1, URZ, UP0, !UPT ;  /* 0xffffffff04097890 */ /* 0x000fcc00087fe4ff */
[----:B------:R-:W-:Y:S02]  /*1550*/  IMAD.U32 R5, RZ, RZ, UR9 ;  /* 0x00000009ff057e24 */ /* 0x000fe4000f8e00ff */
[----:B------:R-:W-:-:S03]  /*1560*/  IMAD.MOV.U32 R27, RZ, RZ, -0x800000 ;  /* 0xff800000ff1b7424 */ /* 0x000fc600078e00ff */
[----:B------:R-:W2:Y:S01]  /*1570*/  LDCU UR9, c[0x0][0x430] ;  /* 0x00008600ff0977ac */ /* 0x000ea20008000800 */
[----:B0-----:R-:W-:Y:S02]  /*1580*/  LOP3.LUT R23, R22, 0x7, RZ, 0xc0, !PT ;  /* 0x0000000716177812 */ /* 0x001fe400078ec0ff */
[----:B------:R-:W-:Y:S02]  /*1590*/  SHF.R.U32.HI R26, RZ, 0x3, R22 ;  /* 0x00000003ff1a7819 */ /* 0x000fe40000011616 */
[C---:B------:R-:W-:Y:S01]  /*15a0*/  ISETP.LT.U32.AND P3, PT, R23.reuse, UR12, PT ;  /* 0x0000000c17007c0c */ /* 0x040fe2000bf61070 */
[----:B------:R-:W0:Y:S01]  /*15b0*/  LDCU.64 UR12, c[0x0][0x358] ;  /* 0x00006b00ff0c77ac */ /* 0x000e220008000a00 */
[----:B------:R-:W-:Y:S01]  /*15c0*/  IADD3 R28, P0, PT, R23, UR6, RZ ;  /* 0x00000006171c7c10 */ /* 0x000fe2000ff1e0ff */
[C---:B------:R-:W-:Y:S01]  /*15d0*/  VIADD R13, R26.reuse, 0x10 ;  /* 0x000000101a0d7836 */ /* 0x040fe20000000000 */
[----:B------:R-:W-:Y:S01]  /*15e0*/  ISETP.GT.AND.EX P3, PT, R5, RZ, PT, P3 ;  /* 0x000000ff0500720c */ /* 0x000fe20003f64330 */
[C---:B------:R-:W-:Y:S01]  /*15f0*/  VIADD R11, R26.reuse, 0x20 ;  /* 0x000000201a0b7836 */ /* 0x040fe20000000000 */
[----:B------:R-:W-:Y:S01]  /*1600*/  IADD3.X R29, PT, PT, RZ, RZ, RZ, P0, !PT ;  /* 0x000000ffff1d7210 */ /* 0x000fe200007fe4ff */
[C---:B------:R-:W-:Y:S01]  /*1610*/  VIADD R5, R26.reuse, 0x30 ;  /* 0x000000301a057836 */ /* 0x040fe20000000000 */
[----:B-1----:R-:W-:-:S02]  /*1620*/  ISETP.GE.OR P1, PT, R26, UR5, !P3 ;  /* 0x000000051a007c0c */ /* 0x002fc4000df26670 */
[----:B------:R-:W-:Y:S02]  /*1630*/  ISETP.GE.OR P5, PT, R13, UR5, !P3 ;  /* 0x000000050d007c0c */ /* 0x000fe4000dfa6670 */
[----:B------:R-:W-:Y:S02]  /*1640*/  ISETP.GE.OR P4, PT, R11, UR5, !P3 ;  /* 0x000000050b007c0c */ /* 0x000fe4000df86670 */
[----:B------:R-:W-:-:S07]  /*1650*/  ISETP.GE.OR P3, PT, R5, UR5, !P3 ;  /* 0x0000000505007c0c */ /* 0x000fce000df66670 */
[----:B------:R-:W1:Y:S01]  /*1660*/  @!P1 LDC.64 R20, c[0x0][0x428] ;  /* 0x00010a00ff149b82 */ /* 0x000e620000000a00 */
[----:B------:R-:W-:-:S04]  /*1670*/  @!P1 IMAD.WIDE.U32 R30, R26, UR7, R28 ;  /* 0x000000071a1e9c25 */ /* 0x000fc8000f8e001c */
[----:B------:R-:W-:-:S03]  /*1680*/  @!P1 IMAD R6, R26, UR4, R31 ;  /* 0x000000041a069c24 */ /* 0x000fc6000f8e021f */
[----:B------:R-:W3:Y:S08]  /*1690*/  @!P4 LDC.64 R16, c[0x0][0x428] ;  /* 0x00010a00ff10cb82 */ /* 0x000ef00000000a00 */
[----:B------:R-:W4:Y:S08]  /*16a0*/  @!P3 LDC.64 R14, c[0x0][0x428] ;  /* 0x00010a00ff0ebb82 */ /* 0x000f300000000a00 */
[----:B------:R-:W5:Y:S01]  /*16b0*/  @!P5 LDC.64 R18, c[0x0][0x428] ;  /* 0x00010a00ff12db82 */ /* 0x000f620000000a00 */
[----:B-1----:R-:W-:Y:S01]  /*16c0*/  @!P1 LEA R34, P0, R30, R20, 0x2 ;  /* 0x000000141e229211 */ /* 0x002fe200078010ff */
[----:B------:R-:W-:-:S03]  /*16d0*/  @!P4 IMAD.MOV.U32 R31, RZ, RZ, R29 ;  /* 0x000000ffff1fc224 */ /* 0x000fc600078e001d */
[----:B------:R-:W-:Y:S01]  /*16e0*/  @!P1 LEA.HI.X R35, R30, R21, R6, 0x2, P0 ;  /* 0x000000151e239211 */ /* 0x000fe200000f1406 */
[----:B------:R-:W-:Y:S01]  /*16f0*/  IMAD.MOV.U32 R6, RZ, RZ, -0x800000 ;  /* 0xff800000ff067424 */ /* 0x000fe200078e00ff */
[----:B------:R-:W-:Y:S01]  /*1700*/  @!P4 MOV R30, R28 ;  /* 0x0000001c001ec202 */ /* 0x000fe20000000f00 */
[----:B------:R-:W-:Y:S02]  /*1710*/  @!P5 IMAD.MOV.U32 R32, RZ, RZ, R28 ;  /* 0x000000ffff20d224 */ /* 0x000fe400078e001c */
[----:B------:R-:W-:Y:S02]  /*1720*/  @!P5 IMAD.MOV.U32 R33, RZ, RZ, R29 ;  /* 0x000000ffff21d224 */ /* 0x000fe400078e001d */
[----:B------:R-:W-:Y:S01]  /*1730*/  @!P4 IMAD.WIDE.U32 R30, R11, UR7, R30 ;  /* 0x000000070b1ecc25 */ /* 0x000fe2000f8e001e */
[----:B0-----:R4:W2:Y:S03]  /*1740*/  @!P1 LDG.E R6, desc[UR12][R34.64] ;  /* 0x0000000c22069981 */ /* 0x0018a6000c1e1900 */
[----:B------:R-:W-:Y:S01]  /*1750*/  @!P3 IMAD.WIDE.U32 R28, R5, UR7, R28 ;  /* 0x00000007051cbc25 */ /* 0x000fe2000f8e001c */
[----:B---3--:R-:W-:-:S03]  /*1760*/  @!P4 LEA R16, P1, R30, R16, 0x2 ;  /* 0x000000101e10c211 */ /* 0x008fc600078210ff */
[----:B------:R-:W-:-:S04]  /*1770*/  @!P5 IMAD.WIDE.U32 R32, R13, UR7, R32 ;  /* 0x000000070d20dc25 */ /* 0x000fc8000f8e0020 */
[----:B------:R-:W-:Y:S01]  /*1780*/  @!P4 IMAD R11, R11, UR4, R31 ;  /* 0x000000040b0bcc24 */ /* 0x000fe2000f8e021f */
[----:B-----5:R-:W-:Y:S01]  /*1790*/  @!P5 LEA R18, P2, R32, R18, 0x2 ;  /* 0x000000122012d211 */ /* 0x020fe200078410ff */
[----:B------:R-:W-:Y:S02]  /*17a0*/  @!P3 IMAD R5, R5, UR4, R29 ;  /* 0x000000040505bc24 */ /* 0x000fe4000f8e021d */
[----:B------:R-:W-:Y:S01]  /*17b0*/  @!P5 IMAD R20, R13, UR4, R33 ;  /* 0x000000040d14dc24 */ /* 0x000fe2000f8e0221 */
[----:B------:R-:W-:Y:S01]  /*17c0*/  @!P4 LEA.HI.X R17, R30, R17, R11, 0x2, P1 ;  /* 0x000000111e11c211 */ /* 0x000fe200008f140b */
[----:B------:R-:W-:Y:S02]  /*17d0*/  IMAD.MOV.U32 R11, RZ, RZ, -0x800000 ;  /* 0xff800000ff0b7424 */ /* 0x000fe400078e00ff */
[----:B------:R-:W-:Y:S01]  /*17e0*/  IMAD.MOV.U32 R13, RZ, RZ, -0x800000 ;  /* 0xff800000ff0d7424 */ /* 0x000fe200078e00ff */
[----:B------:R-:W-:Y:S02]  /*17f0*/  @!P5 LEA.HI.X R19, R32, R19, R20, 0x2, P2 ;  /* 0x000000132013d211 */ /* 0x000fe400010f1414 */
[----:B----4-:R-:W-:-:S03]  /*1800*/  @!P3 LEA R34, P0, R28, R14, 0x2 ;  /* 0x0000000e1c22b211 */ /* 0x010fc600078010ff */
[----:B------:R-:W3:Y:S01]  /*1810*/  @!P5 LDG.E R11, desc[UR12][R18.64] ;  /* 0x0000000c120bd981 */ /* 0x000ee2000c1e1900 */
[----:B------:R-:W-:-:S03]  /*1820*/  @!P3 LEA.HI.X R35, R28, R15, R5, 0x2, P0 ;  /* 0x0000000f1c23b211 */ /* 0x000fc600000f1405 */
[----:B------:R0:W4:Y:S01]  /*1830*/  @!P4 LDG.E R13, desc[UR12][R16.64] ;  /* 0x0000000c100dc981 */ /* 0x000122000c1e1900 */
[----:B------:R-:W-:-:S06]  /*1840*/  MOV R5, 0xff800000 ;  /* 0xff80000000057802 */ /* 0x000fcc0000000f00 */
[----:B------:R-:W5:Y:S01]  /*1850*/  @!P3 LDG.E R5, desc[UR12][R34.64] ;  /* 0x0000000c2205b981 */ /* 0x000f62000c1e1900 */
[----:B------:R-:W1:Y:S01]  /*1860*/  S2UR UR4, SR_CgaCtaId ;  /* 0x00000000000479c3 */ /* 0x000e620000008800 */
[----:B------:R-:W-:Y:S01]  /*1870*/  UMOV UR5, 0x400 ;  /* 0x0000040000057882 */ /* 0x000fe20000000000 */
[C---:B------:R-:W-:Y:S02]  /*1880*/  ISETP.GT.U32.AND P3, PT, R22.reuse, 0x1ff, PT ;  /* 0x000001ff1600780c */ /* 0x040fe40003f64070 */
[C---:B------:R-:W-:Y:S02]  /*1890*/  ISETP.GT.U32.AND P2, PT, R22.reuse, 0x17f, PT ;  /* 0x0000017f1600780c */ /* 0x040fe40003f44070 */
[C---:B------:R-:W-:Y:S02]  /*18a0*/  ISETP.GT.U32.AND P1, PT, R22.reuse, 0xff, PT ;  /* 0x000000ff1600780c */ /* 0x040fe40003f24070 */
[----:B------:R-:W-:Y:S01]  /*18b0*/  ISETP.GT.U32.AND P0, PT, R22, 0x7f, PT ;  /* 0x0000007f1600780c */ /* 0x000fe20003f04070 */
[----:B-1----:R-:W-:-:S06]  /*18c0*/  ULEA UR4, UR4, UR5, 0x18 ;  /* 0x0000000504047291 */ /* 0x002fcc000f8ec0ff */
[----:B------:R-:W-:-:S05]  /*18d0*/  LEA R23, R23, UR4, 0x2 ;  /* 0x0000000417177c11 */ /* 0x000fca000f8e10ff */
[----:B------:R-:W-:Y:S01]  /*18e0*/  IMAD R14, R26, 0x24, R23 ;  /* 0x000000241a0e7824 */ /* 0x000fe200078e0217 */
[----:B------:R-:W-:Y:S02]  /*18f0*/  SHF.R.U32.HI R15, RZ, 0x4, R22 ;  /* 0x00000004ff0f7819 */ /* 0x000fe40000011616 */
[----:B------:R-:W-:Y:S02]  /*1900*/  LOP3.LUT R31, R22, 0xf, RZ, 0xc0, !PT ;  /* 0x0000000f161f7812 */ /* 0x000fe400078ec0ff */
[----:B------:R-:W-:Y:S01]  /*1910*/  LEA R28, R15, UR4, 0x2 ;  /* 0x000000040f1c7c11 */ /* 0x000fe2000f8e10ff */
[----:B------:R-:W-:Y:S02]  /*1920*/  IMAD.MOV.U32 R32, RZ, RZ, -0x800000 ;  /* 0xff800000ff207424 */ /* 0x000fe400078e00ff */
[----:B------:R-:W-:Y:S01]  /*1930*/  IMAD.MOV.U32 R30, RZ, RZ, -0x800000 ;  /* 0xff800000ff1e7424 */ /* 0x000fe200078e00ff */
[----:B------:R-:W-:Y:S01]  /*1940*/  MOV R26, 0xff800000 ;  /* 0xff800000001a7802 */ /* 0x000fe20000000f00 */
[----:B------:R-:W-:Y:S01]  /*1950*/  IMAD R29, R31, 0x24, R28 ;  /* 0x000000241f1d7824 */ /* 0x000fe200078e021c */
[----:B------:R-:W1:Y:S01]  /*1960*/  LDCU UR4, c[0x0][0x434] ;  /* 0x00008680ff0477ac */ /* 0x000e620008000800 */
[----:B0-----:R-:W-:Y:S01]  /*1970*/  HFMA2 R16, -RZ, RZ, 0, 0 ;  /* 0x00000000ff107431 */ /* 0x001fe200000001ff */
[----:B--2---:R-:W-:Y:S04]  /*1980*/  @!P3 STS [R14], R6 ;  /* 0x000000060e00b388 */ /* 0x004fe80000000800 */
[----:B---3--:R-:W-:Y:S04]  /*1990*/  @!P2 STS [R14+0x240], R11 ;  /* 0x0002400b0e00a388 */ /* 0x008fe80000000800 */
[----:B----4-:R-:W-:Y:S04]  /*19a0*/  @!P1 STS [R14+0x480], R13 ;  /* 0x0004800d0e009388 */ /* 0x010fe80000000800 */
[----:B-----5:R-:W-:Y:S01]  /*19b0*/  @!P0 STS [R14+0x6c0], R5 ;  /* 0x0006c0050e008388 */ /* 0x020fe20000000800 */
[----:B------:R-:W-:Y:S06]  /*19c0*/  BAR.SYNC.DEFER_BLOCKING 0x0 ;  /* 0x0000000000007b1d */ /* 0x000fec0000010000 */
[----:B------:R-:W-:Y:S04]  /*19d0*/  @!P0 LDS R32, [R29] ;  /* 0x000000001d208984 */ /* 0x000fe80000000800 */
[----:B------:R-:W-:Y:S04]  /*19e0*/  @!P0 LDS R27, [R29+0x240] ;  /* 0x000240001d1b8984 */ /* 0x000fe80000000800 */
[----:B------:R-:W0:Y:S04]  /*19f0*/  @!P0 LDS R30, [R29+0x480] ;  /* 0x000480001d1e8984 */ /* 0x000e280000000800 */
[----:B------:R-:W2:Y:S01]  /*1a00*/  @!P0 LDS R26, [R29+0x6c0] ;  /* 0x0006c0001d1a8984 */ /* 0x000ea20000000800 */
[----:B0-----:R-:W-:-:S04]  /*1a10*/  FMNMX3.FTZ R5, R32, R27, R30, !PT ;  /* 0x0000001b20057276 */ /* 0x001fc8000781001e */
[----:B--2---:R-:W-:-:S05]  /*1a20*/  FMNMX.FTZ R6, R5, R26, !PT ;  /* 0x0000001a05067209 */ /* 0x004fca0007810000 */
[----:B------:R-:W0:Y:S01]  /*1a30*/  SHFL.BFLY PT, R19, R6, 0x8, 0x1f ;  /* 0x0d001f0006137f89 */ /* 0x000e2200000e0000 */
[----:B-1----:R-:W-:-:S05]  /*1a40*/  IMAD.U32 R5, RZ, RZ, UR4 ;  /* 0x00000004ff057e24 */ /* 0x002fca000f8e00ff */
[----:B------:R-:W-:-:S04]  /*1a50*/  IABS R5, R5 ;  /* 0x0000000500057213 */ /* 0x000fc80000000000 */
[----:B------:R-:W1:Y:S01]  /*1a60*/  I2F.RP R20, R5 ;  /* 0x0000000500147306 */ /* 0x000e620000209400 */
[----:B0-----:R-:W-:-:S05]  /*1a70*/  FMNMX.FTZ R19, R6, R19, !PT ;  /* 0x0000001306137209 */ /* 0x001fca0007810000 */
[----:B------:R-:W0:Y:S02]  /*1a80*/  SHFL.BFLY PT, R14, R19, 0x4, 0x1f ;  /* 0x0c801f00130e7f89 */ /* 0x000e2400000e0000 */
[----:B-1----:R-:W1:Y:S02]  /*1a90*/  MUFU.RCP R17, R20 ;  /* 0x0000001400117308 */ /* 0x002e640000001000 */
[----:B-1----:R-:W-:Y:S01]  /*1aa0*/  VIADD R17, R17, 0xffffffe ;  /* 0x0ffffffe11117836 */ /* 0x002fe20000000000 */
[----:B0-----:R-:W-:-:S05]  /*1ab0*/  FMNMX.FTZ R14, R19, R14, !PT ;  /* 0x0000000e130e7209 */ /* 0x001fca0007810000 */
[----:B------:R-:W0:Y:S01]  /*1ac0*/  SHFL.BFLY PT, R13, R14, 0x2, 0x1f ;  /* 0x0c401f000e0d7f89 */ /* 0x000e2200000e0000 */
[----:B------:R-:W1:Y:S02]  /*1ad0*/  F2I.FTZ.U32.TRUNC.NTZ R17, R17 ;  /* 0x0000001100117305 */ /* 0x000e64000021f000 */
[----:B-1----:R-:W-:-:S04]  /*1ae0*/  IMAD.MOV R6, RZ, RZ, -R17 ;  /* 0x000000ffff067224 */ /* 0x002fc800078e0a11 */
[----:B------:R-:W-:Y:S01]  /*1af0*/  IMAD R11, R6, R5, RZ ;  /* 0x00000005060b7224 */ /* 0x000fe200078e02ff */
[----:B------:R-:W-:Y:S02]  /*1b00*/  IABS R6, R0 ;  /* 0x0000000000067213 */ /* 0x000fe40000000000 */
[----:B0-----:R-:W-:Y:S01]  /*1b10*/  FMNMX.FTZ R18, R14, R13, !PT ;  /* 0x0000000d0e127209 */ /* 0x001fe20007810000 */
[----:B------:R-:W-:-:S04]  /*1b20*/  IMAD.HI.U32 R11, R17, R11, R16 ;  /* 0x0000000b110b7227 */ /* 0x000fc800078e0010 */
[----:B------:R-:W0:Y:S01]  /*1b30*/  SHFL.BFLY PT, R13, R18, 0x1, 0x1f ;  /* 0x0c201f00120d7f89 */ /* 0x000e2200000e0000 */
[----:B------:R-:W-:-:S04]  /*1b40*/  IMAD.MOV.U32 R16, RZ, RZ, R6 ;  /* 0x000000ffff107224 */ /* 0x000fc800078e0006 */
[----:B------:R-:W-:-:S04]  /*1b50*/  IMAD.HI.U32 R6, R11, R16, RZ ;  /* 0x000000100b067227 */ /* 0x000fc800078e00ff */
[----:B------:R-:W-:-:S04]  /*1b60*/  IMAD.MOV R11, RZ, RZ, -R6 ;  /* 0x000000ffff0b7224 */ /* 0x000fc800078e0a06 */
[----:B------:R-:W-:-:S05]  /*1b70*/  IMAD R16, R5, R11, R16 ;  /* 0x0000000b05107224 */ /* 0x000fca00078e0210 */
[----:B------:R-:W-:Y:S02]  /*1b80*/  ISETP.GT.U32.AND P0, PT, R5, R16, PT ;  /* 0x000000100500720c */ /* 0x000fe40003f04070 */
[----:B0-----:R-:W-:-:S04]  /*1b90*/  FMNMX.FTZ R13, R18, R13, !PT ;  /* 0x0000000d120d7209 */ /* 0x001fc80007810000 */
[----:B------:R-:W-:-:S07]  /*1ba0*/  FSETP.NEU.FTZ.AND P1, PT, R13, -INF , PT ;  /* 0xff8000000d00780b */ /* 0x000fce0003f3d000 */
[----:B------:R-:W-:Y:S01]  /*1bb0*/  @!P0 IMAD.IADD R16, R16, 0x1, -R5 ;  /* 0x0000000110108824 */ /* 0x000fe200078e0a05 */
[----:B------:R-:W-:-:S04]  /*1bc0*/  FSEL R13, R13, RZ, P1 ;  /* 0x000000ff0d0d7208 */ /* 0x000fc80000800000 */
[----:B------:R-:W-:Y:S01]  /*1bd0*/  ISETP.GE.U32.AND P2, PT, R16, R5, PT ;  /* 0x000000051000720c */ /* 0x000fe20003f46070 */
[C---:B------:R-:W-:Y:S01]  /*1be0*/  FADD.FTZ R5, -R13.reuse, R32 ;  /* 0x000000200d057221 */ /* 0x040fe20000010100 */
[----:B------:R-:W-:Y:S01]  /*1bf0*/  FADD.FTZ R19, -R13, R27 ;  /* 0x0000001b0d137221 */ /* 0x000fe20000010100 */
[----:B------:R-:W-:Y:S02]  /*1c00*/  LOP3.LUT R11, R0, UR4, RZ, 0x3c, !PT ;  /* 0x00000004000b7c12 */ /* 0x000fe4000f8e3cff */
[----:B------:R-:W-:Y:S01]  /*1c10*/  FMUL.FTZ R0, R5, 1.4426950216293334961 ;  /* 0x3fb8aa3b05007820 */ /* 0x000fe20000410000 */
[----:B------:R-:W-:Y:S01]  /*1c20*/  FMUL.FTZ R19, R19, 1.4426950216293334961 ;  /* 0x3fb8aa3b13137820 */ /* 0x000fe20000410000 */
[C---:B------:R-:W-:Y:S01]  /*1c30*/  FADD.FTZ R18, -R13.reuse, R30 ;  /* 0x0000001e0d127221 */ /* 0x040fe20000010100 */
[----:B------:R-:W-:-:S03]  /*1c40*/  FADD.FTZ R16, -R13, R26 ;  /* 0x0000001a0d107221 */ /* 0x000fc60000010100 */
[----:B------:R-:W-:Y:S01]  /*1c50*/  MUFU.EX2 R0, R0 ;  /* 0x0000000000007308 */ /* 0x000fe20000000800 */
[----:B------:R-:W-:Y:S01]  /*1c60*/  FMUL.FTZ R18, R18, 1.4426950216293334961 ;  /* 0x3fb8aa3b12127820 */ /* 0x000fe20000410000 */
[----:B------:R-:W-:-:S06]  /*1c70*/  FMUL.FTZ R16, R16, 1.4426950216293334961 ;  /* 0x3fb8aa3b10107820 */ /* 0x000fcc0000410000 */
[----:B------:R-:W0:Y:S08]  /*1c80*/  MUFU.EX2 R19, R19 ;  /* 0x0000001300137308 */ /* 0x000e300000000800 */
[----:B------:R-:W1:Y:S01]  /*1c90*/  MUFU.EX2 R14, R18 ;  /* 0x00000012000e7308 */ /* 0x000e620000000800 */
[----:B------:R-:W-:Y:S02]  /*1ca0*/  ISETP.GE.AND P1, PT, R11, RZ, PT ;  /* 0x000000ff0b00720c */ /* 0x000fe40003f26270 */
[----:B------:R-:W-:Y:S01]  /*1cb0*/  @!P0 IADD3 R6, PT, PT, R6, 0x1, RZ ;  /* 0x0000000106068810 */ /* 0x000fe20007ffe0ff */
[----:B------:R-:W2:Y:S04]  /*1cc0*/  LDC R11, c[0x0][0x3e0] ;  /* 0x0000f800ff0b7b82 */ /* 0x000ea80000000800 */
[----:B------:R-:W3:Y:S01]  /*1cd0*/  MUFU.EX2 R21, R16 ;  /* 0x0000001000157308 */ /* 0x000ee20000000800 */
[----:B------:R-:W-:Y:S01]  /*1ce0*/  ISETP.NE.AND P0, PT, RZ, UR4, PT ;  /* 0x00000004ff007c0c */ /* 0x000fe2000bf05270 */
[----:B0-----:R-:W-:Y:S01]  /*1cf0*/  FADD.FTZ R19, R0, R19 ;  /* 0x0000001300137221 */ /* 0x001fe20000010000 */
[----:B------:R-:W-:Y:S01]  /*1d00*/  @P2 VIADD R6, R6, 0x1 ;  /* 0x0000000106062836 */ /* 0x000fe20000000000 */
[----:B------:R-:W-:-:S02]  /*1d10*/  USHF.R.S32.HI UR5, URZ, 0x1f, UR10 ;  /* 0x0000001fff057899 */ /* 0x000fc4000801140a */
[----:B-1----:R-:W-:Y:S01]  /*1d20*/  FADD.FTZ R14, R19, R14 ;  /* 0x0000000e130e7221 */ /* 0x002fe20000010000 */
[----:B------:R-:W-:Y:S01]  /*1d30*/  @!P1 IMAD.MOV R6, RZ, RZ, -R6 ;  /* 0x000000ffff069224 */ /* 0x000fe200078e0a06 */
[----:B------:R-:W-:-:S06]  /*1d40*/  ULOP3.LUT UR5, UR5, 0x1, URZ, 0xfc, !UPT ;  /* 0x0000000105057892 */ /* 0x000fcc000f8efcff */
[----:B------:R-:W-:Y:S01]  /*1d50*/  @!P0 LOP3.LUT R6, RZ, UR4, RZ, 0x33, !PT ;  /* 0x00000004ff068c12 */ /* 0x000fe2000f8e33ff */
[----:B---3--:R-:W-:-:S04]  /*1d60*/  FADD.FTZ R21, R14, R21 ;  /* 0x000000150e157221 */ /* 0x008fc80000010000 */
[----:B------:R-:W-:Y:S01]  /*1d70*/  IMAD R5, R6, UR5, RZ ;  /* 0x0000000506057c24 */ /* 0x000fe2000f8e02ff */
[----:B------:R-:W0:Y:S04]  /*1d80*/  SHFL.BFLY PT, R18, R21, 0x8, 0x1f ;  /* 0x0d001f0015127f89 */ /* 0x000e2800000e0000 */
[----:B------:R-:W-:Y:S02]  /*1d90*/  IABS R17, R5 ;  /* 0x0000000500117213 */ /* 0x000fe40000000000 */
[----:B--2---:R-:W-:Y:S02]  /*1da0*/  IABS R0, R11 ;  /* 0x0000000b00007213 */ /* 0x004fe40000000000 */
[----:B------:R-:W1:Y:S08]  /*1db0*/  I2F.RP R20, R17 ;  /* 0x0000001100147306 */ /* 0x000e700000209400 */
[----:B------:R-:W2:Y:S08]  /*1dc0*/  I2F.RP R14, R0 ;  /* 0x00000000000e7306 */ /* 0x000eb00000209400 */
[----:B-1----:R-:W1:Y:S01]  /*1dd0*/  MUFU.RCP R36, R20 ;  /* 0x0000001400247308 */ /* 0x002e620000001000 */
[----:B0-----:R-:W-:-:S05]  /*1de0*/  FADD.FTZ R18, R21, R18 ;  /* 0x0000001215127221 */ /* 0x001fca0000010000 */
[----:B------:R-:W0:Y:S02]  /*1df0*/  SHFL.BFLY PT, R19, R18, 0x4, 0x1f ;  /* 0x0c801f0012137f89 */ /* 0x000e2400000e0000 */
[----:B--2---:R-:W2:Y:S01]  /*1e00*/  MUFU.RCP R34, R14 ;  /* 0x0000000e00227308 */ /* 0x004ea20000001000 */
[----:B-1----:R-:W-:-:S07]  /*1e10*/  VIADD R36, R36, 0xffffffe ;  /* 0x0ffffffe24247836 */ /* 0x002fce0000000000 */
[----:B------:R-:W1:Y:S01]  /*1e20*/  F2I.FTZ.U32.TRUNC.NTZ R37, R36 ;  /* 0x0000002400257305 */ /* 0x000e62000021f000 */
[----:B--2---:R-:W-:-:S07]  /*1e30*/  IADD3 R34, PT, PT, R34, 0xffffffe, RZ ;  /* 0x0ffffffe22227810 */ /* 0x004fce0007ffe0ff */
[----:B------:R-:W2:Y:S01]  /*1e40*/  F2I.FTZ.U32.TRUNC.NTZ R35, R34 ;  /* 0x0000002200237305 */ /* 0x000ea2000021f000 */
[----:B0-----:R-:W-:-:S05]  /*1e50*/  FADD.FTZ R19, R18, R19 ;  /* 0x0000001312137221 */ /* 0x001fca0000010000 */
[----:B------:R-:W0:Y:S01]  /*1e60*/  SHFL.BFLY PT, R14, R19, 0x2, 0x1f ;  /* 0x0c401f00130e7f89 */ /* 0x000e2200000e0000 */
[----:B-1----:R-:W-:Y:S01]  /*1e70*/  IMAD.MOV R16, RZ, RZ, -R37 ;  /* 0x000000ffff107224 */ /* 0x002fe200078e0a25 */
[----:B------:R-:W-:Y:S01]  /*1e80*/  MOV R36, RZ ;  /* 0x000000ff00247202 */ /* 0x000fe20000000f00 */
[----:B------:R-:W-:Y:S02]  /*1e90*/  IMAD.IADD R20, R4, 0x1, R17 ;  /* 0x0000000104147824 */ /* 0x000fe400078e0211 */
[----:B------:R-:W-:Y:S02]  /*1ea0*/  IMAD R21, R16, R17, RZ ;  /* 0x0000001110157224 */ /* 0x000fe400078e02ff */
[----:B--2---:R-:W-:Y:S01]  /*1eb0*/  IMAD.MOV R23, RZ, RZ, -R35 ;  /* 0x000000ffff177224 */ /* 0x004fe200078e0a23 */
[----:B------:R-:W-:Y:S01]  /*1ec0*/  IABS R4, R5 ;  /* 0x0000000500047213 */ /* 0x000fe20000000000 */
[----:B------:R-:W-:Y:S01]  /*1ed0*/  IMAD.HI.U32 R21, R37, R21, R36 ;  /* 0x0000001525157227 */ /* 0x000fe200078e0024 */
[----:B------:R-:W-:-:S03]  /*1ee0*/  IABS R16, R20 ;  /* 0x0000001400107213 */ /* 0x000fc60000000000 */
[----:B------:R-:W-:Y:S02]  /*1ef0*/  IMAD R18, R23, R0, RZ ;  /* 0x0000000017127224 */ /* 0x000fe400078e02ff */
[----:B------:R-:W-:Y:S02]  /*1f00*/  IMAD.MOV.U32 R34, RZ, RZ, RZ ;  /* 0x000000ffff227224 */ /* 0x000fe400078e00ff */
[----:B------:R-:W-:Y:S02]  /*1f10*/  IMAD.MOV R4, RZ, RZ, -R4 ;  /* 0x000000ffff047224 */ /* 0x000fe400078e0a04 */
[----:B------:R-:W-:-:S04]  /*1f20*/  IMAD.HI.U32 R18, R35, R18, R34 ;  /* 0x0000001223127227 */ /* 0x000fc800078e0022 */
[----:B------:R-:W-:-:S04]  /*1f30*/  IMAD.HI.U32 R21, R21, R16, RZ ;  /* 0x0000001015157227 */ /* 0x000fc800078e00ff */
[----:B0-----:R-:W-:Y:S01]  /*1f40*/  FADD.FTZ R14, R19, R14 ;  /* 0x0000000e130e7221 */ /* 0x001fe20000010000 */
[----:B------:R-:W-:-:S04]  /*1f50*/  IMAD.HI.U32 R18, R18, R16, RZ ;  /* 0x0000001012127227 */ /* 0x000fc800078e00ff */
[----:B------:R-:W-:Y:S02]  /*1f60*/  IMAD R4, R21, R4, R16 ;  /* 0x0000000415047224 */ /* 0x000fe400078e0210 */
[----:B------:R-:W-:Y:S01]  /*1f70*/  IMAD.MOV R23, RZ, RZ, -R18 ;  /* 0x000000ffff177224 */ /* 0x000fe200078e0a12 */
[----:B------:R-:W0:Y:S02]  /*1f80*/  SHFL.BFLY PT, R19, R14, 0x1, 0x1f ;  /* 0x0c201f000e137f89 */ /* 0x000e2400000e0000 */
[----:B------:R-:W-:Y:S01]  /*1f90*/  ISETP.GT.U32.AND P2, PT, R17, R4, PT ;  /* 0x000000041100720c */ /* 0x000fe20003f44070 */
[----:B------:R-:W-:-:S05]  /*1fa0*/  IMAD R23, R0, R23, R16 ;  /* 0x0000001700177224 */ /* 0x000fca00078e0210 */
[----:B------:R-:W-:-:S07]  /*1fb0*/  ISETP.GT.U32.AND P0, PT, R0, R23, PT ;  /* 0x000000170000720c */ /* 0x000fce0003f04070 */
[----:B------:R-:W-:-:S04]  /*1fc0*/  @!P2 IADD3 R4, PT, PT, R4, -R17, RZ ;  /* 0x800000110404a210 */ /* 0x000fc80007ffe0ff */
[-C--:B------:R-:W-:Y:S02]  /*1fd0*/  ISETP.GE.U32.AND P1, PT, R4, R17.reuse, PT ;  /* 0x000000110400720c */ /* 0x080fe40003f26070 */
[----:B------:R-:W-:Y:S01]  /*1fe0*/  @!P0 IMAD.IADD R23, R23, 0x1, -R0 ;  /* 0x0000000117178824 */ /* 0x000fe200078e0a00 */
[----:B------:R-:W-:Y:S01]  /*1ff0*/  LOP3.LUT R4, R20, R17, RZ, 0x3c, !PT ;  /* 0x0000001114047212 */ /* 0x000fe200078e3cff */
[----:B------:R-:W-:Y:S02]  /*2000*/  @!P2 VIADD R21, R21, 0x1 ;  /* 0x000000011515a836 */ /* 0x000fe40000000000 */
[----:B0-----:R-:W-:Y:S01]  /*2010*/  FADD.FTZ R19, R14, R19 ;  /* 0x000000130e137221 */ /* 0x001fe20000010000 */
[----:B------:R-:W-:Y:S02]  /*2020*/  LOP3.LUT R20, R20, R11, RZ, 0x3c, !PT ;  /* 0x0000000b14147212 */ /* 0x000fe400078e3cff */
[----:B------:R-:W-:Y:S02]  /*2030*/  ISETP.GE.U32.AND P4, PT, R23, R0, PT ;  /* 0x000000001700720c */ /* 0x000fe40003f86070 */
[----:B------:R-:W-:-:S02]  /*2040*/  ISETP.GE.AND P2, PT, R20, RZ, PT ;  /* 0x000000ff1400720c */ /* 0x000fc40003f46270 */
[----:B------:R-:W-:Y:S01]  /*2050*/  @!P0 IADD3 R18, PT, PT, R18, 0x1, RZ ;  /* 0x0000000112128810 */ /* 0x000fe20007ffe0ff */
[----:B------:R-:W-:Y:S01]  /*2060*/  @P1 VIADD R21, R21, 0x1 ;  /* 0x0000000115151836 */ /* 0x000fe20000000000 */
[----:B------:R-:W-:Y:S02]  /*2070*/  FSETP.NE.FTZ.AND P1, PT, R19, RZ, PT ;  /* 0x000000ff1300720b */ /* 0x000fe40003f35000 */
[----:B------:R-:W-:Y:S02]  /*2080*/  ISETP.NE.AND P0, PT, R11, RZ, PT ;  /* 0x000000ff0b00720c */ /* 0x000fe40003f05270 */
[----:B------:R-:W-:Y:S02]  /*2090*/  ISETP.GE.AND P3, PT, R4, RZ, PT ;  /* 0x000000ff0400720c */ /* 0x000fe40003f66270 */
[----:B------:R-:W-:Y:S01]  /*20a0*/  ISETP.NE.AND P5, PT, R5, RZ, PT ;  /* 0x000000ff0500720c */ /* 0x000fe20003fa5270 */
[----:B------:R-:W-:-:S05]  /*20b0*/  @P4 VIADD R18, R18, 0x1 ;  /* 0x0000000112124836 */ /* 0x000fca0000000000 */
[----:B------:R-:W-:Y:S01]  /*20c0*/  @!P2 IADD3 R18, PT, PT, -R18, RZ, RZ ;  /* 0x000000ff1212a210 */ /* 0x000fe20007ffe1ff */
[----:B------:R-:W0:Y:S02]  /*20d0*/  @P1 MUFU.LG2 R0, R19 ;  /* 0x0000001300001308 */ /* 0x000e240000000c00 */
[----:B------:R-:W-:Y:S02]  /*20e0*/  @!P0 LOP3.LUT R18, RZ, R11, RZ, 0x33, !PT ;  /* 0x0000000bff128212 */ /* 0x000fe400078e33ff */
[----:B------:R-:W-:Y:S01]  /*20f0*/  LOP3.LUT P0, RZ, R22, 0x38f, RZ, 0xc0, !PT ;  /* 0x0000038f16ff7812 */ /* 0x000fe2000780c0ff */
[----:B------:R-:W-:Y:S01]  /*2100*/  @!P3 IMAD.MOV R21, RZ, RZ, -R21 ;  /* 0x000000ffff15b224 */ /* 0x000fe200078e0a15 */
[----:B------:R-:W-:Y:S02]  /*2110*/  ISETP.NE.AND P3, PT, R6, RZ, PT ;  /* 0x000000ff0600720c */ /* 0x000fe40003f65270 */
[----:B------:R-:W-:Y:S02]  /*2120*/  @!P5 LOP3.LUT R21, RZ, R17, RZ, 0x33, !PT ;  /* 0x00000011ff15d212 */ /* 0x000fe400078e33ff */
[----:B------:R-:W-:-:S02]  /*2130*/  SEL R17, RZ, 0x1, !P3 ;  /* 0x00000001ff117807 */ /* 0x000fc40005800000 */
[----:B------:R-:W-:Y:S02]  /*2140*/  SHF.R.S32.HI R4, RZ, 0x1f, R5 ;  /* 0x0000001fff047819 */ /* 0x000fe40000011405 */
[----:B------:R-:W-:Y:S02]  /*2150*/  ISETP.LT.U32.AND P2, PT, R24, R21, PT ;  /* 0x000000151800720c */ /* 0x000fe40003f41070 */
[----:B------:R-:W-:Y:S02]  /*2160*/  SHF.R.S32.HI R23, RZ, 0x1f, R21 ;  /* 0x0000001fff177819 */ /* 0x000fe40000011415 */
[----:B------:R-:W-:Y:S01]  /*2170*/  LOP3.LUT R17, R4, R17, RZ, 0xfc, !PT ;  /* 0x0000001104117212 */ /* 0x000fe200078efcff */
[----:B------:R-:W-:Y:S01]  /*2180*/  IMAD R4, R18, UR11, RZ ;  /* 0x0000000b12047c24 */ /* 0x000fe2000f8e02ff */
[----:B------:R-:W-:Y:S01]  /*2190*/  ISETP.LT.AND.EX P2, PT, R25, R23, PT, P2 ;  /* 0x000000171900720c */ /* 0x000fe20003f41320 */
[----:B------:R-:W-:Y:S01]  /*21a0*/  UIMAD UR9, UR4, UR9, URZ ;  /* 0x00000009040972a4 */ /* 0x000fe2000f8e02ff */
[----:B------:R-:W-:Y:S01]  /*21b0*/  BSSY.RECONVERGENT B1, `(.L_x_46) ;  /* 0x000012c000017945 */ /* 0x000fe20003800200 */
[----:B------:R-:W-:Y:S01]  /*21c0*/  IMAD.MOV.U32 R25, RZ, RZ, 0x7f800000 ;  /* 0x7f800000ff197424 */ /* 0x000fe200078e00ff */
[----:B------:R-:W-:Y:S01]  /*21d0*/  SEL R6, R24, R21, P2 ;  /* 0x0000001518067207 */ /* 0x000fe20001000000 */
[----:B------:R-:W-:-:S02]  /*21e0*/  IMAD R4, R17, R4, RZ ;  /* 0x0000000411047224 */ /* 0x000fc400078e02ff */
[----:B0-----:R-:W-:Y:S01]  /*21f0*/  @P1 FFMA.FTZ R25, R0, 0.69314718246459960938, R13 ;  /* 0x3f31721800191823 */ /* 0x001fe2000001000d */
        /* <DEDUP_REMOVED lines=17> */
[----:B------:R-:W-:Y:S02]  /*2310*/  IMAD R11, R36, UR8, R11 ;  /* 0x00000008240b7c24 */ /* 0x000fe4000f8e020b */
[----:B------:R-:W-:Y:S01]  /*2320*/  IMAD R5, R5, UR9, RZ ;  /* 0x0000000905057c24 */ /* 0x000fe2000f8e02ff */
[----:B------:R-:W-:-:S02]  /*2330*/  ISETP.GE.U32.AND.EX P0, PT, R13, RZ, PT, P0 ;  /* 0x000000ff0d00720c */ /* 0x000fc40003f06100 */
        /* <DEDUP_REMOVED lines=10> */
[----:B------:R-:W-:Y:S01]  /*23e0*/  HFMA2 R16, -RZ, RZ, 0, 0 ;  /* 0x00000000ff107431 */ /* 0x000fe200000001ff */
[----:B------:R-:W-:Y:S01]  /*23f0*/  ISETP.NE.U32.AND P0, PT, R36, RZ, PT ;  /* 0x000000ff2400720c */ /* 0x000fe20003f05070 */
[----:B------:R-:W-:-:S05]  /*2400*/  HFMA2 R37, -RZ, RZ, 0, 0 ;  /* 0x00000000ff257431 */ /* 0x000fca00000001ff */
[----:B0-----:R-:W0:Y:S02]  /*2410*/  MUFU.RCP R17, R14 ;  /* 0x0000000e00117308 */ /* 0x001e240000001000 */
[----:B0-----:R-:W-:-:S06]  /*2420*/  IADD3 R17, PT, PT, R17, 0xffffffe, RZ ;  /* 0x0ffffffe11117810 */ /* 0x001fcc0007ffe0ff */
[----:B------:R-:W0:Y:S02]  /*2430*/  F2I.FTZ.U32.TRUNC.NTZ R17, R17 ;  /* 0x0000001100117305 */ /* 0x000e24000021f000 */
[----:B0-----:R-:W-:-:S04]  /*2440*/  IMAD.MOV R11, RZ, RZ, -R17 ;  /* 0x000000ffff0b7224 */ /* 0x001fc800078e0a11 */
        /* <DEDUP_REMOVED lines=14> */
[----:B------:R-:W-:Y:S06]  /*2530*/  BRA `(.L_x_50) ;  /* 0x0000000000207947 */ /* 0x000fec0003800000 */
.L_x_49:
[----:B------:R-:W-:Y:S01]  /*2540*/  IMAD.MOV.U32 R21, RZ, RZ, RZ ;  /* 0x000000ffff157224 */ /* 0x000fe200078e00ff */
[----:B------:R-:W-:Y:S02]  /*2550*/  MOV R20, R36 ;  /* 0x0000002400147202 */ /* 0x000fe40000000f00 */
[----:B------:R-:W-:Y:S02]  /*2560*/  MOV R18, 0x2580 ;  /* 0x0000258000127802 */ /* 0x000fe40000000f00 */
[----:B------:R-:W-:Y:S05]  /*2570*/  CALL.REL.NOINC `($__internal_1_$__cuda_sm20_div_s64) ;  /* 0x0000002000047944 */ /* 0x000fea0003c00000 */
[----:B------:R-:W-:Y:S02]  /*2580*/  IADD3 R11, PT, PT, -R14, RZ, RZ ;  /* 0x000000ff0e0b7210 */ /* 0x000fe40007ffe1ff */
[----:B------:R-:W-:-:S03]  /*2590*/  MOV R37, R13 ;  /* 0x0000000d00257202 */ /* 0x000fc60000000f00 */
[----:B------:R-:W-:Y:S01]  /*25a0*/  IMAD R33, R36, R11, R33 ;  /* 0x0000000b24217224 */ /* 0x000fe200078e0221 */
[----:B------:R-:W-:-:S07]  /*25b0*/  MOV R36, R14 ;  /* 0x0000000e00247202 */ /* 0x000fce0000000f00 */
.L_x_50:
[----:B------:R-:W-:Y:S01]  /*25c0*/  IABS R16, UR14 ;  /* 0x0000000e00107c13 */ /* 0x000fe20008000000 */
[----:B------:R-:W-:Y:S01]  /*25d0*/  IMAD R3, R3, R12, RZ ;  /* 0x0000000c03037224 */ /* 0x000fe200078e02ff */
[----:B------:R-:W-:Y:S01]  /*25e0*/  IABS R13, R33 ;  /* 0x00000021000d7213 */ /* 0x000fe20000000000 */
[----:B------:R-:W-:Y:S01]  /*25f0*/  BSSY.RECONVERGENT B0, `(.L_x_51) ;  /* 0x0000040000007945 */ /* 0x000fe20003800200 */
[----:B------:R-:W0:Y:S01]  /*2600*/  I2F.U32.RP R17, R16 ;  /* 0x0000001000117306 */ /* 0x000e220000209000 */
[----:B------:R-:W-:Y:S01]  /*2610*/  IMAD R3, R9, R2, R3 ;  /* 0x0000000209037224 */ /* 0x000fe200078e0203 */
[----:B------:R-:W-:-:S04]  /*2620*/  LOP3.LUT R2, R33, UR14, RZ, 0x3c, !PT ;  /* 0x0000000e21027c12 */ /* 0x000fc8000f8e3cff */
[----:B------:R-:W-:Y:S02]  /*2630*/  ISETP.GE.AND P0, PT, R2, RZ, PT ;  /* 0x000000ff0200720c */ /* 0x000fe40003f06270 */
[----:B0-----:R-:W0:Y:S02]  /*2640*/  MUFU.RCP R18, R17 ;  /* 0x0000001100127308 */ /* 0x001e240000001000 */
[----:B0-----:R-:W-:-:S06]  /*2650*/  VIADD R18, R18, 0xffffffe ;  /* 0x0ffffffe12127836 */ /* 0x001fcc0000000000 */
[----:B------:R-:W0:Y:S02]  /*2660*/  F2I.FTZ.U32.TRUNC.NTZ R19, R18 ;  /* 0x0000001200137305 */ /* 0x000e24000021f000 */
[----:B0-----:R-:W-:Y:S01]  /*2670*/  IMAD.MOV R11, RZ, RZ, -R19 ;  /* 0x000000ffff0b7224 */ /* 0x001fe200078e0a13 */
[----:B------:R-:W-:-:S03]  /*2680*/  MOV R18, RZ ;  /* 0x000000ff00127202 */ /* 0x000fc60000000f00 */
[----:B------:R-:W-:Y:S01]  /*2690*/  IMAD R14, R11, R16, RZ ;  /* 0x000000100b0e7224 */ /* 0x000fe200078e02ff */
[----:B------:R-:W-:-:S03]  /*26a0*/  IABS R11, UR14 ;  /* 0x0000000e000b7c13 */ /* 0x000fc60008000000 */
[----:B------:R-:W-:-:S04]  /*26b0*/  IMAD.HI.U32 R14, R19, R14, R18 ;  /* 0x0000000e130e7227 */ /* 0x000fc800078e0012 */
[----:B------:R-:W-:Y:S02]  /*26c0*/  IMAD.MOV R11, RZ, RZ, -R11 ;  /* 0x000000ffff0b7224 */ /* 0x000fe400078e0a0b */
        /* <DEDUP_REMOVED lines=18> */
[----:B------:R-:W-:-:S04]  /*27f0*/  @!P1 LOP3.LUT R3, RZ, UR14, RZ, 0x33, !PT ;  /* 0x0000000eff039c12 */ /* 0x000fc8000f8e33ff */
[----:B------:R-:W-:-:S05]  /*2800*/  IADD3 R2, PT, PT, -R3, RZ, RZ ;  /* 0x000000ff03027210 */ /* 0x000fca0007ffe1ff */
        /* <DEDUP_REMOVED lines=23> */
.L_x_52:
[----:B------:R-:W-:Y:S01]  /*2980*/  IMAD.MOV.U32 R33, RZ, RZ, R36 ;  /* 0x000000ffff217224 */ /* 0x000fe200078e0024 */
[----:B------:R-:W-:Y:S01]  /*2990*/  MOV R21, R37 ;  /* 0x0000002500157202 */ /* 0x000fe20000000f00 */
[----:B------:R-:W-:Y:S01]  /*29a0*/  IMAD.MOV.U32 R20, RZ, RZ, R40 ;  /* 0x000000ffff147224 */ /* 0x000fe200078e0028 */
[----:B------:R-:W-:Y:S02]  /*29b0*/  MOV R18, 0x29d0 ;  /* 0x000029d000127802 */ /* 0x000fe40000000f00 */
[----:B------:R-:W-:Y:S05]  /*29c0*/  CALL.REL.NOINC `($__internal_1_$__cuda_sm20_div_s64) ;  /* 0x0000001800f07944 */ /* 0x000fea0003c00000 */
[----:B------:R-:W-:-:S05]  /*29d0*/  IADD3 R37, PT, PT, -R14, RZ, RZ ;  /* 0x000000ff0e257210 */ /* 0x000fca0007ffe1ff */
[----:B------:R-:W-:Y:S02]  /*29e0*/  IMAD R37, R37, R40, R36 ;  /* 0x0000002825257224 */ /* 0x000fe400078e0224 */
.L_x_53:
[----:B------:R-:W-:Y:S05]  /*29f0*/  BSYNC.RECONVERGENT B0 ;  /* 0x0000000000007941 */ /* 0x000fea0003800200 */
.L_x_51:
[-C--:B------:R-:W-:Y:S01]  /*2a00*/  IABS R11, R7.reuse ;  /* 0x00000007000b7213 */ /* 0x080fe20000000000 */
[----:B------:R-:W0:Y:S01]  /*2a10*/  LDC R16, c[0x0][0x3e0] ;  /* 0x0000f800ff107b82 */ /* 0x000e220000000800 */
[----:B------:R-:W-:Y:S01]  /*2a20*/  IABS R13, R12 ;  /* 0x0000000c000d7213 */ /* 0x000fe20000000000 */
[----:B------:R-:W1:Y:S01]  /*2a30*/  LDCU UR15, c[0x0][0x430] ;  /* 0x00008600ff0f77ac */ /* 0x000e620008000800 */
[----:B------:R-:W2:Y:S01]  /*2a40*/  I2F.U32.RP R18, R11 ;  /* 0x0000000b00127306 */ /* 0x000ea20000209000 */
[----:B------:R-:W-:Y:S02]  /*2a50*/  IABS R21, R7 ;  /* 0x0000000700157213 */ /* 0x000fe40000000000 */
[----:B------:R-:W-:Y:S01]  /*2a60*/  IABS R33, R37 ;  /* 0x0000002500217213 */ /* 0x000fe20000000000 */
[----:B------:R-:W3:Y:S02]  /*2a70*/  LDCU UR4, c[0x0][0x434] ;  /* 0x00008680ff0477ac */ /* 0x000ee40008000800 */
[----:B------:R-:W-:-:S02]  /*2a80*/  IMAD.MOV R21, RZ, RZ, -R21 ;  /* 0x000000ffff157224 */ /* 0x000fc400078e0a15 */
[----:B------:R-:W4:Y:S08]  /*2a90*/  I2F.U32.RP R19, R13 ;  /* 0x0000000d00137306 */ /* 0x000f300000209000 */
[----:B--2---:R-:W2:Y:S01]  /*2aa0*/  MUFU.RCP R40, R18 ;  /* 0x0000001200287308 */ /* 0x004ea20000001000 */
[----:B-1----:R-:W-:Y:S01]  /*2ab0*/  USEL UR15, UR15, 0x1, UP1 ;  /* 0x000000010f0f7887 */ /* 0x002fe20008800000 */
[----:B0-----:R-:W-:-:S03]  /*2ac0*/  ISETP.LT.U32.AND P0, PT, R16, 0x1, PT ;  /* 0x000000011000780c */ /* 0x001fc60003f01070 */
[----:B------:R-:W-:-:S03]  /*2ad0*/  USHF.R.S32.HI UR5, URZ, 0x1f, UR15 ;  /* 0x0000001fff057899 */ /* 0x000fc6000801140f */
[----:B----4-:R-:W0:Y:S01]  /*2ae0*/  MUFU.RCP R17, R19 ;  /* 0x0000001300117308 */ /* 0x010e220000001000 */
[----:B------:R-:W-:Y:S01]  /*2af0*/  ISETP.LT.AND.EX P0, PT, R0, RZ, PT, P0 ;  /* 0x000000ff0000720c */ /* 0x000fe20003f01300 */
[----:B---3--:R-:W-:-:S03]  /*2b00*/  UIMAD UR4, UR15, UR4, URZ ;  /* 0x000000040f0472a4 */ /* 0x008fc6000f8e02ff */
[----:B------:R-:W-:Y:S01]  /*2b10*/  SEL R16, R16, 0x1, P0 ;  /* 0x0000000110107807 */ /* 0x000fe20000000000 */
[----:B--2---:R-:W-:Y:S01]  /*2b20*/  VIADD R40, R40, 0xffffffe ;  /* 0x0ffffffe28287836 */ /* 0x004fe20000000000 */
[----:B------:R-:W-:-:S03]  /*2b30*/  IABS R18, R6 ;  /* 0x0000000600127213 */ /* 0x000fc60000000000 */
[----:B------:R-:W1:Y:S01]  /*2b40*/  F2I.FTZ.U32.TRUNC.NTZ R41, R40 ;  /* 0x0000002800297305 */ /* 0x000e62000021f000 */
[----:B0-----:R-:W-:Y:S01]  /*2b50*/  VIADD R34, R17, 0xffffffe ;  /* 0x0ffffffe11227836 */ /* 0x001fe20000000000 */
[----:B------:R-:W-:Y:S02]  /*2b60*/  IABS R17, R16 ;  /* 0x0000001000117213 */ /* 0x000fe40000000000 */
[----:B------:R-:W-:-:S04]  /*2b70*/  IABS R19, R9 ;  /* 0x0000000900137213 */ /* 0x000fc80000000000 */
[----:B------:R-:W0:Y:S01]  /*2b80*/  F2I.FTZ.U32.TRUNC.NTZ R35, R34 ;  /* 0x0000002200237305 */ /* 0x000e22000021f000 */
[----:B-1----:R-:W-:-:S07]  /*2b90*/  IADD3 R24, PT, PT, RZ, -R41, RZ ;  /* 0x80000029ff187210 */ /* 0x002fce0007ffe0ff */
[----:B------:R-:W1:Y:S01]  /*2ba0*/  I2F.U32.RP R38, R17 ;  /* 0x0000001100267306 */ /* 0x000e620000209000 */
[----:B------:R-:W-:Y:S02]  /*2bb0*/  IMAD.MOV.U32 R40, RZ, RZ, RZ ;  /* 0x000000ffff287224 */ /* 0x000fe400078e00ff */
[----:B------:R-:W-:Y:S01]  /*2bc0*/  IMAD R23, R24, R11, RZ ;  /* 0x0000000b18177224 */ /* 0x000fe200078e02ff */
[----:B------:R-:W-:Y:S01]  /*2bd0*/  IABS R24, R14 ;  /* 0x0000000e00187213 */ /* 0x000fe20000000000 */
[----:B0-----:R-:W-:-:S03]  /*2be0*/  IMAD.MOV R36, RZ, RZ, -R35 ;  /* 0x000000ffff247224 */ /* 0x001fc600078e0a23 */
[----:B------:R-:W0:Y:S01]  /*2bf0*/  I2F.U32.RP R0, R19 ;  /* 0x0000001300007306 */ /* 0x000e220000209000 */
[----:B------:R-:W-:Y:S02]  /*2c00*/  IMAD.MOV.U32 R34, RZ, RZ, RZ ;  /* 0x000000ffff227224 */ /* 0x000fe400078e00ff */
[----:B------:R-:W-:Y:S02]  /*2c10*/  IMAD R36, R36, R13, RZ ;  /* 0x0000000d24247224 */ /* 0x000fe400078e02ff */
[----:B------:R-:W-:-:S03]  /*2c20*/  IMAD.HI.U32 R23, R41, R23, R40 ;  /* 0x0000001729177227 */ /* 0x000fc600078e0028 */
[----:B-1----:R-:W1:Y:S01]  /*2c30*/  MUFU.RCP R38, R38 ;  /* 0x0000002600267308 */ /* 0x002e620000001000 */
[----:B------:R-:W-:Y:S01]  /*2c40*/  IMAD.HI.U32 R36, R35, R36, R34 ;  /* 0x0000002423247227 */ /* 0x000fe200078e0022 */
[----:B------:R-:W-:-:S03]  /*2c50*/  IABS R34, R12 ;  /* 0x0000000c00227213 */ /* 0x000fc60000000000 */
[----:B------:R-:W-:Y:S01]  /*2c60*/  IMAD.HI.U32 R23, R23, R24, RZ ;  /* 0x0000001817177227 */ /* 0x000fe200078e00ff */
[----:B------:R-:W-:Y:S02]  /*2c70*/  IADD3 R34, PT, PT, RZ, -R34, RZ ;  /* 0x80000022ff227210 */ /* 0x000fe40007ffe0ff */
[----:B------:R-:W2:Y:S01]  /*2c80*/  I2F.U32.RP R20, R18 ;  /* 0x0000001200147306 */ /* 0x000ea20000209000 */
[----:B------:R-:W-:-:S04]  /*2c90*/  IMAD.HI.U32 R35, R36, R33, RZ ;  /* 0x0000002124237227 */ /* 0x000fc800078e00ff */
[----:B------:R-:W-:Y:S01]  /*2ca0*/  IMAD R24, R23, R21, R24 ;  /* 0x0000001517187224 */ /* 0x000fe200078e0218 */
[----:B------:R-:W-:Y:S01]  /*2cb0*/  LOP3.LUT R21, R14, R7, RZ, 0x3c, !PT ;  /* 0x000000070e157212 */ /* 0x000fe200078e3cff */
[----:B------:R-:W-:Y:S01]  /*2cc0*/  IMAD R34, R35, R34, R33 ;  /* 0x0000002223227224 */ /* 0x000fe200078e0221 */
[----:B0-----:R-:W0:Y:S01]  /*2cd0*/  MUFU.RCP R0, R0 ;  /* 0x0000000000007308 */ /* 0x001e220000001000 */
[----:B-1----:R-:W-:Y:S01]  /*2ce0*/  VIADD R38, R38, 0xffffffe ;  /* 0x0ffffffe26267836 */ /* 0x002fe20000000000 */
[----:B------:R-:W-:Y:S02]  /*2cf0*/  ISETP.GT.U32.AND P1, PT, R11, R24, PT ;  /* 0x000000180b00720c */ /* 0x000fe40003f24070 */
[----:B------:R-:W-:Y:S02]  /*2d00*/  ISETP.GT.U32.AND P3, PT, R13, R34, PT ;  /* 0x000000220d00720c */ /* 0x000fe40003f64070 */
[----:B------:R-:W-:Y:S02]  /*2d10*/  ISETP.GE.AND P0, PT, R21, RZ, PT ;  /* 0x000000ff1500720c */ /* 0x000fe40003f06270 */
[----:B--2---:R-:W1:Y:S01]  /*2d20*/  MUFU.RCP R20, R20 ;  /* 0x0000001400147308 */ /* 0x004e620000001000 */
[----:B------:R-:W-:-:S04]  /*2d30*/  LOP3.LUT R33, R37, R12, RZ, 0x3c, !PT ;  /* 0x0000000c25217212 */ /* 0x000fc800078e3cff */
[----:B------:R-:W-:Y:S02]  /*2d40*/  ISETP.GE.AND P2, PT, R33, RZ, PT ;  /* 0x000000ff2100720c */ /* 0x000fe40003f46270 */
[----:B------:R-:W-:Y:S01]  /*2d50*/  @!P1 IMAD.IADD R24, R24, 0x1, -R11 ;  /* 0x0000000118189824 */ /* 0x000fe200078e0a0b */
[----:B------:R-:W2:Y:S01]  /*2d60*/  F2I.FTZ.U32.TRUNC.NTZ R39, R38 ;  /* 0x0000002600277305 */ /* 0x000ea2000021f000 */
[----:B0-----:R-:W-:Y:S01]  /*2d70*/  VIADD R40, R0, 0xffffffe ;  /* 0x0ffffffe00287836 */ /* 0x001fe20000000000 */
[----:B------:R-:W-:Y:S01]  /*2d80*/  @!P3 IADD3 R34, PT, PT, R34, -R13, RZ ;  /* 0x8000000d2222b210 */ /* 0x000fe20007ffe0ff */
[----:B------:R-:W-:Y:S01]  /*2d90*/  @!P3 VIADD R35, R35, 0x1 ;  /* 0x000000012323b836 */ /* 0x000fe20000000000 */
[----:B------:R-:W-:Y:S01]  /*2da0*/  ISETP.GE.U32.AND P4, PT, R24, R11, PT ;  /* 0x0000000b1800720c */ /* 0x000fe20003f86070 */
[----:B------:R-:W-:Y:S01]  /*2db0*/  @!P1 VIADD R23, R23, 0x1 ;  /* 0x0000000117179836 */ /* 0x000fe20000000000 */
[----:B------:R-:W-:Y:S02]  /*2dc0*/  ISETP.GE.U32.AND P5, PT, R34, R13, PT ;  /* 0x0000000d2200720c */ /* 0x000fe40003fa6070 */
[----:B------:R0:W3:Y:S01]  /*2dd0*/  F2I.FTZ.U32.TRUNC.NTZ R41, R40 ;  /* 0x0000002800297305 */ /* 0x0000e2000021f000 */
[----:B-1----:R-:W-:-:S02]  /*2de0*/  IADD3 R21, PT, PT, R20, 0xffffffe, RZ ;  /* 0x0ffffffe14157810 */ /* 0x002fc40007ffe0ff */
[----:B------:R-:W-:Y:S02]  /*2df0*/  ISETP.NE.AND P3, PT, R12, RZ, PT ;  /* 0x000000ff0c00720c */ /* 0x000fe40003f65270 */
[----:B------:R-:W-:Y:S01]  /*2e00*/  IABS R20, R16 ;  /* 0x0000001000147213 */ /* 0x000fe20000000000 */
[----:B--2---:R-:W-:Y:S02]  /*2e10*/  IMAD.MOV R0, RZ, RZ, -R39 ;  /* 0x000000ffff007224 */ /* 0x004fe400078e0a27 */
[----:B------:R-:W1:Y:S01]  /*2e20*/  F2I.FTZ.U32.TRUNC.NTZ R21, R21 ;  /* 0x0000001500157305 */ /* 0x000e62000021f000 */
[----:B------:R-:W-:Y:S01]  /*2e30*/  IMAD.MOV.U32 R38, RZ, RZ, RZ ;  /* 0x000000ffff267224 */ /* 0x000fe200078e00ff */
[----:B------:R-:W-:Y:S01]  /*2e40*/  ISETP.NE.AND P1, PT, R7, RZ, PT ;  /* 0x000000ff0700720c */ /* 0x000fe20003f25270 */
[----:B------:R-:W-:Y:S01]  /*2e50*/  IMAD R33, R0, R17, RZ ;  /* 0x0000001100217224 */ /* 0x000fe200078e02ff */
[----:B------:R-:W-:Y:S01]  /*2e60*/  IABS R0, R3 ;  /* 0x0000000300007213 */ /* 0x000fe20000000000 */
[----:B------:R-:W-:Y:S01]  /*2e70*/  IMAD.MOV R20, RZ, RZ, -R20 ;  /* 0x000000ffff147224 */ /* 0x000fe200078e0a14 */
[----:B------:R-:W-:Y:S01]  /*2e80*/  @P5 IADD3 R35, PT, PT, R35, 0x1, RZ ;  /* 0x0000000123235810 */ /* 0x000fe20007ffe0ff */
[----:B0-----:R-:W-:-:S02]  /*2e90*/  HFMA2 R40, -RZ, RZ, 0, 0 ;  /* 0x00000000ff287431 */ /* 0x001fc400000001ff */
[----:B------:R-:W-:Y:S01]  /*2ea0*/  IMAD.HI.U32 R33, R39, R33, R38 ;  /* 0x0000002127217227 */ /* 0x000fe200078e0026 */
[----:B------:R-:W-:-:S03]  /*2eb0*/  IABS R11, R6 ;  /* 0x00000006000b7213 */ /* 0x000fc60000000000 */
[----:B---3--:R-:W-:Y:S02]  /*2ec0*/  IMAD.MOV R13, RZ, RZ, -R41 ;  /* 0x000000ffff0d7224 */ /* 0x008fe400078e0a29 */
[----:B------:R-:W-:-:S04]  /*2ed0*/  IMAD.HI.U32 R33, R33, R0, RZ ;  /* 0x0000000021217227 */ /* 0x000fc800078e00ff */
[----:B------:R-:W-:Y:S02]  /*2ee0*/  IMAD R13, R13, R19, RZ ;  /* 0x000000130d0d7224 */ /* 0x000fe400078e02ff */
[----:B------:R-:W-:Y:S02]  /*2ef0*/  @P4 VIADD R23, R23, 0x1 ;  /* 0x0000000117174836 */ /* 0x000fe40000000000 */
[----:B------:R-:W-:Y:S01]  /*2f00*/  IMAD.HI.U32 R40, R41, R13, R40 ;  /* 0x0000000d29287227 */ /* 0x000fe200078e0028 */
[----:B-1----:R-:W-:Y:S02]  /*2f10*/  IADD3 R41, PT, PT, RZ, -R21, RZ ;  /* 0x80000015ff297210 */ /* 0x002fe40007ffe0ff */
[----:B------:R-:W-:Y:S01]  /*2f20*/  IABS R13, R9 ;  /* 0x00000009000d7213 */ /* 0x000fe20000000000 */
[----:B------:R-:W-:Y:S02]  /*2f30*/  IMAD R0, R33, R20, R0 ;  /* 0x0000001421007224 */ /* 0x000fe400078e0200 */
[----:B------:R-:W-:-:S02]  /*2f40*/  IMAD.MOV.U32 R39, RZ, RZ, R23 ;  /* 0x000000ffff277224 */ /* 0x000fc400078e0017 */
[----:B------:R-:W-:Y:S01]  /*2f50*/  @!P2 IMAD.MOV R35, RZ, RZ, -R35 ;  /* 0x000000ffff23a224 */ /* 0x000fe200078e0a23 */
[----:B------:R-:W-:Y:S01]  /*2f60*/  @!P3 LOP3.LUT R35, RZ, R12, RZ, 0x33, !PT ;  /* 0x0000000cff23b212 */ /* 0x000fe200078e33ff */
[----:B------:R-:W-:Y:S01]  /*2f70*/  IMAD R41, R41, R18, RZ ;  /* 0x0000001229297224 */ /* 0x000fe200078e02ff */
[----:B------:R-:W-:Y:S01]  /*2f80*/  @!P0 IADD3 R39, PT, PT, -R39, RZ, RZ ;  /* 0x000000ff27278210 */ /* 0x000fe20007ffe1ff */
[----:B------:R-:W-:Y:S01]  /*2f90*/  IMAD.MOV.U32 R20, RZ, RZ, RZ ;  /* 0x000000ffff147224 */ /* 0x000fe200078e00ff */
[----:B------:R-:W-:Y:S01]  /*2fa0*/  ISETP.GT.U32.AND P4, PT, R17, R0, PT ;  /* 0x000000001100720c */ /* 0x000fe20003f84070 */
[----:B------:R-:W-:Y:S01]  /*2fb0*/  IMAD.MOV R23, RZ, RZ, -R13 ;  /* 0x000000ffff177224 */ /* 0x000fe200078e0a0d */
[----:B------:R-:W-:Y:S01]  /*2fc0*/  @!P1 LOP3.LUT R39, RZ, R7, RZ, 0x33, !PT ;  /* 0x00000007ff279212 */ /* 0x000fe200078e33ff */
[----:B------:R-:W-:Y:S01]  /*2fd0*/  IMAD.HI.U32 R41, R21, R41, R20 ;  /* 0x0000002915297227 */ /* 0x000fe200078e0014 */
[----:B------:R-:W-:Y:S02]  /*2fe0*/  IABS R24, R35 ;  /* 0x0000002300187213 */ /* 0x000fe40000000000 */
[----:B------:R-:W-:Y:S01]  /*2ff0*/  IABS R13, R39 ;  /* 0x00000027000d7213 */ /* 0x000fe20000000000 */
[----:B------:R-:W-:-:S02]  /*3000*/  IMAD.MOV R11, RZ, RZ, -R11 ;  /* 0x000000ffff0b7224 */ /* 0x000fc400078e0a0b */
[----:B------:R-:W-:-:S04]  /*3010*/  IMAD.HI.U32 R40, R40, R24, RZ ;  /* 0x0000001828287227 */ /* 0x000fc800078e00ff */
[----:B------:R-:W-:Y:S01]  /*3020*/  IMAD.HI.U32 R20, R41, R13, RZ ;  /* 0x0000000d29147227 */ /* 0x000fe200078e00ff */
[----:B------:R-:W-:-:S03]  /*3030*/  @!P4 IADD3 R0, PT, PT, R0, -R17, RZ ;  /* 0x800000110000c210 */ /* 0x000fc60007ffe0ff */
[----:B------:R-:W-:Y:S01]  /*3040*/  IMAD R24, R40, R23, R24 ;  /* 0x0000001728187224 */ /* 0x000fe200078e0218 */
[----:B------:R-:W-:Y:S01]  /*3050*/  ISETP.GE.U32.AND P2, PT, R0, R17, PT ;  /* 0x000000110000720c */ /* 0x000fe20003f46070 */
[----:B------:R-:W-:Y:S01]  /*3060*/  IMAD R11, R20, R11, R13 ;  /* 0x0000000b140b7224 */ /* 0x000fe200078e020d */
[----:B------:R-:W-:Y:S01]  /*3070*/  LOP3.LUT R0, R3, R16, RZ, 0x3c, !PT ;  /* 0x0000001003007212 */ /* 0x000fe200078e3cff */
[----:B------:R-:W-:Y:S01]  /*3080*/  @!P4 VIADD R33, R33, 0x1 ;  /* 0x000000012121c836 */ /* 0x000fe20000000000 */
[----:B------:R-:W-:Y:S02]  /*3090*/  ISETP.GT.U32.AND P3, PT, R19, R24, PT ;  /* 0x000000181300720c */ /* 0x000fe40003f64070 */
[----:B------:R-:W-:Y:S02]  /*30a0*/  ISETP.GT.U32.AND P1, PT, R18, R11, PT ;  /* 0x0000000b1200720c */ /* 0x000fe40003f24070 */
[----:B------:R-:W-:Y:S01]  /*30b0*/  ISETP.GE.AND P0, PT, R0, RZ, PT ;  /* 0x000000ff0000720c */ /* 0x000fe20003f06270 */
[----:B------:R-:W-:Y:S01]  /*30c0*/  IMAD.MOV R0, RZ, RZ, -R35 ;  /* 0x000000ffff007224 */ /* 0x000fe200078e0a23 */
[----:B------:R-:W-:-:S02]  /*30d0*/  ISETP.NE.AND P4, PT, R16, RZ, PT ;  /* 0x000000ff1000720c */ /* 0x000fc40003f85270 */
[----:B------:R-:W-:Y:S01]  /*30e0*/  LOP3.LUT R13, R35, R9, RZ, 0x3c, !PT ;  /* 0x00000009230d7212 */ /* 0x000fe200078e3cff */
[----:B------:R-:W-:Y:S01]  /*30f0*/  IMAD R0, R12, R0, R37 ;  /* 0x000000000c007224 */ /* 0x000fe200078e0225 */
[----:B------:R-:W-:Y:S02]  /*3100*/  @P2 IADD3 R33, PT, PT, R33, 0x1, RZ ;  /* 0x0000000121212810 */ /* 0x000fe40007ffe0ff */
[----:B------:R-:W-:Y:S01]  /*3110*/  LOP3.LUT R12, R39, R6, RZ, 0x3c, !PT ;  /* 0x00000006270c7212 */ /* 0x000fe200078e3cff */
[----:B------:R-:W-:Y:S01]  /*3120*/  @!P3 IMAD.IADD R24, R24, 0x1, -R19 ;  /* 0x000000011818b824 */ /* 0x000fe200078e0a13 */
[----:B------:R-:W-:Y:S01]  /*3130*/  ISETP.GE.AND P2, PT, R13, RZ, PT ;  /* 0x000000ff0d00720c */ /* 0x000fe20003f46270 */
[----:B------:R-:W-:Y:S02]  /*3140*/  @!P1 IMAD.IADD R11, R11, 0x1, -R18 ;  /* 0x000000010b0b9824 */ /* 0x000fe400078e0a12 */
[----:B------:R-:W-:Y:S01]  /*3150*/  @!P0 IADD3 R33, PT, PT, -R33, RZ, RZ ;  /* 0x000000ff21218210 */ /* 0x000fe20007ffe1ff */
[----:B------:R-:W-:Y:S01]  /*3160*/  @!P3 VIADD R40, R40, 0x1 ;  /* 0x000000012828b836 */ /* 0x000fe20000000000 */
[----:B------:R-:W-:Y:S01]  /*3170*/  ISETP.GE.U32.AND P6, PT, R24, R19, PT ;  /* 0x000000131800720c */ /* 0x000fe20003fc6070 */
[----:B------:R-:W-:Y:S01]  /*3180*/  @!P1 VIADD R20, R20, 0x1 ;  /* 0x0000000114149836 */ /* 0x000fe20000000000 */
[----:B------:R-:W-:-:S02]  /*3190*/  @!P4 LOP3.LUT R33, RZ, R16, RZ, 0x33, !PT ;  /* 0x00000010ff21c212 */ /* 0x000fc400078e33ff */
[----:B------:R-:W-:Y:S01]  /*31a0*/  ISETP.GE.U32.AND P5, PT, R11, R18, PT ;  /* 0x000000120b00720c */ /* 0x000fe20003fa6070 */
[----:B------:R-:W-:Y:S01]  /*31b0*/  IMAD.WIDE R18, R0, UR4, RZ ;  /* 0x0000000400127c25 */ /* 0x000fe2000f8e02ff */
[----:B------:R-:W-:Y:S02]  /*31c0*/  ISETP.NE.AND P4, PT, R9, RZ, PT ;  /* 0x000000ff0900720c */ /* 0x000fe40003f85270 */
[----:B------:R-:W-:Y:S01]  /*31d0*/  ISETP.GE.AND P0, PT, R12, RZ, PT ;  /* 0x000000ff0c00720c */ /* 0x000fe20003f06270 */
[C---:B------:R-:W-:Y:S01]  /*31e0*/  IMAD.WIDE R12, R33.reuse, UR11, RZ ;  /* 0x0000000b210c7c25 */ /* 0x040fe2000f8e02ff */
[----:B------:R-:W-:Y:S02]  /*31f0*/  ISETP.NE.AND P3, PT, R6, RZ, PT ;  /* 0x000000ff0600720c */ /* 0x000fe40003f65270 */
[----:B------:R-:W-:Y:S01]  /*3200*/  IADD3 R33, PT, PT, -R33, RZ, RZ ;  /* 0x000000ff21217210 */ /* 0x000fe20007ffe1ff */
[----:B------:R-:W-:Y:S01]  /*3210*/  @P6 VIADD R40, R40, 0x1 ;  /* 0x0000000128286836 */ /* 0x000fe20000000000 */
[----:B------:R-:W-:Y:S01]  /*3220*/  IADD3 R11, PT, PT, -R39, RZ, RZ ;  /* 0x000000ff270b7210 */ /* 0x000fe20007ffe1ff */
[----:B------:R-:W-:Y:S01]  /*3230*/  IMAD.WIDE.U32 R12, R2, UR15, R12 ;  /* 0x0000000f020c7c25 */ /* 0x000fe2000f8e000c */
[----:B------:R-:W-:-:S03]  /*3240*/  UIMAD UR15, UR10, UR15, URZ ;  /* 0x0000000f0a0f72a4 */ /* 0x000fc6000f8e02ff */
[----:B------:R-:W-:Y:S02]  /*3250*/  @P5 VIADD R20, R20, 0x1 ;  /* 0x0000000114145836 */ /* 0x000fe40000000000 */
[----:B------:R-:W-:Y:S01]  /*3260*/  IMAD R13, R2, UR5, R13 ;  /* 0x00000005020d7c24 */ /* 0x000fe2000f8e020d */
[----:B------:R-:W0:Y:S01]  /*3270*/  LDCU.64 UR4, c[0x0][0x420] ;  /* 0x00008400ff0477ac */ /* 0x000e220008000a00 */
[----:B------:R-:W-:Y:S01]  /*3280*/  @!P2 IMAD.MOV R40, RZ, RZ, -R40 ;  /* 0x000000ffff28a224 */ /* 0x000fe200078e0a28 */
[----:B------:R-:W-:Y:S01]  /*3290*/  @!P4 LOP3.LUT R40, RZ, R9, RZ, 0x33, !PT ;  /* 0x00000009ff28c212 */ /* 0x000fe200078e33ff */
[----:B------:R-:W-:Y:S02]  /*32a0*/  IMAD R33, R16, R33, R3 ;  /* 0x0000002110217224 */ /* 0x000fe400078e0203 */
[----:B------:R-:W-:Y:S01]  /*32b0*/  @!P0 IMAD.MOV R20, RZ, RZ, -R20 ;  /* 0x000000ffff148224 */ /* 0x000fe200078e0a14 */
[----:B------:R-:W-:Y:S01]  /*32c0*/  @!P3 LOP3.LUT R20, RZ, R6, RZ, 0x33, !PT ;  /* 0x00000006ff14b212 */ /* 0x000fe200078e33ff */
[----:B------:R-:W-:Y:S01]  /*32d0*/  IMAD.WIDE R16, R33, UR9, R12 ;  /* 0x0000000921107c25 */ /* 0x000fe2000f8e020c */
[----:B------:R-:W-:-:S03]  /*32e0*/  IADD3 R12, PT, PT, -R40, RZ, RZ ;  /* 0x000000ff280c7210 */ /* 0x000fc60007ffe1ff */
[----:B------:R-:W-:Y:S02]  /*32f0*/  IMAD.MOV R2, RZ, RZ, -R20 ;  /* 0x000000ffff027224 */ /* 0x000fe400078e0a14 */
[----:B------:R-:W-:-:S04]  /*3300*/  IMAD.WIDE R40, R40, R8, RZ ;  /* 0x0000000828287225 */ /* 0x000fc800078e02ff */
[----:B------:R-:W-:Y:S01]  /*3310*/  IMAD R11, R7, R11, R14 ;  /* 0x0000000b070b7224 */ /* 0x000fe200078e020e */
[----:B------:R-:W-:Y:S01]  /*3320*/  IADD3 R0, P1, P0, R40, R16, R18 ;  /* 0x0000001028007210 */ /* 0x000fe2000783e012 */
[----:B------:R-:W-:Y:S02]  /*3330*/  IMAD R12, R9, R12, R35 ;  /* 0x0000000c090c7224 */ /* 0x000fe400078e0223 */
[----:B------:R-:W-:Y:S01]  /*3340*/  IMAD R3, R10, UR9, RZ ;  /* 0x000000090a037c24 */ /* 0x000fe2000f8e02ff */
[----:B------:R-:W-:Y:S01]  /*3350*/  IADD3.X R17, PT, PT, R41, R17, R19, P1, P0 ;  /* 0x0000001129117210 */ /* 0x000fe20000fe0413 */
[----:B------:R-:W-:Y:S02]  /*3360*/  IMAD R2, R6, R2, R39 ;  /* 0x0000000206027224 */ /* 0x000fe400078e0227 */
[----:B------:R-:W-:-:S04]  /*3370*/  IMAD.WIDE R6, R11, UR15, RZ ;  /* 0x0000000f0b067c25 */ /* 0x000fc8000f8e02ff */
[----:B------:R-:W-:-:S04]  /*3380*/  IMAD.WIDE R12, R12, R3, RZ ;  /* 0x000000030c0c7225 */ /* 0x000fc800078e02ff */
        /* <DEDUP_REMOVED lines=10> */
.L_x_48:
[----:B------:R-:W0:Y:S01]  /*3430*/  LDC.64 R2, c[0x0][0x420] ;  /* 0x00010800ff027b82 */ /* 0x000e220000000a00 */
[----:B------:R-:W-:-:S05]  /*3440*/  IADD3 R0, PT, PT, R15, UR6, RZ ;  /* 0x000000060f007c10 */ /* 0x000fca000fffe0ff */
[----:B0-----:R-:W-:-:S05]  /*3450*/  IMAD.WIDE.U32 R2, R0, 0x4, R2 ;  /* 0x0000000400027825 */ /* 0x001fca00078e0002 */
[----:B------:R1:W-:Y:S02]  /*3460*/  STG.E desc[UR12][R2.64], R25 ;  /* 0x0000001902007986 */ /* 0x0003e4000c10190c */
.L_x_47:
[----:B------:R-:W-:Y:S05]  /*3470*/  BSYNC.RECONVERGENT B1 ;  /* 0x0000000000017941 */ /* 0x000fea0003800200 */
.L_x_46:
[----:B------:R-:W2:Y:S01]  /*3480*/  LDCU UR9, c[0x0][0x534] ;  /* 0x0000a680ff0977ac */ /* 0x000ea20008000800 */
[----:B------:R-:W-:Y:S01]  /*3490*/  LOP3.LUT R0, R31, 0x10, RZ, 0xfc, !PT ;  /* 0x000000101f007812 */ /* 0x000fe200078efcff */
[----:B------:R-:W-:Y:S01]  /*34a0*/  IMAD R34, R15, 0x30, R31 ;  /* 0x000000300f227824 */ /* 0x000fe200078e021f */
[----:B01----:R-:W-:Y:S01]  /*34b0*/  CS2R R2, SRZ ;  /* 0x0000000000027805 */ /* 0x003fe2000001ff00 */
[----:B------:R-:W0:Y:S01]  /*34c0*/  LDCU UR8, c[0x0][0x44c] ;  /* 0x00008980ff0877ac */ /* 0x000e220008000800 */
[----:B------:R-:W-:Y:S01]  /*34d0*/  CS2R R10, SRZ ;  /* 0x00000000000a7805 */ /* 0x000fe2000001ff00 */
[----:B------:R-:W-:Y:S01]  /*34e0*/  IMAD.MOV.U32 R13, RZ, RZ, RZ ;  /* 0x000000ffff0d7224 */ /* 0x000fe200078e00ff */
[----:B--2---:R-:W-:Y:S01]  /*34f0*/  ISETP.GE.AND P2, PT, R0, UR9, PT ;  /* 0x0000000900007c0c */ /* 0x004fe2000bf46270 */
[----:B------:R-:W-:Y:S01]  /*3500*/  UISETP.GE.AND UP0, UPT, UR9, 0x1, UPT ;  /* 0x000000010900788c */ /* 0x000fe2000bf06270 */
[C---:B------:R-:W-:Y:S02]  /*3510*/  LOP3.LUT R0, R31.reuse, 0x20, RZ, 0xfc, !PT ;  /* 0x000000201f007812 */ /* 0x040fe400078efcff */
[----:B------:R-:W-:Y:S01]  /*3520*/  ISETP.GE.AND P3, PT, R31, UR9, PT ;  /* 0x000000091f007c0c */ /* 0x000fe2000bf66270 */
[----:B0-----:R-:W-:Y:S01]  /*3530*/  UIMAD UR4, UR6, UR8, URZ ;  /* 0x00000008060472a4 */ /* 0x001fe2000f8e02ff */
[----:B------:R-:W-:-:S02]  /*3540*/  ISETP.GE.AND P1, PT, R0, UR9, PT ;  /* 0x0000000900007c0c */ /* 0x000fc4000bf26270 */
[----:B------:R-:W-:Y:S01]  /*3550*/  LOP3.LUT R0, R31, 0x30, RZ, 0xfc, !PT ;  /* 0x000000301f007812 */ /* 0x000fe200078efcff */
[C---:B------:R-:W-:Y:S01]  /*3560*/  IMAD.SHL.U32 R31, R22.reuse, 0x4, RZ ;  /* 0x00000004161f7824 */ /* 0x040fe200078e00ff */
[----:B------:R-:W-:Y:S01]  /*3570*/  ISETP.GT.U32.OR P3, PT, R22, 0x7f, P3 ;  /* 0x0000007f1600780c */ /* 0x000fe20001f64470 */
[----:B------:R-:W-:Y:S01]  /*3580*/  IMAD.U32 R12, RZ, RZ, UR4 ;  /* 0x00000004ff0c7e24 */ /* 0x000fe2000f8e00ff */
[----:B------:R-:W-:Y:S02]  /*3590*/  ISETP.GE.AND P0, PT, R0, UR9, PT ;  /* 0x0000000900007c0c */ /* 0x000fe4000bf06270 */
[C---:B------:R-:W-:Y:S02]  /*35a0*/  ISETP.GT.U32.OR P2, PT, R22.reuse, 0x7f, P2 ;  /* 0x0000007f1600780c */ /* 0x040fe40001744470 */
[C---:B------:R-:W-:Y:S02]  /*35b0*/  ISETP.GT.U32.OR P1, PT, R22.reuse, 0x7f, P1 ;  /* 0x0000007f1600780c */ /* 0x040fe40000f24470 */
[----:B------:R-:W-:-:S02]  /*35c0*/  ISETP.GT.U32.OR P0, PT, R22, 0x7f, P0 ;  /* 0x0000007f1600780c */ /* 0x000fc40000704470 */
[----:B------:R-:W-:-:S03]  /*35d0*/  LOP3.LUT R31, R31, 0x3c, RZ, 0xc0, !PT ;  /* 0x0000003c1f1f7812 */ /* 0x000fc600078ec0ff */
[----:B------:R-:W-:-:S04]  /*35e0*/  @!P3 FADD.FTZ R0, -R25, R32 ;  /* 0x000000201900b221 */ /* 0x000fc80000010100 */
[C---:B------:R-:W-:Y:S01]  /*35f0*/  @!P2 FADD.FTZ R27, -R25.reuse, R27 ;  /* 0x0000001b191ba221 */ /* 0x040fe20000010100 */
[----:B------:R-:W-:Y:S01]  /*3600*/  @!P3 FMUL.FTZ R0, R0, 1.4426950216293334961 ;  /* 0x3fb8aa3b0000b820 */ /* 0x000fe20000410000 */
[C---:B------:R-:W-:Y:S02]  /*3610*/  @!P1 FADD.FTZ R30, -R25.reuse, R30 ;  /* 0x0000001e191e9221 */ /* 0x040fe40000010100 */
[----:B------:R-:W-:Y:S01]  /*3620*/  @!P0 FADD.FTZ R25, -R25, R26 ;  /* 0x0000001a19198221 */ /* 0x000fe20000010100 */
[----:B------:R-:W-:Y:S01]  /*3630*/  @!P2 FMUL.FTZ R27, R27, 1.4426950216293334961 ;  /* 0x3fb8aa3b1b1ba820 */ /* 0x000fe20000410000 */
[----:B------:R-:W-:Y:S01]  /*3640*/  @!P1 FMUL.FTZ R30, R30, 1.4426950216293334961 ;  /* 0x3fb8aa3b1e1e9820 */ /* 0x000fe20000410000 */
[----:B------:R-:W0:Y:S01]  /*3650*/  @!P3 MUFU.EX2 R4, R0 ;  /* 0x000000000004b308 */ /* 0x000e220000000800 */
[----:B------:R-:W-:-:S07]  /*3660*/  @!P0 FMUL.FTZ R8, R25, 1.4426950216293334961 ;  /* 0x3fb8aa3b19088820 */ /* 0x000fce0000410000 */
[----:B------:R-:W1:Y:S08]  /*3670*/  @!P2 MUFU.EX2 R6, R27 ;  /* 0x0000001b0006a308 */ /* 0x000e700000000800 */
[----:B------:R-:W2:Y:S01]  /*3680*/  @!P1 MUFU.EX2 R30, R30 ;  /* 0x0000001e001e9308 */ /* 0x000ea20000000800 */
[----:B0-----:R0:W-:Y:S01]  /*3690*/  @!P3 STS [R29], R4 ;  /* 0x000000041d00b388 */ /* 0x0011e20000000800 */
[----:B------:R-:W-:-:S06]  /*36a0*/  IMAD.MOV.U32 R0, RZ, RZ, RZ ;  /* 0x000000ffff007224 */ /* 0x000fcc00078e00ff */
[----:B------:R-:W3:Y:S01]  /*36b0*/  @!P0 MUFU.EX2 R8, R8 ;  /* 0x0000000800088308 */ /* 0x000ee20000000800 */
[----:B-1----:R1:W-:Y:S04]  /*36c0*/  @!P2 STS [R29+0x240], R6 ;  /* 0x000240061d00a388 */ /* 0x0023e80000000800 */
[----:B--2---:R2:W-:Y:S04]  /*36d0*/  @!P1 STS [R29+0x480], R30 ;  /* 0x0004801e1d009388 */ /* 0x0045e80000000800 */
[----:B---3--:R3:W-:Y:S01]  /*36e0*/  @!P0 STS [R29+0x6c0], R8 ;  /* 0x0006c0081d008388 */ /* 0x0087e20000000800 */
[----:B------:R-:W-:Y:S01]  /*36f0*/  BAR.SYNC.DEFER_BLOCKING 0x0 ;  /* 0x0000000000007b1d */ /* 0x000fe20000010000 */
[----:B------:R-:W-:-:S02]  /*3700*/  LEA R34, P0, R34, UR4, 0x2 ;  /* 0x0000000422227c11 */ /* 0x000fc4000f8010ff */
[----:B0-----:R-:W-:Y:S02]  /*3710*/  CS2R R4, SRZ ;  /* 0x0000000000047805 */ /* 0x001fe4000001ff00 */
[----:B-1----:R-:W-:Y:S02]  /*3720*/  CS2R R6, SRZ ;  /* 0x0000000000067805 */ /* 0x002fe4000001ff00 */
[----:B------:R-:W-:Y:S02]  /*3730*/  LEA.HI.X.SX32 R35, R12, RZ, 0x1, P0 ;  /* 0x000000ff0c237211 */ /* 0x000fe400000f0eff */
[C---:B--2---:R-:W-:Y:S02]  /*3740*/  LOP3.LUT R30, R31.reuse, 0x40, RZ, 0xfc, !PT ;  /* 0x000000401f1e7812 */ /* 0x044fe400078efcff */
[----:B---3--:R-:W-:Y:S02]  /*3750*/  CS2R R8, SRZ ;  /* 0x0000000000087805 */ /* 0x008fe4000001ff00 */
[----:B------:R-:W-:Y:S01]  /*3760*/  LOP3.LUT R29, R31, 0x80, RZ, 0xfc, !PT ;  /* 0x000000801f1d7812 */ /* 0x000fe200078efcff */
        /* <DEDUP_REMOVED lines=16> */
[----:B------:R-:W-:Y:S01]  /*3870*/  IMAD.MOV.U32 R0, RZ, RZ, RZ ;  /* 0x000000ffff007224 */ /* 0x000fe200078e00ff */
[----:B------:R-:W-:Y:S01]  /*3880*/  CS2R R2, SRZ ;  /* 0x0000000000027805 */ /* 0x000fe2000001ff00 */
[----:B------:R-:W-:Y:S01]  /*3890*/  IMAD.MOV.U32 R14, RZ, RZ, R28 ;  /* 0x000000ffff0e7224 */ /* 0x000fe200078e001c */
[----:B------:R-:W-:Y:S01]  /*38a0*/  ULOP3.LUT UR9, UR9, 0x7ffffffe, URZ, 0xc0, !UPT ;  /* 0x7ffffffe09097892 */ /* 0x000fe2000f8ec0ff */
[----:B------:R-:W-:Y:S01]  /*38b0*/  CS2R R4, SRZ ;  /* 0x0000000000047805 */ /* 0x000fe2000001ff00 */
[----:B------:R-:W-:Y:S01]  /*38c0*/  UIADD3 UR5, UPT, UPT, UR7, -UR6, URZ ;  /* 0x8000000607057290 */ /* 0x000fe2000fffe0ff */
[----:B------:R-:W-:Y:S01]  /*38d0*/  CS2R R6, SRZ ;  /* 0x0000000000067805 */ /* 0x000fe2000001ff00 */
[----:B------:R-:W-:Y:S01]  /*38e0*/  UIMAD UR14, UR7, UR8, URZ ;  /* 0x00000008070e72a4 */ /* 0x000fe2000f8e02ff */
[----:B------:R-:W-:Y:S02]  /*38f0*/  CS2R R8, SRZ ;  /* 0x0000000000087805 */ /* 0x000fe4000001ff00 */
[----:B------:R-:W-:Y:S01]  /*3900*/  CS2R R10, SRZ ;  /* 0x00000000000a7805 */ /* 0x000fe2000001ff00 */
[----:B------:R-:W-:Y:S01]  /*3910*/  IMAD.MOV.U32 R13, RZ, RZ, RZ ;  /* 0x000000ffff0d7224 */ /* 0x000fe200078e00ff */
[----:B------:R-:W-:Y:S01]  /*3920*/  ISETP.GE.AND P4, PT, R15, UR5, PT ;  /* 0x000000050f007c0c */ /* 0x000fe2000bf86270 */
[----:B------:R-:W-:Y:S01]  /*3930*/  IMAD.U32 R33, RZ, RZ, UR9 ;  /* 0x00000009ff217e24 */ /* 0x000fe2000f8e00ff */
[----:B------:R-:W1:Y:S01]  /*3940*/  LDCU UR8, c[0x0][0x440] ;  /* 0x00008800ff0877ac */ /* 0x000e620008000800 */
[----:B------:R-:W-:-:S02]  /*3950*/  UIMAD.WIDE UR14, UR14, 0x8, URZ ;  /* 0x000000080e0e78a5 */ /* 0x000fc4000f8e02ff */
[----:B------:R-:W-:Y:S02]  /*3960*/  UIADD3 UR11, UPT, UPT, -UR9, URZ, URZ ;  /* 0x000000ff090b7290 */ /* 0x000fe4000fffe1ff */
[----:B0-----:R-:W-:-:S12]  /*3970*/  UIMAD UR4, UR7, UR4, URZ ;  /* 0x00000004070472a4 */ /* 0x001fd8000f8e02ff */
.L_x_60:
[----:B------:R-:W-:Y:S04]  /*3980*/  BSSY.RECONVERGENT B0, `(.L_x_56) ;  /* 0x000000e000007945 */ /* 0x000fe80003800200 */
[----:B-1----:R-:W-:Y:S05]  /*3990*/  @P4 BRA `(.L_x_57) ;  /* 0x0000000000304947 */ /* 0x002fea0003800000 */
[----:B-1----:R-:W-:Y:S02]  /*39a0*/  ISETP.GE.AND P2, PT, R31, UR8, PT ;  /* 0x000000081f007c0c */ /* 0x002fe4000bf46270 */
[----:B------:R-:W-:Y:S02]  /*39b0*/  CS2R R18, SRZ ;  /* 0x0000000000127805 */ /* 0x000fe4000001ff00 */
[----:B------:R-:W-:Y:S02]  /*39c0*/  ISETP.GE.AND P1, PT, R30, UR8, PT ;  /* 0x000000081e007c0c */ /* 0x000fe4000bf26270 */
[----:B------:R-:W-:Y:S02]  /*39d0*/  CS2R R16, SRZ ;  /* 0x0000000000107805 */ /* 0x000fe4000001ff00 */
[----:B------:R-:W-:Y:S02]  /*39e0*/  ISETP.GE.AND P0, PT, R29, UR8, PT ;  /* 0x000000081d007c0c */ /* 0x000fe4000bf06270 */
[----:B------:R-:W-:Y:S02]  /*39f0*/  CS2R R22, SRZ ;  /* 0x0000000000167805 */ /* 0x000fe4000001ff00 */
[----:B------:R-:W-:Y:S02]  /*3a00*/  CS2R R20, SRZ ;  /* 0x0000000000147805 */ /* 0x000fe4000001ff00 */
[----:B------:R-:W-:Y:S02]  /*3a10*/  CS2R R26, SRZ ;  /* 0x00000000001a7805 */ /* 0x000fe4000001ff00 */
[----:B------:R-:W-:Y:S01]  /*3a20*/  CS2R R24, SRZ ;  /* 0x0000000000187805 */ /* 0x000fe2000001ff00 */
[----:B------:R0:W5:Y:S04]  /*3a30*/  @!P2 LDG.E.128 R16, desc[UR12][R34.64] ;  /* 0x0000000c2210a981 */ /* 0x000168000c1e1d00 */
[----:B------:R0:W5:Y:S04]  /*3a40*/  @!P1 LDG.E.128 R20, desc[UR12][R34.64+0x100] ;  /* 0x0001000c22149981 */ /* 0x000168000c1e1d00 */
[----:B------:R0:W5:Y:S02]  /*3a50*/  @!P0 LDG.E.128 R24, desc[UR12][R34.64+0x200] ;  /* 0x0002000c22188981 */ /* 0x000164000c1e1d00 */
.L_x_57:
[----:B-1----:R-:W-:Y:S05]  /*3a60*/  BSYNC.RECONVERGENT B0 ;  /* 0x0000000000007941 */ /* 0x002fea0003800200 */
.L_x_56:
[----:B------:R-:W1:Y:S01]  /*3a70*/  LDS R12, [R14] ;  /* 0x000000000e0c7984 */ /* 0x000e620000000800 */
[----:B------:R-:W-:Y:S01]  /*3a80*/  ISETP.GE.AND P4, PT, R15, UR5, PT ;  /* 0x000000050f007c0c */ /* 0x000fe2000bf86270 */
[----:B------:R-:W-:Y:S01]  /*3a90*/  BSSY.RECONVERGENT B0, `(.L_x_58) ;  /* 0x000001d000007945 */ /* 0x000fe20003800200 */
        /* <DEDUP_REMOVED lines=24> */
[----:B------:R-:W-:Y:S05]  /*3c20*/  LEA.HI.X.SX32 R37, R37, R35, 0x2, P0 ;  /* 0x0000002325257211 */ /* 0x000fea00000f16ff */
[----:B------:R1:W5:Y:S04]  /*3c30*/  @!P3 LDG.E.128 R16, desc[UR12][R36.64] ;  /* 0x0000000c2410b981 */ /* 0x000368000c1e1d00 */
[----:B------:R1:W5:Y:S04]  /*3c40*/  @!P2 LDG.E.128 R20, desc[UR12][R36.64+0x100] ;  /* 0x0001000c2414a981 */ /* 0x000368000c1e1d00 */
[----:B------:R1:W5:Y:S02]  /*3c50*/  @!P1 LDG.E.128 R24, desc[UR12][R36.64+0x200] ;  /* 0x0002000c24189981 */ /* 0x000364000c1e1d00 */
.L_x_59:
[----:B------:R-:W-:Y:S05]  /*3c60*/  BSYNC.RECONVERGENT B0 ;  /* 0x0000000000007941 */ /* 0x000fea0003800200 */
.L_x_58:
[----:B------:R2:W3:Y:S01]  /*3c70*/  LDS R12, [R14+0x24] ;  /* 0x000024000e0c7984 */ /* 0x0004e20000000800 */
[----:B------:R-:W-:Y:S01]  /*3c80*/  UIADD3 UR11, UPT, UPT, UR11, 0x2, URZ ;  /* 0x000000020b0b7890 */ /* 0x000fe2000fffe0ff */
[----:B0-----:R-:W-:Y:S03]  /*3c90*/  IADD3 R34, P0, PT, R34, UR14, RZ ;  /* 0x0000000e22227c10 */ /* 0x001fe6000ff1e0ff */
[----:B------:R-:W-:Y:S01]  /*3ca0*/  UISETP.NE.AND UP0, UPT, UR11, URZ, UPT ;  /* 0x000000ff0b00728c */ /* 0x000fe2000bf05270 */
[----:B------:R-:W-:Y:S02]  /*3cb0*/  IADD3.X R35, PT, PT, R35, UR15, RZ, P0, !PT ;  /* 0x0000000f23237c10 */ /* 0x000fe400087fe4ff */
        /* <DEDUP_REMOVED lines=14> */
.L_x_55:
[----:B------:R-:W0:Y:S02]  /*3da0*/  LDCU UR4, c[0x0][0x534] ;  /* 0x0000a680ff0477ac */ /* 0x000e240008000800 */
[----:B0-----:R-:W-:-:S04]  /*3db0*/  ULOP3.LUT UR4, UR4, 0x1, URZ, 0xc0, !UPT ;  /* 0x0000000104047892 */ /* 0x001fc8000f8ec0ff */
[----:B------:R-:W-:-:S09]  /*3dc0*/  UISETP.NE.U32.AND UP0, UPT, UR4, 0x1, UPT ;  /* 0x000000010400788c */ /* 0x000fd2000bf05070 */
[----:B------:R-:W-:Y:S05]  /*3dd0*/  BRA.U UP0, `(.L_x_54) ;  /* 0x0000000100807547 */ /* 0x000fea000b800000 */
[----:B------:R-:W-:Y:S01]  /*3de0*/  IMAD R12, R33, 0x24, R28 ;  /* 0x00000024210c7824 */ /* 0x000fe200078e021c */
[----:B------:R-:W-:Y:S01]  /*3df0*/  UIADD3 UR4, UPT, UPT, UR7, -UR6, URZ ;  /* 0x8000000607047290 */ /* 0x000fe2000fffe0ff */
[----:B------:R-:W-:Y:S04]  /*3e00*/  BSSY.RECONVERGENT B0, `(.L_x_61) ;  /* 0x0000011000007945 */ /* 0x000fe80003800200 */
[----:B------:R-:W0:Y:S01]  /*3e10*/  LDS R12, [R12] ;  /* 0x000000000c0c7984 */ /* 0x000e220000000800 */
[----:B------:R-:W-:-:S13]  /*3e20*/  ISETP.GE.AND P0, PT, R15, UR4, PT ;  /* 0x000000040f007c0c */ /* 0x000fda000bf06270 */
[----:B------:R-:W-:Y:S05]  /*3e30*/  @P0 BRA `(.L_x_62) ;  /* 0x0000000000340947 */ /* 0x000fea0003800000 */
[----:B------:R-:W2:Y:S01]  /*3e40*/  LDCU UR4, c[0x0][0x440] ;  /* 0x00008800ff0477ac */ /* 0x000ea20008000800 */
[----:B------:R-:W-:Y:S02]  /*3e50*/  CS2R R18, SRZ ;  /* 0x0000000000127805 */ /* 0x000fe4000001ff00 */
[----:B------:R-:W-:Y:S02]  /*3e60*/  CS2R R16, SRZ ;  /* 0x0000000000107805 */ /* 0x000fe4000001ff00 */
[----:B------:R-:W-:Y:S02]  /*3e70*/  CS2R R22, SRZ ;  /* 0x0000000000167805 */ /* 0x000fe4000001ff00 */
[----:B------:R-:W-:Y:S02]  /*3e80*/  CS2R R20, SRZ ;  /* 0x0000000000147805 */ /* 0x000fe4000001ff00 */
[----:B------:R-:W-:Y:S02]  /*3e90*/  CS2R R26, SRZ ;  /* 0x00000000001a7805 */ /* 0x000fe4000001ff00 */
[----:B------:R-:W-:-:S02]  /*3ea0*/  CS2R R24, SRZ ;  /* 0x0000000000187805 */ /* 0x000fc4000001ff00 */
[----:B--2---:R-:W-:Y:S02]  /*3eb0*/  ISETP.GE.AND P2, PT, R31, UR4, PT ;  /* 0x000000041f007c0c */ /* 0x004fe4000bf46270 */
[----:B------:R-:W-:Y:S02]  /*3ec0*/  ISETP.GE.AND P1, PT, R30, UR4, PT ;  /* 0x000000041e007c0c */ /* 0x000fe4000bf26270 */
[----:B------:R-:W-:-:S09]  /*3ed0*/  ISETP.GE.AND P0, PT, R29, UR4, PT ;  /* 0x000000041d007c0c */ /* 0x000fd2000bf06270 */
[----:B------:R2:W5:Y:S04]  /*3ee0*/  @!P2 LDG.E.128 R16, desc[UR12][R34.64] ;  /* 0x0000000c2210a981 */ /* 0x000568000c1e1d00 */
[----:B------:R2:W5:Y:S04]  /*3ef0*/  @!P1 LDG.E.128 R20, desc[UR12][R34.64+0x100] ;  /* 0x0001000c22149981 */ /* 0x000568000c1e1d00 */
[----:B------:R2:W5:Y:S02]  /*3f00*/  @!P0 LDG.E.128 R24, desc[UR12][R34.64+0x200] ;  /* 0x0002000c22188981 */ /* 0x000564000c1e1d00 */
.L_x_62:
[----:B------:R-:W-:Y:S05]  /*3f10*/  BSYNC.RECONVERGENT B0 ;  /* 0x0000000000007941 */ /* 0x000fea0003800200 */
.L_x_61:
        /* <DEDUP_REMOVED lines=12> */
.L_x_54:
[----:B------:R-:W-:-:S04]  /*3fe0*/  IADD3 R17, PT, PT, R15, UR6, RZ ;  /* 0x000000060f117c10 */ /* 0x000fc8000fffe0ff */
[----:B------:R-:W-:-:S13]  /*3ff0*/  ISETP.GE.AND P0, PT, R17, UR7, PT ;  /* 0x0000000711007c0c */ /* 0x000fda000bf06270 */
[----:B------:R-:W-:Y:S05]  /*4000*/  @P0 EXIT ;  /* 0x000000000000094d */ /* 0x000fea0003800000 */
[----:B------:R-:W-:Y:S01]  /*4010*/  IABS R18, UR10 ;  /* 0x0000000a00127c13 */ /* 0x000fe20008000000 */
[----:B------:R-:W0:Y:S01]  /*4020*/  LDC R16, c[0x0][0x434] ;  /* 0x00010d00ff107b82 */ /* 0x000e220000000800 */
        /* <DEDUP_REMOVED lines=8> */
[----:B------:R-:W-:Y:S02]  /*40b0*/  F2FP.BF16.F32.PACK_AB R6, R6, R9 ;  /* 0x000000090606723e */ /* 0x000fe400000010ff */
[----:B------:R-:W-:Y:S02]  /*40c0*/  F2FP.BF16.F32.PACK_AB R7, R4, R7 ;  /* 0x000000070407723e */ /* 0x000fe400000010ff */
[----:B------:R-:W-:Y:S01]  /*40d0*/  F2FP.BF16.F32.PACK_AB R2, R2, R5 ;  /* 0x000000050202723e */ /* 0x000fe200000010ff */
[----:B----4-:R-:W4:Y:S01]  /*40e0*/  MUFU.RCP R22, R15 ;  /* 0x0000000f00167308 */ /* 0x010f220000001000 */
[----:B------:R-:W-:Y:S01]  /*40f0*/  F2FP.BF16.F32.PACK_AB R3, R0, R3 ;  /* 0x000000030003723e */ /* 0x000fe200000010ff */
[----:B----4-:R-:W-:Y:S01]  /*4100*/  VIADD R22, R22, 0xffffffe ;  /* 0x0ffffffe16167836 */ /* 0x010fe20000000000 */
[----:B0-----:R-:W-:-:S05]  /*4110*/  IABS R15, R16 ;  /* 0x00000010000f7213 */ /* 0x001fca0000000000 */
[----:B------:R-:W0:Y:S02]  /*4120*/  F2I.FTZ.U32.TRUNC.NTZ R23, R22 ;  /* 0x0000001600177305 */ /* 0x000e24000021f000 */
[--C-:B0-----:R-:W-:Y:S02]  /*4130*/  IMAD.MOV R12, RZ, RZ, -R23.reuse ;  /* 0x000000ffff0c7224 */ /* 0x101fe400078e0a17 */
[----:B------:R-:W-:Y:S02]  /*4140*/  IMAD.MOV.U32 R22, RZ, RZ, RZ ;  /* 0x000000ffff167224 */ /* 0x000fe400078e00ff */
[----:B------:R-:W-:Y:S02]  /*4150*/  IMAD R19, R12, R18, RZ ;  /* 0x000000120c137224 */ /* 0x000fe400078e02ff */
[----:B------:R-:W0:Y:S02]  /*4160*/  I2F.RP R12, R15 ;  /* 0x0000000f000c7306 */ /* 0x000e240000209400 */
[----:B------:R-:W-:-:S06]  /*4170*/  IMAD.HI.U32 R19, R23, R19, R22 ;  /* 0x0000001317137227 */ /* 0x000fcc00078e0016 */
[----:B------:R-:W-:-:S04]  /*4180*/  IMAD.HI.U32 R19, R19, R20, RZ ;  /* 0x0000001413137227 */ /* 0x000fc800078e00ff */
[----:B------:R-:W-:Y:S01]  /*4190*/  IMAD R21, R19, R14, R20 ;  /* 0x0000000e13157224 */ /* 0x000fe200078e0214 */
[----:B------:R-:W-:Y:S01]  /*41a0*/  LOP3.LUT R14, R17, UR10, RZ, 0x3c, !PT ;  /* 0x0000000a110e7c12 */ /* 0x000fe2000f8e3cff */
[----:B0-----:R-:W0:Y:S03]  /*41b0*/  MUFU.RCP R12, R12 ;  /* 0x0000000c000c7308 */ /* 0x001e260000001000 */
[----:B------:R-:W-:Y:S02]  /*41c0*/  ISETP.GT.U32.AND P1, PT, R18, R21, PT ;  /* 0x000000151200720c */ /* 0x000fe40003f24070 */
[----:B------:R-:W-:-:S11]  /*41d0*/  ISETP.GE.AND P0, PT, R14, RZ, PT ;  /* 0x000000ff0e00720c */ /* 0x000fd60003f06270 */
[-C--:B------:R-:W-:Y:S01]  /*41e0*/  @!P1 IADD3 R21, PT, PT, R21, -R18.reuse, RZ ;  /* 0x8000001215159210 */ /* 0x080fe20007ffe0ff */
[----:B------:R-:W-:Y:S01]  /*41f0*/  @!P1 VIADD R19, R19, 0x1 ;  /* 0x0000000113139836 */ /* 0x000fe20000000000 */
[----:B------:R-:W-:Y:S01]  /*4200*/  ISETP.NE.AND P1, PT, RZ, UR10, PT ;  /* 0x0000000aff007c0c */ /* 0x000fe2000bf25270 */
[----:B0-----:R-:W-:Y:S01]  /*4210*/  VIADD R22, R12, 0xffffffe ;  /* 0x0ffffffe0c167836 */ /* 0x001fe20000000000 */
[----:B------:R-:W-:-:S03]  /*4220*/  ISETP.GE.U32.AND P2, PT, R21, R18, PT ;  /* 0x000000121500720c */ /* 0x000fc60003f46070 */
[----:B------:R-:W0:Y:S10]  /*4230*/  F2I.FTZ.U32.TRUNC.NTZ R23, R22 ;  /* 0x0000001600177305 */ /* 0x000e34000021f000 */
[----:B------:R-:W-:-:S05]  /*4240*/  @P2 VIADD R19, R19, 0x1 ;  /* 0x0000000113132836 */ /* 0x000fca0000000000 */
[----:B------:R-:W-:Y:S01]  /*4250*/  @!P0 IADD3 R19, PT, PT, -R19, RZ, RZ ;  /* 0x000000ff13138210 */ /* 0x000fe20007ffe1ff */
[--C-:B0-----:R-:W-:Y:S01]  /*4260*/  IMAD.MOV R14, RZ, RZ, -R23.reuse ;  /* 0x000000ffff0e7224 */ /* 0x101fe200078e0a17 */
[----:B------:R-:W-:Y:S01]  /*4270*/  @!P1 LOP3.LUT R19, RZ, UR10, RZ, 0x33, !PT ;  /* 0x0000000aff139c12 */ /* 0x000fe2000f8e33ff */
[----:B------:R-:W-:Y:S02]  /*4280*/  IMAD.MOV.U32 R22, RZ, RZ, RZ ;  /* 0x000000ffff167224 */ /* 0x000fe400078e00ff */
[----:B------:R-:W-:Y:S02]  /*4290*/  IMAD R14, R14, R15, RZ ;  /* 0x0000000f0e0e7224 */ /* 0x000fe400078e02ff */
[----:B------:R-:W-:Y:S02]  /*42a0*/  IMAD R18, R19, UR10, RZ ;  /* 0x0000000a13127c24 */ /* 0x000fe4000f8e02ff */
[----:B------:R-:W-:-:S04]  /*42b0*/  IMAD.HI.U32 R14, R23, R14, R22 ;  /* 0x0000000e170e7227 */ /* 0x000fc800078e0016 */
[----:B------:R-:W-:Y:S02]  /*42c0*/  IMAD.IADD R21, R17, 0x1, -R18 ;  /* 0x0000000111157824 */ /* 0x000fe400078e0a12 */
[----:B---3--:R-:W-:-:S03]  /*42d0*/  IMAD.WIDE.U32 R22, R19, UR4, RZ ;  /* 0x0000000413167c25 */ /* 0x008fc6000f8e00ff */
[----:B------:R-:W-:Y:S02]  /*42e0*/  IABS R12, R21 ;  /* 0x00000015000c7213 */ /* 0x000fe40000000000 */
[----:B------:R-:W-:-:S03]  /*42f0*/  LOP3.LUT R21, R21, R16, RZ, 0x3c, !PT ;  /* 0x0000001015157212 */ /* 0x000fc600078e3cff */
[----:B------:R-:W-:Y:S01]  /*4300*/  IMAD.HI.U32 R20, R14, R12, RZ ;  /* 0x0000000c0e147227 */ /* 0x000fe200078e00ff */
[----:B------:R-:W-:-:S04]  /*4310*/  ISETP.GE.AND P1, PT, R21, RZ, PT ;  /* 0x000000ff1500720c */ /* 0x000fc80003f26270 */
[----:B------:R-:W-:-:S05]  /*4320*/  IADD3 R14, PT, PT, -R20, RZ, RZ ;  /* 0x000000ff140e7210 */ /* 0x000fca0007ffe1ff */
[----:B------:R-:W-:-:S05]  /*4330*/  IMAD R12, R15, R14, R12 ;  /* 0x0000000e0f0c7224 */ /* 0x000fca00078e020c */
[----:B------:R-:W-:-:S13]  /*4340*/  ISETP.GT.U32.AND P0, PT, R15, R12, PT ;  /* 0x0000000c0f00720c */ /* 0x000fda0003f04070 */
[----:B------:R-:W-:Y:S02]  /*4350*/  @!P0 IMAD.IADD R12, R12, 0x1, -R15 ;  /* 0x000000010c0c8824 */ /* 0x000fe400078e0a0f */
[----:B------:R-:W-:Y:S01]  /*4360*/  @!P0 VIADD R20, R20, 0x1 ;  /* 0x0000000114148836 */ /* 0x000fe20000000000 */
[----:B------:R-:W-:Y:S02]  /*4370*/  ISETP.NE.AND P0, PT, R16, RZ, PT ;  /* 0x000000ff1000720c */ /* 0x000fe40003f05270 */
[----:B------:R-:W-:Y:S02]  /*4380*/  ISETP.GE.U32.AND P2, PT, R12, R15, PT ;  /* 0x0000000f0c00720c */ /* 0x000fe40003f46070 */
[----:B------:R-:W-:-:S05]  /*4390*/  SHF.R.S32.HI R12, RZ, 0x1f, R19 ;  /* 0x0000001fff0c7819 */ /* 0x000fca0000011413 */
[----:B------:R-:W-:-:S04]  /*43a0*/  IMAD R12, R12, UR4, RZ ;  /* 0x000000040c0c7c24 */ /* 0x000fc8000f8e02ff */
[----:B------:R-:W-:Y:S01]  /*43b0*/  IMAD R12, R19, UR5, R12 ;  /* 0x00000005130c7c24 */ /* 0x000fe2000f8e020c */
[----:B------:R-:W0:Y:S01]  /*43c0*/  LDCU.64 UR4, c[0x0][0x3f0] ;  /* 0x00007e00ff0477ac */ /* 0x000e220008000a00 */
[----:B------:R-:W-:Y:S02]  /*43d0*/  @P2 VIADD R20, R20, 0x1 ;  /* 0x0000000114142836 */ /* 0x000fe40000000000 */
[----:B------:R-:W-:-:S03]  /*43e0*/  IMAD.IADD R23, R23, 0x1, R12 ;  /* 0x0000000117177824 */ /* 0x000fc600078e020c */
[----:B------:R-:W-:Y:S02]  /*43f0*/  @!P1 IADD3 R20, PT, PT, -R20, RZ, RZ ;  /* 0x000000ff14149210 */ /* 0x000fe40007ffe1ff */
[----:B------:R-:W-:-:S04]  /*4400*/  @!P0 LOP3.LUT R20, RZ, R16, RZ, 0x33, !PT ;  /* 0x00000010ff148212 */ /* 0x000fc800078e33ff */
[----:B------:R-:W-:Y:S01]  /*4410*/  SHF.R.S32.HI R14, RZ, 0x1f, R20 ;  /* 0x0000001fff0e7819 */ /* 0x000fe20000011414 */
[C---:B------:R-:W-:Y:S02]  /*4420*/  IMAD R16, R20.reuse, R16, R18 ;  /* 0x0000001014107224 */ /* 0x040fe400078e0212 */
[----:B-----5:R-:W-:-:S04]  /*4430*/  IMAD.WIDE.U32 R22, R20, UR8, R22 ;  /* 0x0000000814167c25 */ /* 0x020fc8000f8e0016 */
[----:B------:R-:W-:Y:S01]  /*4440*/  IMAD R15, R14, UR8, RZ ;  /* 0x000000080e0f7c24 */ /* 0x000fe2000f8e02ff */
[----:B------:R-:W3:Y:S01]  /*4450*/  LDCU UR8, c[0x0][0x440] ;  /* 0x00008800ff0877ac */ /* 0x000ee20008000800 */
[----:B------:R-:W-:Y:S02]  /*4460*/  IMAD.IADD R16, R17, 0x1, -R16 ;  /* 0x0000000111107824 */ /* 0x000fe400078e0a10 */
[----:B------:R-:W-:-:S03]  /*4470*/  IMAD R15, R20, UR9, R15 ;  /* 0x00000009140f7c24 */ /* 0x000fc6000f8e020f */
[----:B------:R-:W-:Y:S02]  /*4480*/  SHF.R.S32.HI R12, RZ, 0x1f, R16 ;  /* 0x0000001fff0c7819 */ /* 0x000fe40000011410 */
[----:B------:R-:W-:-:S03]  /*4490*/  IADD3 R23, PT, PT, R23, R15, RZ ;  /* 0x0000000f17177210 */ /* 0x000fc60007ffe0ff */
[----:B------:R-:W-:Y:S02]  /*44a0*/  IMAD R15, R12, UR6, RZ ;  /* 0x000000060c0f7c24 */ /* 0x000fe4000f8e02ff */
[----:B------:R-:W-:-:S04]  /*44b0*/  IMAD.WIDE.U32 R22, R16, UR6, R22 ;  /* 0x0000000610167c25 */ /* 0x000fc8000f8e0016 */
[----:B------:R-:W-:Y:S01]  /*44c0*/  IMAD R15, R16, UR7, R15 ;  /* 0x00000007100f7c24 */ /* 0x000fe2000f8e020f */
[C---:B------:R-:W-:Y:S02]  /*44d0*/  IADD3 R12, P0, PT, R31.reuse, R22, RZ ;  /* 0x000000161f0c7210 */ /* 0x040fe40007f1e0ff */
[----:B---3--:R-:W-:Y:S02]  /*44e0*/  ISETP.GE.AND P2, PT, R31, UR8, PT ;  /* 0x000000081f007c0c */ /* 0x008fe4000bf46270 */
[----:B------:R-:W-:Y:S01]  /*44f0*/  ISETP.GE.AND P1, PT, R30, UR8, PT ;  /* 0x000000081e007c0c */ /* 0x000fe2000bf26270 */
[----:B------:R-:W-:Y:S01]  /*4500*/  IMAD.X R15, R23, 0x1, R15, P0 ;  /* 0x00000001170f7824 */ /* 0x000fe200000e060f */
[----:B0-----:R-:W-:-:S04]  /*4510*/  LEA R14, P0, R12, UR4, 0x1 ;  /* 0x000000040c0e7c11 */ /* 0x001fc8000f8008ff */
[----:B------:R-:W-:Y:S02]  /*4520*/  LEA.HI.X R15, R12, UR5, R15, 0x1, P0 ;  /* 0x000000050c0f7c11 */ /* 0x000fe400080f0c0f */
[----:B------:R-:W-:-:S03]  /*4530*/  ISETP.GE.AND P0, PT, R29, UR8, PT ;  /* 0x000000081d007c0c */ /* 0x000fc6000bf06270 */
[----:B------:R0:W-:Y:S04]  /*4540*/  @!P2 STG.E.64 desc[UR12][R14.64], R10 ;  /* 0x0000000a0e00a986 */ /* 0x0001e8000c101b0c */
[----:B------:R0:W-:Y:S06]  /*4550*/  @!P1 STG.E.64 desc[UR12][R14.64+0x80], R6 ;  /* 0x000080060e009986 */ /* 0x0001ec000c101b0c */
[----:B------:R-:W-:Y:S05]  /*4560*/  @P0 EXIT ;  /* 0x000000000000094d */ /* 0x000fea0003800000 */
[----:B------:R-:W-:Y:S01]  /*4570*/  STG.E.64 desc[UR12][R14.64+0x100], R2 ;  /* 0x000100020e007986 */ /* 0x000fe2000c101b0c */
[----:B------:R-:W-:Y:S05]  /*4580*/  EXIT ;  /* 0x000000000000794d */ /* 0x000fea0003800000 */
        .weak           $__internal_1_$__cuda_sm20_div_s64
        .type           $__internal_1_$__cuda_sm20_div_s64,@function
        .size           $__internal_1_$__cuda_sm20_div_s64,(.L_x_3710 - $__internal_1_$__cuda_sm20_div_s64)
$__internal_1_$__cuda_sm20_div_s64:
        /* <DEDUP_REMOVED lines=28> */
[----:B------:R-:W-:-:S04]  /*4750*/  IMAD.HI.U32 R42, R43, R17, RZ ;  /* 0x000000112b2a7227 */ /* 0x000fc800078e00ff */
[----:B------:R-:W-:Y:S01]  /*4760*/  IMAD.X R11, RZ, RZ, ~R11, P0 ;  /* 0x000000ffff0b7224 */ /* 0x000fe200000e0e0b */
[----:B------:R-:W-:-:S03]  /*4770*/  IADD3 R13, P0, PT, RZ, -R33, RZ ;  /* 0x80000021ff0d7210 */ /* 0x000fc60007f1e0ff */
[----:B------:R-:W-:Y:S01]  /*4780*/  IMAD.WIDE.U32 R42, P4, R43, R11, R42 ;  /* 0x0000000b2b2a7225 */ /* 0x000fe2000788002a */
[----:B------:R-:W-:Y:S02]  /*4790*/  SEL R13, R13, R33, !P1 ;  /* 0x000000210d0d7207 */ /* 0x000fe40004800000 */
[----:B------:R-:W-:Y:S01]  /*47a0*/  IADD3.X R24, PT, PT, RZ, ~R21, RZ, P0, !PT ;  /* 0x80000015ff187210 */ /* 0x000fe200007fe4ff */
[C---:B------:R-:W-:Y:S02]  /*47b0*/  IMAD R16, R14.reuse, R11, RZ ;  /* 0x0000000b0e107224 */ /* 0x040fe400078e02ff */
[----:B------:R-:W-:-:S04]  /*47c0*/  IMAD.HI.U32 R17, P3, R14, R17, R42 ;  /* 0x000000110e117227 */ /* 0x000fc8000786002a */
[----:B------:R-:W-:Y:S01]  /*47d0*/  IMAD.HI.U32 R11, R14, R11, RZ ;  /* 0x0000000b0e0b7227 */ /* 0x000fe200078e00ff */
[----:B------:R-:W-:-:S03]  /*47e0*/  IADD3 R16, P2, PT, R16, R17, RZ ;  /* 0x0000001110107210 */ /* 0x000fc60007f5e0ff */
[----:B------:R-:W-:Y:S01]  /*47f0*/  IMAD.X R14, R11, 0x1, R14, P4 ;  /* 0x000000010b0e7824 */ /* 0x000fe200020e060e */
[----:B------:R-:W-:Y:S01]  /*4800*/  SEL R11, R24, R21, !P1 ;  /* 0x00000015180b7207 */ /* 0x000fe20004800000 */
[----:B------:R-:W-:-:S03]  /*4810*/  IMAD.HI.U32 R42, R16, R13, RZ ;  /* 0x0000000d102a7227 */ /* 0x000fc600078e00ff */
        /* <DEDUP_REMOVED lines=8> */
[----:B------:R-:W-:-:S04]  /*48a0*/  IMAD.WIDE.U32 R16, R24, R34, RZ ;  /* 0x0000002218107225 */ /* 0x000fc800078e00ff */
[----:B------:R-:W-:Y:S01]  /*48b0*/  IMAD.X R23, RZ, RZ, R14, P0 ;  /* 0x000000ffff177224 */ /* 0x000fe200000e060e */
[----:B------:R-:W-:Y:S01]  /*48c0*/  IADD3 R13, P0, PT, -R16, R13, RZ ;  /* 0x0000000d100d7210 */ /* 0x000fe20007f1e1ff */
[----:B------:R-:W-:-:S03]  /*48d0*/  IMAD R14, R24, R35, R17 ;  /* 0x00000023180e7224 */ /* 0x000fc600078e0211 */
[-C--:B------:R-:W-:Y:S01]  /*48e0*/  ISETP.GE.U32.AND P2, PT, R13, R34.reuse, PT ;  /* 0x000000220d00720c */ /* 0x080fe20003f46070 */
[-C--:B------:R-:W-:Y:S01]  /*48f0*/  IMAD R14, R23, R34.reuse, R14 ;  /* 0x00000022170e7224 */ /* 0x080fe200078e020e */
[----:B------:R-:W-:-:S04]  /*4900*/  IADD3 R16, P1, PT, R13, -R34, RZ ;  /* 0x800000220d107210 */ /* 0x000fc80007f3e0ff */
[----:B------:R-:W-:Y:S02]  /*4910*/  IADD3.X R11, PT, PT, ~R14, R11, RZ, P0, !PT ;  /* 0x0000000b0e0b7210 */ /* 0x000fe400007fe5ff */
[----:B------:R-:W-:Y:S02]  /*4920*/  IADD3 R17, P0, PT, R24, 0x1, RZ ;  /* 0x0000000118117810 */ /* 0x000fe40007f1e0ff */
[C---:B------:R-:W-:Y:S01]  /*4930*/  ISETP.GE.U32.AND.EX P2, PT, R11.reuse, R35, PT, P2 ;  /* 0x000000230b00720c */ /* 0x040fe20003f46120 */
[----:B------:R-:W-:-:S03]  /*4940*/  IMAD.X R14, R11, 0x1, ~R35, P1 ;  /* 0x000000010b0e7824 */ /* 0x000fc600008e0e23 */
[----:B------:R-:W-:Y:S01]  /*4950*/  SEL R13, R16, R13, P2 ;  /* 0x0000000d100d7207 */ /* 0x000fe20001000000 */
[----:B------:R-:W-:Y:S01]  /*4960*/  IMAD.X R16, RZ, RZ, R23, P0 ;  /* 0x000000ffff107224 */ /* 0x000fe200000e0617 */
[----:B------:R-:W-:Y:S02]  /*4970*/  SEL R17, R17, R24, P2 ;  /* 0x0000001811117207 */ /* 0x000fe40001000000 */
[----:B------:R-:W-:Y:S02]  /*4980*/  SEL R11, R14, R11, P2 ;  /* 0x0000000b0e0b7207 */ /* 0x000fe40001000000 */
[----:B------:R-:W-:Y:S02]  /*4990*/  ISETP.GE.U32.AND P0, PT, R13, R34, PT ;  /* 0x000000220d00720c */ /* 0x000fe40003f06070 */
[----:B------:R-:W-:Y:S02]  /*49a0*/  SEL R16, R16, R23, P2 ;  /* 0x0000001710107207 */ /* 0x000fe40001000000 */
[----:B------:R-:W-:-:S02]  /*49b0*/  IADD3 R14, P1, PT, R17, 0x1, RZ ;  /* 0x00000001110e7810 */ /* 0x000fc40007f3e0ff */
[----:B------:R-:W-:Y:S02]  /*49c0*/  ISETP.GE.U32.AND.EX P0, PT, R11, R35, PT, P0 ;  /* 0x000000230b00720c */ /* 0x000fe40003f06100 */
[----:B------:R-:W-:Y:S01]  /*49d0*/  LOP3.LUT R13, R19, R21, RZ, 0x3c, !PT ;  /* 0x00000015130d7212 */ /* 0x000fe200078e3cff */
[----:B------:R-:W-:Y:S01]  /*49e0*/  IMAD.X R11, RZ, RZ, R16, P1 ;  /* 0x000000ffff0b7224 */ /* 0x000fe200008e0610 */
[----:B------:R-:W-:Y:S01]  /*49f0*/  SEL R14, R14, R17, P0 ;  /* 0x000000110e0e7207 */ /* 0x000fe20000000000 */
[----:B------:R-:W-:Y:S01]  /*4a00*/  IMAD.MOV.U32 R17, RZ, RZ, 0x0 ;  /* 0x00000000ff117424 */ /* 0x000fe200078e00ff */
[----:B------:R-:W-:Y:S02]  /*4a10*/  ISETP.GE.AND P2, PT, R13, RZ, PT ;  /* 0x000000ff0d00720c */ /* 0x000fe40003f46270 */
[----:B------:R-:W-:Y:S02]  /*4a20*/  SEL R16, R11, R16, P0 ;  /* 0x000000100b107207 */ /* 0x000fe40000000000 */
[----:B------:R-:W-:-:S02]  /*4a30*/  IADD3 R11, P1, PT, RZ, -R14, RZ ;  /* 0x8000000eff0b7210 */ /* 0x000fc40007f3e0ff */
[----:B------:R-:W-:Y:S02]  /*4a40*/  ISETP.NE.U32.AND P0, PT, R20, RZ, PT ;  /* 0x000000ff1400720c */ /* 0x000fe40003f05070 */
[-C--:B------:R-:W-:Y:S02]  /*4a50*/  IADD3.X R13, PT, PT, RZ, ~R16.reuse, RZ, P1, !PT ;  /* 0x80000010ff0d7210 */ /* 0x080fe40000ffe4ff */
[----:B------:R-:W-:Y:S02]  /*4a60*/  ISETP.NE.AND.EX P0, PT, R19, RZ, PT, P0 ;  /* 0x000000ff1300720c */ /* 0x000fe40003f05300 */
[----:B------:R-:W-:Y:S01]  /*4a70*/  SEL R13, R13, R16, !P2 ;  /* 0x000000100d0d7207 */ /* 0x000fe20005000000 */
[----:B------:R-:W-:Y:S01]  /*4a80*/  IMAD.MOV.U32 R16, RZ, RZ, R18 ;  /* 0x000000ffff107224 */ /* 0x000fe200078e0012 */
[----:B------:R-:W-:Y:S02]  /*4a90*/  SEL R11, R11, R14, !P2 ;  /* 0x0000000e0b0b7207 */ /* 0x000fe40005000000 */
[----:B------:R-:W-:-:S02]  /*4aa0*/  SEL R13, R13, 0xffffffff, P0 ;  /* 0xffffffff0d0d7807 */ /* 0x000fc40000000000 */
[----:B------:R-:W-:Y:S01]  /*4ab0*/  SEL R14, R11, 0xffffffff, P0 ;  /* 0xffffffff0b0e7807 */ /* 0x000fe20000000000 */
[----:B------:R-:W-:Y:S06]  /*4ac0*/  RET.REL.NODEC R16 `(_ZN5flash32flash_fwd_splitkv_combine_kernelI23Flash_fwd_kernel_traitsILi192ELi64ELi64ELi4ELb0ELb0EN7cutlass10bfloat16_tE19Flash_kernel_traitsILi192ELi64ELi64ELi4ES3_EELi8ELi6ELb0EEEvNS_16Flash_fwd_paramsE) ;  /* 0xffffffb4104c7950 */ /* 0x000fec0003c3ffff */
.L_x_63:
        /* <DEDUP_REMOVED lines=11> */
.L_x_3710:


//--------------------- .text._ZN5flash32flash_fwd_splitkv_combine_kernelI23Flash_fwd_kernel_traitsILi192ELi64ELi64ELi4ELb0ELb0EN7cutlass10bfloat16_tE19Flash_kernel_traitsILi192ELi64ELi64ELi4ES3_EELi8ELi5ELb0EEEvNS_16Flash_fwd_paramsE --------------------------
	.section	.text._ZN5flash32flash_fwd_splitkv_combine_kernelI23Flash_fwd_kernel_traitsILi192ELi64ELi64ELi4ELb0ELb0EN7cutlass10bfloat16_tE19Flash_kernel_traitsILi192ELi64ELi64ELi4ES3_EELi8ELi5ELb0EEEvNS_16Flash_fwd_paramsE,"ax",@progbits
	.align	128
        .global         _ZN5flash32flash_fwd_splitkv_combine_kernelI23Flash_fwd_kernel_traitsILi192ELi64ELi64ELi4ELb0ELb0EN7cutlass10bfloat16_tE19Flash_kernel_traitsILi192ELi64ELi64ELi4ES3_EELi8ELi5ELb0EEEvNS_16Flash_fwd_paramsE
        .type           _ZN5flash32flash_fwd_splitkv_combine_kernelI23Flash_fwd_kernel_traitsILi192ELi64ELi64ELi4ELb0ELb0EN7cutlass10bfloat16_tE19Flash_kernel_traitsILi192ELi64ELi64ELi4ES3_EELi8ELi5ELb0EEEvNS_16Flash_fwd_paramsE,@function
        .size           _ZN5flash32flash_fwd_splitkv_combine_kernelI23Flash_fwd_kernel_traitsILi192ELi64ELi64ELi4ELb0ELb0EN7cutlass10bfloat16_tE19Flash_kernel_traitsILi192ELi64ELi64ELi4ES3_EELi8ELi5ELb0EEEvNS_16Flash_fwd_paramsE,(.L_x_3711 - _ZN5flash32flash_fwd_splitkv_combine_kernelI23Flash_fwd_kernel_traitsILi192ELi64ELi64ELi4ELb0ELb0EN7cutlass10bfloat16_tE19Flash_kernel_traitsILi192ELi64ELi64ELi4ES3_EELi8ELi5ELb0EEEvNS_16Flash_fwd_paramsE)
        .other          _ZN5flash32flash_fwd_splitkv_combine_kernelI23Flash_fwd_kernel_traitsILi192ELi64ELi64ELi4ELb0ELb0EN7cutlass10bfloat16_tE19Flash_kernel_traitsILi192ELi64ELi64ELi4ES3_EELi8ELi5ELb0EEEvNS_16Flash_fwd_paramsE,@"STO_CUDA_ENTRY STV_DEFAULT"
_ZN5flash32flash_fwd_splitkv_combine_kernelI23Flash_fwd_kernel_traitsILi192ELi64ELi64ELi4ELb0ELb0EN7cutlass10bfloat16_tE19Flash_kernel_traitsILi192ELi64ELi64ELi4ES3_EELi8ELi5ELb0EEEvNS_16Flash_fwd_paramsE:
.text._ZN5flash32flash_fwd_splitkv_combine_kernelI23Flash_fwd_kernel_traitsILi192ELi64ELi64ELi4ELb0ELb0EN7cutlass10bfloat16_tE19Flash_kernel_traitsILi192ELi64ELi64ELi4ES3_EELi8ELi5ELb0EEEvNS_16Flash_fwd_paramsE:
        /* <DEDUP_REMOVED lines=39> */
.L_x_64:
[----:B------:R-:W-:Y:S01]  /*0270*/  IMAD.U32 R25, RZ, RZ, UR7 ;  /* 0x00000007ff197e24 */ /* 0x000fe2000f8e00ff */
[----:B------:R-:W-:Y:S01]  /*0280*/  MOV R18, UR14 ;  /* 0x0000000e00127c02 */ /* 0x000fe20008000f00 */
[----:B------:R-:W-:Y:S01]  /*0290*/  IMAD.U32 R17, RZ, RZ, UR4 ;  /* 0x00000004ff117e24 */ /* 0x000fe2000f8e00ff */
[----:B------:R-:W-:Y:S02]  /*02a0*/  MOV R15, UR8 ;  /* 0x00000008000f7c02 */ /* 0x000fe40008000f00 */
[----:B------:R-:W-:Y:S02]  /*02b0*/  MOV R16, 0x2d0 ;  /* 0x000002d000107802 */ /* 0x000fe40000000f00 */
[----:B------:R-:W-:Y:S05]  /*02c0*/  CALL.REL.NOINC `($__internal_2_$__cuda_sm20_div_s64) ;  /* 0x0000003c00dc7944 */ /* 0x000fea0003c00000 */
[----:B------:R-:W-:-:S07]  /*02d0*/  MOV R10, R14 ;  /* 0x0000000e000a7202 */ /* 0x000fce0000000f00 */
.L_x_65:
        /* <DEDUP_REMOVED lines=30> */
.L_x_67:
[----:B------:R-:W-:Y:S01]  /*04c0*/  IMAD.MOV.U32 R25, RZ, RZ, R10 ;  /* 0x000000ffff197224 */ /* 0x000fe200078e000a */
[----:B------:R-:W-:Y:S02]  /*04d0*/  MOV R17, R11 ;  /* 0x0000000b00117202 */ /* 0x000fe40000000f00 */
[----:B------:R-:W-:Y:S02]  /*04e0*/  MOV R16, 0x500 ;  /* 0x0000050000107802 */ /* 0x000fe40000000f00 */
[----:B------:R-:W-:Y:S05]  /*04f0*/  CALL.REL.NOINC `($__internal_2_$__cuda_sm20_div_s64) ;  /* 0x0000003c00507944 */ /* 0x000fea0003c00000 */
[----:B------:R-:W-:Y:S02]  /*0500*/  MOV R22, R14 ;  /* 0x0000000e00167202 */ /* 0x000fe40000000f00 */
[----:B------:R-:W-:Y:S02]  /*0510*/  MOV R23, R11 ;  /* 0x0000000b00177202 */ /* 0x000fe40000000f00 */
.L_x_68:
[----:B------:R-:W-:Y:S05]  /*0520*/  BSYNC.RECONVERGENT B0 ;  /* 0x0000000000007941 */ /* 0x000fea0003800200 */
.L_x_66:
        /* <DEDUP_REMOVED lines=55> */
.L_x_70:
[----:B------:R-:W-:Y:S01]  /*08a0*/  IMAD.MOV.U32 R25, RZ, RZ, R18 ;  /* 0x000000ffff197224 */ /* 0x000fe200078e0012 */
[----:B------:R-:W-:Y:S01]  /*08b0*/  MOV R18, R12 ;  /* 0x0000000c00127202 */ /* 0x000fe20000000f00 */
[----:B------:R-:W-:Y:S01]  /*08c0*/  IMAD.MOV.U32 R17, RZ, RZ, R15 ;  /* 0x000000ffff117224 */ /* 0x000fe200078e000f */
[----:B------:R-:W-:Y:S02]  /*08d0*/  MOV R15, R2 ;  /* 0x00000002000f7202 */ /* 0x000fe40000000f00 */
[----:B------:R-:W-:Y:S02]  /*08e0*/  MOV R16, 0x900 ;  /* 0x0000090000107802 */ /* 0x000fe40000000f00 */
[----:B------:R-:W-:Y:S05]  /*08f0*/  CALL.REL.NOINC `($__internal_2_$__cuda_sm20_div_s64) ;  /* 0x0000003800507944 */ /* 0x000fea0003c00000 */
[----:B------:R-:W-:Y:S02]  /*0900*/  MOV R15, R11 ;  /* 0x0000000b000f7202 */ /* 0x000fe40000000f00 */
.L_x_71:
[----:B------:R-:W-:Y:S05]  /*0910*/  BSYNC.RECONVERGENT B0 ;  /* 0x0000000000007941 */ /* 0x000fea0003800200 */
.L_x_69:
        /* <DEDUP_REMOVED lines=116> */
.L_x_73:
[----:B------:R-:W-:Y:S01]  /*1060*/  IMAD.MOV.U32 R17, RZ, RZ, R15 ;  /* 0x000000ffff117224 */ /* 0x000fe200078e000f */
[----:B------:R-:W-:Y:S01]  /*1070*/  MOV R18, R9 ;  /* 0x0000000900127202 */ /* 0x000fe20000000f00 */
[----:B------:R-:W-:Y:S01]  /*1080*/  IMAD.MOV.U32 R25, RZ, RZ, R14 ;  /* 0x000000ffff197224 */ /* 0x000fe200078e000e */
[----:B------:R-:W-:Y:S02]  /*1090*/  MOV R15, R3 ;  /* 0x00000003000f7202 */ /* 0x000fe40000000f00 */
[----:B------:R-:W-:Y:S02]  /*10a0*/  MOV R16, 0x10c0 ;  /* 0x000010c000107802 */ /* 0x000fe40000000f00 */
[----:B------:R-:W-:Y:S05]  /*10b0*/  CALL.REL.NOINC `($__internal_2_$__cuda_sm20_div_s64) ;  /* 0x0000003000607944 */ /* 0x000fea0003c00000 */
[----:B------:R-:W-:Y:S02]  /*10c0*/  MOV R36, R14 ;  /* 0x0000000e00247202 */ /* 0x000fe40000000f00 */
[----:B------:R-:W-:Y:S02]  /*10d0*/  MOV R37, R11 ;  /* 0x0000000b00257202 */ /* 0x000fe40000000f00 */
.L_x_74:
[----:B------:R-:W-:Y:S05]  /*10e0*/  BSYNC.RECONVERGENT B0 ;  /* 0x0000000000007941 */ /* 0x000fea0003800200 */
.L_x_72:
        /* <DEDUP_REMOVED lines=58> */
.L_x_76:
[----:B------:R-:W-:Y:S01]  /*1490*/  IMAD.MOV.U32 R25, RZ, RZ, R22 ;  /* 0x000000ffff197224 */ /* 0x000fe200078e0016 */
[----:B------:R-:W-:Y:S01]  /*14a0*/  MOV R17, R23 ;  /* 0x0000001700117202 */ /* 0x000fe20000000f00 */
[----:B------:R-:W-:Y:S01]  /*14b0*/  IMAD.MOV.U32 R18, RZ, RZ, R7 ;  /* 0x000000ffff127224 */ /* 0x000fe200078e0007 */
[----:B------:R-:W-:Y:S02]  /*14c0*/  MOV R16, 0x14e0 ;  /* 0x000014e000107802 */ /* 0x000fe40000000f00 */
[----:B------:R-:W-:Y:S05]  /*14d0*/  CALL.REL.NOINC `($__internal_2_$__cuda_sm20_div_s64) ;  /* 0x0000002c00587944 */ /* 0x000fea0003c00000 */
[----:B------:R-:W-:Y:S02]  /*14e0*/  MOV R20, R14 ;  /* 0x0000000e00147202 */ /* 0x000fe40000000f00 */
[----:B------:R-:W-:Y:S02]  /*14f0*/  MOV R21, R11 ;  /* 0x0000000b00157202 */ /* 0x000fe40000000f00 */
.L_x_77:
[----:B------:R-:W-:Y:S05]  /*1500*/  BSYNC.RECONVERGENT B0 ;  /* 0x0000000000007941 */ /* 0x000fea0003800200 */
.L_x_75:
[----:B------:R-:W0:Y:S01]  /*1510*/  S2R R19, SR_TID.X ;  /* 0x0000000000137919 */ /* 0x000e220000002100 */
[----:B------:R-:W-:Y:S01]  /*1520*/  UIADD3 UR12, UP0, UPT, UR7, -UR6, URZ ;  /* 0x80000006070c7290 */ /* 0x000fe2000ff1e0ff */
[----:B------:R-:W-:Y:S01]  /*1530*/  MOV R13, 0xff800000 ;  /* 0xff800000000d7802 */ /* 0x000fe20000000f00 */
[----:B------:R-:W1:Y:S02]  /*1540*/  LDCU UR5, c[0x0][0x534] ;  /* 0x0000a680ff0577ac */ /* 0x000e640008000800 */
        /* <DEDUP_REMOVED lines=9> */
[----:B------:R-:W-:Y:S01]  /*15e0*/  VIADD R22, R5, 0x10 ;  /* 0x0000001005167836 */ /* 0x000fe20000000000 */
[----:B------:R-:W-:-:S03]  /*15f0*/  ISETP.GT.AND.EX P2, PT, R11, RZ, PT, P2 ;  /* 0x000000ff0b00720c */ /* 0x000fc60003f44320 */
[----:B------:R-:W-:Y:S01]  /*1600*/  IMAD.X R27, RZ, RZ, RZ, P0 ;  /* 0x000000ffff1b7224 */ /* 0x000fe200000e06ff */
[----:B-1----:R-:W-:Y:S02]  /*1610*/  ISETP.GE.OR P3, PT, R5, UR5, !P2 ;  /* 0x0000000505007c0c */ /* 0x002fe4000d766670 */
[----:B------:R-:W-:-:S11]  /*1620*/  ISETP.GE.OR P2, PT, R22, UR5, !P2 ;  /* 0x0000000516007c0c */ /* 0x000fd6000d746670 */
[----:B------:R-:W1:Y:S02]  /*1630*/  @!P3 LDC.64 R16, c[0x0][0x428] ;  /* 0x00010a00ff10bb82 */ /* 0x000e640000000a00 */
[--C-:B------:R-:W-:Y:S02]  /*1640*/  @!P2 IMAD.MOV.U32 R24, RZ, RZ, R26.reuse ;  /* 0x000000ffff18a224 */ /* 0x100fe400078e001a */
[--C-:B------:R-:W-:Y:S02]  /*1650*/  @!P2 IMAD.MOV.U32 R25, RZ, RZ, R27.reuse ;  /* 0x000000ffff19a224 */ /* 0x100fe400078e001b */
[----:B------:R-:W-:Y:S02]  /*1660*/  @!P3 IMAD.WIDE.U32 R26, R5, UR7, R26 ;  /* 0x00000007051abc25 */ /* 0x000fe4000f8e001a */
[----:B------:R-:W3:Y:S02]  /*1670*/  @!P2 LDC.64 R14, c[0x0][0x428] ;  /* 0x00010a00ff0eab82 */ /* 0x000ee40000000a00 */
[----:B------:R-:W-:-:S04]  /*1680*/  @!P2 IMAD.WIDE.U32 R24, R22, UR7, R24 ;  /* 0x000000071618ac25 */ /* 0x000fc8000f8e0018 */
[----:B------:R-:W-:Y:S02]  /*1690*/  @!P2 IMAD R22, R22, UR4, R25 ;  /* 0x000000041616ac24 */ /* 0x000fe4000f8e0219 */
[----:B------:R-:W-:Y:S01]  /*16a0*/  @!P3 IMAD R18, R5, UR4, R27 ;  /* 0x000000040512bc24 */ /* 0x000fe2000f8e021b */
[----:B-1----:R-:W-:-:S04]  /*16b0*/  @!P3 LEA R16, P1, R26, R16, 0x2 ;  /* 0x000000101a10b211 */ /* 0x002fc800078210ff */
[----:B------:R-:W-:Y:S02]  /*16c0*/  @!P3 LEA.HI.X R17, R26, R17, R18, 0x2, P1 ;  /* 0x000000111a11b211 */ /* 0x000fe400008f1412 */
[----:B---3--:R-:W-:Y:S01]  /*16d0*/  @!P2 LEA R28, P0, R24, R14, 0x2 ;  /* 0x0000000e181ca211 */ /* 0x008fe200078010ff */
[----:B------:R-:W-:-:S03]  /*16e0*/  IMAD.MOV.U32 R14, RZ, RZ, -0x800000 ;  /* 0xff800000ff0e7424 */ /* 0x000fc600078e00ff */
[----:B------:R-:W-:-:S03]  /*16f0*/  @!P2 LEA.HI.X R29, R24, R15, R22, 0x2, P0 ;  /* 0x0000000f181da211 */ /* 0x000fc600000f1416 */
[----:B0-----:R0:W3:Y:S04]  /*1700*/  @!P3 LDG.E R14, desc[UR12][R16.64] ;  /* 0x0000000c100eb981 */ /* 0x0010e8000c1e1900 */
[----:B------:R-:W4:Y:S01]  /*1710*/  @!P2 LDG.E R13, desc[UR12][R28.64] ;  /* 0x0000000c1c0da981 */ /* 0x000f22000c1e1900 */
[----:B------:R-:W1:Y:S01]  /*1720*/  S2UR UR4, SR_CgaCtaId ;  /* 0x00000000000479c3 */ /* 0x000e620000008800 */
[----:B------:R-:W-:Y:S01]  /*1730*/  UMOV UR5, 0x400 ;  /* 0x0000040000057882 */ /* 0x000fe20000000000 */
[C---:B------:R-:W-:Y:S01]  /*1740*/  ISETP.GT.U32.AND P0, PT, R19.reuse, 0x7f, PT ;  /* 0x0000007f1300780c */ /* 0x040fe20003f04070 */
[----:B------:R-:W-:Y:S01]  /*1750*/  IMAD.MOV.U32 R24, RZ, RZ, -0x800000 ;  /* 0xff800000ff187424 */ /* 0x000fe200078e00ff */
[----:B------:R-:W-:Y:S01]  /*1760*/  ISETP.GT.U32.AND P1, PT, R19, 0xff, PT ;  /* 0x000000ff1300780c */ /* 0x000fe20003f24070 */
[----:B------:R-:W-:Y:S01]  /*1770*/  BSSY.RECONVERGENT B1, `(.L_x_78) ;  /* 0x00001a9000017945 */ /* 0x000fe20003800200 */
[----:B------:R-:W-:-:S09]  /*1780*/  SHF.R.U32.HI R30, RZ, 0x4, R19 ;  /* 0x00000004ff1e7819 */ /* 0x000fd20000011613 */
[----:B------:R-:W-:Y:S01]  /*1790*/  @!P0 LOP3.LUT R11, R19, 0xf, RZ, 0xc0, !PT ;  /* 0x0000000f130b8812 */ /* 0x000fe200078ec0ff */
[----:B-1----:R-:W-:Y:S02]  /*17a0*/  ULEA UR4, UR4, UR5, 0x18 ;  /* 0x0000000504047291 */ /* 0x002fe4000f8ec0ff */
[----:B------:R-:W-:-:S04]  /*17b0*/  USHF.R.S32.HI UR5, URZ, 0x1f, UR10 ;  /* 0x0000001fff057899 */ /* 0x000fc8000801140a */
[----:B------:R-:W-:Y:S01]  /*17c0*/  LEA R6, R6, UR4, 0x2 ;  /* 0x0000000406067c11 */ /* 0x000fe2000f8e10ff */
[----:B------:R-:W-:Y:S01]  /*17d0*/  ULOP3.LUT UR5, UR5, 0x1, URZ, 0xfc, !UPT ;  /* 0x0000000105057892 */ /* 0x000fe2000f8efcff */
[----:B------:R-:W-:-:S03]  /*17e0*/  LEA R34, R30, UR4, 0x2 ;  /* 0x000000041e227c11 */ /* 0x000fc6000f8e10ff */
[----:B0-----:R-:W-:Y:S01]  /*17f0*/  IMAD R16, R5, 0x24, R6 ;  /* 0x0000002405107824 */ /* 0x001fe200078e0206 */
[----:B------:R-:W0:Y:S01]  /*1800*/  LDCU UR4, c[0x0][0x434] ;  /* 0x00008680ff0477ac */ /* 0x000e220008000800 */
[----:B------:R-:W-:Y:S02]  /*1810*/  @!P0 IMAD R5, R11, 0x24, R34 ;  /* 0x000000240b058824 */ /* 0x000fe400078e0222 */
[----:B0-----:R-:W-:Y:S01]  /*1820*/  IMAD.U32 R11, RZ, RZ, UR4 ;  /* 0x00000004ff0b7e24 */ /* 0x001fe2000f8e00ff */
[----:B--2---:R-:W-:-:S04]  /*1830*/  UIMAD UR9, UR4, UR9, URZ ;  /* 0x00000009040972a4 */ /* 0x004fc8000f8e02ff */
[----:B------:R-:W-:-:S04]  /*1840*/  IABS R11, R11 ;  /* 0x0000000b000b7213 */ /* 0x000fc80000000000 */
[----:B------:R-:W0:Y:S01]  /*1850*/  I2F.RP R18, R11 ;  /* 0x0000000b00127306 */ /* 0x000e220000209400 */
[----:B---3--:R-:W-:Y:S04]  /*1860*/  @!P1 STS [R16], R14 ;  /* 0x0000000e10009388 */ /* 0x008fe80000000800 */
[----:B----4-:R0:W-:Y:S01]  /*1870*/  @!P0 STS [R16+0x240], R13 ;  /* 0x0002400d10008388 */ /* 0x0101e20000000800 */
[----:B------:R-:W-:Y:S06]  /*1880*/  BAR.SYNC.DEFER_BLOCKING 0x0 ;  /* 0x0000000000007b1d */ /* 0x000fec0000010000 */
[----:B0-----:R-:W0:Y:S01]  /*1890*/  MUFU.RCP R16, R18 ;  /* 0x0000001200107308 */ /* 0x001e220000001000 */
[----:B------:R-:W-:Y:S04]  /*18a0*/  @!P0 LDS R24, [R5] ;  /* 0x0000000005188984 */ /* 0x000fe80000000800 */
[----:B------:R1:W2:Y:S01]  /*18b0*/  @!P0 LDS R23, [R5+0x240] ;  /* 0x0002400005178984 */ /* 0x0002a20000000800 */
[----:B0-----:R-:W-:-:S04]  /*18c0*/  VIADD R16, R16, 0xffffffe ;  /* 0x0ffffffe10107836 */ /* 0x001fc80000000000 */
[----:B------:R0:W1:Y:S02]  /*18d0*/  F2I.FTZ.U32.TRUNC.NTZ R17, R16 ;  /* 0x0000001000117305 */ /* 0x000064000021f000 */
[----:B0-----:R-:W-:Y:S02]  /*18e0*/  HFMA2 R16, -RZ, RZ, 0, 0 ;  /* 0x00000000ff107431 */ /* 0x001fe400000001ff */
[----:B-1----:R-:W-:Y:S01]  /*18f0*/  IMAD.MOV R5, RZ, RZ, -R17 ;  /* 0x000000ffff057224 */ /* 0x002fe200078e0a11 */
[----:B--2---:R-:W-:-:S05]  /*1900*/  FMNMX.FTZ R6, R23, R24, !PT ;  /* 0x0000001817067209 */ /* 0x004fca0007810000 */
[----:B------:R-:W0:Y:S02]  /*1910*/  SHFL.BFLY PT, R15, R6, 0x8, 0x1f ;  /* 0x0d001f00060f7f89 */ /* 0x000e2400000e0000 */
[----:B0-----:R-:W-:Y:S01]  /*1920*/  FMNMX.FTZ R15, R6, R15, !PT ;  /* 0x0000000f060f7209 */ /* 0x001fe20007810000 */
[----:B------:R-:W-:Y:S01]  /*1930*/  IMAD R6, R5, R11, RZ ;  /* 0x0000000b05067224 */ /* 0x000fe200078e02ff */
[----:B------:R-:W-:Y:S02]  /*1940*/  IABS R5, R0 ;  /* 0x0000000000057213 */ /* 0x000fe40000000000 */
[----:B------:R-:W-:Y:S01]  /*1950*/  LOP3.LUT R0, R0, UR4, RZ, 0x3c, !PT ;  /* 0x0000000400007c12 */ /* 0x000fe2000f8e3cff */
[----:B------:R-:W0:Y:S01]  /*1960*/  SHFL.BFLY PT, R14, R15, 0x4, 0x1f ;  /* 0x0c801f000f0e7f89 */ /* 0x000e2200000e0000 */
[----:B------:R-:W-:Y:S02]  /*1970*/  IMAD.HI.U32 R6, R17, R6, R16 ;  /* 0x0000000611067227 */ /* 0x000fe400078e0010 */
[----:B------:R-:W-:-:S04]  /*1980*/  ISETP.GE.AND P1, PT, R0, RZ, PT ;  /* 0x000000ff0000720c */ /* 0x000fc80003f26270 */
[----:B------:R-:W-:-:S04]  /*1990*/  IMAD.HI.U32 R6, R6, R5, RZ ;  /* 0x0000000506067227 */ /* 0x000fc800078e00ff */
[----:B------:R-:W-:-:S04]  /*19a0*/  IMAD.MOV R16, RZ, RZ, -R6 ;  /* 0x000000ffff107224 */ /* 0x000fc800078e0a06 */
[----:B------:R-:W-:-:S05]  /*19b0*/  IMAD R16, R11, R16, R5 ;  /* 0x000000100b107224 */ /* 0x000fca00078e0205 */
[----:B------:R-:W-:Y:S02]  /*19c0*/  ISETP.GT.U32.AND P2, PT, R11, R16, PT ;  /* 0x000000100b00720c */ /* 0x000fe40003f44070 */
[----:B0-----:R-:W-:-:S05]  /*19d0*/  FMNMX.FTZ R14, R15, R14, !PT ;  /* 0x0000000e0f0e7209 */ /* 0x001fca0007810000 */
[----:B------:R-:W0:Y:S06]  /*19e0*/  SHFL.BFLY PT, R13, R14, 0x2, 0x1f ;  /* 0x0c401f000e0d7f89 */ /* 0x000e2c00000e0000 */
[----:B------:R-:W-:Y:S02]  /*19f0*/  @!P2 IMAD.IADD R16, R16, 0x1, -R11 ;  /* 0x000000011010a824 */ /* 0x000fe400078e0a0b */
[----:B------:R-:W-:-:S03]  /*1a00*/  @!P2 VIADD R6, R6, 0x1 ;  /* 0x000000010606a836 */ /* 0x000fc60000000000 */
[----:B------:R-:W-:Y:S02]  /*1a10*/  ISETP.GE.U32.AND P3, PT, R16, R11, PT ;  /* 0x0000000b1000720c */ /* 0x000fe40003f66070 */
[----:B------:R-:W1:Y:S11]  /*1a20*/  LDC R11, c[0x0][0x3e0] ;  /* 0x0000f800ff0b7b82 */ /* 0x000e760000000800 */
[----:B------:R-:W-:Y:S01]  /*1a30*/  @P3 VIADD R6, R6, 0x1 ;  /* 0x0000000106063836 */ /* 0x000fe20000000000 */
[----:B0-----:R-:W-:-:S05]  /*1a40*/  FMNMX.FTZ R13, R14, R13, !PT ;  /* 0x0000000d0e0d7209 */ /* 0x001fca0007810000 */
[----:B------:R-:W0:Y:S02]  /*1a50*/  SHFL.BFLY PT, R14, R13, 0x1, 0x1f ;  /* 0x0c201f000d0e7f89 */ /* 0x000e2400000e0000 */
[----:B0-----:R-:W-:Y:S01]  /*1a60*/  FMNMX.FTZ R14, R13, R14, !PT ;  /* 0x0000000e0d0e7209 */ /* 0x001fe20007810000 */
[----:B------:R-:W-:Y:S01]  /*1a70*/  IMAD.MOV.U32 R13, RZ, RZ, R6 ;  /* 0x000000ffff0d7224 */ /* 0x000fe200078e0006 */
[----:B-1----:R-:W-:Y:S02]  /*1a80*/  IABS R6, R11 ;  /* 0x0000000b00067213 */ /* 0x002fe40000000000 */
[C---:B------:R-:W-:Y:S02]  /*1a90*/  FSETP.NEU.FTZ.AND P0, PT, R14.reuse, -INF , PT ;  /* 0xff8000000e00780b */ /* 0x040fe40003f1d000 */
[----:B------:R-:W-:Y:S02]  /*1aa0*/  @!P1 IADD3 R13, PT, PT, -R13, RZ, RZ ;  /* 0x000000ff0d0d9210 */ /* 0x000fe40007ffe1ff */
[----:B------:R-:W-:-:S02]  /*1ab0*/  FSEL R0, R14, RZ, P0 ;  /* 0x000000ff0e007208 */ /* 0x000fc40000000000 */
[----:B------:R-:W-:-:S03]  /*1ac0*/  ISETP.NE.AND P0, PT, RZ, UR4, PT ;  /* 0x00000004ff007c0c */ /* 0x000fc6000bf05270 */
[C---:B------:R-:W-:Y:S01]  /*1ad0*/  FADD.FTZ R14, -R0.reuse, R24 ;  /* 0x00000018000e7221 */ /* 0x040fe20000010100 */
[----:B------:R-:W-:-:S03]  /*1ae0*/  FADD.FTZ R16, -R0, R23 ;  /* 0x0000001700107221 */ /* 0x000fc60000010100 */
[----:B------:R-:W-:Y:S01]  /*1af0*/  FMUL.FTZ R14, R14, 1.4426950216293334961 ;  /* 0x3fb8aa3b0e0e7820 */ /* 0x000fe20000410000 */
[----:B------:R-:W-:-:S04]  /*1b00*/  FMUL.FTZ R16, R16, 1.4426950216293334961 ;  /* 0x3fb8aa3b10107820 */ /* 0x000fc80000410000 */
[----:B------:R-:W-:Y:S01]  /*1b10*/  MUFU.EX2 R25, R16 ;  /* 0x0000001000197308 */ /* 0x000fe20000000800 */
[----:B------:R-:W-:-:S05]  /*1b20*/  @!P0 LOP3.LUT R13, RZ, UR4, RZ, 0x33, !PT ;  /* 0x00000004ff0d8c12 */ /* 0x000fca000f8e33ff */
[----:B------:R-:W-:Y:S02]  /*1b30*/  IMAD R5, R13, UR5, RZ ;  /* 0x000000050d057c24 */ /* 0x000fe4000f8e02ff */
[----:B------:R-:W0:Y:S03]  /*1b40*/  MUFU.EX2 R14, R14 ;  /* 0x0000000e000e7308 */ /* 0x000e260000000800 */
[----:B------:R-:W-:Y:S02]  /*1b50*/  IABS R15, R5 ;  /* 0x00000005000f7213 */ /* 0x000fe40000000000 */
[----:B------:R-:W-:-:S03]  /*1b60*/  ISETP.NE.AND P5, PT, R5, RZ, PT ;  /* 0x000000ff0500720c */ /* 0x000fc60003fa5270 */
[----:B------:R-:W1:Y:S01]  /*1b70*/  I2F.RP R22, R15 ;  /* 0x0000000f00167306 */ /* 0x000e620000209400 */
[----:B0-----:R-:W-:-:S07]  /*1b80*/  FADD.FTZ R25, R14, R25 ;  /* 0x000000190e197221 */ /* 0x001fce0000010000 */
[----:B------:R-:W0:Y:S01]  /*1b90*/  I2F.RP R14, R6 ;  /* 0x00000006000e7306 */ /* 0x000e220000209400 */
[----:B------:R-:W2:Y:S07]  /*1ba0*/  SHFL.BFLY PT, R18, R25, 0x8, 0x1f ;  /* 0x0d001f0019127f89 */ /* 0x000eae00000e0000 */
[----:B-1----:R-:W1:Y:S08]  /*1bb0*/  MUFU.RCP R32, R22 ;  /* 0x0000001600207308 */ /* 0x002e700000001000 */
[----:B0-----:R-:W0:Y:S01]  /*1bc0*/  MUFU.RCP R28, R14 ;  /* 0x0000000e001c7308 */ /* 0x001e220000001000 */
[----:B-1----:R-:W-:Y:S01]  /*1bd0*/  VIADD R32, R32, 0xffffffe ;  /* 0x0ffffffe20207836 */ /* 0x002fe20000000000 */
[----:B------:R-:W-:Y:S01]  /*1be0*/  IADD3 R22, PT, PT, R4, R15, RZ ;  /* 0x0000000f04167210 */ /* 0x000fe20007ffe0ff */
[----:B--2---:R-:W-:Y:S01]  /*1bf0*/  FADD.FTZ R18, R25, R18 ;  /* 0x0000001219127221 */ /* 0x004fe20000010000 */
[----:B------:R-:W-:-:S04]  /*1c00*/  IABS R4, R5 ;  /* 0x0000000500047213 */ /* 0x000fc80000000000 */
[----:B------:R-:W1:Y:S01]  /*1c10*/  F2I.FTZ.U32.TRUNC.NTZ R33, R32 ;  /* 0x0000002000217305 */ /* 0x000e62000021f000 */
[----:B------:R-:W2:Y:S01]  /*1c20*/  SHFL.BFLY PT, R17, R18, 0x4, 0x1f ;  /* 0x0c801f0012117f89 */ /* 0x000ea200000e0000 */
[----:B0-----:R-:W-:Y:S02]  /*1c30*/  VIADD R28, R28, 0xffffffe ;  /* 0x0ffffffe1c1c7836 */ /* 0x001fe40000000000 */
[----:B------:R-:W-:-:S04]  /*1c40*/  IMAD.MOV R4, RZ, RZ, -R4 ;  /* 0x000000ffff047224 */ /* 0x000fc800078e0a04 */
[----:B------:R-:W0:Y:S01]  /*1c50*/  F2I.FTZ.U32.TRUNC.NTZ R29, R28 ;  /* 0x0000001c001d7305 */ /* 0x000e22000021f000 */
[----:B-1----:R-:W-:Y:S02]  /*1c60*/  IMAD.MOV R16, RZ, RZ, -R33 ;  /* 0x000000ffff107224 */ /* 0x002fe400078e0a21 */
[----:B------:R-:W-:Y:S02]  /*1c70*/  IMAD.MOV.U32 R32, RZ, RZ, RZ ;  /* 0x000000ffff207224 */ /* 0x000fe400078e00ff */
[----:B------:R-:W-:Y:S01]  /*1c80*/  IMAD R25, R16, R15, RZ ;  /* 0x0000000f10197224 */ /* 0x000fe200078e02ff */
[----:B------:R-:W-:Y:S01]  /*1c90*/  IABS R16, R22 ;  /* 0x0000001600107213 */ /* 0x000fe20000000000 */
[----:B0-----:R-:W-:Y:S02]  /*1ca0*/  IMAD.MOV R27, RZ, RZ, -R29 ;  /* 0x000000ffff1b7224 */ /* 0x001fe400078e0a1d */
[----:B------:R-:W-:-:S04]  /*1cb0*/  IMAD.HI.U32 R25, R33, R25, R32 ;  /* 0x0000001921197227 */ /* 0x000fc800078e0020 */
[----:B--2---:R-:W-:Y:S01]  /*1cc0*/  FADD.FTZ R17, R18, R17 ;  /* 0x0000001112117221 */ /* 0x004fe20000010000 */
[----:B------:R-:W-:Y:S02]  /*1cd0*/  IMAD R18, R27, R6, RZ ;  /* 0x000000061b127224 */ /* 0x000fe400078e02ff */
[----:B------:R-:W-:Y:S02]  /*1ce0*/  IMAD.MOV.U32 R28, RZ, RZ, RZ ;  /* 0x000000ffff1c7224 */ /* 0x000fe400078e00ff */
[----:B------:R-:W0:Y:S01]  /*1cf0*/  SHFL.BFLY PT, R14, R17, 0x2, 0x1f ;  /* 0x0c401f00110e7f89 */ /* 0x000e2200000e0000 */
[----:B------:R-:W-:-:S04]  /*1d00*/  IMAD.HI.U32 R25, R25, R16, RZ ;  /* 0x0000001019197227 */ /* 0x000fc800078e00ff */
[----:B------:R-:W-:-:S04]  /*1d10*/  IMAD.HI.U32 R18, R29, R18, R28 ;  /* 0x000000121d127227 */ /* 0x000fc800078e001c */
[----:B------:R-:W-:Y:S02]  /*1d20*/  IMAD R4, R25, R4, R16 ;  /* 0x0000000419047224 */ /* 0x000fe400078e0210 */
[----:B------:R-:W-:-:S03]  /*1d30*/  IMAD.HI.U32 R18, R18, R16, RZ ;  /* 0x0000001012127227 */ /* 0x000fc600078e00ff */
[----:B------:R-:W-:Y:S01]  /*1d40*/  ISETP.GT.U32.AND P2, PT, R15, R4, PT ;  /* 0x000000040f00720c */ /* 0x000fe20003f44070 */
[----:B------:R-:W-:-:S04]  /*1d50*/  IMAD.MOV R27, RZ, RZ, -R18 ;  /* 0x000000ffff1b7224 */ /* 0x000fc800078e0a12 */
[----:B------:R-:W-:Y:S02]  /*1d60*/  IMAD R27, R6, R27, R16 ;  /* 0x0000001b061b7224 */ /* 0x000fe400078e0210 */
[----:B0-----:R-:W-:-:S03]  /*1d70*/  FADD.FTZ R14, R17, R14 ;  /* 0x0000000e110e7221 */ /* 0x001fc60000010000 */
[----:B------:R-:W-:-:S03]  /*1d80*/  ISETP.GT.U32.AND P0, PT, R6, R27, PT ;  /* 0x0000001b0600720c */ /* 0x000fc60003f04070 */
[-C--:B------:R-:W-:Y:S01]  /*1d90*/  @!P2 IADD3 R4, PT, PT, R4, -R15.reuse, RZ ;  /* 0x8000000f0404a210 */ /* 0x080fe20007ffe0ff */
[----:B------:R-:W-:Y:S01]  /*1da0*/  @!P2 VIADD R25, R25, 0x1 ;  /* 0x000000011919a836 */ /* 0x000fe20000000000 */
[----:B------:R-:W0:Y:S02]  /*1db0*/  SHFL.BFLY PT, R17, R14, 0x1, 0x1f ;  /* 0x0c201f000e117f89 */ /* 0x000e2400000e0000 */
[-C--:B------:R-:W-:Y:S02]  /*1dc0*/  ISETP.GE.U32.AND P1, PT, R4, R15.reuse, PT ;  /* 0x0000000f0400720c */ /* 0x080fe40003f26070 */
[C---:B------:R-:W-:Y:S02]  /*1dd0*/  LOP3.LUT R4, R22.reuse, R15, RZ, 0x3c, !PT ;  /* 0x0000000f16047212 */ /* 0x040fe400078e3cff */
[----:B------:R-:W-:Y:S02]  /*1de0*/  LOP3.LUT R22, R22, R11, RZ, 0x3c, !PT ;  /* 0x0000000b16167212 */ /* 0x000fe400078e3cff */
[----:B------:R-:W-:Y:S01]  /*1df0*/  ISETP.GE.AND P3, PT, R4, RZ, PT ;  /* 0x000000ff0400720c */ /* 0x000fe20003f66270 */
[----:B------:R-:W-:Y:S01]  /*1e00*/  @!P0 IMAD.IADD R27, R27, 0x1, -R6 ;  /* 0x000000011b1b8824 */ /* 0x000fe200078e0a06 */
[----:B------:R-:W-:Y:S01]  /*1e10*/  ISETP.GE.AND P2, PT, R22, RZ, PT ;  /* 0x000000ff1600720c */ /* 0x000fe20003f46270 */
[----:B------:R-:W-:Y:S01]  /*1e20*/  @!P0 VIADD R18, R18, 0x1 ;  /* 0x0000000112128836 */ /* 0x000fe20000000000 */
[----:B------:R-:W-:Y:S01]  /*1e30*/  ISETP.NE.AND P0, PT, R11, RZ, PT ;  /* 0x000000ff0b00720c */ /* 0x000fe20003f05270 */
[----:B------:R-:W-:Y:S01]  /*1e40*/  IMAD.MOV.U32 R22, RZ, RZ, 0x7f800000 ;  /* 0x7f800000ff167424 */ /* 0x000fe200078e00ff */
[----:B------:R-:W-:Y:S01]  /*1e50*/  ISETP.GE.U32.AND P4, PT, R27, R6, PT ;  /* 0x000000061b00720c */ /* 0x000fe20003f86070 */
[----:B------:R-:W-:Y:S01]  /*1e60*/  @P1 VIADD R25, R25, 0x1 ;  /* 0x0000000119191836 */ /* 0x000fe20000000000 */
[----:B------:R-:W-:-:S05]  /*1e70*/  SHF.R.S32.HI R4, RZ, 0x1f, R5 ;  /* 0x0000001fff047819 */ /* 0x000fca0000011405 */
[----:B------:R-:W-:Y:S02]  /*1e80*/  @!P3 IADD3 R25, PT, PT, -R25, RZ, RZ ;  /* 0x000000ff1919b210 */ /* 0x000fe40007ffe1ff */
[----:B------:R-:W-:Y:S01]  /*1e90*/  ISETP.NE.AND P3, PT, R13, RZ, PT ;  /* 0x000000ff0d00720c */ /* 0x000fe20003f65270 */
[----:B0-----:R-:W-:Y:S01]  /*1ea0*/  FADD.FTZ R17, R14, R17 ;  /* 0x000000110e117221 */ /* 0x001fe20000010000 */
[----:B------:R-:W-:Y:S02]  /*1eb0*/  @!P5 LOP3.LUT R25, RZ, R15, RZ, 0x33, !PT ;  /* 0x0000000fff19d212 */ /* 0x000fe400078e33ff */
[----:B------:R-:W-:Y:S01]  /*1ec0*/  @P4 VIADD R18, R18, 0x1 ;  /* 0x0000000112124836 */ /* 0x000fe20000000000 */
[----:B------:R-:W-:Y:S02]  /*1ed0*/  SEL R13, RZ, 0x1, !P3 ;  /* 0x00000001ff0d7807 */ /* 0x000fe40005800000 */
[----:B------:R-:W-:Y:S01]  /*1ee0*/  FSETP.NE.FTZ.AND P1, PT, R17, RZ, PT ;  /* 0x000000ff1100720b */ /* 0x000fe20003f35000 */
[----:B------:R-:W-:Y:S01]  /*1ef0*/  @!P2 IMAD.MOV R18, RZ, RZ, -R18 ;  /* 0x000000ffff12a224 */ /* 0x000fe200078e0a12 */
[----:B------:R-:W-:-:S02]  /*1f00*/  @!P0 LOP3.LUT R18, RZ, R11, RZ, 0x33, !PT ;  /* 0x0000000bff128212 */ /* 0x000fc400078e33ff */
[----:B------:R-:W-:Y:S02]  /*1f10*/  LOP3.LUT P0, RZ, R19, 0x38f, RZ, 0xc0, !PT ;  /* 0x0000038f13ff7812 */ /* 0x000fe4000780c0ff */
[----:B------:R-:W-:Y:S02]  /*1f20*/  ISETP.LT.U32.AND P2, PT, R20, R25, PT ;  /* 0x000000191400720c */ /* 0x000fe40003f41070 */
[----:B------:R-:W-:Y:S02]  /*1f30*/  SHF.R.S32.HI R15, RZ, 0x1f, R25 ;  /* 0x0000001fff0f7819 */ /* 0x000fe40000011419 */
[----:B------:R-:W-:Y:S01]  /*1f40*/  LOP3.LUT R13, R4, R13, RZ, 0xfc, !PT ;  /* 0x0000000d040d7212 */ /* 0x000fe200078efcff */
[----:B------:R-:W-:Y:S01]  /*1f50*/  IMAD R4, R18, UR11, RZ ;  /* 0x0000000b12047c24 */ /* 0x000fe2000f8e02ff */
[----:B------:R-:W-:Y:S01]  /*1f60*/  ISETP.LT.AND.EX P2, PT, R21, R15, PT, P2 ;  /* 0x0000000f1500720c */ /* 0x000fe20003f41320 */
[----:B------:R-:W0:Y:S02]  /*1f70*/  @P1 MUFU.LG2 R17, R17 ;  /* 0x0000001100111308 */ /* 0x000e240000000c00 */
[----:B------:R-:W-:Y:S01]  /*1f80*/  IMAD R4, R13, R4, RZ ;  /* 0x000000040d047224 */ /* 0x000fe200078e02ff */
[----:B------:R-:W-:Y:S01]  /*1f90*/  SEL R6, R20, R25, P2 ;  /* 0x0000001914067207 */ /* 0x000fe20001000000 */
[----:B0-----:R-:W-:Y:S01]  /*1fa0*/  @P1 FFMA.FTZ R22, R17, 0.69314718246459960938, R0 ;  /* 0x3f31721811161823 */ /* 0x001fe20000010000 */
[----:B------:R-:W-:Y:S07]  /*1fb0*/  @P0 BRA `(.L_x_79) ;  /* 0x0000001000900947 */ /* 0x000fee0003800000 */
        /* <DEDUP_REMOVED lines=29> */
[----:B------:R-:W-:Y:S01]  /*2190*/  MOV R14, RZ ;  /* 0x000000ff000e7202 */ /* 0x000fe20000000f00 */
[----:B------:R-:W-:Y:S01]  /*21a0*/  HFMA2 R33, -RZ, RZ, 0, 0 ;  /* 0x00000000ff217431 */ /* 0x000fe200000001ff */
[----:B------:R-:W-:-:S05]  /*21b0*/  ISETP.NE.U32.AND P0, PT, R32, RZ, PT ;  /* 0x000000ff2000720c */ /* 0x000fca0003f05070 */
        /* <DEDUP_REMOVED lines=19> */
.L_x_81:
[----:B------:R-:W-:Y:S01]  /*22f0*/  IMAD.MOV.U32 R17, RZ, RZ, RZ ;  /* 0x000000ffff117224 */ /* 0x000fe200078e00ff */
[----:B------:R-:W-:Y:S02]  /*2300*/  MOV R18, R32 ;  /* 0x0000002000127202 */ /* 0x000fe40000000f00 */
[----:B------:R-:W-:Y:S02]  /*2310*/  MOV R16, 0x2330 ;  /* 0x0000233000107802 */ /* 0x000fe40000000f00 */
[----:B------:R-:W-:Y:S05]  /*2320*/  CALL.REL.NOINC `($__internal_2_$__cuda_sm20_div_s64) ;  /* 0x0000001c00c47944 */ /* 0x000fea0003c00000 */
[----:B------:R-:W-:Y:S02]  /*2330*/  IADD3 R13, PT, PT, -R14, RZ, RZ ;  /* 0x000000ff0e0d7210 */ /* 0x000fe40007ffe1ff */
[----:B------:R-:W-:-:S03]  /*2340*/  MOV R33, R11 ;  /* 0x0000000b00217202 */ /* 0x000fc60000000f00 */
[----:B------:R-:W-:Y:S01]  /*2350*/  IMAD R25, R32, R13, R25 ;  /* 0x0000000d20197224 */ /* 0x000fe200078e0219 */
[----:B------:R-:W-:-:S07]  /*2360*/  MOV R32, R14 ;  /* 0x0000000e00207202 */ /* 0x000fce0000000f00 */
.L_x_82:
[----:B------:R-:W-:Y:S01]  /*2370*/  IABS R15, UR14 ;  /* 0x0000000e000f7c13 */ /* 0x000fe20008000000 */
[-C--:B------:R-:W-:Y:S01]  /*2380*/  IMAD R3, R3, R12.reuse, RZ ;  /* 0x0000000c03037224 */ /* 0x080fe200078e02ff */
[----:B------:R-:W-:Y:S01]  /*2390*/  IABS R13, R25 ;  /* 0x00000019000d7213 */ /* 0x000fe20000000000 */
[C---:B------:R-:W-:Y:S01]  /*23a0*/  IMAD.WIDE.U32 R20, R9.reuse, R12, RZ ;  /* 0x0000000c09147225 */ /* 0x040fe200078e00ff */
[----:B------:R-:W0:Y:S01]  /*23b0*/  I2F.U32.RP R18, R15 ;  /* 0x0000000f00127306 */ /* 0x000e220000209000 */
[----:B------:R-:W-:Y:S01]  /*23c0*/  IABS R11, UR14 ;  /* 0x0000000e000b7c13 */ /* 0x000fe20008000000 */
[----:B------:R-:W-:Y:S01]  /*23d0*/  BSSY.RECONVERGENT B0, `(.L_x_83) ;  /* 0x000003d000007945 */ /* 0x000fe20003800200 */
[----:B------:R-:W-:Y:S01]  /*23e0*/  IMAD R3, R9, R2, R3 ;  /* 0x0000000209037224 */ /* 0x000fe200078e0203 */
[----:B------:R-:W-:Y:S01]  /*23f0*/  LOP3.LUT R2, R25, UR14, RZ, 0x3c, !PT ;  /* 0x0000000e19027c12 */ /* 0x000fe2000f8e3cff */
[----:B------:R-:W-:-:S03]  /*2400*/  IMAD.WIDE.U32 R38, R20, R36, RZ ;  /* 0x0000002414267225 */ /* 0x000fc600078e00ff */
[----:B------:R-:W-:Y:S01]  /*2410*/  ISETP.GE.AND P0, PT, R2, RZ, PT ;  /* 0x000000ff0200720c */ /* 0x000fe20003f06270 */
[----:B------:R-:W-:Y:S02]  /*2420*/  IMAD.MOV R11, RZ, RZ, -R11 ;  /* 0x000000ffff0b7224 */ /* 0x000fe400078e0a0b */
[----:B------:R-:W-:Y:S01]  /*2430*/  IMAD.IADD R3, R21, 0x1, R3 ;  /* 0x0000000115037824 */ /* 0x000fe200078e0203 */
[----:B0-----:R-:W0:Y:S03]  /*2440*/  MUFU.RCP R16, R18 ;  /* 0x0000001200107308 */ /* 0x001e260000001000 */
[----:B------:R-:W-:Y:S02]  /*2450*/  IMAD R3, R3, R36, RZ ;  /* 0x0000002403037224 */ /* 0x000fe400078e02ff */
[----:B0-----:R-:W-:-:S04]  /*2460*/  VIADD R16, R16, 0xffffffe ;  /* 0x0ffffffe10107836 */ /* 0x001fc80000000000 */
[----:B------:R-:W0:Y:S02]  /*2470*/  F2I.FTZ.U32.TRUNC.NTZ R17, R16 ;  /* 0x0000001000117305 */ /* 0x000e24000021f000 */
[----:B0-----:R-:W-:Y:S01]  /*2480*/  IMAD.MOV R14, RZ, RZ, -R17 ;  /* 0x000000ffff0e7224 */ /* 0x001fe200078e0a11 */
[----:B------:R-:W-:-:S03]  /*2490*/  MOV R16, RZ ;  /* 0x000000ff00107202 */ /* 0x000fc60000000f00 */
[----:B------:R-:W-:-:S04]  /*24a0*/  IMAD R14, R14, R15, RZ ;  /* 0x0000000f0e0e7224 */ /* 0x000fc800078e02ff */
[----:B------:R-:W-:-:S06]  /*24b0*/  IMAD.HI.U32 R14, R17, R14, R16 ;  /* 0x0000000e110e7227 */ /* 0x000fcc00078e0010 */
[----:B------:R-:W-:-:S04]  /*24c0*/  IMAD.HI.U32 R14, R14, R13, RZ ;  /* 0x0000000d0e0e7227 */ /* 0x000fc800078e00ff */
[----:B------:R-:W-:-:S05]  /*24d0*/  IMAD R16, R14, R11, R13 ;  /* 0x0000000b0e107224 */ /* 0x000fca00078e020d */
[----:B------:R-:W-:-:S13]  /*24e0*/  ISETP.GT.U32.AND P1, PT, R15, R16, PT ;  /* 0x000000100f00720c */ /* 0x000fda0003f24070 */
[-C--:B------:R-:W-:Y:S02]  /*24f0*/  @!P1 IADD3 R16, PT, PT, R16, -R15.reuse, RZ ;  /* 0x8000000f10109210 */ /* 0x080fe40007ffe0ff */
[----:B------:R-:W-:Y:S02]  /*2500*/  @!P1 IADD3 R14, PT, PT, R14, 0x1, RZ ;  /* 0x000000010e0e9810 */ /* 0x000fe40007ffe0ff */
[----:B------:R-:W-:Y:S01]  /*2510*/  ISETP.GE.U32.AND P2, PT, R16, R15, PT ;  /* 0x0000000f1000720c */ /* 0x000fe20003f46070 */
[----:B------:R-:W-:Y:S01]  /*2520*/  IMAD R15, R37, R20, R3 ;  /* 0x00000014250f7224 */ /* 0x000fe200078e0203 */
[----:B------:R-:W-:-:S03]  /*2530*/  ISETP.NE.AND P1, PT, RZ, UR14, PT ;  /* 0x0000000eff007c0c */ /* 0x000fc6000bf25270 */
[----:B------:R-:W-:-:S05]  /*2540*/  IMAD.IADD R15, R39, 0x1, R15 ;  /* 0x00000001270f7824 */ /* 0x000fca00078e020f */
[----:B------:R-:W-:-:S03]  /*2550*/  LOP3.LUT R2, R33, R15, RZ, 0xfc, !PT ;  /* 0x0000000f21027212 */ /* 0x000fc600078efcff */
        /* <DEDUP_REMOVED lines=9> */
[----:B------:R-:W-:Y:S01]  /*25f0*/  HFMA2 R14, -RZ, RZ, 0, 0 ;  /* 0x00000000ff0e7431 */ /* 0x000fe200000001ff */
[----:B------:R-:W-:-:S06]  /*2600*/  ISETP.NE.U32.AND P0, PT, R38, RZ, PT ;  /* 0x000000ff2600720c */ /* 0x000fcc0003f05070 */
        /* <DEDUP_REMOVED lines=18> */
.L_x_84:
[----:B------:R-:W-:Y:S01]  /*2730*/  IMAD.MOV.U32 R25, RZ, RZ, R32 ;  /* 0x000000ffff197224 */ /* 0x000fe200078e0020 */
[----:B------:R-:W-:Y:S01]  /*2740*/  MOV R17, R33 ;  /* 0x0000002100117202 */ /* 0x000fe20000000f00 */
[----:B------:R-:W-:Y:S01]  /*2750*/  IMAD.MOV.U32 R18, RZ, RZ, R38 ;  /* 0x000000ffff127224 */ /* 0x000fe200078e0026 */
[----:B------:R-:W-:Y:S02]  /*2760*/  MOV R16, 0x2780 ;  /* 0x0000278000107802 */ /* 0x000fe40000000f00 */
[----:B------:R-:W-:Y:S05]  /*2770*/  CALL.REL.NOINC `($__internal_2_$__cuda_sm20_div_s64) ;  /* 0x0000001800b07944 */ /* 0x000fea0003c00000 */
[----:B------:R-:W-:-:S05]  /*2780*/  IADD3 R33, PT, PT, -R14, RZ, RZ ;  /* 0x000000ff0e217210 */ /* 0x000fca0007ffe1ff */
[----:B------:R-:W-:Y:S02]  /*2790*/  IMAD R33, R33, R38, R32 ;  /* 0x0000002621217224 */ /* 0x000fe400078e0220 */
.L_x_85:
[----:B------:R-:W-:Y:S05]  /*27a0*/  BSYNC.RECONVERGENT B0 ;  /* 0x0000000000007941 */ /* 0x000fea0003800200 */
.L_x_83:
[----:B------:R-:W-:Y:S01]  /*27b0*/  IABS R15, R12 ;  /* 0x0000000c000f7213 */ /* 0x000fe20000000000 */
[----:B------:R-:W0:Y:S01]  /*27c0*/  LDC R18, c[0x0][0x3e0] ;  /* 0x0000f800ff127b82 */ /* 0x000e220000000800 */
[----:B------:R-:W-:Y:S01]  /*27d0*/  IABS R11, R7 ;  /* 0x00000007000b7213 */ /* 0x000fe20000000000 */
[----:B------:R-:W1:Y:S01]  /*27e0*/  LDCU UR15, c[0x0][0x430] ;  /* 0x00008600ff0f77ac */ /* 0x000e620008000800 */
[----:B------:R-:W2:Y:S01]  /*27f0*/  I2F.U32.RP R25, R15 ;  /* 0x0000000f00197306 */ /* 0x000ea20000209000 */
[----:B------:R-:W-:Y:S01]  /*2800*/  IABS R13, R9 ;  /* 0x00000009000d7213 */ /* 0x000fe20000000000 */
[----:B------:R-:W-:Y:S01]  /*2810*/  IMAD R10, R10, UR9, RZ ;  /* 0x000000090a0a7c24 */ /* 0x000fe2000f8e02ff */
[----:B------:R-:W-:Y:S01]  /*2820*/  ISETP.NE.AND P5, PT, R12, RZ, PT ;  /* 0x000000ff0c00720c */ /* 0x000fe20003fa5270 */
[----:B------:R-:W3:Y:S04]  /*2830*/  LDCU UR4, c[0x0][0x434] ;  /* 0x00008680ff0477ac */ /* 0x000ee80008000800 */
        /* <DEDUP_REMOVED lines=8> */
[----:B------:R-:W-:-:S03]  /*28c0*/  SEL R18, R18, 0x1, P0 ;  /* 0x0000000112127807 */ /* 0x000fc60000000000 */
[----:B------:R-:W-:Y:S01]  /*28d0*/  I2F.U32.RP R29, R13 ;  /* 0x0000000d001d7306 */ /* 0x000fe20000209000 */
[----:B--2---:R-:W-:Y:S01]  /*28e0*/  VIADD R36, R17, 0xffffffe ;  /* 0x0ffffffe11247836 */ /* 0x004fe20000000000 */
[----:B------:R-:W-:Y:S02]  /*28f0*/  IABS R20, R18 ;  /* 0x0000001200147213 */ /* 0x000fe40000000000 */
[----:B------:R-:W-:-:S04]  /*2900*/  IABS R25, R33 ;  /* 0x0000002100197213 */ /* 0x000fc80000000000 */
[----:B------:R-:W1:Y:S01]  /*2910*/  F2I.FTZ.U32.TRUNC.NTZ R37, R36 ;  /* 0x0000002400257305 */ /* 0x000e62000021f000 */
[----:B0-----:R-:W-:-:S07]  /*2920*/  VIADD R16, R16, 0xffffffe ;  /* 0x0ffffffe10107836 */ /* 0x001fce0000000000 */
[----:B------:R-:W0:Y:S01]  /*2930*/  F2I.FTZ.U32.TRUNC.NTZ R17, R16 ;  /* 0x0000001000117305 */ /* 0x000e22000021f000 */
[----:B-1----:R-:W-:-:S07]  /*2940*/  IMAD.MOV R0, RZ, RZ, -R37 ;  /* 0x000000ffff007224 */ /* 0x002fce00078e0a25 */
[----:B------:R-:W1:Y:S01]  /*2950*/  I2F.U32.RP R26, R20 ;  /* 0x00000014001a7306 */ /* 0x000e620000209000 */
[----:B------:R-:W-:Y:S02]  /*2960*/  IMAD.MOV.U32 R36, RZ, RZ, RZ ;  /* 0x000000ffff247224 */ /* 0x000fe400078e00ff */
[----:B------:R-:W-:Y:S01]  /*2970*/  IMAD R21, R0, R15, RZ ;  /* 0x0000000f00157224 */ /* 0x000fe200078e02ff */
[----:B------:R-:W-:-:S03]  /*2980*/  IABS R0, R7 ;  /* 0x0000000700007213 */ /* 0x000fc60000000000 */
[----:B------:R-:W-:Y:S01]  /*2990*/  IMAD.HI.U32 R32, R37, R21, R36 ;  /* 0x0000001525207227 */ /* 0x000fe200078e0024 */
[----:B------:R-:W2:Y:S01]  /*29a0*/  MUFU.RCP R29, R29 ;  /* 0x0000001d001d7308 */ /* 0x000ea20000001000 */
[----:B------:R-:W-:Y:S02]  /*29b0*/  IABS R21, R6 ;  /* 0x0000000600157213 */ /* 0x000fe40000000000 */
[----:B0-----:R-:W-:Y:S02]  /*29c0*/  IMAD.MOV R28, RZ, RZ, -R17 ;  /* 0x000000ffff1c7224 */ /* 0x001fe400078e0a11 */
[----:B------:R-:W-:Y:S02]  /*29d0*/  IMAD.MOV.U32 R16, RZ, RZ, RZ ;  /* 0x000000ffff107224 */ /* 0x000fe400078e00ff */
[----:B------:R-:W-:Y:S01]  /*29e0*/  IMAD R28, R28, R11, RZ ;  /* 0x0000000b1c1c7224 */ /* 0x000fe200078e02ff */
[----:B------:R-:W0:Y:S01]  /*29f0*/  I2F.U32.RP R27, R21 ;  /* 0x00000015001b7306 */ /* 0x000e220000209000 */
[----:B------:R-:W-:-:S04]  /*2a00*/  IMAD.HI.U32 R32, R32, R25, RZ ;  /* 0x0000001920207227 */ /* 0x000fc800078e00ff */
[----:B------:R-:W-:Y:S01]  /*2a10*/  IMAD.HI.U32 R28, R17, R28, R16 ;  /* 0x0000001c111c7227 */ /* 0x000fe200078e0010 */
[----:B------:R-:W-:Y:S02]  /*2a20*/  IABS R17, R12 ;  /* 0x0000000c00117213 */ /* 0x000fe40000000000 */
[----:B-1----:R-:W1:Y:S01]  /*2a30*/  MUFU.RCP R26, R26 ;  /* 0x0000001a001a7308 */ /* 0x002e620000001000 */
[----:B--2---:R-:W-:Y:S01]  /*2a40*/  IADD3 R29, PT, PT, R29, 0xffffffe, RZ ;  /* 0x0ffffffe1d1d7810 */ /* 0x004fe20007ffe0ff */
[----:B------:R-:W-:Y:S01]  /*2a50*/  IMAD.MOV R0, RZ, RZ, -R0 ;  /* 0x000000ffff007224 */ /* 0x000fe200078e0a00 */
[----:B------:R-:W-:Y:S02]  /*2a60*/  IABS R16, R14 ;  /* 0x0000000e00107213 */ /* 0x000fe40000000000 */
[----:B------:R-:W-:-:S03]  /*2a70*/  IADD3 R17, PT, PT, RZ, -R17, RZ ;  /* 0x80000011ff117210 */ /* 0x000fc60007ffe0ff */
[----:B------:R-:W2:Y:S01]  /*2a80*/  F2I.FTZ.U32.TRUNC.NTZ R29, R29 ;  /* 0x0000001d001d7305 */ /* 0x000ea2000021f000 */
[----:B------:R-:W-:-:S04]  /*2a90*/  IMAD.HI.U32 R31, R28, R16, RZ ;  /* 0x000000101c1f7227 */ /* 0x000fc800078e00ff */
[----:B------:R-:W-:Y:S02]  /*2aa0*/  HFMA2 R28, -RZ, RZ, 0, 0 ;  /* 0x00000000ff1c7431 */ /* 0x000fe400000001ff */
[----:B------:R-:W-:Y:S01]  /*2ab0*/  IMAD R36, R32, R17, R25 ;  /* 0x0000001120247224 */ /* 0x000fe200078e0219 */
[----:B------:R-:W-:Y:S01]  /*2ac0*/  LOP3.LUT R25, R33, R12, RZ, 0x3c, !PT ;  /* 0x0000000c21197212 */ /* 0x000fe200078e3cff */
[----:B------:R-:W-:Y:S01]  /*2ad0*/  IMAD R0, R31, R0, R16 ;  /* 0x000000001f007224 */ /* 0x000fe200078e0210 */
[----:B0-----:R-:W0:Y:S01]  /*2ae0*/  MUFU.RCP R27, R27 ;  /* 0x0000001b001b7308 */ /* 0x001e220000001000 */
[----:B-1----:R-:W-:Y:S01]  /*2af0*/  VIADD R26, R26, 0xffffffe ;  /* 0x0ffffffe1a1a7836 */ /* 0x002fe20000000000 */
[----:B------:R-:W-:Y:S02]  /*2b00*/  ISETP.GT.U32.AND P3, PT, R15, R36, PT ;  /* 0x000000240f00720c */ /* 0x000fe40003f64070 */
[----:B------:R-:W-:Y:S02]  /*2b10*/  ISETP.GT.U32.AND P1, PT, R11, R0, PT ;  /* 0x000000000b00720c */ /* 0x000fe40003f24070 */
[----:B------:R-:W-:Y:S01]  /*2b20*/  ISETP.GE.AND P2, PT, R25, RZ, PT ;  /* 0x000000ff1900720c */ /* 0x000fe20003f46270 */
[----:B--2---:R-:W-:Y:S01]  /*2b30*/  IMAD.MOV R16, RZ, RZ, -R29 ;  /* 0x000000ffff107224 */ /* 0x004fe200078e0a1d */
[----:B------:R-:W1:Y:S03]  /*2b40*/  F2I.FTZ.U32.TRUNC.NTZ R37, R26 ;  /* 0x0000001a00257305 */ /* 0x000e66000021f000 */
[----:B------:R-:W-:Y:S01]  /*2b50*/  IMAD R17, R16, R13, RZ ;  /* 0x0000000d10117224 */ /* 0x000fe200078e02ff */
[----:B------:R-:W-:-:S03]  /*2b60*/  LOP3.LUT R16, R14, R7, RZ, 0x3c, !PT ;  /* 0x000000070e107212 */ /* 0x000fc600078e3cff */
[----:B------:R-:W-:Y:S01]  /*2b70*/  @!P3 IMAD.IADD R36, R36, 0x1, -R15 ;  /* 0x000000012424b824 */ /* 0x000fe200078e0a0f */
[----:B------:R-:W-:Y:S01]  /*2b80*/  ISETP.GE.AND P0, PT, R16, RZ, PT ;  /* 0x000000ff1000720c */ /* 0x000fe20003f06270 */
[----:B0-----:R-:W-:Y:S01]  /*2b90*/  VIADD R27, R27, 0xffffffe ;  /* 0x0ffffffe1b1b7836 */ /* 0x001fe20000000000 */
[----:B------:R-:W-:Y:S01]  /*2ba0*/  @!P1 IADD3 R0, PT, PT, R0, -R11, RZ ;  /* 0x8000000b00009210 */ /* 0x000fe20007ffe0ff */
[----:B------:R-:W-:Y:S01]  /*2bb0*/  IMAD.HI.U32 R17, R29, R17, R28 ;  /* 0x000000111d117227 */ /* 0x000fe200078e001c */
[----:B------:R-:W-:Y:S01]  /*2bc0*/  ISETP.GE.U32.AND P6, PT, R36, R15, PT ;  /* 0x0000000f2400720c */ /* 0x000fe20003fc6070 */
[----:B------:R-:W0:Y:S01]  /*2bd0*/  F2I.FTZ.U32.TRUNC.NTZ R29, R27 ;  /* 0x0000001b001d7305 */ /* 0x000e22000021f000 */
[----:B------:R-:W-:Y:S01]  /*2be0*/  ISETP.GE.U32.AND P4, PT, R0, R11, PT ;  /* 0x0000000b0000720c */ /* 0x000fe20003f86070 */
[----:B-1----:R-:W-:Y:S01]  /*2bf0*/  IMAD.MOV R15, RZ, RZ, -R37 ;  /* 0x000000ffff0f7224 */ /* 0x002fe200078e0a25 */
[----:B------:R-:W-:Y:S01]  /*2c00*/  IABS R0, R18 ;  /* 0x0000001200007213 */ /* 0x000fe20000000000 */
[----:B------:R-:W-:Y:S01]  /*2c10*/  IMAD.MOV.U32 R36, RZ, RZ, RZ ;  /* 0x000000ffff247224 */ /* 0x000fe200078e00ff */
[----:B------:R-:W-:Y:S01]  /*2c20*/  IABS R11, R3 ;  /* 0x00000003000b7213 */ /* 0x000fe20000000000 */
[----:B------:R-:W-:-:S02]  /*2c30*/  IMAD R15, R15, R20, RZ ;  /* 0x000000140f0f7224 */ /* 0x000fc400078e02ff */
[----:B------:R-:W-:Y:S01]  /*2c40*/  @!P1 VIADD R31, R31, 0x1 ;  /* 0x000000011f1f9836 */ /* 0x000fe20000000000 */
[----:B------:R-:W-:Y:S01]  /*2c50*/  ISETP.NE.AND P1, PT, R7, RZ, PT ;  /* 0x000000ff0700720c */ /* 0x000fe20003f25270 */
[----:B------:R-:W-:Y:S02]  /*2c60*/  @!P3 VIADD R32, R32, 0x1 ;  /* 0x000000012020b836 */ /* 0x000fe40000000000 */
[----:B------:R-:W-:Y:S01]  /*2c70*/  IMAD.HI.U32 R15, R37, R15, R36 ;  /* 0x0000000f250f7227 */ /* 0x000fe200078e0024 */
[----:B0-----:R-:W-:-:S03]  /*2c80*/  IADD3 R16, PT, PT, RZ, -R29, RZ ;  /* 0x8000001dff107210 */ /* 0x001fc60007ffe0ff */
[----:B------:R-:W-:Y:S01]  /*2c90*/  IMAD.MOV R0, RZ, RZ, -R0 ;  /* 0x000000ffff007224 */ /* 0x000fe200078e0a00 */
[----:B------:R-:W-:Y:S01]  /*2ca0*/  @P6 IADD3 R32, PT, PT, R32, 0x1, RZ ;  /* 0x0000000120206810 */ /* 0x000fe20007ffe0ff */
[----:B------:R-:W-:-:S04]  /*2cb0*/  IMAD.HI.U32 R15, R15, R11, RZ ;  /* 0x0000000b0f0f7227 */ /* 0x000fc800078e00ff */
[----:B------:R-:W-:Y:S02]  /*2cc0*/  @P4 VIADD R31, R31, 0x1 ;  /* 0x000000011f1f4836 */ /* 0x000fe40000000000 */
[----:B------:R-:W-:Y:S02]  /*2cd0*/  IMAD R25, R16, R21, RZ ;  /* 0x0000001510197224 */ /* 0x000fe400078e02ff */
[----:B------:R-:W-:Y:S01]  /*2ce0*/  @!P2 IMAD.MOV R32, RZ, RZ, -R32 ;  /* 0x000000ffff20a224 */ /* 0x000fe200078e0a20 */
[----:B------:R-:W-:Y:S01]  /*2cf0*/  @!P5 LOP3.LUT R32, RZ, R12, RZ, 0x33, !PT ;  /* 0x0000000cff20d212 */ /* 0x000fe200078e33ff */
[----:B------:R-:W-:Y:S01]  /*2d00*/  IMAD R11, R15, R0, R11 ;  /* 0x000000000f0b7224 */ /* 0x000fe200078e020b */
[----:B------:R-:W-:Y:S01]  /*2d10*/  @!P0 IADD3 R31, PT, PT, -R31, RZ, RZ ;  /* 0x000000ff1f1f8210 */ /* 0x000fe20007ffe1ff */
[----:B------:R-:W-:Y:S01]  /*2d20*/  IMAD.HI.U32 R28, R29, R25, R28 ;  /* 0x000000191d1c7227 */ /* 0x000fe200078e001c */
[----:B------:R-:W-:Y:S02]  /*2d30*/  @!P1 LOP3.LUT R31, RZ, R7, RZ, 0x33, !PT ;  /* 0x00000007ff1f9212 */ /* 0x000fe400078e33ff */
[----:B------:R-:W-:-:S02]  /*2d40*/  IABS R25, R9 ;  /* 0x0000000900197213 */ /* 0x000fc40000000000 */
[----:B------:R-:W-:Y:S02]  /*2d50*/  IABS R26, R32 ;  /* 0x00000020001a7213 */ /* 0x000fe40000000000 */
[----:B------:R-:W-:Y:S01]  /*2d60*/  ISETP.GT.U32.AND P4, PT, R20, R11, PT ;  /* 0x0000000b1400720c */ /* 0x000fe20003f84070 */
[----:B------:R-:W-:Y:S01]  /*2d70*/  IMAD.MOV R25, RZ, RZ, -R25 ;  /* 0x000000ffff197224 */ /* 0x000fe200078e0a19 */
[----:B------:R-:W-:Y:S01]  /*2d80*/  IABS R0, R6 ;  /* 0x0000000600007213 */ /* 0x000fe20000000000 */
[----:B------:R-:W-:Y:S01]  /*2d90*/  IMAD.HI.U32 R17, R17, R26, RZ ;  /* 0x0000001a11117227 */ /* 0x000fe200078e00ff */
[----:B------:R-:W-:-:S03]  /*2da0*/  IABS R16, R31 ;  /* 0x0000001f00107213 */ /* 0x000fc60000000000 */
[----:B------:R-:W-:Y:S02]  /*2db0*/  IMAD.MOV R0, RZ, RZ, -R0 ;  /* 0x000000ffff007224 */ /* 0x000fe400078e0a00 */
[----:B------:R-:W-:-:S04]  /*2dc0*/  IMAD.HI.U32 R27, R28, R16, RZ ;  /* 0x000000101c1b7227 */ /* 0x000fc800078e00ff */
[----:B------:R-:W-:Y:S01]  /*2dd0*/  IMAD R26, R17, R25, R26 ;  /* 0x00000019111a7224 */ /* 0x000fe200078e021a */
[----:B------:R-:W-:Y:S01]  /*2de0*/  @!P4 IADD3 R11, PT, PT, R11, -R20, RZ ;  /* 0x800000140b0bc210 */ /* 0x000fe20007ffe0ff */
[----:B------:R-:W-:Y:S01]  /*2df0*/  IMAD R16, R27, R0, R16 ;  /* 0x000000001b107224 */ /* 0x000fe200078e0210 */
[----:B------:R-:W-:Y:S01]  /*2e00*/  LOP3.LUT R0, R3, R18, RZ, 0x3c, !PT ;  /* 0x0000001203007212 */ /* 0x000fe200078e3cff */
[----:B------:R-:W-:Y:S01]  /*2e10*/  @!P4 VIADD R15, R15, 0x1 ;  /* 0x000000010f0fc836 */ /* 0x000fe20000000000 */
[----:B------:R-:W-:Y:S02]  /*2e20*/  ISETP.GT.U32.AND P3, PT, R13, R26, PT ;  /* 0x0000001a0d00720c */ /* 0x000fe40003f64070 */
[----:B------:R-:W-:Y:S02]  /*2e30*/  ISETP.GT.U32.AND P1, PT, R21, R16, PT ;  /* 0x000000101500720c */ /* 0x000fe40003f24070 */
[----:B------:R-:W-:Y:S02]  /*2e40*/  ISETP.GE.U32.AND P2, PT, R11, R20, PT ;  /* 0x000000140b00720c */ /* 0x000fe40003f46070 */
[----:B------:R-:W-:Y:S01]  /*2e50*/  ISETP.GE.AND P0, PT, R0, RZ, PT ;  /* 0x000000ff0000720c */ /* 0x000fe20003f06270 */
[----:B------:R-:W-:Y:S01]  /*2e60*/  IMAD.MOV R0, RZ, RZ, -R32 ;  /* 0x000000ffff007224 */ /* 0x000fe200078e0a20 */
[----:B------:R-:W-:-:S02]  /*2e70*/  ISETP.NE.AND P4, PT, R18, RZ, PT ;  /* 0x000000ff1200720c */ /* 0x000fc40003f85270 */
[----:B------:R-:W-:Y:S01]  /*2e80*/  LOP3.LUT R11, R32, R9, RZ, 0x3c, !PT ;  /* 0x00000009200b7212 */ /* 0x000fe200078e3cff */
[----:B------:R-:W-:Y:S02]  /*2e90*/  IMAD R0, R12, R0, R33 ;  /* 0x000000000c007224 */ /* 0x000fe400078e0221 */
[----:B------:R-:W-:Y:S02]  /*2ea0*/  @!P3 IMAD.IADD R26, R26, 0x1, -R13 ;  /* 0x000000011a1ab824 */ /* 0x000fe400078e0a0d */
[----:B------:R-:W-:Y:S02]  /*2eb0*/  @!P1 IMAD.IADD R16, R16, 0x1, -R21 ;  /* 0x0000000110109824 */ /* 0x000fe400078e0a15 */
[----:B------:R-:W-:Y:S01]  /*2ec0*/  @P2 IADD3 R15, PT, PT, R15, 0x1, RZ ;  /* 0x000000010f0f2810 */ /* 0x000fe20007ffe0ff */
[----:B------:R-:W-:Y:S01]  /*2ed0*/  @!P3 VIADD R17, R17, 0x1 ;  /* 0x000000011111b836 */ /* 0x000fe20000000000 */
[----:B------:R-:W-:Y:S01]  /*2ee0*/  ISETP.GE.U32.AND P6, PT, R26, R13, PT ;  /* 0x0000000d1a00720c */ /* 0x000fe20003fc6070 */
[----:B------:R-:W-:Y:S01]  /*2ef0*/  @!P1 VIADD R27, R27, 0x1 ;  /* 0x000000011b1b9836 */ /* 0x000fe20000000000 */
[----:B------:R-:W-:-:S02]  /*2f00*/  ISETP.GE.AND P2, PT, R11, RZ, PT ;  /* 0x000000ff0b00720c */ /* 0x000fc40003f46270 */
[----:B------:R-:W-:Y:S02]  /*2f10*/  LOP3.LUT R11, R31, R6, RZ, 0x3c, !PT ;  /* 0x000000061f0b7212 */ /* 0x000fe400078e3cff */
[----:B------:R-:W-:Y:S02]  /*2f20*/  ISETP.GE.U32.AND P5, PT, R16, R21, PT ;  /* 0x000000151000720c */ /* 0x000fe40003fa6070 */
[----:B------:R-:W-:Y:S02]  /*2f30*/  @!P0 IADD3 R15, PT, PT, -R15, RZ, RZ ;  /* 0x000000ff0f0f8210 */ /* 0x000fe40007ffe1ff */
[----:B------:R-:W-:Y:S02]  /*2f40*/  @!P4 LOP3.LUT R15, RZ, R18, RZ, 0x33, !PT ;  /* 0x00000012ff0fc212 */ /* 0x000fe400078e33ff */
[----:B------:R-:W-:Y:S01]  /*2f50*/  ISETP.NE.AND P4, PT, R9, RZ, PT ;  /* 0x000000ff0900720c */ /* 0x000fe20003f85270 */
[----:B------:R-:W-:Y:S01]  /*2f60*/  @P6 VIADD R17, R17, 0x1 ;  /* 0x0000000111116836 */ /* 0x000fe20000000000 */
[----:B------:R-:W-:Y:S01]  /*2f70*/  ISETP.GE.AND P0, PT, R11, RZ, PT ;  /* 0x000000ff0b00720c */ /* 0x000fe20003f06270 */
[----:B------:R-:W-:Y:S01]  /*2f80*/  IMAD.WIDE R12, R15, UR11, RZ ;  /* 0x0000000b0f0c7c25 */ /* 0x000fe2000f8e02ff */
[----:B------:R-:W-:-:S02]  /*2f90*/  ISETP.NE.AND P3, PT, R6, RZ, PT ;  /* 0x000000ff0600720c */ /* 0x000fc40003f65270 */
[----:B------:R-:W-:Y:S01]  /*2fa0*/  IADD3 R15, PT, PT, -R15, RZ, RZ ;  /* 0x000000ff0f0f7210 */ /* 0x000fe20007ffe1ff */
[----:B------:R-:W-:Y:S01]  /*2fb0*/  @P5 VIADD R27, R27, 0x1 ;  /* 0x000000011b1b5836 */ /* 0x000fe20000000000 */
[----:B------:R-:W-:Y:S01]  /*2fc0*/  IADD3 R11, PT, PT, -R31, RZ, RZ ;  /* 0x000000ff1f0b7210 */ /* 0x000fe20007ffe1ff */
[----:B------:R-:W-:Y:S01]  /*2fd0*/  IMAD.WIDE.U32 R12, R2, UR15, R12 ;  /* 0x0000000f020c7c25 */ /* 0x000fe2000f8e000c */
[----:B------:R-:W-:-:S03]  /*2fe0*/  UIMAD UR15, UR10, UR15, URZ ;  /* 0x0000000f0a0f72a4 */ /* 0x000fc6000f8e02ff */
[----:B------:R-:W-:Y:S01]  /*2ff0*/  @!P2 IMAD.MOV R17, RZ, RZ, -R17 ;  /* 0x000000ffff11a224 */ /* 0x000fe200078e0a11 */
[----:B------:R-:W-:Y:S01]  /*3000*/  @!P4 LOP3.LUT R17, RZ, R9, RZ, 0x33, !PT ;  /* 0x00000009ff11c212 */ /* 0x000fe200078e33ff */
[----:B------:R-:W-:Y:S02]  /*3010*/  @!P0 IMAD.MOV R27, RZ, RZ, -R27 ;  /* 0x000000ffff1b8224 */ /* 0x000fe400078e0a1b */
[----:B------:R-:W-:Y:S01]  /*3020*/  @!P3 LOP3.LUT R27, RZ, R6, RZ, 0x33, !PT ;  /* 0x00000006ff1bb212 */ /* 0x000fe200078e33ff */
[----:B------:R-:W-:Y:S02]  /*3030*/  IMAD R13, R2, UR5, R13 ;  /* 0x00000005020d7c24 */ /* 0x000fe4000f8e020d */
[----:B------:R-:W-:Y:S01]  /*3040*/  IMAD R15, R18, R15, R3 ;  /* 0x0000000f120f7224 */ /* 0x000fe200078e0203 */
[----:B------:R-:W-:Y:S01]  /*3050*/  IADD3 R3, PT, PT, -R17, RZ, RZ ;  /* 0x000000ff11037210 */ /* 0x000fe20007ffe1ff */
[----:B------:R-:W-:Y:S02]  /*3060*/  IMAD R11, R7, R11, R14 ;  /* 0x0000000b070b7224 */ /* 0x000fe400078e020e */
[----:B------:R-:W-:-:S04]  /*3070*/  IMAD.WIDE R12, R15, UR9, R12 ;  /* 0x000000090f0c7c25 */ /* 0x000fc8000f8e020c */
[----:B------:R-:W-:Y:S02]  /*3080*/  IMAD.MOV R2, RZ, RZ, -R27 ;  /* 0x000000ffff027224 */ /* 0x000fe400078e0a1b */
[----:B------:R-:W-:Y:S01]  /*3090*/  IMAD.WIDE R14, R0, UR4, RZ ;  /* 0x00000004000e7c25 */ /* 0x000fe2000f8e02ff */
[----:B------:R-:W0:Y:S03]  /*30a0*/  LDCU.64 UR4, c[0x0][0x420] ;  /* 0x00008400ff0477ac */ /* 0x000e260008000a00 */
[----:B------:R-:W-:-:S04]  /*30b0*/  IMAD.WIDE R16, R17, R8, RZ ;  /* 0x0000000811107225 */ /* 0x000fc800078e02ff */
[----:B------:R-:W-:Y:S01]  /*30c0*/  IMAD R3, R9, R3, R32 ;  /* 0x0000000309037224 */ /* 0x000fe200078e0220 */
[----:B------:R-:W-:Y:S01]  /*30d0*/  IADD3 R0, P1, P0, R16, R12, R14 ;  /* 0x0000000c10007210 */ /* 0x000fe2000783e00e */
[----:B------:R-:W-:Y:S02]  /*30e0*/  IMAD R2, R6, R2, R31 ;  /* 0x0000000206027224 */ /* 0x000fe400078e021f */
[----:B------:R-:W-:Y:S01]  /*30f0*/  IMAD.WIDE R6, R11, UR15, RZ ;  /* 0x0000000f0b067c25 */ /* 0x000fe2000f8e02ff */
[----:B------:R-:W-:-:S03]  /*3100*/  IADD3.X R13, PT, PT, R17, R13, R15, P1, P0 ;  /* 0x0000000d110d7210 */ /* 0x000fc60000fe040f */
        /* <DEDUP_REMOVED lines=11> */
.L_x_80:
[----:B------:R-:W0:Y:S01]  /*31c0*/  LDC.64 R2, c[0x0][0x420] ;  /* 0x00010800ff027b82 */ /* 0x000e220000000a00 */
[----:B------:R-:W-:-:S05]  /*31d0*/  IADD3 R0, PT, PT, R30, UR6, RZ ;  /* 0x000000061e007c10 */ /* 0x000fca000fffe0ff */
[----:B0-----:R-:W-:-:S05]  /*31e0*/  IMAD.WIDE.U32 R2, R0, 0x4, R2 ;  /* 0x0000000400027825 */ /* 0x001fca00078e0002 */
[----:B------:R1:W-:Y:S02]  /*31f0*/  STG.E desc[UR12][R2.64], R22 ;  /* 0x0000001602007986 */ /* 0x0003e4000c10190c */
.L_x_79:
[----:B------:R-:W-:Y:S05]  /*3200*/  BSYNC.RECONVERGENT B1 ;  /* 0x0000000000017941 */ /* 0x000fea0003800200 */
.L_x_78:
[----:B------:R-:W2:Y:S01]  /*3210*/  LDCU UR11, c[0x0][0x534] ;  /* 0x0000a680ff0b77ac */ /* 0x000ea20008000800 */
[C---:B------:R-:W-:Y:S01]  /*3220*/  LOP3.LUT R17, R19.reuse, 0xf, RZ, 0xc0, !PT ;  /* 0x0000000f13117812 */ /* 0x040fe200078ec0ff */
[----:B------:R-:W3:Y:S01]  /*3230*/  LDC R32, c[0x0][0x44c] ;  /* 0x00011300ff207b82 */ /* 0x000ee20000000800 */
[----:B------:R-:W-:Y:S01]  /*3240*/  IMAD.SHL.U32 R29, R19, 0x4, RZ ;  /* 0x00000004131d7824 */ /* 0x000fe200078e00ff */
[----:B01----:R-:W-:Y:S02]  /*3250*/  CS2R R2, SRZ ;  /* 0x0000000000027805 */ /* 0x003fe4000001ff00 */
[----:B------:R-:W-:Y:S02]  /*3260*/  LOP3.LUT R0, R17, 0x10, RZ, 0xfc, !PT ;  /* 0x0000001011007812 */ /* 0x000fe400078efcff */
[----:B------:R-:W-:Y:S02]  /*3270*/  CS2R R4, SRZ ;  /* 0x0000000000047805 */ /* 0x000fe4000001ff00 */
[----:B------:R-:W-:-:S02]  /*3280*/  CS2R R6, SRZ ;  /* 0x0000000000067805 */ /* 0x000fc4000001ff00 */
[----:B------:R-:W-:Y:S01]  /*3290*/  LOP3.LUT R29, R29, 0x3c, RZ, 0xc0, !PT ;  /* 0x0000003c1d1d7812 */ /* 0x000fe200078ec0ff */
[----:B------:R-:W-:-:S03]  /*32a0*/  IMAD.MOV.U32 R13, RZ, RZ, RZ ;  /* 0x000000ffff0d7224 */ /* 0x000fc600078e00ff */
[C---:B------:R-:W-:Y:S02]  /*32b0*/  LOP3.LUT R28, R29.reuse, 0x40, RZ, 0xfc, !PT ;  /* 0x000000401d1c7812 */ /* 0x040fe400078efcff */
[----:B------:R-:W-:Y:S02]  /*32c0*/  LOP3.LUT R15, R29, 0x80, RZ, 0xfc, !PT ;  /* 0x000000801d0f7812 */ /* 0x000fe400078efcff */
[----:B--2---:R-:W-:Y:S01]  /*32d0*/  ISETP.GE.AND P1, PT, R17, UR11, PT ;  /* 0x0000000b11007c0c */ /* 0x004fe2000bf26270 */
[----:B------:R-:W-:Y:S01]  /*32e0*/  UISETP.GE.AND UP0, UPT, UR11, 0x1, UPT ;  /* 0x000000010b00788c */ /* 0x000fe2000bf06270 */
[----:B------:R-:W-:Y:S01]  /*32f0*/  ISETP.GE.AND P0, PT, R0, UR11, PT ;  /* 0x0000000b00007c0c */ /* 0x000fe2000bf06270 */
[----:B------:R-:W-:Y:S01]  /*3300*/  IMAD.MOV.U32 R0, RZ, RZ, RZ ;  /* 0x000000ffff007224 */ /* 0x000fe200078e00ff */
[C---:B------:R-:W-:Y:S02]  /*3310*/  ISETP.GT.U32.OR P1, PT, R19.reuse, 0x7f, P1 ;  /* 0x0000007f1300780c */ /* 0x040fe40000f24470 */
[----:B------:R-:W-:Y:S01]  /*3320*/  ISETP.GT.U32.OR P0, PT, R19, 0x7f, P0 ;  /* 0x0000007f1300780c */ /* 0x000fe20000704470 */
[----:B---3--:R-:W-:-:S10]  /*3330*/  IMAD R12, R32, UR6, RZ ;  /* 0x00000006200c7c24 */ /* 0x008fd4000f8e02ff */
[C---:B------:R-:W-:Y:S01]  /*3340*/  @!P1 FADD.FTZ R11, -R22.reuse, R24 ;  /* 0x00000018160b9221 */ /* 0x040fe20000010100 */
[C-C-:B------:R-:W-:Y:S02]  /*3350*/  @!P1 IMAD R10, R17.reuse, 0x24, R34.reuse ;  /* 0x00000024110a9824 */ /* 0x140fe400078e0222 */
[----:B------:R-:W-:Y:S01]  /*3360*/  @!P0 FADD.FTZ R22, -R22, R23 ;  /* 0x0000001716168221 */ /* 0x000fe20000010100 */
[----:B------:R-:W-:Y:S02]  /*3370*/  @!P0 IMAD R8, R17, 0x24, R34 ;  /* 0x0000002411088824 */ /* 0x000fe400078e0222 */
[----:B------:R-:W-:Y:S01]  /*3380*/  @!P1 FMUL.FTZ R11, R11, 1.4426950216293334961 ;  /* 0x3fb8aa3b0b0b9820 */ /* 0x000fe20000410000 */
[----:B------:R-:W-:Y:S02]  /*3390*/  IMAD R17, R30, 0x30, R17 ;  /* 0x000000301e117824 */ /* 0x000fe400078e0211 */
[----:B------:R-:W-:-:S03]  /*33a0*/  @!P0 FMUL.FTZ R9, R22, 1.4426950216293334961 ;  /* 0x3fb8aa3b16098820 */ /* 0x000fc60000410000 */
[----:B------:R-:W0:Y:S08]  /*33b0*/  @!P1 MUFU.EX2 R11, R11 ;  /* 0x0000000b000b9308 */ /* 0x000e300000000800 */
[----:B------:R-:W1:Y:S01]  /*33c0*/  @!P0 MUFU.EX2 R9, R9 ;  /* 0x0000000900098308 */ /* 0x000e620000000800 */
[----:B0-----:R0:W-:Y:S04]  /*33d0*/  @!P1 STS [R10], R11 ;  /* 0x0000000b0a009388 */ /* 0x0011e80000000800 */
[----:B-1----:R1:W-:Y:S01]  /*33e0*/  @!P0 STS [R8+0x240], R9 ;  /* 0x0002400908008388 */ /* 0x0023e20000000800 */
[----:B------:R-:W-:Y:S01]  /*33f0*/  BAR.SYNC.DEFER_BLOCKING 0x0 ;  /* 0x0000000000007b1d */ /* 0x000fe20000010000 */
[----:B------:R-:W-:-:S04]  /*3400*/  LEA R17, P0, R17, R12, 0x2 ;  /* 0x0000000c11117211 */ /* 0x000fc800078010ff */
[----:B------:R-:W-:Y:S02]  /*3410*/  LEA.HI.X.SX32 R12, R12, RZ, 0x1, P0 ;  /* 0x000000ff0c0c7211 */ /* 0x000fe400000f0eff */
[----:B0-----:R-:W-:Y:S02]  /*3420*/  CS2R R10, SRZ ;  /* 0x00000000000a7805 */ /* 0x001fe4000001ff00 */
        /* <DEDUP_REMOVED lines=12> */
[----:B0-----:R-:W-:Y:S02]  /*34f0*/  LEA R36, P0, R17, UR4, 0x2 ;  /* 0x0000000411247c11 */ /* 0x001fe4000f8010ff */
[----:B------:R-:W-:Y:S01]  /*3500*/  CS2R R16, SRZ ;  /* 0x0000000000107805 */ /* 0x000fe2000001ff00 */
[----:B------:R-:W-:Y:S01]  /*3510*/  UIADD3 UR4, UPT, UPT, UR7, -UR6, URZ ;  /* 0x8000000607047290 */ /* 0x000fe2000fffe0ff */
[----:B------:R-:W-:Y:S01]  /*3520*/  IADD3.X R37, PT, PT, R12, UR5, RZ, P0, !PT ;  /* 0x000000050c257c10 */ /* 0x000fe200087fe4ff */
[----:B------:R-:W-:Y:S10]  /*3530*/  BRA.U !UP0, `(.L_x_87) ;  /* 0x0000000508487547 */ /* 0x000ff4000b800000 */
[----:B------:R-:W0:Y:S01]  /*3540*/  LDCU UR5, c[0x0][0x44c] ;  /* 0x00008980ff0577ac */ /* 0x000e220008000800 */
[----:B------:R-:W-:Y:S01]  /*3550*/  ISETP.GE.AND P4, PT, R30, UR4, PT ;  /* 0x000000041e007c0c */ /* 0x000fe2000bf86270 */
[----:B------:R-:W-:Y:S01]  /*3560*/  IMAD R32, R32, UR7, RZ ;  /* 0x0000000720207c24 */ /* 0x000fe2000f8e02ff */
[----:B------:R-:W-:Y:S01]  /*3570*/  CS2R R2, SRZ ;  /* 0x0000000000027805 */ /* 0x000fe2000001ff00 */
[----:B------:R-:W-:Y:S01]  /*3580*/  ULOP3.LUT UR11, UR11, 0x7ffffffe, URZ, 0xc0, !UPT ;  /* 0x7ffffffe0b0b7892 */ /* 0x000fe2000f8ec0ff */
[----:B------:R-:W-:Y:S01]  /*3590*/  IMAD.MOV.U32 R0, RZ, RZ, RZ ;  /* 0x000000ffff007224 */ /* 0x000fe200078e00ff */
[----:B------:R-:W-:Y:S01]  /*35a0*/  CS2R R4, SRZ ;  /* 0x0000000000047805 */ /* 0x000fe2000001ff00 */
[----:B------:R-:W-:Y:S01]  /*35b0*/  IMAD.MOV.U32 R14, RZ, RZ, R34 ;  /* 0x000000ffff0e7224 */ /* 0x000fe200078e0022 */
[----:B------:R-:W-:Y:S02]  /*35c0*/  CS2R R6, SRZ ;  /* 0x0000000000067805 */ /* 0x000fe4000001ff00 */
[----:B------:R-:W-:-:S02]  /*35d0*/  CS2R R8, SRZ ;  /* 0x0000000000087805 */ /* 0x000fc4000001ff00 */
[----:B------:R-:W-:Y:S01]  /*35e0*/  CS2R R10, SRZ ;  /* 0x00000000000a7805 */ /* 0x000fe2000001ff00 */
[----:B------:R-:W-:Y:S01]  /*35f0*/  IMAD.MOV.U32 R13, RZ, RZ, RZ ;  /* 0x000000ffff0d7224 */ /* 0x000fe200078e00ff */
[----:B------:R-:W1:Y:S01]  /*3600*/  LDCU UR8, c[0x0][0x440] ;  /* 0x00008800ff0877ac */ /* 0x000e620008000800 */
[----:B------:R-:W-:Y:S01]  /*3610*/  IMAD.U32 R31, RZ, RZ, UR11 ;  /* 0x0000000bff1f7e24 */ /* 0x000fe2000f8e00ff */
[----:B------:R-:W-:Y:S02]  /*3620*/  UIADD3 UR9, UPT, UPT, -UR11, URZ, URZ ;  /* 0x000000ff0b097290 */ /* 0x000fe4000fffe1ff */
[----:B0-----:R-:W-:-:S12]  /*3630*/  UIMAD UR5, UR7, UR5, URZ ;  /* 0x00000005070572a4 */ /* 0x001fd8000f8e02ff */
.L_x_92:
        /* <DEDUP_REMOVED lines=14> */
.L_x_89:
[----:B-1----:R-:W-:Y:S05]  /*3720*/  BSYNC.RECONVERGENT B0 ;  /* 0x0000000000007941 */ /* 0x002fea0003800200 */
.L_x_88:
        /* <DEDUP_REMOVED lines=31> */
.L_x_91:
[----:B------:R-:W-:Y:S05]  /*3920*/  BSYNC.RECONVERGENT B0 ;  /* 0x0000000000007941 */ /* 0x000fea0003800200 */
.L_x_90:
[----:B------:R2:W3:Y:S01]  /*3930*/  LDS R12, [R14+0x24] ;  /* 0x000024000e0c7984 */ /* 0x0004e20000000800 */
[----:B------:R-:W-:Y:S01]  /*3940*/  UIADD3 UR9, UPT, UPT, UR9, 0x2, URZ ;  /* 0x0000000209097890 */ /* 0x000fe2000fffe0ff */
[C---:B0-----:R-:W-:Y:S03]  /*3950*/  LEA R36, P0, R32.reuse, R36, 0x3 ;  /* 0x0000002420247211 */ /* 0x041fe600078018ff */
        /* <DEDUP_REMOVED lines=16> */
.L_x_87:
[----:B------:R-:W0:Y:S02]  /*3a60*/  LDCU UR5, c[0x0][0x534] ;  /* 0x0000a680ff0577ac */ /* 0x000e240008000800 */
[----:B0-----:R-:W-:-:S04]  /*3a70*/  ULOP3.LUT UR5, UR5, 0x1, URZ, 0xc0, !UPT ;  /* 0x0000000105057892 */ /* 0x001fc8000f8ec0ff */
[----:B------:R-:W-:-:S09]  /*3a80*/  UISETP.NE.U32.AND UP0, UPT, UR5, 0x1, UPT ;  /* 0x000000010500788c */ /* 0x000fd2000bf05070 */
[----:B------:R-:W-:Y:S05]  /*3a90*/  BRA.U UP0, `(.L_x_86) ;  /* 0x00000001007c7547 */ /* 0x000fea000b800000 */
[----:B------:R-:W-:Y:S01]  /*3aa0*/  IMAD R12, R31, 0x24, R34 ;  /* 0x000000241f0c7824 */ /* 0x000fe200078e0222 */
[----:B------:R-:W-:Y:S01]  /*3ab0*/  ISETP.GE.AND P0, PT, R30, UR4, PT ;  /* 0x000000041e007c0c */ /* 0x000fe2000bf06270 */
[----:B------:R-:W-:Y:S04]  /*3ac0*/  BSSY.RECONVERGENT B0, `(.L_x_93) ;  /* 0x0000010000007945 */ /* 0x000fe80003800200 */
[----:B------:R-:W0:Y:S08]  /*3ad0*/  LDS R12, [R12] ;  /* 0x000000000c0c7984 */ /* 0x000e300000000800 */
        /* <DEDUP_REMOVED lines=14> */
.L_x_94:
[----:B------:R-:W-:Y:S05]  /*3bc0*/  BSYNC.RECONVERGENT B0 ;  /* 0x0000000000007941 */ /* 0x000fea0003800200 */
.L_x_93:
        /* <DEDUP_REMOVED lines=12> */
.L_x_86:
        /* <DEDUP_REMOVED lines=46> */
[----:B------:R-:W-:-:S05]  /*3f70*/  IMAD.IADD R20, R30, 0x1, -R18 ;  /* 0x000000011e147824 */ /* 0x000fca00078e0a12 */
[----:B------:R-:W-:Y:S02]  /*3f80*/  IABS R12, R20 ;  /* 0x00000014000c7213 */ /* 0x000fe40000000000 */
[----:B------:R-:W-:-:S03]  /*3f90*/  LOP3.LUT R20, R20, R17, RZ, 0x3c, !PT ;  /* 0x0000001114147212 */ /* 0x000fc600078e3cff */
[----:B------:R-:W-:Y:S01]  /*3fa0*/  IMAD.HI.U32 R14, R14, R12, RZ ;  /* 0x0000000c0e0e7227 */ /* 0x000fe200078e00ff */
[----:B------:R-:W-:-:S04]  /*3fb0*/  ISETP.GE.AND P1, PT, R20, RZ, PT ;  /* 0x000000ff1400720c */ /* 0x000fc80003f26270 */
[----:B------:R-:W-:-:S05]  /*3fc0*/  IADD3 R21, PT, PT, -R14, RZ, RZ ;  /* 0x000000ff0e157210 */ /* 0x000fca0007ffe1ff */
[----:B------:R-:W-:Y:S01]  /*3fd0*/  IMAD R21, R16, R21, R12 ;  /* 0x0000001510157224 */ /* 0x000fe200078e020c */
[----:B------:R-:W-:-:S04]  /*3fe0*/  SHF.R.S32.HI R12, RZ, 0x1f, R19 ;  /* 0x0000001fff0c7819 */ /* 0x000fc80000011413 */
[----:B------:R-:W-:Y:S01]  /*3ff0*/  ISETP.GT.U32.AND P0, PT, R16, R21, PT ;  /* 0x000000151000720c */ /* 0x000fe20003f04070 */
[----:B---3--:R-:W-:-:S04]  /*4000*/  IMAD R12, R12, UR4, RZ ;  /* 0x000000040c0c7c24 */ /* 0x008fc8000f8e02ff */
[----:B------:R-:W-:-:S08]  /*4010*/  IMAD R12, R19, UR5, R12 ;  /* 0x00000005130c7c24 */ /* 0x000fd0000f8e020c */
[----:B------:R-:W-:Y:S02]  /*4020*/  @!P0 IMAD.IADD R21, R21, 0x1, -R16 ;  /* 0x0000000115158824 */ /* 0x000fe400078e0a10 */
[----:B------:R-:W-:Y:S01]  /*4030*/  @!P0 VIADD R14, R14, 0x1 ;  /* 0x000000010e0e8836 */ /* 0x000fe20000000000 */
[----:B------:R-:W-:Y:S02]  /*4040*/  ISETP.NE.AND P0, PT, R17, RZ, PT ;  /* 0x000000ff1100720c */ /* 0x000fe40003f05270 */
[----:B------:R-:W-:Y:S01]  /*4050*/  ISETP.GE.U32.AND P2, PT, R21, R16, PT ;  /* 0x000000101500720c */ /* 0x000fe20003f46070 */
[----:B------:R-:W-:Y:S01]  /*4060*/  IMAD.WIDE.U32 R20, R19, UR4, RZ ;  /* 0x0000000413147c25 */ /* 0x000fe2000f8e00ff */
[----:B------:R-:W0:Y:S03]  /*4070*/  LDCU.64 UR4, c[0x0][0x3f0] ;  /* 0x00007e00ff0477ac */ /* 0x000e260008000a00 */
[----:B------:R-:W-:-:S08]  /*4080*/  IMAD.IADD R21, R21, 0x1, R12 ;  /* 0x0000000115157824 */ /* 0x000fd000078e020c */
[----:B------:R-:W-:-:S05]  /*4090*/  @P2 VIADD R14, R14, 0x1 ;  /* 0x000000010e0e2836 */ /* 0x000fca0000000000 */
        /* <DEDUP_REMOVED lines=26> */
        .weak           $__internal_2_$__cuda_sm20_div_s64
        .type           $__internal_2_$__cuda_sm20_div_s64,@function
        .size           $__internal_2_$__cuda_sm20_div_s64,(.L_x_3711 - $__internal_2_$__cuda_sm20_div_s64)
$__internal_2_$__cuda_sm20_div_s64:
        /* <DEDUP_REMOVED lines=33> */
[----:B------:R-:W-:-:S04]  /*4450*/  IMAD.HI.U32 R11, P3, R21, R14, R28 ;  /* 0x0000000e150b7227 */ /* 0x000fc8000786001c */
[----:B------:R-:W-:Y:S02]  /*4460*/  IMAD R14, R21, R20, RZ ;  /* 0x00000014150e7224 */ /* 0x000fe400078e02ff */
[----:B------:R-:W-:-:S03]  /*4470*/  IMAD.MOV.U32 R29, RZ, RZ, RZ ;  /* 0x000000ffff1d7224 */ /* 0x000fc600078e00ff */
[----:B------:R-:W-:Y:S01]  /*4480*/  IADD3 R14, P2, PT, R14, R11, RZ ;  /* 0x0000000b0e0e7210 */ /* 0x000fe20007f5e0ff */
[----:B------:R-:W-:-:S04]  /*4490*/  IMAD.HI.U32 R11, R21, R20, RZ ;  /* 0x00000014150b7227 */ /* 0x000fc800078e00ff */
[----:B------:R-:W-:Y:S02]  /*44a0*/  IMAD.X R20, RZ, RZ, ~R17, P0 ;  /* 0x000000ffff147224 */ /* 0x000fe400000e0e11 */
[----:B------:R-:W-:Y:S02]  /*44b0*/  IMAD.X R21, R11, 0x1, R21, P4 ;  /* 0x000000010b157824 */ /* 0x000fe400020e0615 */
[----:B------:R-:W-:Y:S01]  /*44c0*/  IMAD.HI.U32 R28, R14, R13, RZ ;  /* 0x0000000d0e1c7227 */ /* 0x000fe200078e00ff */
[----:B------:R-:W-:-:S05]  /*44d0*/  SEL R11, R20, R17, !P1 ;  /* 0x00000011140b7207 */ /* 0x000fca0004800000 */
[----:B------:R-:W-:Y:S01]  /*44e0*/  IMAD.WIDE.U32 R28, R14, R11, R28 ;  /* 0x0000000b0e1c7225 */ /* 0x000fe200078e001c */
[----:B------:R-:W-:-:S05]  /*44f0*/  IADD3.X R14, PT, PT, RZ, RZ, R21, P2, P3 ;  /* 0x000000ffff0e7210 */ /* 0x000fca00017e6415 */
[----:B------:R-:W-:-:S04]  /*4500*/  IMAD.HI.U32 R20, P0, R14, R13, R28 ;  /* 0x0000000d0e147227 */ /* 0x000fc8000780001c */
[----:B------:R-:W-:-:S05]  /*4510*/  IMAD R21, R14, R11, RZ ;  /* 0x0000000b0e157224 */ /* 0x000fca00078e02ff */
[----:B------:R-:W-:Y:S01]  /*4520*/  IADD3 R21, P1, PT, R21, R20, RZ ;  /* 0x0000001415157210 */ /* 0x000fe20007f3e0ff */
[----:B------:R-:W-:-:S04]  /*4530*/  IMAD.HI.U32 R20, R14, R11, RZ ;  /* 0x0000000b0e147227 */ /* 0x000fc800078e00ff */
[----:B------:R-:W-:Y:S02]  /*4540*/  IMAD.X R20, RZ, RZ, R20, P0 ;  /* 0x000000ffff147224 */ /* 0x000fe400000e0614 */
[----:B------:R-:W-:-:S03]  /*4550*/  IMAD.WIDE.U32 R28, R21, R26, RZ ;  /* 0x0000001a151c7225 */ /* 0x000fc600078e00ff */
[----:B------:R-:W-:Y:S01]  /*4560*/  IADD3.X R20, PT, PT, RZ, R20, RZ, P1, !PT ;  /* 0x00000014ff147210 */ /* 0x000fe20000ffe4ff */
[C---:B------:R-:W-:Y:S01]  /*4570*/  IMAD R29, R21.reuse, R27, R29 ;  /* 0x0000001b151d7224 */ /* 0x040fe200078e021d */
[----:B------:R-:W-:Y:S02]  /*4580*/  IADD3 R13, P0, PT, -R28, R13, RZ ;  /* 0x0000000d1c0d7210 */ /* 0x000fe40007f1e1ff */
[----:B------:R-:W-:Y:S01]  /*4590*/  IADD3 R28, P1, PT, R21, 0x1, RZ ;  /* 0x00000001151c7810 */ /* 0x000fe20007f3e0ff */
[-C--:B------:R-:W-:Y:S01]  /*45a0*/  IMAD R14, R20, R26.reuse, R29 ;  /* 0x0000001a140e7224 */ /* 0x080fe200078e021d */
[----:B------:R-:W-:-:S03]  /*45b0*/  ISETP.GE.U32.AND P3, PT, R13, R26, PT ;  /* 0x0000001a0d00720c */ /* 0x000fc60003f66070 */
[----:B------:R-:W-:Y:S01]  /*45c0*/  IMAD.X R11, R11, 0x1, ~R14, P0 ;  /* 0x000000010b0b7824 */ /* 0x000fe200000e0e0e */
[----:B------:R-:W-:-:S04]  /*45d0*/  IADD3 R14, P2, PT, R13, -R26, RZ ;  /* 0x8000001a0d0e7210 */ /* 0x000fc80007f5e0ff */
[----:B------:R-:W-:-:S04]  /*45e0*/  ISETP.GE.U32.AND.EX P3, PT, R11, R27, PT, P3 ;  /* 0x0000001b0b00720c */ /* 0x000fc80003f66130 */
[----:B------:R-:W-:Y:S01]  /*45f0*/  SEL R13, R14, R13, P3 ;  /* 0x0000000d0e0d7207 */ /* 0x000fe20001800000 */
[----:B------:R-:W-:Y:S01]  /*4600*/  IMAD.X R14, R11, 0x1, ~R27, P2 ;  /* 0x000000010b0e7824 */ /* 0x000fe200010e0e1b */
[----:B------:R-:W-:Y:S02]  /*4610*/  SEL R28, R28, R21, P3 ;  /* 0x000000151c1c7207 */ /* 0x000fe40001800000 */
[----:B------:R-:W-:Y:S01]  /*4620*/  ISETP.GE.U32.AND P0, PT, R13, R26, PT ;  /* 0x0000001a0d00720c */ /* 0x000fe20003f06070 */
[----:B------:R-:W-:Y:S01]  /*4630*/  IMAD.X R13, RZ, RZ, R20, P1 ;  /* 0x000000ffff0d7224 */ /* 0x000fe200008e0614 */
[----:B------:R-:W-:Y:S02]  /*4640*/  SEL R11, R14, R11, P3 ;  /* 0x0000000b0e0b7207 */ /* 0x000fe40001800000 */
[----:B------:R-:W-:Y:S02]  /*4650*/  IADD3 R21, P1, PT, R28, 0x1, RZ ;  /* 0x000000011c157810 */ /* 0x000fe40007f3e0ff */
[----:B------:R-:W-:-:S02]  /*4660*/  SEL R13, R13, R20, P3 ;  /* 0x000000140d0d7207 */ /* 0x000fc40001800000 */
[----:B------:R-:W-:Y:S02]  /*4670*/  ISETP.GE.U32.AND.EX P0, PT, R11, R27, PT, P0 ;  /* 0x0000001b0b00720c */ /* 0x000fe40003f06100 */
[-C--:B------:R-:W-:Y:S02]  /*4680*/  IADD3.X R14, PT, PT, RZ, R13.reuse, RZ, P1, !PT ;  /* 0x0000000dff0e7210 */ /* 0x080fe40000ffe4ff */
[----:B------:R-:W-:Y:S02]  /*4690*/  SEL R21, R21, R28, P0 ;  /* 0x0000001c15157207 */ /* 0x000fe40000000000 */
[----:B------:R-:W-:Y:S02]  /*46a0*/  SEL R13, R14, R13, P0 ;  /* 0x0000000d0e0d7207 */ /* 0x000fe40000000000 */
[----:B------:R-:W-:Y:S02]  /*46b0*/  IADD3 R14, P1, PT, RZ, -R21, RZ ;  /* 0x80000015ff0e7210 */ /* 0x000fe40007f3e0ff */
[----:B------:R-:W-:Y:S01]  /*46c0*/  LOP3.LUT R11, R15, R17, RZ, 0x3c, !PT ;  /* 0x000000110f0b7212 */ /* 0x000fe200078e3cff */
[----:B------:R-:W-:Y:S01]  /*46d0*/  IMAD.MOV.U32 R17, RZ, RZ, 0x0 ;  /* 0x00000000ff117424 */ /* 0x000fe200078e00ff */
[----:B------:R-:W-:Y:S01]  /*46e0*/  ISETP.NE.U32.AND P0, PT, R18, RZ, PT ;  /* 0x000000ff1200720c */ /* 0x000fe20003f05070 */
[----:B------:R-:W-:Y:S01]  /*46f0*/  IMAD.X R20, RZ, RZ, ~R13, P1 ;  /* 0x000000ffff147224 */ /* 0x000fe200008e0e0d */
[----:B------:R-:W-:-:S02]  /*4700*/  ISETP.GE.AND P2, PT, R11, RZ, PT ;  /* 0x000000ff0b00720c */ /* 0x000fc40003f46270 */
[----:B------:R-:W-:Y:S02]  /*4710*/  ISETP.NE.AND.EX P0, PT, R15, RZ, PT, P0 ;  /* 0x000000ff0f00720c */ /* 0x000fe40003f05300 */
[----:B------:R-:W-:Y:S02]  /*4720*/  SEL R14, R14, R21, !P2 ;  /* 0x000000150e0e7207 */ /* 0x000fe40005000000 */
[----:B------:R-:W-:Y:S02]  /*4730*/  SEL R20, R20, R13, !P2 ;  /* 0x0000000d14147207 */ /* 0x000fe40005000000 */
[----:B------:R-:W-:Y:S02]  /*4740*/  SEL R14, R14, 0xffffffff, P0 ;  /* 0xffffffff0e0e7807 */ /* 0x000fe40000000000 */
[----:B------:R-:W-:Y:S01]  /*4750*/  SEL R11, R20, 0xffffffff, P0 ;  /* 0xffffffff140b7807 */ /* 0x000fe20000000000 */
[----:B------:R-:W-:Y:S06]  /*4760*/  RET.REL.NODEC R16 `(_ZN5flash32flash_fwd_splitkv_combine_kernelI23Flash_fwd_kernel_traitsILi192ELi64ELi64ELi4ELb0ELb0EN7cutlass10bfloat16_tE19Flash_kernel_traitsILi192ELi64ELi64ELi4ES3_EELi8ELi5ELb0EEEvNS_16Flash_fwd_paramsE) ;  /* 0xffffffb810247950 */ /* 0x000fec0003c3ffff */
.L_x_95:
        /* <DEDUP_REMOVED lines=9> */
.L_x_3711:


//--------------------- .text._ZN5flash32flash_fwd_splitkv_combine_kernelI23Flash_fwd_kernel_traitsILi192ELi64ELi64ELi4ELb0ELb0EN7cutlass10bfloat16_tE19Flash_kernel_traitsILi192ELi64ELi64ELi4ES3_EELi8ELi4ELb0EEEvNS_16Flash_fwd_paramsE --------------------------
	.section	.text._ZN5flash32flash_fwd_splitkv_combine_kernelI23Flash_fwd_kernel_traitsILi192ELi64ELi64ELi4ELb0ELb0EN7cutlass10bfloat16_tE19Flash_kernel_traitsILi192ELi64ELi64ELi4ES3_EELi8ELi4ELb0EEEvNS_16Flash_fwd_paramsE,"ax",@progbits
	.align	128
        .global         _ZN5flash32flash_fwd_splitkv_combine_kernelI23Flash_fwd_kernel_traitsILi192ELi64ELi64ELi4ELb0ELb0EN7cutlass10bfloat16_tE19Flash_kernel_traitsILi192ELi64ELi64ELi4ES3_EELi8ELi4ELb0EEEvNS_16Flash_fwd_paramsE
        .type           _ZN5flash32flash_fwd_splitkv_combine_kernelI23Flash_fwd_kernel_traitsILi192ELi64ELi64ELi4ELb0ELb0EN7cutlass10bfloat16_tE19Flash_kernel_traitsILi192ELi64ELi64ELi4ES3_EELi8ELi4ELb0EEEvNS_16Flash_fwd_paramsE,@function
        .size           _ZN5flash32flash_fwd_splitkv_combine_kernelI23Flash_fwd_kernel_traitsILi192ELi64ELi64ELi4ELb0ELb0EN7cutlass10bfloat16_tE19Flash_kernel_traitsILi192ELi64ELi64ELi4ES3_EELi8ELi4ELb0EEEvNS_16Flash_fwd_paramsE,(.L_x_3712 - _ZN5flash32flash_fwd_splitkv_combine_kernelI23Flash_fwd_kernel_traitsILi192ELi64ELi64ELi4ELb0ELb0EN7cutlass10bfloat16_tE19Flash_kernel_traitsILi192ELi64ELi64ELi4ES3_EELi8ELi4ELb0EEEvNS_16Flash_fwd_paramsE)
        .other          _ZN5flash32flash_fwd_splitkv_combine_kernelI23Flash_fwd_kernel_traitsILi192ELi64ELi64ELi4ELb0ELb0EN7cutlass10bfloat16_tE19Flash_kernel_traitsILi192ELi64ELi64ELi4ES3_EELi8ELi4ELb0EEEvNS_16Flash_fwd_paramsE,@"STO_CUDA_ENTRY STV_DEFAULT"
_ZN5flash32flash_fwd_splitkv_combine_kernelI23Flash_fwd_kernel_traitsILi192ELi64ELi64ELi4ELb0ELb0EN7cutlass10bfloat16_tE19Flash_kernel_traitsILi192ELi64ELi64ELi4ES3_EELi8ELi4ELb0EEEvNS_16Flash_fwd_paramsE:
.text._ZN5flash32flash_fwd_splitkv_combine_kernelI23Flash_fwd_kernel_traitsILi192ELi64ELi64ELi4ELb0ELb0EN7cutlass10bfloat16_tE19Flash_kernel_traitsILi192ELi64ELi64ELi4ES3_EELi8ELi4ELb0EEEvNS_16Flash_fwd_paramsE:
        /* <DEDUP_REMOVED lines=38> */
.L_x_96:
[----:B------:R-:W-:Y:S01]  /*0260*/  IMAD.U32 R36, RZ, RZ, UR7 ;  /* 0x00000007ff247e24 */ /* 0x000fe2000f8e00ff */
[----:B------:R-:W-:Y:S01]  /*0270*/  MOV R18, UR14 ;  /* 0x0000000e00127c02 */ /* 0x000fe20008000f00 */
[----:B------:R-:W-:Y:S01]  /*0280*/  IMAD.U32 R19, RZ, RZ, UR15 ;  /* 0x0000000fff137e24 */ /* 0x000fe2000f8e00ff */
[----:B------:R-:W-:Y:S02]  /*0290*/  MOV R17, UR8 ;  /* 0x0000000800117c02 */ /* 0x000fe40008000f00 */
[----:B------:R-:W-:Y:S02]  /*02a0*/  MOV R16, 0x2c0 ;  /* 0x000002c000107802 */ /* 0x000fe40000000f00 */
[----:B------:R-:W-:Y:S05]  /*02b0*/  CALL.REL.NOINC `($__internal_3_$__cuda_sm20_div_s64) ;  /* 0x0000003c00947944 */ /* 0x000fea0003c00000 */
[----:B------:R-:W-:-:S07]  /*02c0*/  MOV R15, R13 ;  /* 0x0000000d000f7202 */ /* 0x000fce0000000f00 */
.L_x_97:
        /* <DEDUP_REMOVED lines=30> */
.L_x_99:
[----:B------:R-:W-:Y:S01]  /*04b0*/  IMAD.MOV.U32 R36, RZ, RZ, R14 ;  /* 0x000000ffff247224 */ /* 0x000fe200078e000e */
[----:B------:R-:W-:Y:S02]  /*04c0*/  MOV R19, R15 ;  /* 0x0000000f00137202 */ /* 0x000fe40000000f00 */
[----:B------:R-:W-:Y:S02]  /*04d0*/  MOV R16, 0x4f0 ;  /* 0x000004f000107802 */ /* 0x000fe40000000f00 */
[----:B------:R-:W-:Y:S05]  /*04e0*/  CALL.REL.NOINC `($__internal_3_$__cuda_sm20_div_s64) ;  /* 0x0000003c00087944 */ /* 0x000fea0003c00000 */
[----:B------:R-:W-:Y:S02]  /*04f0*/  MOV R24, R14 ;  /* 0x0000000e00187202 */ /* 0x000fe40000000f00 */
[----:B------:R-:W-:Y:S02]  /*0500*/  MOV R25, R13 ;  /* 0x0000000d00197202 */ /* 0x000fe40000000f00 */
.L_x_100:
[----:B------:R-:W-:Y:S05]  /*0510*/  BSYNC.RECONVERGENT B0 ;  /* 0x0000000000007941 */ /* 0x000fea0003800200 */
.L_x_98:
        /* <DEDUP_REMOVED lines=55> */
.L_x_102:
[----:B------:R-:W-:Y:S01]  /*0890*/  IMAD.MOV.U32 R36, RZ, RZ, R18 ;  /* 0x000000ffff247224 */ /* 0x000fe200078e0012 */
[----:B------:R-:W-:Y:S01]  /*08a0*/  MOV R18, R12 ;  /* 0x0000000c00127202 */ /* 0x000fe20000000f00 */
[----:B------:R-:W-:Y:S01]  /*08b0*/  IMAD.MOV.U32 R19, RZ, RZ, R17 ;  /* 0x000000ffff137224 */ /* 0x000fe200078e0011 */
[----:B------:R-:W-:Y:S02]  /*08c0*/  MOV R17, R2 ;  /* 0x0000000200117202 */ /* 0x000fe40000000f00 */
[----:B------:R-:W-:Y:S02]  /*08d0*/  MOV R16, 0x8f0 ;  /* 0x000008f000107802 */ /* 0x000fe40000000f00 */
[----:B------:R-:W-:Y:S05]  /*08e0*/  CALL.REL.NOINC `($__internal_3_$__cuda_sm20_div_s64) ;  /* 0x0000003800087944 */ /* 0x000fea0003c00000 */
[----:B------:R-:W-:Y:S02]  /*08f0*/  MOV R15, R13 ;  /* 0x0000000d000f7202 */ /* 0x000fe40000000f00 */
.L_x_103:
[----:B------:R-:W-:Y:S05]  /*0900*/  BSYNC.RECONVERGENT B0 ;  /* 0x0000000000007941 */ /* 0x000fea0003800200 */
.L_x_101:
        /* <DEDUP_REMOVED lines=17> */
[----:B------:R-:W-:-:S04]  /*0a20*/  IMAD.MOV.U32 R6, RZ, RZ, R3 ;  /* 0x000000ffff067224 */ /* 0x000fc800078e0003 */
[----:B------:R-:W-:-:S04]  /*0a30*/  IMAD.HI.U32 R3, R7, R6, RZ ;  /* 0x0000000607037227 */ /* 0x000fc800078e00ff */
[----:B------:R-:W-:-:S04]  /*0a40*/  IMAD.MOV R4, RZ, RZ, -R3 ;  /* 0x000000ffff047224 */ /* 0x000fc800078e0a03 */
[----:B------:R-:W-:-:S05]  /*0a50*/  IMAD R4, R5, R4, R6 ;  /* 0x0000000405047224 */ /* 0x000fca00078e0206 */
[----:B------:R-:W-:-:S13]  /*0a60*/  ISETP.GT.U32.AND P1, PT, R5, R4, PT ;  /* 0x000000040500720c */ /* 0x000fda0003f24070 */
[-C--:B------:R-:W-:Y:S01]  /*0a70*/  @!P1 IADD3 R4, PT, PT, R4, -R5.reuse, RZ ;  /* 0x8000000504049210 */ /* 0x080fe20007ffe0ff */
[----:B------:R-:W-:Y:S01]  /*0a80*/  @!P1 VIADD R3, R3, 0x1 ;  /* 0x0000000103039836 */ /* 0x000fe20000000000 */
[----:B------:R-:W-:Y:S02]  /*0a90*/  ISETP.NE.AND P1, PT, RZ, UR11, PT ;  /* 0x0000000bff007c0c */ /* 0x000fe4000bf25270 */
[----:B------:R-:W-:Y:S02]  /*0aa0*/  ISETP.GE.U32.AND P0, PT, R4, R5, PT ;  /* 0x000000050400720c */ /* 0x000fe40003f06070 */
[----:B------:R-:W0:Y:S11]  /*0ab0*/  LDC R4, c[0x0][0x3e0] ;  /* 0x0000f800ff047b82 */ /* 0x000e360000000800 */
[----:B------:R-:W-:-:S04]  /*0ac0*/  @P0 VIADD R3, R3, 0x1 ;  /* 0x0000000103030836 */ /* 0x000fc80000000000 */
[----:B------:R-:W-:-:S04]  /*0ad0*/  IMAD.MOV.U32 R5, RZ, RZ, R3 ;  /* 0x000000ffff057224 */ /* 0x000fc800078e0003 */
[----:B------:R-:W-:Y:S01]  /*0ae0*/  @!P2 IMAD.MOV R5, RZ, RZ, -R5 ;  /* 0x000000ffff05a224 */ /* 0x000fe200078e0a05 */
[----:B------:R-:W-:Y:S02]  /*0af0*/  @!P1 LOP3.LUT R5, RZ, UR11, RZ, 0x33, !PT ;  /* 0x0000000bff059c12 */ /* 0x000fe4000f8e33ff */
[----:B0-----:R-:W-:-:S03]  /*0b00*/  IABS R6, R4 ;  /* 0x0000000400067213 */ /* 0x001fc60000000000 */
[----:B------:R-:W-:Y:S01]  /*0b10*/  IMAD R10, R5, UR4, RZ ;  /* 0x00000004050a7c24 */ /* 0x000fe2000f8e02ff */
[----:B------:R-:W0:Y:S01]  /*0b20*/  LDCU.U8 UR4, c[0x0][0x549] ;  /* 0x0000a920ff0477ac */ /* 0x000e220008000000 */
[----:B------:R-:W-:Y:S01]  /*0b30*/  ISETP.NE.AND P4, PT, R4, RZ, PT ;  /* 0x000000ff0400720c */ /* 0x000fe20003f85270 */
[----:B------:R-:W1:Y:S02]  /*0b40*/  I2F.RP R9, R6 ;  /* 0x0000000600097306 */ /* 0x000e640000209400 */
[-C--:B------:R-:W-:Y:S02]  /*0b50*/  IABS R8, R10.reuse ;  /* 0x0000000a00087213 */ /* 0x080fe40000000000 */
[----:B------:R-:W-:-:S04]  /*0b60*/  IABS R11, R10 ;  /* 0x0000000a000b7213 */ /* 0x000fc80000000000 */
[----:B------:R-:W2:Y:S01]  /*0b70*/  I2F.RP R7, R8 ;  /* 0x0000000800077306 */ /* 0x000ea20000209400 */
[----:B------:R-:W-:-:S07]  /*0b80*/  IMAD.MOV R11, RZ, RZ, -R11 ;  /* 0x000000ffff0b7224 */ /* 0x000fce00078e0a0b */
[----:B-1----:R-:W1:Y:S01]  /*0b90*/  MUFU.RCP R18, R9 ;  /* 0x0000000900127308 */ /* 0x002e620000001000 */
[----:B0-----:R-:W-:-:S04]  /*0ba0*/  UISETP.NE.AND UP1, UPT, UR4, URZ, UPT ;  /* 0x000000ff0400728c */ /* 0x001fc8000bf25270 */
[----:B------:R-:W-:-:S03]  /*0bb0*/  USEL UR11, UR11, 0x1, !UP1 ;  /* 0x000000010b0b7887 */ /* 0x000fc6000c800000 */
[----:B--2---:R-:W0:Y:S01]  /*0bc0*/  MUFU.RCP R0, R7 ;  /* 0x0000000700007308 */ /* 0x004e220000001000 */
[----:B-1----:R-:W-:-:S07]  /*0bd0*/  VIADD R18, R18, 0xffffffe ;  /* 0x0ffffffe12127836 */ /* 0x002fce0000000000 */
[----:B------:R1:W-:Y:S01]  /*0be0*/  F2I.FTZ.U32.TRUNC.NTZ R19, R18 ;  /* 0x0000001200137305 */ /* 0x0003e2000021f000 */
[----:B0-----:R-:W-:Y:S01]  /*0bf0*/  IADD3 R20, PT, PT, R0, 0xffffffe, RZ ;  /* 0x0ffffffe00147810 */ /* 0x001fe20007ffe0ff */
[----:B------:R-:W-:-:S06]  /*0c00*/  VIADD R0, R4, 0xffffffff ;  /* 0xffffffff04007836 */ /* 0x000fcc0000000000 */
[----:B------:R0:W2:Y:S01]  /*0c10*/  F2I.FTZ.U32.TRUNC.NTZ R21, R20 ;  /* 0x0000001400157305 */ /* 0x0000a2000021f000 */
[----:B------:R-:W-:-:S05]  /*0c20*/  IMAD.IADD R7, R0, 0x1, R8 ;  /* 0x0000000100077824 */ /* 0x000fca00078e0208 */
[----:B------:R-:W-:Y:S01]  /*0c30*/  IABS R9, R7 ;  /* 0x0000000700097213 */ /* 0x000fe20000000000 */
[----:B-1----:R-:W-:Y:S02]  /*0c40*/  IMAD.MOV.U32 R18, RZ, RZ, RZ ;  /* 0x000000ffff127224 */ /* 0x002fe400078e00ff */
[----:B0-----:R-:W-:Y:S02]  /*0c50*/  HFMA2 R20, -RZ, RZ, 0, 0 ;  /* 0x00000000ff147431 */ /* 0x001fe400000001ff */
[----:B--2---:R-:W-:-:S04]  /*0c60*/  IMAD.MOV R3, RZ, RZ, -R21 ;  /* 0x000000ffff037224 */ /* 0x004fc800078e0a15 */
        /* <DEDUP_REMOVED lines=62> */
.L_x_105:
[----:B------:R-:W-:Y:S01]  /*1050*/  IMAD.MOV.U32 R36, RZ, RZ, R14 ;  /* 0x000000ffff247224 */ /* 0x000fe200078e000e */
[----:B------:R-:W-:Y:S01]  /*1060*/  MOV R18, R9 ;  /* 0x0000000900127202 */ /* 0x000fe20000000f00 */
[----:B------:R-:W-:Y:S01]  /*1070*/  IMAD.MOV.U32 R19, RZ, RZ, R15 ;  /* 0x000000ffff137224 */ /* 0x000fe200078e000f */
[----:B------:R-:W-:Y:S02]  /*1080*/  MOV R17, R3 ;  /* 0x0000000300117202 */ /* 0x000fe40000000f00 */
[----:B------:R-:W-:Y:S02]  /*1090*/  MOV R16, 0x10b0 ;  /* 0x000010b000107802 */ /* 0x000fe40000000f00 */
[----:B------:R-:W-:Y:S05]  /*10a0*/  CALL.REL.NOINC `($__internal_3_$__cuda_sm20_div_s64) ;  /* 0x0000003000187944 */ /* 0x000fea0003c00000 */
[----:B------:R-:W-:Y:S02]  /*10b0*/  MOV R32, R14 ;  /* 0x0000000e00207202 */ /* 0x000fe40000000f00 */
[----:B------:R-:W-:Y:S02]  /*10c0*/  MOV R33, R13 ;  /* 0x0000000d00217202 */ /* 0x000fe40000000f00 */
.L_x_106:
[----:B------:R-:W-:Y:S05]  /*10d0*/  BSYNC.RECONVERGENT B0 ;  /* 0x0000000000007941 */ /* 0x000fea0003800200 */
.L_x_104:
        /* <DEDUP_REMOVED lines=58> */
.L_x_108:
[----:B------:R-:W-:Y:S01]  /*1480*/  IMAD.MOV.U32 R36, RZ, RZ, R24 ;  /* 0x000000ffff247224 */ /* 0x000fe200078e0018 */
[----:B------:R-:W-:Y:S01]  /*1490*/  MOV R19, R25 ;  /* 0x0000001900137202 */ /* 0x000fe20000000f00 */
[----:B------:R-:W-:Y:S01]  /*14a0*/  IMAD.MOV.U32 R18, RZ, RZ, R7 ;  /* 0x000000ffff127224 */ /* 0x000fe200078e0007 */
[----:B------:R-:W-:Y:S02]  /*14b0*/  MOV R16, 0x14d0 ;  /* 0x000014d000107802 */ /* 0x000fe40000000f00 */
[----:B------:R-:W-:Y:S05]  /*14c0*/  CALL.REL.NOINC `($__internal_3_$__cuda_sm20_div_s64) ;  /* 0x0000002c00107944 */ /* 0x000fea0003c00000 */
[----:B------:R-:W-:Y:S02]  /*14d0*/  MOV R22, R14 ;  /* 0x0000000e00167202 */ /* 0x000fe40000000f00 */
[----:B------:R-:W-:Y:S02]  /*14e0*/  MOV R23, R13 ;  /* 0x0000000d00177202 */ /* 0x000fe40000000f00 */
.L_x_109:
[----:B------:R-:W-:Y:S05]  /*14f0*/  BSYNC.RECONVERGENT B0 ;  /* 0x0000000000007941 */ /* 0x000fea0003800200 */
.L_x_107:
[----:B------:R-:W0:Y:S01]  /*1500*/  LDCU UR5, c[0x0][0x434] ;  /* 0x00008680ff0577ac */ /* 0x000e220008000800 */
[----:B------:R-:W1:Y:S01]  /*1510*/  S2R R20, SR_TID.X ;  /* 0x0000000000147919 */ /* 0x000e620000002100 */
[----:B------:R-:W-:Y:S01]  /*1520*/  BSSY.RECONVERGENT B0, `(.L_x_110) ;  /* 0x000003f000007945 */ /* 0x000fe20003800200 */
[----:B------:R-:W-:Y:S01]  /*1530*/  IMAD.MOV.U32 R24, RZ, RZ, -0x800000 ;  /* 0xff800000ff187424 */ /* 0x000fe200078e00ff */
[----:B------:R-:W2:Y:S01]  /*1540*/  LDCU UR16, c[0x0][0x534] ;  /* 0x0000a680ff1077ac */ /* 0x000ea20008000800 */
[----:B------:R-:W3:Y:S01]  /*1550*/  S2R R13, SR_CgaCtaId ;  /* 0x00000000000d7919 */ /* 0x000ee20000008800 */
[----:B------:R-:W4:Y:S01]  /*1560*/  LDCU UR9, c[0x0][0x430] ;  /* 0x00008600ff0977ac */ /* 0x000f220008000800 */
[----:B------:R-:W-:Y:S01]  /*1570*/  USHF.R.S32.HI UR4, URZ, 0x1f, UR10 ;  /* 0x0000001fff047899 */ /* 0x000fe2000801140a */
[----:B------:R-:W1:Y:S01]  /*1580*/  LDCU.64 UR12, c[0x0][0x358] ;  /* 0x00006b00ff0c77ac */ /* 0x000e620008000a00 */
[----:B0-----:R-:W-:Y:S02]  /*1590*/  IMAD.U32 R14, RZ, RZ, UR5 ;  /* 0x00000005ff0e7e24 */ /* 0x001fe4000f8e00ff */
[----:B------:R-:W-:-:S03]  /*15a0*/  ULOP3.LUT UR4, UR4, 0x1, URZ, 0xfc, !UPT ;  /* 0x0000000104047892 */ /* 0x000fc6000f8efcff */
[----:B------:R-:W-:Y:S01]  /*15b0*/  IABS R14, R14 ;  /* 0x0000000e000e7213 */ /* 0x000fe20000000000 */
[----:B----4-:R-:W-:-:S03]  /*15c0*/  UIMAD UR9, UR5, UR9, URZ ;  /* 0x00000009050972a4 */ /* 0x010fc6000f8e02ff */
[----:B------:R-:W0:Y:S01]  /*15d0*/  I2F.RP R11, R14 ;  /* 0x0000000e000b7306 */ /* 0x000e220000209400 */
[C---:B-1----:R-:W-:Y:S02]  /*15e0*/  ISETP.GT.U32.AND P1, PT, R20.reuse, 0x7f, PT ;  /* 0x0000007f1400780c */ /* 0x042fe40003f24070 */
[----:B------:R-:W-:Y:S02]  /*15f0*/  LOP3.LUT R26, R20, 0xf, RZ, 0xc0, !PT ;  /* 0x0000000f141a7812 */ /* 0x000fe400078ec0ff */
[----:B------:R-:W-:-:S03]  /*1600*/  SHF.R.U32.HI R15, RZ, 0x4, R20 ;  /* 0x00000004ff0f7819 */ /* 0x000fc60000011614 */
[----:B0-----:R-:W0:Y:S02]  /*1610*/  MUFU.RCP R16, R11 ;  /* 0x0000000b00107308 */ /* 0x001e240000001000 */
[----:B0-----:R-:W-:-:S06]  /*1620*/  VIADD R16, R16, 0xffffffe ;  /* 0x0ffffffe10107836 */ /* 0x001fcc0000000000 */
[----:B------:R-:W0:Y:S02]  /*1630*/  F2I.FTZ.U32.TRUNC.NTZ R17, R16 ;  /* 0x0000001000117305 */ /* 0x000e24000021f000 */
[--C-:B0-----:R-:W-:Y:S02]  /*1640*/  IMAD.MOV R5, RZ, RZ, -R17.reuse ;  /* 0x000000ffff057224 */ /* 0x101fe400078e0a11 */
[----:B------:R-:W-:Y:S02]  /*1650*/  IMAD.MOV.U32 R16, RZ, RZ, RZ ;  /* 0x000000ffff107224 */ /* 0x000fe400078e00ff */
[----:B------:R-:W-:Y:S01]  /*1660*/  IMAD R6, R5, R14, RZ ;  /* 0x0000000e05067224 */ /* 0x000fe200078e02ff */
[----:B------:R-:W-:Y:S02]  /*1670*/  IABS R5, R4 ;  /* 0x0000000400057213 */ /* 0x000fe40000000000 */
[----:B------:R-:W-:Y:S01]  /*1680*/  LOP3.LUT R4, R4, UR5, RZ, 0x3c, !PT ;  /* 0x0000000504047c12 */ /* 0x000fe2000f8e3cff */
[----:B------:R-:W-:Y:S01]  /*1690*/  IMAD.HI.U32 R6, R17, R6, R16 ;  /* 0x0000000611067227 */ /* 0x000fe200078e0010 */
[----:B------:R-:W-:-:S02]  /*16a0*/  SHF.R.U32.HI R16, RZ, 0x3, R20 ;  /* 0x00000003ff107819 */ /* 0x000fc40000011614 */
[----:B------:R-:W-:-:S03]  /*16b0*/  ISETP.GE.AND P2, PT, R4, RZ, PT ;  /* 0x000000ff0400720c */ /* 0x000fc60003f46270 */
[----:B------:R-:W-:-:S05]  /*16c0*/  IMAD.HI.U32 R6, R6, R5, RZ ;  /* 0x0000000506067227 */ /* 0x000fca00078e00ff */
[----:B------:R-:W-:-:S05]  /*16d0*/  IADD3 R11, PT, PT, -R6, RZ, RZ ;  /* 0x000000ff060b7210 */ /* 0x000fca0007ffe1ff */
[----:B------:R-:W-:Y:S01]  /*16e0*/  IMAD R5, R14, R11, R5 ;  /* 0x0000000b0e057224 */ /* 0x000fe200078e0205 */
[----:B------:R-:W-:-:S04]  /*16f0*/  LOP3.LUT R11, R20, 0x7, RZ, 0xc0, !PT ;  /* 0x00000007140b7812 */ /* 0x000fc800078ec0ff */
[----:B------:R-:W-:-:S13]  /*1700*/  ISETP.GT.U32.AND P0, PT, R14, R5, PT ;  /* 0x000000050e00720c */ /* 0x000fda0003f04070 */
[----:B------:R-:W-:Y:S02]  /*1710*/  @!P0 IMAD.IADD R5, R5, 0x1, -R14 ;  /* 0x0000000105058824 */ /* 0x000fe400078e0a0e */
[----:B------:R-:W-:Y:S01]  /*1720*/  @!P0 VIADD R6, R6, 0x1 ;  /* 0x0000000106068836 */ /* 0x000fe20000000000 */
[----:B------:R-:W-:Y:S02]  /*1730*/  ISETP.NE.AND P0, PT, RZ, UR5, PT ;  /* 0x00000005ff007c0c */ /* 0x000fe4000bf05270 */
[----:B------:R-:W-:Y:S02]  /*1740*/  ISETP.GE.U32.AND P3, PT, R5, R14, PT ;  /* 0x0000000e0500720c */ /* 0x000fe40003f66070 */
[----:B------:R-:W-:-:S04]  /*1750*/  MOV R14, 0x400 ;  /* 0x00000400000e7802 */ /* 0x000fc80000000f00 */
[----:B---3--:R-:W-:Y:S02]  /*1760*/  LEA R5, R13, R14, 0x18 ;  /* 0x0000000e0d057211 */ /* 0x008fe400078ec0ff */
[----:B------:R-:W-:-:S03]  /*1770*/  MOV R14, 0xff800000 ;  /* 0xff800000000e7802 */ /* 0x000fc60000000f00 */
[--C-:B------:R-:W-:Y:S02]  /*1780*/  @!P1 IMAD R18, R16, 0x24, R5.reuse ;  /* 0x0000002410129824 */ /* 0x100fe400078e0205 */
[----:B------:R-:W-:Y:S02]  /*1790*/  @P3 VIADD R6, R6, 0x1 ;  /* 0x0000000106063836 */ /* 0x000fe40000000000 */
[----:B------:R-:W-:Y:S01]  /*17a0*/  IMAD R4, R26, 0x24, R5 ;  /* 0x000000241a047824 */ /* 0x000fe200078e0205 */
[----:B------:R-:W-:Y:S01]  /*17b0*/  @!P1 LEA R5, R11, R18, 0x2 ;  /* 0x000000120b059211 */ /* 0x000fe200078e10ff */
[----:B------:R-:W-:Y:S01]  /*17c0*/  @!P2 IMAD.MOV R6, RZ, RZ, -R6 ;  /* 0x000000ffff06a224 */ /* 0x000fe200078e0a06 */
[----:B--2---:R-:W-:Y:S01]  /*17d0*/  ISETP.GE.AND P2, PT, R16, UR16, PT ;  /* 0x0000001010007c0c */ /* 0x004fe2000bf46270 */
[----:B------:R-:W-:Y:S01]  /*17e0*/  IMAD R25, R15, 0x4, R4 ;  /* 0x000000040f197824 */ /* 0x000fe200078e0204 */
[----:B------:R-:W-:-:S05]  /*17f0*/  @!P0 LOP3.LUT R6, RZ, UR5, RZ, 0x33, !PT ;  /* 0x00000005ff068c12 */ /* 0x000fca000f8e33ff */
[----:B------:R-:W-:-:S06]  /*1800*/  IMAD R13, R6, UR4, RZ ;  /* 0x00000004060d7c24 */ /* 0x000fcc000f8e02ff */
[----:B------:R-:W-:Y:S05]  /*1810*/  @P2 BRA `(.L_x_111) ;  /* 0x00000000003c2947 */ /* 0x000fea0003800000 */
[----:B------:R-:W-:-:S04]  /*1820*/  UIADD3 UR5, UP0, UPT, UR7, -UR6, URZ ;  /* 0x8000000607057290 */ /* 0x000fc8000ff1e0ff */
[----:B------:R-:W-:Y:S02]  /*1830*/  UIADD3.X UR4, UPT, UPT, UR15, -0x1, URZ, UP0, !UPT ;  /* 0xffffffff0f047890 */ /* 0x000fe400087fe4ff */
[----:B------:R-:W-:-:S04]  /*1840*/  ISETP.LT.U32.AND P0, PT, R11, UR5, PT ;  /* 0x000000050b007c0c */ /* 0x000fc8000bf01070 */
[----:B------:R-:W-:-:S05]  /*1850*/  IMAD.U32 R4, RZ, RZ, UR4 ;  /* 0x00000004ff047e24 */ /* 0x000fca000f8e00ff */
[----:B------:R-:W-:-:S13]  /*1860*/  ISETP.GT.AND.EX P0, PT, R4, RZ, PT, P0 ;  /* 0x000000ff0400720c */ /* 0x000fda0003f04300 */
[----:B------:R-:W-:Y:S05]  /*1870*/  @!P0 BRA `(.L_x_111) ;  /* 0x0000000000248947 */ /* 0x000fea0003800000 */
[----:B------:R-:W0:Y:S01]  /*1880*/  LDCU.64 UR4, c[0x0][0x428] ;  /* 0x00008500ff0477ac */ /* 0x000e220008000a00 */
[----:B------:R-:W-:Y:S01]  /*1890*/  IADD3 R18, P0, PT, R11, UR6, RZ ;  /* 0x000000060b127c10 */ /* 0x000fe2000ff1e0ff */
[----:B------:R-:W-:-:S04]  /*18a0*/  IMAD R4, R16, UR15, RZ ;  /* 0x0000000f10047c24 */ /* 0x000fc8000f8e02ff */
[----:B------:R-:W-:Y:S02]  /*18b0*/  IMAD.X R19, RZ, RZ, RZ, P0 ;  /* 0x000000ffff137224 */ /* 0x000fe400000e06ff */
[----:B------:R-:W-:-:S05]  /*18c0*/  IMAD.WIDE.U32 R16, R16, UR7, R18 ;  /* 0x0000000710107c25 */ /* 0x000fca000f8e0012 */
[----:B------:R-:W-:Y:S02]  /*18d0*/  IADD3 R4, PT, PT, R17, R4, RZ ;  /* 0x0000000411047210 */ /* 0x000fe40007ffe0ff */
[----:B0-----:R-:W-:-:S04]  /*18e0*/  LEA R18, P0, R16, UR4, 0x2 ;  /* 0x0000000410127c11 */ /* 0x001fc8000f8010ff */
[----:B------:R-:W-:-:S05]  /*18f0*/  LEA.HI.X R19, R16, UR5, R4, 0x2, P0 ;  /* 0x0000000510137c11 */ /* 0x000fca00080f1404 */
[----:B------:R0:W5:Y:S04]  /*1900*/  LDG.E R14, desc[UR12][R18.64] ;  /* 0x0000000c120e7981 */ /* 0x000168000c1e1900 */
.L_x_111:
[----:B------:R-:W-:Y:S05]  /*1910*/  BSYNC.RECONVERGENT B0 ;  /* 0x0000000000007941 */ /* 0x000fea0003800200 */
.L_x_110:
[----:B-----5:R-:W-:Y:S01]  /*1920*/  @!P1 STS [R5], R14 ;  /* 0x0000000e05009388 */ /* 0x020fe20000000800 */
[----:B------:R-:W1:Y:S08]  /*1930*/  LDC R11, c[0x0][0x3e0] ;  /* 0x0000f800ff0b7b82 */ /* 0x000e700000000800 */
[----:B------:R-:W-:Y:S01]  /*1940*/  BAR.SYNC.DEFER_BLOCKING 0x0 ;  /* 0x0000000000007b1d */ /* 0x000fe20000010000 */
[----:B------:R-:W-:-:S05]  /*1950*/  ISETP.NE.AND P5, PT, R13, RZ, PT ;  /* 0x000000ff0d00720c */ /* 0x000fca0003fa5270 */
[----:B------:R-:W-:Y:S01]  /*1960*/  BSSY.RECONVERGENT B1, `(.L_x_112) ;  /* 0x0000179000017945 */ /* 0x000fe20003800200 */
[----:B------:R-:W2:Y:S04]  /*1970*/  @!P1 LDS R24, [R25] ;  /* 0x0000000019189984 */ /* 0x000ea80000000800 */
[----:B--2---:R-:W2:Y:S02]  /*1980*/  SHFL.BFLY PT, R17, R24, 0x8, 0x1f ;  /* 0x0d001f0018117f89 */ /* 0x004ea400000e0000 */
[----:B--2---:R-:W-:-:S05]  /*1990*/  FMNMX.FTZ R17, R17, R24, !PT ;  /* 0x0000001811117209 */ /* 0x004fca0007810000 */
[----:B------:R-:W2:Y:S02]  /*19a0*/  SHFL.BFLY PT, R16, R17, 0x4, 0x1f ;  /* 0x0c801f0011107f89 */ /* 0x000ea400000e0000 */
[----:B--2---:R-:W-:Y:S02]  /*19b0*/  FMNMX.FTZ R16, R17, R16, !PT ;  /* 0x0000001011107209 */ /* 0x004fe40007810000 */
[----:B------:R-:W-:-:S03]  /*19c0*/  IABS R17, R13 ;  /* 0x0000000d00117213 */ /* 0x000fc60000000000 */
[----:B0-----:R-:W0:Y:S01]  /*19d0*/  SHFL.BFLY PT, R19, R16, 0x2, 0x1f ;  /* 0x0c401f0010137f89 */ /* 0x001e2200000e0000 */
[----:B------:R-:W2:Y:S08]  /*19e0*/  I2F.RP R14, R17 ;  /* 0x00000011000e7306 */ /* 0x000eb00000209400 */
[----:B--2---:R-:W2:Y:S01]  /*19f0*/  MUFU.RCP R14, R14 ;  /* 0x0000000e000e7308 */ /* 0x004ea20000001000 */
[----:B0-----:R-:W-:-:S05]  /*1a00*/  FMNMX.FTZ R19, R16, R19, !PT ;  /* 0x0000001310137209 */ /* 0x001fca0007810000 */
[----:B------:R-:W0:Y:S01]  /*1a10*/  SHFL.BFLY PT, R4, R19, 0x1, 0x1f ;  /* 0x0c201f0013047f89 */ /* 0x000e2200000e0000 */
[----:B--2---:R-:W-:-:S04]  /*1a20*/  VIADD R34, R14, 0xffffffe ;  /* 0x0ffffffe0e227836 */ /* 0x004fc80000000000 */
[----:B------:R-:W2:Y:S02]  /*1a30*/  F2I.FTZ.U32.TRUNC.NTZ R35, R34 ;  /* 0x0000002200237305 */ /* 0x000ea4000021f000 */
[----:B--2---:R-:W-:Y:S01]  /*1a40*/  IMAD.MOV R16, RZ, RZ, -R35 ;  /* 0x000000ffff107224 */ /* 0x004fe200078e0a23 */
[----:B0-----:R-:W-:Y:S01]  /*1a50*/  FMNMX.FTZ R4, R19, R4, !PT ;  /* 0x0000000413047209 */ /* 0x001fe20007810000 */
[----:B------:R-:W-:-:S03]  /*1a60*/  IMAD.MOV.U32 R34, RZ, RZ, RZ ;  /* 0x000000ffff227224 */ /* 0x000fc600078e00ff */
[----:B------:R-:W-:-:S04]  /*1a70*/  FSETP.NEU.FTZ.AND P0, PT, R4, -INF , PT ;  /* 0xff8000000400780b */ /* 0x000fc80003f1d000 */
[----:B------:R-:W-:Y:S02]  /*1a80*/  FSEL R5, R4, RZ, P0 ;  /* 0x000000ff04057208 */ /* 0x000fe40000000000 */
[----:B-1----:R-:W-:-:S03]  /*1a90*/  IABS R4, R11 ;  /* 0x0000000b00047213 */ /* 0x002fc60000000000 */
[----:B------:R-:W-:Y:S01]  /*1aa0*/  FADD.FTZ R21, -R5, R24 ;  /* 0x0000001805157221 */ /* 0x000fe20000010100 */
[----:B------:R-:W0:Y:S03]  /*1ab0*/  I2F.RP R28, R4 ;  /* 0x00000004001c7306 */ /* 0x000e260000209400 */
[----:B------:R-:W-:-:S06]  /*1ac0*/  FMUL.FTZ R21, R21, 1.4426950216293334961 ;  /* 0x3fb8aa3b15157820 */ /* 0x000fcc0000410000 */
[----:B------:R-:W1:Y:S08]  /*1ad0*/  MUFU.EX2 R21, R21 ;  /* 0x0000001500157308 */ /* 0x000e700000000800 */
[----:B0-----:R-:W0:Y:S01]  /*1ae0*/  MUFU.RCP R30, R28 ;  /* 0x0000001c001e7308 */ /* 0x001e220000001000 */
[----:B-1----:R-:W1:Y:S01]  /*1af0*/  SHFL.BFLY PT, R18, R21, 0x8, 0x1f ;  /* 0x0d001f0015127f89 */ /* 0x002e6200000e0000 */
[----:B0-----:R-:W-:-:S02]  /*1b00*/  VIADD R30, R30, 0xffffffe ;  /* 0x0ffffffe1e1e7836 */ /* 0x001fc40000000000 */
[----:B------:R-:W-:Y:S01]  /*1b10*/  IMAD.IADD R28, R0, 0x1, R17 ;  /* 0x00000001001c7824 */ /* 0x000fe200078e0211 */
[----:B------:R-:W-:-:S03]  /*1b20*/  IABS R0, R13 ;  /* 0x0000000d00007213 */ /* 0x000fc60000000000 */
[----:B------:R0:W2:Y:S02]  /*1b30*/  F2I.FTZ.U32.TRUNC.NTZ R31, R30 ;  /* 0x0000001e001f7305 */ /* 0x0000a4000021f000 */
[----:B------:R-:W-:Y:S02]  /*1b40*/  IMAD.MOV R0, RZ, RZ, -R0 ;  /* 0x000000ffff007224 */ /* 0x000fe400078e0a00 */
[----:B-1----:R-:W-:Y:S01]  /*1b50*/  FADD.FTZ R18, R21, R18 ;  /* 0x0000001215127221 */ /* 0x002fe20000010000 */
[----:B------:R-:W-:Y:S01]  /*1b60*/  IMAD R21, R16, R17, RZ ;  /* 0x0000001110157224 */ /* 0x000fe200078e02ff */
[----:B------:R-:W-:Y:S01]  /*1b70*/  IABS R16, R28 ;  /* 0x0000001c00107213 */ /* 0x000fe20000000000 */
[----:B0-----:R-:W-:Y:S02]  /*1b80*/  HFMA2 R30, -RZ, RZ, 0, 0 ;  /* 0x00000000ff1e7431 */ /* 0x001fe400000001ff */
[----:B--2---:R-:W-:Y:S01]  /*1b90*/  IMAD.MOV R27, RZ, RZ, -R31 ;  /* 0x000000ffff1b7224 */ /* 0x004fe200078e0a1f */
[----:B------:R-:W0:Y:S01]  /*1ba0*/  SHFL.BFLY PT, R19, R18, 0x4, 0x1f ;  /* 0x0c801f0012137f89 */ /* 0x000e2200000e0000 */
[----:B------:R-:W-:-:S06]  /*1bb0*/  IMAD.HI.U32 R21, R35, R21, R34 ;  /* 0x0000001523157227 */ /* 0x000fcc00078e0022 */
[----:B------:R-:W-:-:S04]  /*1bc0*/  IMAD.HI.U32 R21, R21, R16, RZ ;  /* 0x0000001015157227 */ /* 0x000fc800078e00ff */
[----:B------:R-:W-:-:S05]  /*1bd0*/  IMAD R0, R21, R0, R16 ;  /* 0x0000000015007224 */ /* 0x000fca00078e0210 */
[----:B------:R-:W-:Y:S01]  /*1be0*/  ISETP.GT.U32.AND P2, PT, R17, R0, PT ;  /* 0x000000001100720c */ /* 0x000fe20003f44070 */
[----:B0-----:R-:W-:Y:S01]  /*1bf0*/  FADD.FTZ R19, R18, R19 ;  /* 0x0000001312137221 */ /* 0x001fe20000010000 */
[----:B------:R-:W-:-:S04]  /*1c00*/  IMAD R18, R27, R4, RZ ;  /* 0x000000041b127224 */ /* 0x000fc800078e02ff */
[----:B------:R-:W0:Y:S01]  /*1c10*/  SHFL.BFLY PT, R14, R19, 0x2, 0x1f ;  /* 0x0c401f00130e7f89 */ /* 0x000e2200000e0000 */
[----:B------:R-:W-:-:S06]  /*1c20*/  IMAD.HI.U32 R18, R31, R18, R30 ;  /* 0x000000121f127227 */ /* 0x000fcc00078e001e */
[----:B------:R-:W-:Y:S01]  /*1c30*/  @!P2 IADD3 R21, PT, PT, R21, 0x1, RZ ;  /* 0x000000011515a810 */ /* 0x000fe20007ffe0ff */
[----:B------:R-:W-:Y:S02]  /*1c40*/  @!P2 IMAD.IADD R0, R0, 0x1, -R17 ;  /* 0x000000010000a824 */ /* 0x000fe400078e0a11 */
[----:B------:R-:W-:-:S03]  /*1c50*/  IMAD.HI.U32 R18, R18, R16, RZ ;  /* 0x0000001012127227 */ /* 0x000fc600078e00ff */
[-C--:B------:R-:W-:Y:S02]  /*1c60*/  ISETP.GE.U32.AND P1, PT, R0, R17.reuse, PT ;  /* 0x000000110000720c */ /* 0x080fe40003f26070 */
[C---:B------:R-:W-:Y:S02]  /*1c70*/  LOP3.LUT R0, R28.reuse, R17, RZ, 0x3c, !PT ;  /* 0x000000111c007212 */ /* 0x040fe400078e3cff */
[----:B------:R-:W-:Y:S02]  /*1c80*/  LOP3.LUT R28, R28, R11, RZ, 0x3c, !PT ;  /* 0x0000000b1c1c7212 */ /* 0x000fe400078e3cff */
[----:B------:R-:W-:Y:S02]  /*1c90*/  ISETP.GE.AND P3, PT, R0, RZ, PT ;  /* 0x000000ff0000720c */ /* 0x000fe40003f66270 */
[----:B------:R-:W-:Y:S02]  /*1ca0*/  ISETP.GE.AND P2, PT, R28, RZ, PT ;  /* 0x000000ff1c00720c */ /* 0x000fe40003f46270 */
[----:B------:R-:W-:-:S03]  /*1cb0*/  SHF.R.S32.HI R0, RZ, 0x1f, R13 ;  /* 0x0000001fff007819 */ /* 0x000fc6000001140d */
[----:B------:R-:W-:Y:S02]  /*1cc0*/  @P1 VIADD R21, R21, 0x1 ;  /* 0x0000000115151836 */ /* 0x000fe40000000000 */
[----:B0-----:R-:W-:Y:S01]  /*1cd0*/  FADD.FTZ R27, R19, R14 ;  /* 0x0000000e131b7221 */ /* 0x001fe20000010000 */
[----:B------:R-:W-:-:S04]  /*1ce0*/  IMAD.MOV R19, RZ, RZ, -R18 ;  /* 0x000000ffff137224 */ /* 0x000fc800078e0a12 */
[----:B------:R-:W0:Y:S01]  /*1cf0*/  SHFL.BFLY PT, R14, R27, 0x1, 0x1f ;  /* 0x0c201f001b0e7f89 */ /* 0x000e2200000e0000 */
[----:B------:R-:W-:Y:S02]  /*1d00*/  IMAD R19, R4, R19, R16 ;  /* 0x0000001304137224 */ /* 0x000fe400078e0210 */
[----:B------:R-:W-:Y:S01]  /*1d10*/  @!P3 IMAD.MOV R21, RZ, RZ, -R21 ;  /* 0x000000ffff15b224 */ /* 0x000fe200078e0a15 */
[----:B------:R-:W-:Y:S02]  /*1d20*/  ISETP.NE.AND P3, PT, R6, RZ, PT ;  /* 0x000000ff0600720c */ /* 0x000fe40003f65270 */
[----:B------:R-:W-:Y:S02]  /*1d30*/  ISETP.GT.U32.AND P0, PT, R4, R19, PT ;  /* 0x000000130400720c */ /* 0x000fe40003f04070 */
[----:B------:R-:W-:Y:S02]  /*1d40*/  @!P5 LOP3.LUT R21, RZ, R17, RZ, 0x33, !PT ;  /* 0x00000011ff15d212 */ /* 0x000fe400078e33ff */
[----:B------:R-:W-:-:S04]  /*1d50*/  SEL R17, RZ, 0x1, !P3 ;  /* 0x00000001ff117807 */ /* 0x000fc80005800000 */
[----:B------:R-:W-:-:S05]  /*1d60*/  LOP3.LUT R17, R0, R17, RZ, 0xfc, !PT ;  /* 0x0000001100117212 */ /* 0x000fca00078efcff */
[----:B------:R-:W-:Y:S02]  /*1d70*/  @!P0 IMAD.IADD R19, R19, 0x1, -R4 ;  /* 0x0000000113138824 */ /* 0x000fe400078e0a04 */
[----:B------:R-:W-:Y:S01]  /*1d80*/  @!P0 VIADD R18, R18, 0x1 ;  /* 0x0000000112128836 */ /* 0x000fe20000000000 */
[----:B------:R-:W-:Y:S01]  /*1d90*/  ISETP.NE.AND P0, PT, R11, RZ, PT ;  /* 0x000000ff0b00720c */ /* 0x000fe20003f05270 */
[----:B0-----:R-:W-:Y:S01]  /*1da0*/  FADD.FTZ R14, R27, R14 ;  /* 0x0000000e1b0e7221 */ /* 0x001fe20000010000 */
[----:B------:R-:W-:Y:S02]  /*1db0*/  ISETP.GE.U32.AND P4, PT, R19, R4, PT ;  /* 0x000000041300720c */ /* 0x000fe40003f86070 */
[----:B------:R-:W-:Y:S02]  /*1dc0*/  SHF.R.S32.HI R19, RZ, 0x1f, R21 ;  /* 0x0000001fff137819 */ /* 0x000fe40000011415 */
[----:B------:R-:W-:-:S09]  /*1dd0*/  FSETP.NE.FTZ.AND P1, PT, R14, RZ, PT ;  /* 0x000000ff0e00720b */ /* 0x000fd20003f35000 */
[----:B------:R-:W-:-:S04]  /*1de0*/  @P4 IADD3 R18, PT, PT, R18, 0x1, RZ ;  /* 0x0000000112124810 */ /* 0x000fc80007ffe0ff */
[----:B------:R-:W0:Y:S01]  /*1df0*/  @P1 MUFU.LG2 R14, R14 ;  /* 0x0000000e000e1308 */ /* 0x000e220000000c00 */
[----:B------:R-:W-:Y:S01]  /*1e00*/  @!P2 IMAD.MOV R18, RZ, RZ, -R18 ;  /* 0x000000ffff12a224 */ /* 0x000fe200078e0a12 */
[----:B------:R-:W-:Y:S02]  /*1e10*/  @!P0 LOP3.LUT R18, RZ, R11, RZ, 0x33, !PT ;  /* 0x0000000bff128212 */ /* 0x000fe400078e33ff */
[----:B------:R-:W-:Y:S02]  /*1e20*/  LOP3.LUT P0, RZ, R20, 0x38f, RZ, 0xc0, !PT ;  /* 0x0000038f14ff7812 */ /* 0x000fe4000780c0ff */
[----:B------:R-:W-:Y:S01]  /*1e30*/  ISETP.LT.U32.AND P2, PT, R22, R21, PT ;  /* 0x000000151600720c */ /* 0x000fe20003f41070 */
[----:B------:R-:W-:-:S03]  /*1e40*/  IMAD R4, R18, UR11, RZ ;  /* 0x0000000b12047c24 */ /* 0x000fc6000f8e02ff */
[----:B------:R-:W-:Y:S01]  /*1e50*/  ISETP.LT.AND.EX P2, PT, R23, R19, PT, P2 ;  /* 0x000000131700720c */ /* 0x000fe20003f41320 */
[----:B------:R-:W-:Y:S02]  /*1e60*/  IMAD.MOV.U32 R23, RZ, RZ, 0x7f800000 ;  /* 0x7f800000ff177424 */ /* 0x000fe400078e00ff */
[----:B------:R-:W-:Y:S01]  /*1e70*/  IMAD R4, R17, R4, RZ ;  /* 0x0000000411047224 */ /* 0x000fe200078e02ff */
[----:B------:R-:W-:Y:S01]  /*1e80*/  SEL R6, R22, R21, P2 ;  /* 0x0000001516067207 */ /* 0x000fe20001000000 */
[----:B0-----:R-:W-:Y:S01]  /*1e90*/  @P1 FFMA.FTZ R23, R14, 0.69314718246459960938, R5 ;  /* 0x3f3172180e171823 */ /* 0x001fe20000010005 */
[----:B------:R-:W-:Y:S01]  /*1ea0*/  IMAD R5, R13, UR9, RZ ;  /* 0x000000090d057c24 */ /* 0x000fe2000f8e02ff */
[----:B------:R-:W-:Y:S05]  /*1eb0*/  @P0 BRA `(.L_x_113) ;  /* 0x00000010008c0947 */ /* 0x000fea0003800000 */
        /* <DEDUP_REMOVED lines=28> */
[----:B------:R-:W-:Y:S01]  /*2080*/  ISETP.NE.U32.AND P0, PT, R34, RZ, PT ;  /* 0x000000ff2200720c */ /* 0x000fe20003f05070 */
[----:B------:R-:W-:-:S06]  /*2090*/  HFMA2 R31, -RZ, RZ, 0, 0 ;  /* 0x00000000ff1f7431 */ /* 0x000fcc00000001ff */
[----:B0-----:R-:W0:Y:S02]  /*20a0*/  MUFU.RCP R16, R14 ;  /* 0x0000000e00107308 */ /* 0x001e240000001000 */
[----:B0-----:R-:W-:-:S06]  /*20b0*/  IADD3 R16, PT, PT, R16, 0xffffffe, RZ ;  /* 0x0ffffffe10107810 */ /* 0x001fcc0007ffe0ff */
        /* <DEDUP_REMOVED lines=18> */
.L_x_115:
[----:B------:R-:W-:Y:S01]  /*21e0*/  IMAD.MOV.U32 R36, RZ, RZ, R30 ;  /* 0x000000ffff247224 */ /* 0x000fe200078e001e */
[----:B------:R-:W-:Y:S01]  /*21f0*/  MOV R19, RZ ;  /* 0x000000ff00137202 */ /* 0x000fe20000000f00 */
[----:B------:R-:W-:Y:S01]  /*2200*/  IMAD.MOV.U32 R18, RZ, RZ, R34 ;  /* 0x000000ffff127224 */ /* 0x000fe200078e0022 */
[----:B------:R-:W-:Y:S02]  /*2210*/  MOV R16, 0x2230 ;  /* 0x0000223000107802 */ /* 0x000fe40000000f00 */
[----:B------:R-:W-:Y:S05]  /*2220*/  CALL.REL.NOINC `($__internal_3_$__cuda_sm20_div_s64) ;  /* 0x0000001c00b87944 */ /* 0x000fea0003c00000 */
[----:B------:R-:W-:Y:S02]  /*2230*/  IADD3 R11, PT, PT, -R14, RZ, RZ ;  /* 0x000000ff0e0b7210 */ /* 0x000fe40007ffe1ff */
[----:B------:R-:W-:-:S03]  /*2240*/  MOV R31, R13 ;  /* 0x0000000d001f7202 */ /* 0x000fc60000000f00 */
[----:B------:R-:W-:Y:S01]  /*2250*/  IMAD R11, R34, R11, R30 ;  /* 0x0000000b220b7224 */ /* 0x000fe200078e021e */
[----:B------:R-:W-:-:S07]  /*2260*/  MOV R30, R14 ;  /* 0x0000000e001e7202 */ /* 0x000fce0000000f00 */
.L_x_116:
[----:B------:R-:W-:Y:S01]  /*2270*/  IABS R17, UR14 ;  /* 0x0000000e00117c13 */ /* 0x000fe20008000000 */
[----:B------:R-:W-:Y:S01]  /*2280*/  IMAD R3, R3, R12, RZ ;  /* 0x0000000c03037224 */ /* 0x000fe200078e02ff */
[----:B------:R-:W-:Y:S01]  /*2290*/  IABS R13, UR14 ;  /* 0x0000000e000d7c13 */ /* 0x000fe20008000000 */
[----:B------:R-:W-:Y:S01]  /*22a0*/  BSSY.RECONVERGENT B0, `(.L_x_117) ;  /* 0x0000040000007945 */ /* 0x000fe20003800200 */
[----:B------:R-:W0:Y:S01]  /*22b0*/  I2F.U32.RP R21, R17 ;  /* 0x0000001100157306 */ /* 0x000e220000209000 */
[----:B------:R-:W-:Y:S01]  /*22c0*/  IABS R14, R11 ;  /* 0x0000000b000e7213 */ /* 0x000fe20000000000 */
[----:B------:R-:W-:Y:S01]  /*22d0*/  IMAD R3, R9, R2, R3 ;  /* 0x0000000209037224 */ /* 0x000fe200078e0203 */
[----:B------:R-:W-:-:S04]  /*22e0*/  LOP3.LUT R2, R11, UR14, RZ, 0x3c, !PT ;  /* 0x0000000e0b027c12 */ /* 0x000fc8000f8e3cff */
[----:B------:R-:W-:Y:S01]  /*22f0*/  ISETP.GE.AND P0, PT, R2, RZ, PT ;  /* 0x000000ff0200720c */ /* 0x000fe20003f06270 */
[----:B0-----:R-:W0:Y:S02]  /*2300*/  MUFU.RCP R18, R21 ;  /* 0x0000001500127308 */ /* 0x001e240000001000 */
[----:B0-----:R-:W-:-:S06]  /*2310*/  VIADD R18, R18, 0xffffffe ;  /* 0x0ffffffe12127836 */ /* 0x001fcc0000000000 */
[----:B------:R-:W0:Y:S02]  /*2320*/  F2I.FTZ.U32.TRUNC.NTZ R19, R18 ;  /* 0x0000001200137305 */ /* 0x000e24000021f000 */
[----:B0-----:R-:W-:Y:S01]  /*2330*/  IMAD.MOV R16, RZ, RZ, -R19 ;  /* 0x000000ffff107224 */ /* 0x001fe200078e0a13 */
[----:B------:R-:W-:-:S03]  /*2340*/  MOV R18, RZ ;  /* 0x000000ff00127202 */ /* 0x000fc60000000f00 */
[----:B------:R-:W-:-:S04]  /*2350*/  IMAD R16, R16, R17, RZ ;  /* 0x0000001110107224 */ /* 0x000fc800078e02ff */
        /* <DEDUP_REMOVED lines=8> */
[----:B------:R-:W-:-:S06]  /*23e0*/  IMAD R3, R3, R32, RZ ;  /* 0x0000002003037224 */ /* 0x000fcc00078e02ff */
        /* <DEDUP_REMOVED lines=36> */
.L_x_118:
[----:B------:R-:W-:Y:S01]  /*2630*/  IMAD.MOV.U32 R36, RZ, RZ, R30 ;  /* 0x000000ffff247224 */ /* 0x000fe200078e001e */
[----:B------:R-:W-:Y:S01]  /*2640*/  MOV R19, R31 ;  /* 0x0000001f00137202 */ /* 0x000fe20000000f00 */
[----:B------:R-:W-:Y:S01]  /*2650*/  IMAD.MOV.U32 R18, RZ, RZ, R34 ;  /* 0x000000ffff127224 */ /* 0x000fe200078e0022 */
[----:B------:R-:W-:Y:S02]  /*2660*/  MOV R16, 0x2680 ;  /* 0x0000268000107802 */ /* 0x000fe40000000f00 */
[----:B------:R-:W-:Y:S05]  /*2670*/  CALL.REL.NOINC `($__internal_3_$__cuda_sm20_div_s64) ;  /* 0x0000001800a47944 */ /* 0x000fea0003c00000 */
[----:B------:R-:W-:-:S05]  /*2680*/  IADD3 R31, PT, PT, -R14, RZ, RZ ;  /* 0x000000ff0e1f7210 */ /* 0x000fca0007ffe1ff */
[----:B------:R-:W-:Y:S02]  /*2690*/  IMAD R31, R31, R34, R30 ;  /* 0x000000221f1f7224 */ /* 0x000fe400078e021e */
.L_x_119:
[----:B------:R-:W-:Y:S05]  /*26a0*/  BSYNC.RECONVERGENT B0 ;  /* 0x0000000000007941 */ /* 0x000fea0003800200 */
.L_x_117:
[----:B------:R-:W-:Y:S01]  /*26b0*/  IABS R16, R12 ;  /* 0x0000000c00107213 */ /* 0x000fe20000000000 */
[----:B------:R-:W0:Y:S01]  /*26c0*/  LDC R22, c[0x0][0x3e0] ;  /* 0x0000f800ff167b82 */ /* 0x000e220000000800 */
[----:B------:R-:W-:Y:S01]  /*26d0*/  IABS R11, R7 ;  /* 0x00000007000b7213 */ /* 0x000fe20000000000 */
[----:B------:R-:W1:Y:S01]  /*26e0*/  LDCU UR15, c[0x0][0x430] ;  /* 0x00008600ff0f77ac */ /* 0x000e620008000800 */
[----:B------:R-:W2:Y:S01]  /*26f0*/  I2F.U32.RP R17, R16 ;  /* 0x0000001000117306 */ /* 0x000ea20000209000 */
[----:B------:R-:W-:Y:S02]  /*2700*/  IABS R13, R9 ;  /* 0x00000009000d7213 */ /* 0x000fe40000000000 */
[----:B------:R-:W-:Y:S01]  /*2710*/  IABS R21, R6 ;  /* 0x0000000600157213 */ /* 0x000fe20000000000 */
[----:B------:R-:W3:Y:S01]  /*2720*/  LDCU UR4, c[0x0][0x434] ;  /* 0x00008680ff0477ac */ /* 0x000ee20008000800 */
[----:B------:R-:W-:Y:S02]  /*2730*/  IABS R27, R31 ;  /* 0x0000001f001b7213 */ /* 0x000fe40000000000 */
[----:B------:R-:W-:Y:S01]  /*2740*/  ISETP.NE.AND P5, PT, R12, RZ, PT ;  /* 0x000000ff0c00720c */ /* 0x000fe20003fa5270 */
[----:B------:R-:W4:Y:S08]  /*2750*/  I2F.U32.RP R18, R11 ;  /* 0x0000000b00127306 */ /* 0x000f300000209000 */
[----:B--2---:R-:W2:Y:S01]  /*2760*/  MUFU.RCP R17, R17 ;  /* 0x0000001100117308 */ /* 0x004ea20000001000 */
[----:B-1----:R-:W-:Y:S01]  /*2770*/  USEL UR15, UR15, 0x1, UP1 ;  /* 0x000000010f0f7887 */ /* 0x002fe20008800000 */
[----:B0-----:R-:W-:-:S03]  /*2780*/  ISETP.LT.U32.AND P0, PT, R22, 0x1, PT ;  /* 0x000000011600780c */ /* 0x001fc60003f01070 */
[----:B------:R-:W-:-:S03]  /*2790*/  USHF.R.S32.HI UR5, URZ, 0x1f, UR15 ;  /* 0x0000001fff057899 */ /* 0x000fc6000801140f */
[----:B----4-:R-:W0:Y:S01]  /*27a0*/  MUFU.RCP R34, R18 ;  /* 0x0000001200227308 */ /* 0x010e220000001000 */
[----:B------:R-:W-:Y:S01]  /*27b0*/  ISETP.LT.AND.EX P0, PT, R0, RZ, PT, P0 ;  /* 0x000000ff0000720c */ /* 0x000fe20003f01300 */
[----:B---3--:R-:W-:Y:S01]  /*27c0*/  UIMAD UR4, UR15, UR4, URZ ;  /* 0x000000040f0472a4 */ /* 0x008fe2000f8e02ff */
[----:B------:R-:W-:Y:S02]  /*27d0*/  IABS R0, R7 ;  /* 0x0000000700007213 */ /* 0x000fe40000000000 */
[----:B------:R-:W-:-:S03]  /*27e0*/  SEL R22, R22, 0x1, P0 ;  /* 0x0000000116167807 */ /* 0x000fc60000000000 */
[----:B------:R-:W-:Y:S01]  /*27f0*/  I2F.U32.RP R33, R13 ;  /* 0x0000000d00217306 */ /* 0x000fe20000209000 */
[----:B--2---:R-:W-:Y:S01]  /*2800*/  VIADD R36, R17, 0xffffffe ;  /* 0x0ffffffe11247836 */ /* 0x004fe20000000000 */
[----:B------:R-:W-:Y:S01]  /*2810*/  IABS R19, R22 ;  /* 0x0000001600137213 */ /* 0x000fe20000000000 */
[----:B------:R-:W-:-:S05]  /*2820*/  IMAD.MOV R0, RZ, RZ, -R0 ;  /* 0x000000ffff007224 */ /* 0x000fca00078e0a00 */
[----:B------:R-:W1:Y:S01]  /*2830*/  F2I.FTZ.U32.TRUNC.NTZ R37, R36 ;  /* 0x0000002400257305 */ /* 0x000e62000021f000 */
[----:B0-----:R-:W-:Y:S01]  /*2840*/  VIADD R34, R34, 0xffffffe ;  /* 0x0ffffffe22227836 */ /* 0x001fe20000000000 */
[----:B------:R-:W-:-:S04]  /*2850*/  IABS R18, R12 ;  /* 0x0000000c00127213 */ /* 0x000fc80000000000 */
[----:B------:R-:W-:Y:S02]  /*2860*/  IADD3 R18, PT, PT, RZ, -R18, RZ ;  /* 0x80000012ff127210 */ /* 0x000fe40007ffe0ff */
[----:B------:R-:W0:Y:S01]  /*2870*/  F2I.FTZ.U32.TRUNC.NTZ R35, R34 ;  /* 0x0000002200237305 */ /* 0x000e22000021f000 */
[----:B-1----:R-:W-:-:S07]  /*2880*/  IMAD.MOV R17, RZ, RZ, -R37 ;  /* 0x000000ffff117224 */ /* 0x002fce00078e0a25 */
[----:B------:R-:W1:Y:S01]  /*2890*/  I2F.U32.RP R28, R19 ;  /* 0x00000013001c7306 */ /* 0x000e620000209000 */
[----:B------:R-:W-:Y:S02]  /*28a0*/  IMAD.MOV.U32 R36, RZ, RZ, RZ ;  /* 0x000000ffff247224 */ /* 0x000fe400078e00ff */
[----:B------:R-:W-:Y:S02]  /*28b0*/  IMAD R17, R17, R16, RZ ;  /* 0x0000001011117224 */ /* 0x000fe400078e02ff */
[----:B0-----:R-:W-:-:S03]  /*28c0*/  IMAD.MOV R30, RZ, RZ, -R35 ;  /* 0x000000ffff1e7224 */ /* 0x001fc600078e0a23 */
[----:B------:R-:W0:Y:S01]  /*28d0*/  MUFU.RCP R33, R33 ;  /* 0x0000002100217308 */ /* 0x000e220000001000 */
[----:B------:R-:W-:Y:S02]  /*28e0*/  IMAD.MOV.U32 R34, RZ, RZ, RZ ;  /* 0x000000ffff227224 */ /* 0x000fe400078e00ff */
[----:B------:R-:W-:Y:S02]  /*28f0*/  IMAD R30, R30, R11, RZ ;  /* 0x0000000b1e1e7224 */ /* 0x000fe400078e02ff */
[----:B------:R-:W-:Y:S01]  /*2900*/  IMAD.HI.U32 R32, R37, R17, R36 ;  /* 0x0000001125207227 */ /* 0x000fe200078e0024 */
[----:B------:R-:W-:Y:S02]  /*2910*/  IABS R17, R14 ;  /* 0x0000000e00117213 */ /* 0x000fe40000000000 */
[----:B-1----:R-:W1:Y:S01]  /*2920*/  MUFU.RCP R28, R28 ;  /* 0x0000001c001c7308 */ /* 0x002e620000001000 */
[----:B------:R-:W-:-:S04]  /*2930*/  IMAD.HI.U32 R30, R35, R30, R34 ;  /* 0x0000001e231e7227 */ /* 0x000fc800078e0022 */
[----:B------:R-:W-:-:S04]  /*2940*/  IMAD.HI.U32 R34, R32, R27, RZ ;  /* 0x0000001b20227227 */ /* 0x000fc800078e00ff */
[----:B------:R-:W-:Y:S01]  /*2950*/  HFMA2 R32, -RZ, RZ, 0, 0 ;  /* 0x00000000ff207431 */ /* 0x000fe200000001ff */
[----:B------:R-:W2:Y:S01]  /*2960*/  I2F.U32.RP R29, R21 ;  /* 0x00000015001d7306 */ /* 0x000ea20000209000 */
[----:B0-----:R-:W-:Y:S01]  /*2970*/  IADD3 R33, PT, PT, R33, 0xffffffe, RZ ;  /* 0x0ffffffe21217810 */ /* 0x001fe20007ffe0ff */
[----:B------:R-:W-:-:S04]  /*2980*/  IMAD.HI.U32 R30, R30, R17, RZ ;  /* 0x000000111e1e7227 */ /* 0x000fc800078e00ff */
[----:B------:R-:W-:Y:S01]  /*2990*/  IMAD R27, R34, R18, R27 ;  /* 0x00000012221b7224 */ /* 0x000fe200078e021b */
[----:B------:R-:W-:Y:S01]  /*29a0*/  LOP3.LUT R18, R14, R7, RZ, 0x3c, !PT ;  /* 0x000000070e127212 */ /* 0x000fe200078e3cff */
[----:B------:R-:W0:Y:S01]  /*29b0*/  F2I.FTZ.U32.TRUNC.NTZ R33, R33 ;  /* 0x0000002100217305 */ /* 0x000e22000021f000 */
[----:B------:R-:W-:Y:S02]  /*29c0*/  IMAD R0, R30, R0, R17 ;  /* 0x000000001e007224 */ /* 0x000fe400078e0211 */
[----:B-1----:R-:W-:Y:S01]  /*29d0*/  VIADD R28, R28, 0xffffffe ;  /* 0x0ffffffe1c1c7836 */ /* 0x002fe20000000000 */
[----:B------:R-:W-:Y:S02]  /*29e0*/  ISETP.GT.U32.AND P3, PT, R16, R27, PT ;  /* 0x0000001b1000720c */ /* 0x000fe40003f64070 */
[----:B------:R-:W-:Y:S02]  /*29f0*/  ISETP.GT.U32.AND P1, PT, R11, R0, PT ;  /* 0x000000000b00720c */ /* 0x000fe40003f24070 */
[----:B--2---:R-:W1:Y:S01]  /*2a00*/  MUFU.RCP R29, R29 ;  /* 0x0000001d001d7308 */ /* 0x004e620000001000 */
[----:B------:R-:W-:-:S02]  /*2a10*/  ISETP.GE.AND P0, PT, R18, RZ, PT ;  /* 0x000000ff1200720c */ /* 0x000fc40003f06270 */
[----:B------:R-:W-:Y:S01]  /*2a20*/  IABS R18, R9 ;  /* 0x0000000900127213 */ /* 0x000fe20000000000 */
[----:B0-----:R-:W-:-:S04]  /*2a30*/  IMAD.MOV R17, RZ, RZ, -R33 ;  /* 0x000000ffff117224 */ /* 0x001fc800078e0a21 */
[----:B------:R-:W0:Y:S01]  /*2a40*/  F2I.FTZ.U32.TRUNC.NTZ R37, R28 ;  /* 0x0000001c00257305 */ /* 0x000e22000021f000 */
[----:B------:R-:W-:Y:S02]  /*2a50*/  @!P3 IMAD.IADD R27, R27, 0x1, -R16 ;  /* 0x000000011b1bb824 */ /* 0x000fe400078e0a10 */
[----:B------:R-:W-:Y:S02]  /*2a60*/  IMAD R17, R17, R13, RZ ;  /* 0x0000000d11117224 */ /* 0x000fe400078e02ff */
[----:B------:R-:W-:Y:S01]  /*2a70*/  @!P1 IMAD.IADD R0, R0, 0x1, -R11 ;  /* 0x0000000100009824 */ /* 0x000fe200078e0a0b */
[----:B------:R-:W-:Y:S01]  /*2a80*/  ISETP.GE.U32.AND P6, PT, R27, R16, PT ;  /* 0x000000101b00720c */ /* 0x000fe20003fc6070 */
[----:B------:R-:W-:Y:S01]  /*2a90*/  IMAD.HI.U32 R17, R33, R17, R32 ;  /* 0x0000001121117227 */ /* 0x000fe200078e0020 */
[----:B------:R-:W-:Y:S02]  /*2aa0*/  LOP3.LUT R27, R31, R12, RZ, 0x3c, !PT ;  /* 0x0000000c1f1b7212 */ /* 0x000fe400078e3cff */
[----:B------:R-:W-:Y:S01]  /*2ab0*/  ISETP.GE.U32.AND P4, PT, R0, R11, PT ;  /* 0x0000000b0000720c */ /* 0x000fe20003f86070 */
[----:B-1----:R-:W-:Y:S01]  /*2ac0*/  VIADD R29, R29, 0xffffffe ;  /* 0x0ffffffe1d1d7836 */ /* 0x002fe20000000000 */
[----:B------:R-:W-:Y:S01]  /*2ad0*/  ISETP.GE.AND P2, PT, R27, RZ, PT ;  /* 0x000000ff1b00720c */ /* 0x000fe20003f46270 */
[----:B------:R-:W-:Y:S01]  /*2ae0*/  @!P1 VIADD R30, R30, 0x1 ;  /* 0x000000011e1e9836 */ /* 0x000fe20000000000 */
[----:B------:R-:W-:Y:S01]  /*2af0*/  ISETP.NE.AND P1, PT, R7, RZ, PT ;  /* 0x000000ff0700720c */ /* 0x000fe20003f25270 */
[----:B------:R-:W1:Y:S01]  /*2b00*/  F2I.FTZ.U32.TRUNC.NTZ R33, R29 ;  /* 0x0000001d00217305 */ /* 0x000e62000021f000 */
[----:B0-----:R-:W-:Y:S01]  /*2b10*/  IADD3 R16, PT, PT, RZ, -R37, RZ ;  /* 0x80000025ff107210 */ /* 0x001fe20007ffe0ff */
[----:B------:R-:W-:Y:S01]  /*2b20*/  @!P3 VIADD R34, R34, 0x1 ;  /* 0x000000012222b836 */ /* 0x000fe20000000000 */
[----:B------:R-:W-:Y:S01]  /*2b30*/  IABS R0, R22 ;  /* 0x0000001600007213 */ /* 0x000fe20000000000 */
[----:B------:R-:W-:Y:S01]  /*2b40*/  IMAD.MOV R18, RZ, RZ, -R18 ;  /* 0x000000ffff127224 */ /* 0x000fe200078e0a12 */
[----:B------:R-:W-:Y:S01]  /*2b50*/  IABS R11, R3 ;  /* 0x00000003000b7213 */ /* 0x000fe20000000000 */
[----:B------:R-:W-:Y:S01]  /*2b60*/  IMAD R27, R16, R19, RZ ;  /* 0x00000013101b7224 */ /* 0x000fe200078e02ff */
[----:B------:R-:W-:Y:S01]  /*2b70*/  @P6 IADD3 R34, PT, PT, R34, 0x1, RZ ;  /* 0x0000000122226810 */ /* 0x000fe20007ffe0ff */
[----:B------:R-:W-:-:S02]  /*2b80*/  IMAD.MOV R0, RZ, RZ, -R0 ;  /* 0x000000ffff007224 */ /* 0x000fc400078e0a00 */
[----:B------:R-:W-:-:S04]  /*2b90*/  IMAD.HI.U32 R27, R37, R27, R36 ;  /* 0x0000001b251b7227 */ /* 0x000fc800078e0024 */
[----:B------:R-:W-:Y:S01]  /*2ba0*/  @P4 VIADD R30, R30, 0x1 ;  /* 0x000000011e1e4836 */ /* 0x000fe20000000000 */
[----:B-1----:R-:W-:Y:S01]  /*2bb0*/  IADD3 R16, PT, PT, RZ, -R33, RZ ;  /* 0x80000021ff107210 */ /* 0x002fe20007ffe0ff */
[----:B------:R-:W-:-:S03]  /*2bc0*/  IMAD.HI.U32 R27, R27, R11, RZ ;  /* 0x0000000b1b1b7227 */ /* 0x000fc600078e00ff */
[----:B------:R-:W-:Y:S01]  /*2bd0*/  @!P0 IADD3 R30, PT, PT, -R30, RZ, RZ ;  /* 0x000000ff1e1e8210 */ /* 0x000fe20007ffe1ff */
[----:B------:R-:W-:Y:S01]  /*2be0*/  IMAD R0, R27, R0, R11 ;  /* 0x000000001b007224 */ /* 0x000fe200078e020b */
[----:B------:R-:W-:Y:S01]  /*2bf0*/  @!P1 LOP3.LUT R30, RZ, R7, RZ, 0x33, !PT ;  /* 0x00000007ff1e9212 */ /* 0x000fe200078e33ff */
[----:B------:R-:W-:Y:S02]  /*2c00*/  IMAD R11, R16, R21, RZ ;  /* 0x00000015100b7224 */ /* 0x000fe400078e02ff */
[----:B------:R-:W-:Y:S01]  /*2c10*/  @!P2 IMAD.MOV R34, RZ, RZ, -R34 ;  /* 0x000000ffff22a224 */ /* 0x000fe200078e0a22 */
[----:B------:R-:W-:Y:S01]  /*2c20*/  @!P5 LOP3.LUT R34, RZ, R12, RZ, 0x33, !PT ;  /* 0x0000000cff22d212 */ /* 0x000fe200078e33ff */
[----:B------:R-:W-:Y:S01]  /*2c30*/  IMAD.HI.U32 R32, R33, R11, R32 ;  /* 0x0000000b21207227 */ /* 0x000fe200078e0020 */
[----:B------:R-:W-:Y:S02]  /*2c40*/  ISETP.GT.U32.AND P4, PT, R19, R0, PT ;  /* 0x000000001300720c */ /* 0x000fe40003f84070 */
[----:B------:R-:W-:-:S02]  /*2c50*/  IABS R11, R6 ;  /* 0x00000006000b7213 */ /* 0x000fc40000000000 */
[----:B------:R-:W-:Y:S02]  /*2c60*/  IABS R16, R30 ;  /* 0x0000001e00107213 */ /* 0x000fe40000000000 */
[----:B------:R-:W-:Y:S01]  /*2c70*/  IABS R28, R34 ;  /* 0x00000022001c7213 */ /* 0x000fe20000000000 */
[----:B------:R-:W-:Y:S02]  /*2c80*/  IMAD.MOV R11, RZ, RZ, -R11 ;  /* 0x000000ffff0b7224 */ /* 0x000fe400078e0a0b */
        /* <DEDUP_REMOVED lines=16> */
[----:B------:R-:W-:Y:S01]  /*2d90*/  ISETP.GE.AND P2, PT, R11, RZ, PT ;  /* 0x000000ff0b00720c */ /* 0x000fe20003f46270 */
[----:B------:R-:W-:Y:S01]  /*2da0*/  @!P1 IMAD.IADD R16, R16, 0x1, -R21 ;  /* 0x0000000110109824 */ /* 0x000fe200078e0a15 */
[----:B------:R-:W-:Y:S01]  /*2db0*/  LOP3.LUT R11, R30, R6, RZ, 0x3c, !PT ;  /* 0x000000061e0b7212 */ /* 0x000fe200078e3cff */
[----:B------:R-:W-:Y:S02]  /*2dc0*/  @!P3 IMAD.IADD R18, R18, 0x1, -R13 ;  /* 0x000000011212b824 */ /* 0x000fe400078e0a0d */
[----:B------:R-:W-:Y:S01]  /*2dd0*/  @!P0 IADD3 R27, PT, PT, -R27, RZ, RZ ;  /* 0x000000ff1b1b8210 */ /* 0x000fe20007ffe1ff */
[----:B------:R-:W-:Y:S01]  /*2de0*/  @!P3 VIADD R17, R17, 0x1 ;  /* 0x000000011111b836 */ /* 0x000fe20000000000 */
[----:B------:R-:W-:Y:S01]  /*2df0*/  ISETP.GE.U32.AND P5, PT, R16, R21, PT ;  /* 0x000000151000720c */ /* 0x000fe20003fa6070 */
[----:B------:R-:W-:Y:S01]  /*2e00*/  @!P1 VIADD R32, R32, 0x1 ;  /* 0x0000000120209836 */ /* 0x000fe20000000000 */
[----:B------:R-:W-:Y:S01]  /*2e10*/  ISETP.GE.U32.AND P6, PT, R18, R13, PT ;  /* 0x0000000d1200720c */ /* 0x000fe20003fc6070 */
[----:B------:R-:W-:Y:S01]  /*2e20*/  IMAD.WIDE R18, R0, UR4, RZ ;  /* 0x0000000400127c25 */ /* 0x000fe2000f8e02ff */
[----:B------:R-:W-:-:S02]  /*2e30*/  ISETP.GE.AND P0, PT, R11, RZ, PT ;  /* 0x000000ff0b00720c */ /* 0x000fc40003f06270 */
[----:B------:R-:W-:Y:S02]  /*2e40*/  @!P4 LOP3.LUT R27, RZ, R22, RZ, 0x33, !PT ;  /* 0x00000016ff1bc212 */ /* 0x000fe400078e33ff */
[----:B------:R-:W-:Y:S02]  /*2e50*/  ISETP.NE.AND P3, PT, R6, RZ, PT ;  /* 0x000000ff0600720c */ /* 0x000fe40003f65270 */
[----:B------:R-:W-:Y:S01]  /*2e60*/  ISETP.NE.AND P4, PT, R9, RZ, PT ;  /* 0x000000ff0900720c */ /* 0x000fe20003f85270 */
[C---:B------:R-:W-:Y:S01]  /*2e70*/  IMAD.WIDE R12, R27.reuse, UR11, RZ ;  /* 0x0000000b1b0c7c25 */ /* 0x040fe2000f8e02ff */
[----:B------:R-:W-:Y:S02]  /*2e80*/  IADD3 R27, PT, PT, -R27, RZ, RZ ;  /* 0x000000ff1b1b7210 */ /* 0x000fe40007ffe1ff */
[----:B------:R-:W-:Y:S01]  /*2e90*/  IADD3 R11, PT, PT, -R30, RZ, RZ ;  /* 0x000000ff1e0b7210 */ /* 0x000fe20007ffe1ff */
[----:B------:R-:W-:Y:S02]  /*2ea0*/  @P5 VIADD R32, R32, 0x1 ;  /* 0x0000000120205836 */ /* 0x000fe40000000000 */
[----:B------:R-:W-:-:S02]  /*2eb0*/  @P6 VIADD R17, R17, 0x1 ;  /* 0x0000000111116836 */ /* 0x000fc40000000000 */
[----:B------:R-:W-:Y:S02]  /*2ec0*/  @!P0 IMAD.MOV R32, RZ, RZ, -R32 ;  /* 0x000000ffff208224 */ /* 0x000fe400078e0a20 */
[C---:B------:R-:W-:Y:S01]  /*2ed0*/  IMAD.WIDE.U32 R12, R2.reuse, UR15, R12 ;  /* 0x0000000f020c7c25 */ /* 0x040fe2000f8e000c */
[----:B------:R-:W-:Y:S01]  /*2ee0*/  @!P3 LOP3.LUT R32, RZ, R6, RZ, 0x33, !PT ;  /* 0x00000006ff20b212 */ /* 0x000fe200078e33ff */
[----:B------:R-:W-:Y:S02]  /*2ef0*/  UIMAD UR15, UR10, UR15, URZ ;  /* 0x0000000f0a0f72a4 */ /* 0x000fe4000f8e02ff */
[----:B------:R-:W-:Y:S01]  /*2f00*/  @!P2 IMAD.MOV R17, RZ, RZ, -R17 ;  /* 0x000000ffff11a224 */ /* 0x000fe200078e0a11 */
[----:B------:R-:W-:Y:S01]  /*2f10*/  @!P4 LOP3.LUT R17, RZ, R9, RZ, 0x33, !PT ;  /* 0x00000009ff11c212 */ /* 0x000fe200078e33ff */
[----:B------:R-:W-:Y:S01]  /*2f20*/  IMAD R13, R2, UR5, R13 ;  /* 0x00000005020d7c24 */ /* 0x000fe2000f8e020d */
[----:B------:R-:W0:Y:S01]  /*2f30*/  LDCU.64 UR4, c[0x0][0x420] ;  /* 0x00008400ff0477ac */ /* 0x000e220008000a00 */
[----:B------:R-:W-:Y:S01]  /*2f40*/  IMAD R27, R22, R27, R3 ;  /* 0x0000001b161b7224 */ /* 0x000fe200078e0203 */
[----:B------:R-:W-:Y:S01]  /*2f50*/  IADD3 R2, PT, PT, -R17, RZ, RZ ;  /* 0x000000ff11027210 */ /* 0x000fe20007ffe1ff */
[----:B------:R-:W-:-:S02]  /*2f60*/  IMAD.MOV R3, RZ, RZ, -R32 ;  /* 0x000000ffff037224 */ /* 0x000fc400078e0a20 */
[----:B------:R-:W-:-:S04]  /*2f70*/  IMAD.WIDE R12, R27, UR9, R12 ;  /* 0x000000091b0c7c25 */ /* 0x000fc8000f8e020c */
[----:B------:R-:W-:-:S04]  /*2f80*/  IMAD.WIDE R16, R17, R8, RZ ;  /* 0x0000000811107225 */ /* 0x000fc800078e02ff */
[----:B------:R-:W-:Y:S01]  /*2f90*/  IMAD R6, R6, R3, R30 ;  /* 0x0000000306067224 */ /* 0x000fe200078e021e */
[----:B------:R-:W-:Y:S01]  /*2fa0*/  IADD3 R0, P1, P0, R16, R12, R18 ;  /* 0x0000000c10007210 */ /* 0x000fe2000783e012 */
[----:B------:R-:W-:Y:S02]  /*2fb0*/  IMAD R11, R7, R11, R14 ;  /* 0x0000000b070b7224 */ /* 0x000fe400078e020e */
[----:B------:R-:W-:Y:S01]  /*2fc0*/  IMAD R2, R9, R2, R34 ;  /* 0x0000000209027224 */ /* 0x000fe200078e0222 */
[----:B------:R-:W-:Y:S01]  /*2fd0*/  IADD3.X R13, PT, PT, R17, R13, R19, P1, P0 ;  /* 0x0000000d110d7210 */ /* 0x000fe20000fe0413 */
[----:B------:R-:W-:Y:S02]  /*2fe0*/  IMAD R3, R10, UR9, RZ ;  /* 0x000000090a037c24 */ /* 0x000fe4000f8e02ff */
        /* <DEDUP_REMOVED lines=12> */
.L_x_114:
[----:B------:R-:W0:Y:S01]  /*30b0*/  LDC.64 R2, c[0x0][0x420] ;  /* 0x00010800ff027b82 */ /* 0x000e220000000a00 */
[----:B------:R-:W-:-:S05]  /*30c0*/  IADD3 R0, PT, PT, R15, UR6, RZ ;  /* 0x000000060f007c10 */ /* 0x000fca000fffe0ff */
[----:B0-----:R-:W-:-:S05]  /*30d0*/  IMAD.WIDE.U32 R2, R0, 0x4, R2 ;  /* 0x0000000400027825 */ /* 0x001fca00078e0002 */
[----:B------:R1:W-:Y:S02]  /*30e0*/  STG.E desc[UR12][R2.64], R23 ;  /* 0x0000001702007986 */ /* 0x0003e4000c10190c */
.L_x_113:
[----:B------:R-:W-:Y:S05]  /*30f0*/  BSYNC.RECONVERGENT B1 ;  /* 0x0000000000017941 */ /* 0x000fea0003800200 */
.L_x_112:
[----:B------:R-:W2:Y:S01]  /*3100*/  LDCU UR9, c[0x0][0x534] ;  /* 0x0000a680ff0977ac */ /* 0x000ea20008000800 */
[----:B------:R-:W-:Y:S01]  /*3110*/  IMAD R32, R15, 0x30, R26 ;  /* 0x000000300f207824 */ /* 0x000fe200078e021a */
[----:B01----:R-:W-:Y:S01]  /*3120*/  CS2R R2, SRZ ;  /* 0x0000000000027805 */ /* 0x003fe2000001ff00 */
[----:B------:R-:W-:Y:S01]  /*3130*/  IMAD.SHL.U32 R30, R20, 0x4, RZ ;  /* 0x00000004141e7824 */ /* 0x000fe200078e00ff */
[----:B------:R-:W0:Y:S01]  /*3140*/  LDCU UR11, c[0x0][0x44c] ;  /* 0x00008980ff0b77ac */ /* 0x000e220008000800 */
[----:B------:R-:W-:Y:S01]  /*3150*/  IMAD.MOV.U32 R0, RZ, RZ, RZ ;  /* 0x000000ffff007224 */ /* 0x000fe200078e00ff */
[----:B------:R-:W-:Y:S02]  /*3160*/  CS2R R4, SRZ ;  /* 0x0000000000047805 */ /* 0x000fe4000001ff00 */
[----:B------:R-:W-:Y:S02]  /*3170*/  CS2R R6, SRZ ;  /* 0x0000000000067805 */ /* 0x000fe4000001ff00 */
[----:B------:R-:W-:-:S02]  /*3180*/  LOP3.LUT R30, R30, 0x3c, RZ, 0xc0, !PT ;  /* 0x0000003c1e1e7812 */ /* 0x000fc400078ec0ff */
[----:B------:R-:W-:Y:S01]  /*3190*/  CS2R R10, SRZ ;  /* 0x00000000000a7805 */ /* 0x000fe2000001ff00 */
[----:B------:R-:W-:Y:S01]  /*31a0*/  IMAD.MOV.U32 R13, RZ, RZ, RZ ;  /* 0x000000ffff0d7224 */ /* 0x000fe200078e00ff */
[C---:B------:R-:W-:Y:S02]  /*31b0*/  LOP3.LUT R29, R30.reuse, 0x40, RZ, 0xfc, !PT ;  /* 0x000000401e1d7812 */ /* 0x040fe400078efcff */
[----:B------:R-:W-:Y:S02]  /*31c0*/  LOP3.LUT R28, R30, 0x80, RZ, 0xfc, !PT ;  /* 0x000000801e1c7812 */ /* 0x000fe400078efcff */
[----:B--2---:R-:W-:Y:S01]  /*31d0*/  ISETP.GE.AND P0, PT, R26, UR9, PT ;  /* 0x000000091a007c0c */ /* 0x004fe2000bf06270 */
[----:B------:R-:W-:-:S03]  /*31e0*/  UISETP.GE.AND UP0, UPT, UR9, 0x1, UPT ;  /* 0x000000010900788c */ /* 0x000fc6000bf06270 */
[----:B------:R-:W-:Y:S01]  /*31f0*/  ISETP.GT.U32.OR P0, PT, R20, 0x7f, P0 ;  /* 0x0000007f1400780c */ /* 0x000fe20000704470 */
[----:B0-----:R-:W-:-:S06]  /*3200*/  UIMAD UR4, UR6, UR11, URZ ;  /* 0x0000000b060472a4 */ /* 0x001fcc000f8e02ff */
[----:B------:R-:W-:-:S06]  /*3210*/  IMAD.U32 R12, RZ, RZ, UR4 ;  /* 0x00000004ff0c7e24 */ /* 0x000fcc000f8e00ff */
[----:B------:R-:W-:-:S04]  /*3220*/  @!P0 FADD.FTZ R8, -R23, R24 ;  /* 0x0000001817088221 */ /* 0x000fc80000010100 */
[----:B------:R-:W-:-:S06]  /*3230*/  @!P0 FMUL.FTZ R8, R8, 1.4426950216293334961 ;  /* 0x3fb8aa3b08088820 */ /* 0x000fcc0000410000 */
[----:B------:R-:W0:Y:S02]  /*3240*/  @!P0 MUFU.EX2 R8, R8 ;  /* 0x0000000800088308 */ /* 0x000e240000000800 */
[----:B0-----:R0:W-:Y:S01]  /*3250*/  @!P0 STS [R25], R8 ;  /* 0x0000000819008388 */ /* 0x0011e20000000800 */
[----:B------:R-:W-:Y:S01]  /*3260*/  BAR.SYNC.DEFER_BLOCKING 0x0 ;  /* 0x0000000000007b1d */ /* 0x000fe20000010000 */
[----:B------:R-:W-:-:S04]  /*3270*/  LEA R32, P0, R32, UR4, 0x2 ;  /* 0x0000000420207c11 */ /* 0x000fc8000f8010ff */
[----:B------:R-:W-:Y:S02]  /*3280*/  LEA.HI.X.SX32 R17, R12, RZ, 0x1, P0 ;  /* 0x000000ff0c117211 */ /* 0x000fe400000f0eff */
[----:B0-----:R-:W-:Y:S01]  /*3290*/  CS2R R8, SRZ ;  /* 0x0000000000087805 */ /* 0x001fe2000001ff00 */
[----:B------:R-:W-:Y:S06]  /*32a0*/  BRA.U !UP0, `(.L_x_120) ;  /* 0x00000009082c7547 */ /* 0x000fec000b800000 */
[----:B------:R-:W0:Y:S01]  /*32b0*/  S2UR UR8, SR_CgaCtaId ;  /* 0x00000000000879c3 */ /* 0x000e220000008800 */
[----:B------:R-:W1:Y:S01]  /*32c0*/  LDCU.64 UR4, c[0x0][0x3f8] ;  /* 0x00007f00ff0477ac */ /* 0x000e620008000a00 */
        /* <DEDUP_REMOVED lines=8> */
[----:B------:R-:W-:Y:S01]  /*3350*/  CS2R R18, SRZ ;  /* 0x0000000000127805 */ /* 0x000fe2000001ff00 */
[----:B------:R-:W-:Y:S01]  /*3360*/  UIADD3 UR14, UPT, UPT, UR7, -UR6, URZ ;  /* 0x80000006070e7290 */ /* 0x000fe2000fffe0ff */
[----:B-1----:R-:W-:Y:S01]  /*3370*/  LEA R32, P0, R32, UR4, 0x2 ;  /* 0x0000000420207c11 */ /* 0x002fe2000f8010ff */
[----:B------:R-:W-:-:S03]  /*3380*/  UMOV UR4, 0x400 ;  /* 0x0000040000047882 */ /* 0x000fc60000000000 */
[----:B------:R-:W-:Y:S01]  /*3390*/  IADD3.X R33, PT, PT, R17, UR5, RZ, P0, !PT ;  /* 0x0000000511217c10 */ /* 0x000fe200087fe4ff */
[----:B0-----:R-:W-:Y:S01]  /*33a0*/  ULEA UR4, UR8, UR4, 0x18 ;  /* 0x0000000408047291 */ /* 0x001fe2000f8ec0ff */
[----:B------:R-:W-:-:S05]  /*33b0*/  CS2R R16, SRZ ;  /* 0x0000000000107805 */ /* 0x000fca000001ff00 */
[----:B------:R-:W-:Y:S01]  /*33c0*/  LEA R14, R15, UR4, 0x2 ;  /* 0x000000040f0e7c11 */ /* 0x000fe2000f8e10ff */
[----:B------:R-:W-:Y:S06]  /*33d0*/  BRA.U !UP0, `(.L_x_121) ;  /* 0x0000000508447547 */ /* 0x000fec000b800000 */
[----:B------:R-:W-:Y:S01]  /*33e0*/  ULOP3.LUT UR9, UR9, 0x7ffffffe, URZ, 0xc0, !UPT ;  /* 0x7ffffffe09097892 */ /* 0x000fe2000f8ec0ff */
[----:B------:R-:W-:Y:S01]  /*33f0*/  ISETP.GE.AND P4, PT, R15, UR14, PT ;  /* 0x0000000e0f007c0c */ /* 0x000fe2000bf86270 */
[----:B------:R-:W-:Y:S01]  /*3400*/  UIMAD UR11, UR7, UR11, URZ ;  /* 0x0000000b070b72a4 */ /* 0x000fe2000f8e02ff */
[----:B------:R-:W-:Y:S01]  /*3410*/  IMAD.MOV.U32 R0, RZ, RZ, RZ ;  /* 0x000000ffff007224 */ /* 0x000fe200078e00ff */
[----:B------:R-:W-:Y:S02]  /*3420*/  CS2R R2, SRZ ;  /* 0x0000000000027805 */ /* 0x000fe4000001ff00 */
[----:B------:R-:W-:Y:S02]  /*3430*/  CS2R R4, SRZ ;  /* 0x0000000000047805 */ /* 0x000fe4000001ff00 */
[----:B------:R-:W-:Y:S02]  /*3440*/  CS2R R6, SRZ ;  /* 0x0000000000067805 */ /* 0x000fe4000001ff00 */
[----:B------:R-:W-:-:S02]  /*3450*/  CS2R R8, SRZ ;  /* 0x0000000000087805 */ /* 0x000fc4000001ff00 */
[----:B------:R-:W-:Y:S01]  /*3460*/  CS2R R10, SRZ ;  /* 0x00000000000a7805 */ /* 0x000fe2000001ff00 */
[----:B------:R-:W-:Y:S01]  /*3470*/  IMAD.MOV.U32 R13, RZ, RZ, RZ ;  /* 0x000000ffff0d7224 */ /* 0x000fe200078e00ff */
[----:B------:R-:W0:Y:S01]  /*3480*/  LDCU UR4, c[0x0][0x440] ;  /* 0x00008800ff0477ac */ /* 0x000e220008000800 */
[----:B------:R-:W-:Y:S01]  /*3490*/  IMAD.U32 R31, RZ, RZ, UR9 ;  /* 0x00000009ff1f7e24 */ /* 0x000fe2000f8e00ff */
[----:B------:R-:W-:Y:S02]  /*34a0*/  UIMAD.WIDE UR16, UR11, 0x4, URZ ;  /* 0x000000040b1078a5 */ /* 0x000fe4000f8e02ff */
[----:B------:R-:W-:-:S12]  /*34b0*/  UIADD3 UR5, UPT, UPT, -UR9, URZ, URZ ;  /* 0x000000ff09057290 */ /* 0x000fd8000fffe1ff */
.L_x_126:
[----:B------:R-:W-:Y:S04]  /*34c0*/  BSSY.RECONVERGENT B0, `(.L_x_122) ;  /* 0x000000e000007945 */ /* 0x000fe80003800200 */
[----:B------:R-:W-:Y:S05]  /*34d0*/  @P4 BRA `(.L_x_123) ;  /* 0x0000000000304947 */ /* 0x000fea0003800000 */
[----:B0-----:R-:W-:Y:S02]  /*34e0*/  ISETP.GE.AND P2, PT, R30, UR4, PT ;  /* 0x000000041e007c0c */ /* 0x001fe4000bf46270 */
        /* <DEDUP_REMOVED lines=11> */
.L_x_123:
[----:B0-----:R-:W-:Y:S05]  /*35a0*/  BSYNC.RECONVERGENT B0 ;  /* 0x0000000000007941 */ /* 0x001fea0003800200 */
.L_x_122:
        /* <DEDUP_REMOVED lines=16> */
[----:B------:R-:W-:Y:S02]  /*36b0*/  ISETP.GE.AND P2, PT, R30, UR4, PT ;  /* 0x000000041e007c0c */ /* 0x000fe4000bf46270 */
[----:B------:R-:W-:Y:S02]  /*36c0*/  CS2R R18, SRZ ;  /* 0x0000000000127805 */ /* 0x000fe4000001ff00 */
[----:B------:R-:W-:Y:S02]  /*36d0*/  ISETP.GE.AND P1, PT, R29, UR4, PT ;  /* 0x000000041d007c0c */ /* 0x000fe4000bf26270 */
[----:B------:R-:W-:Y:S02]  /*36e0*/  CS2R R16, SRZ ;  /* 0x0000000000107805 */ /* 0x000fe4000001ff00 */
[----:B------:R-:W-:Y:S02]  /*36f0*/  ISETP.GE.AND P0, PT, R28, UR4, PT ;  /* 0x000000041c007c0c */ /* 0x000fe4000bf06270 */
[----:B------:R-:W-:Y:S02]  /*3700*/  CS2R R22, SRZ ;  /* 0x0000000000167805 */ /* 0x000fe4000001ff00 */
[----:B------:R-:W-:Y:S02]  /*3710*/  IADD3 R34, P3, PT, R32, UR16, RZ ;  /* 0x0000001020227c10 */ /* 0x000fe4000ff7e0ff */
[----:B------:R-:W-:Y:S02]  /*3720*/  CS2R R20, SRZ ;  /* 0x0000000000147805 */ /* 0x000fe4000001ff00 */
[----:B------:R-:W-:Y:S02]  /*3730*/  CS2R R26, SRZ ;  /* 0x00000000001a7805 */ /* 0x000fe4000001ff00 */
[----:B------:R-:W-:Y:S02]  /*3740*/  CS2R R24, SRZ ;  /* 0x0000000000187805 */ /* 0x000fe4000001ff00 */
[----:B------:R-:W-:Y:S05]  /*3750*/  IADD3.X R35, PT, PT, R33, UR17, RZ, P3, !PT ;  /* 0x0000001121237c10 */ /* 0x000fea0009ffe4ff */
[----:B------:R0:W5:Y:S04]  /*3760*/  @!P2 LDG.E.128 R16, desc[UR12][R34.64] ;  /* 0x0000000c2210a981 */ /* 0x000168000c1e1d00 */
[----:B------:R0:W5:Y:S04]  /*3770*/  @!P1 LDG.E.128 R20, desc[UR12][R34.64+0x100] ;  /* 0x0001000c22149981 */ /* 0x000168000c1e1d00 */
[----:B------:R0:W5:Y:S02]  /*3780*/  @!P0 LDG.E.128 R24, desc[UR12][R34.64+0x200] ;  /* 0x0002000c22188981 */ /* 0x000164000c1e1d00 */
.L_x_125:
[----:B------:R-:W-:Y:S05]  /*3790*/  BSYNC.RECONVERGENT B0 ;  /* 0x0000000000007941 */ /* 0x000fea0003800200 */
.L_x_124:
[----:B------:R2:W3:Y:S01]  /*37a0*/  LDS R12, [R14+0x24] ;  /* 0x000024000e0c7984 */ /* 0x0004e20000000800 */
[----:B------:R-:W-:Y:S01]  /*37b0*/  UIADD3 UR5, UPT, UPT, UR5, 0x2, URZ ;  /* 0x0000000205057890 */ /* 0x000fe2000fffe0ff */
[----:B------:R-:W-:Y:S02]  /*37c0*/  MOV R37, UR11 ;  /* 0x0000000b00257c02 */ /* 0x000fe40008000f00 */
[----:B0-----:R-:W-:Y:S01]  /*37d0*/  MOV R35, UR11 ;  /* 0x0000000b00237c02 */ /* 0x001fe20008000f00 */
[----:B------:R-:W-:Y:S01]  /*37e0*/  UISETP.NE.AND UP0, UPT, UR5, URZ, UPT ;  /* 0x000000ff0500728c */ /* 0x000fe2000bf05270 */
[----:B-1----:R-:W-:Y:S04]  /*37f0*/  LEA R32, P0, R37, R32, 0x3 ;  /* 0x0000002025207211 */ /* 0x002fe800078018ff */
        /* <DEDUP_REMOVED lines=15> */
.L_x_121:
[----:B------:R-:W0:Y:S02]  /*38f0*/  LDCU UR4, c[0x0][0x534] ;  /* 0x0000a680ff0477ac */ /* 0x000e240008000800 */
[----:B0-----:R-:W-:-:S04]  /*3900*/  ULOP3.LUT UR4, UR4, 0x1, URZ, 0xc0, !UPT ;  /* 0x0000000104047892 */ /* 0x001fc8000f8ec0ff */
[----:B------:R-:W-:-:S09]  /*3910*/  UISETP.NE.U32.AND UP0, UPT, UR4, 0x1, UPT ;  /* 0x000000010400788c */ /* 0x000fd2000bf05070 */
[----:B------:R-:W-:Y:S05]  /*3920*/  BRA.U UP0, `(.L_x_120) ;  /* 0x00000001008c7547 */ /* 0x000fea000b800000 */
[----:B------:R-:W-:Y:S01]  /*3930*/  ISETP.GE.AND P0, PT, R15, UR14, PT ;  /* 0x0000000e0f007c0c */ /* 0x000fe2000bf06270 */
[----:B------:R-:W-:-:S12]  /*3940*/  BSSY.RECONVERGENT B0, `(.L_x_127) ;  /* 0x000000f000007945 */ /* 0x000fd80003800200 */
[----:B------:R-:W-:Y:S05]  /*3950*/  @P0 BRA `(.L_x_128) ;  /* 0x0000000000340947 */ /* 0x000fea0003800000 */
[----:B------:R-:W0:Y:S01]  /*3960*/  LDCU UR4, c[0x0][0x440] ;  /* 0x00008800ff0477ac */ /* 0x000e220008000800 */
[----:B------:R-:W-:Y:S02]  /*3970*/  CS2R R18, SRZ ;  /* 0x0000000000127805 */ /* 0x000fe4000001ff00 */
[----:B------:R-:W-:Y:S02]  /*3980*/  CS2R R16, SRZ ;  /* 0x0000000000107805 */ /* 0x000fe4000001ff00 */
[----:B------:R-:W-:Y:S02]  /*3990*/  CS2R R22, SRZ ;  /* 0x0000000000167805 */ /* 0x000fe4000001ff00 */
[----:B------:R-:W-:Y:S02]  /*39a0*/  CS2R R20, SRZ ;  /* 0x0000000000147805 */ /* 0x000fe4000001ff00 */
[----:B------:R-:W-:Y:S02]  /*39b0*/  CS2R R26, SRZ ;  /* 0x00000000001a7805 */ /* 0x000fe4000001ff00 */
[----:B------:R-:W-:-:S02]  /*39c0*/  CS2R R24, SRZ ;  /* 0x0000000000187805 */ /* 0x000fc4000001ff00 */
[----:B0-----:R-:W-:Y:S02]  /*39d0*/  ISETP.GE.AND P2, PT, R30, UR4, PT ;  /* 0x000000041e007c0c */ /* 0x001fe4000bf46270 */
[----:B------:R-:W-:Y:S02]  /*39e0*/  ISETP.GE.AND P1, PT, R29, UR4, PT ;  /* 0x000000041d007c0c */ /* 0x000fe4000bf26270 */
[----:B------:R-:W-:-:S09]  /*39f0*/  ISETP.GE.AND P0, PT, R28, UR4, PT ;  /* 0x000000041c007c0c */ /* 0x000fd2000bf06270 */
[----:B------:R0:W5:Y:S04]  /*3a00*/  @!P2 LDG.E.128 R16, desc[UR12][R32.64] ;  /* 0x0000000c2010a981 */ /* 0x000168000c1e1d00 */
[----:B------:R0:W5:Y:S04]  /*3a10*/  @!P1 LDG.E.128 R20, desc[UR12][R32.64+0x100] ;  /* 0x0001000c20149981 */ /* 0x000168000c1e1d00 */
[----:B------:R0:W5:Y:S02]  /*3a20*/  @!P0 LDG.E.128 R24, desc[UR12][R32.64+0x200] ;  /* 0x0002000c20188981 */ /* 0x000164000c1e1d00 */
.L_x_128:
[----:B------:R-:W-:Y:S05]  /*3a30*/  BSYNC.RECONVERGENT B0 ;  /* 0x0000000000007941 */ /* 0x000fea0003800200 */
.L_x_127:
[----:B------:R-:W1:Y:S01]  /*3a40*/  S2UR UR4, SR_CgaCtaId ;  /* 0x00000000000479c3 */ /* 0x000e620000008800 */
[----:B------:R-:W-:Y:S02]  /*3a50*/  UMOV UR5, 0x400 ;  /* 0x0000040000057882 */ /* 0x000fe40000000000 */
[----:B-1----:R-:W-:-:S06]  /*3a60*/  ULEA UR4, UR4, UR5, 0x18 ;  /* 0x0000000504047291 */ /* 0x002fcc000f8ec0ff */
[----:B------:R-:W-:-:S05]  /*3a70*/  LEA R12, R15, UR4, 0x2 ;  /* 0x000000040f0c7c11 */ /* 0x000fca000f8e10ff */
[----:B------:R-:W-:-:S06]  /*3a80*/  IMAD R12, R31, 0x24, R12 ;  /* 0x000000241f0c7824 */ /* 0x000fcc00078e020c */
[----:B------:R-:W1:Y:S02]  /*3a90*/  LDS R12, [R12] ;  /* 0x000000000c0c7984 */ /* 0x000e640000000800 */
        /* <DEDUP_REMOVED lines=12> */
.L_x_120:
[----:B------:R-:W-:-:S04]  /*3b60*/  IADD3 R17, PT, PT, R15, UR6, RZ ;  /* 0x000000060f117c10 */ /* 0x000fc8000fffe0ff */
[----:B------:R-:W-:-:S13]  /*3b70*/  ISETP.GE.AND P0, PT, R17, UR7, PT ;  /* 0x0000000711007c0c */ /* 0x000fda000bf06270 */
[----:B------:R-:W-:Y:S05]  /*3b80*/  @P0 EXIT ;  /* 0x000000000000094d */ /* 0x000fea0003800000 */
[----:B------:R-:W-:Y:S01]  /*3b90*/  IABS R18, UR10 ;  /* 0x0000000a00127c13 */ /* 0x000fe20008000000 */
[----:B------:R-:W1:Y:S01]  /*3ba0*/  LDC R16, c[0x0][0x434] ;  /* 0x00010d00ff107b82 */ /* 0x000e620000000800 */
[----:B------:R-:W-:Y:S01]  /*3bb0*/  IABS R20, R17 ;  /* 0x0000001100147213 */ /* 0x000fe20000000000 */
[----:B------:R-:W2:Y:S01]  /*3bc0*/  LDCU.128 UR4, c[0x0][0x400] ;  /* 0x00008000ff0477ac */ /* 0x000ea20008000c00 */
[----:B------:R-:W3:Y:S01]  /*3bd0*/  I2F.RP R15, R18 ;  /* 0x00000012000f7306 */ /* 0x000ee20000209400 */
[----:B------:R-:W-:Y:S01]  /*3be0*/  IABS R14, UR10 ;  /* 0x0000000a000e7c13 */ /* 0x000fe20008000000 */
[----:B------:R-:W4:Y:S01]  /*3bf0*/  LDCU.64 UR8, c[0x0][0x410] ;  /* 0x00008200ff0877ac */ /* 0x000f220008000a00 */
[----:B------:R-:W-:-:S03]  /*3c00*/  F2FP.BF16.F32.PACK_AB R10, R10, R13 ;  /* 0x0000000d0a0a723e */ /* 0x000fc600000010ff */
[----:B------:R-:W-:Y:S01]  /*3c10*/  IMAD.MOV R14, RZ, RZ, -R14 ;  /* 0x000000ffff0e7224 */ /* 0x000fe200078e0a0e */
[----:B------:R-:W-:Y:S02]  /*3c20*/  F2FP.BF16.F32.PACK_AB R11, R8, R11 ;  /* 0x0000000b080b723e */ /* 0x000fe400000010ff */
[----:B------:R-:W-:Y:S02]  /*3c30*/  F2FP.BF16.F32.PACK_AB R6, R6, R9 ;  /* 0x000000090606723e */ /* 0x000fe400000010ff */
[----:B------:R-:W-:Y:S02]  /*3c40*/  F2FP.BF16.F32.PACK_AB R7, R4, R7 ;  /* 0x000000070407723e */ /* 0x000fe400000010ff */
[----:B------:R-:W-:Y:S01]  /*3c50*/  F2FP.BF16.F32.PACK_AB R2, R2, R5 ;  /* 0x000000050202723e */ /* 0x000fe200000010ff */
[----:B---3--:R-:W3:Y:S01]  /*3c60*/  MUFU.RCP R22, R15 ;  /* 0x0000000f00167308 */ /* 0x008ee20000001000 */
[----:B------:R-:W-:Y:S01]  /*3c70*/  F2FP.BF16.F32.PACK_AB R3, R0, R3 ;  /* 0x000000030003723e */ /* 0x000fe200000010ff */
[----:B---3--:R-:W-:Y:S01]  /*3c80*/  VIADD R22, R22, 0xffffffe ;  /* 0x0ffffffe16167836 */ /* 0x008fe20000000000 */
[----:B-1----:R-:W-:-:S05]  /*3c90*/  IABS R15, R16 ;  /* 0x00000010000f7213 */ /* 0x002fca0000000000 */
        /* <DEDUP_REMOVED lines=8> */
[----:B------:R-:W-:Y:S01]  /*3d20*/  LOP3.LUT R14, R17, UR10, RZ, 0x3c, !PT ;  /* 0x0000000a110e7c12 */ /* 0x000fe2000f8e3cff */
[----:B-1----:R-:W1:Y:S03]  /*3d30*/  MUFU.RCP R12, R12 ;  /* 0x0000000c000c7308 */ /* 0x002e660000001000 */
[----:B------:R-:W-:Y:S02]  /*3d40*/  ISETP.GT.U32.AND P1, PT, R18, R21, PT ;  /* 0x000000151200720c */ /* 0x000fe40003f24070 */
[----:B------:R-:W-:-:S11]  /*3d50*/  ISETP.GE.AND P0, PT, R14, RZ, PT ;  /* 0x000000ff0e00720c */ /* 0x000fd60003f06270 */
[-C--:B------:R-:W-:Y:S01]  /*3d60*/  @!P1 IADD3 R21, PT, PT, R21, -R18.reuse, RZ ;  /* 0x8000001215159210 */ /* 0x080fe20007ffe0ff */
[----:B------:R-:W-:Y:S01]  /*3d70*/  @!P1 VIADD R19, R19, 0x1 ;  /* 0x0000000113139836 */ /* 0x000fe20000000000 */
[----:B------:R-:W-:Y:S01]  /*3d80*/  ISETP.NE.AND P1, PT, RZ, UR10, PT ;  /* 0x0000000aff007c0c */ /* 0x000fe2000bf25270 */
[----:B-1----:R-:W-:Y:S01]  /*3d90*/  VIADD R22, R12, 0xffffffe ;  /* 0x0ffffffe0c167836 */ /* 0x002fe20000000000 */
[----:B------:R-:W-:-:S03]  /*3da0*/  ISETP.GE.U32.AND P2, PT, R21, R18, PT ;  /* 0x000000121500720c */ /* 0x000fc60003f46070 */
[----:B------:R-:W1:Y:S10]  /*3db0*/  F2I.FTZ.U32.TRUNC.NTZ R23, R22 ;  /* 0x0000001600177305 */ /* 0x000e74000021f000 */
[----:B------:R-:W-:-:S05]  /*3dc0*/  @P2 VIADD R19, R19, 0x1 ;  /* 0x0000000113132836 */ /* 0x000fca0000000000 */
[----:B------:R-:W-:Y:S01]  /*3dd0*/  @!P0 IADD3 R19, PT, PT, -R19, RZ, RZ ;  /* 0x000000ff13138210 */ /* 0x000fe20007ffe1ff */
[--C-:B-1----:R-:W-:Y:S01]  /*3de0*/  IMAD.MOV R14, RZ, RZ, -R23.reuse ;  /* 0x000000ffff0e7224 */ /* 0x102fe200078e0a17 */
[----:B------:R-:W-:Y:S01]  /*3df0*/  @!P1 LOP3.LUT R19, RZ, UR10, RZ, 0x33, !PT ;  /* 0x0000000aff139c12 */ /* 0x000fe2000f8e33ff */
[----:B------:R-:W-:Y:S02]  /*3e00*/  IMAD.MOV.U32 R22, RZ, RZ, RZ ;  /* 0x000000ffff167224 */ /* 0x000fe400078e00ff */
[----:B------:R-:W-:Y:S02]  /*3e10*/  IMAD R14, R14, R15, RZ ;  /* 0x0000000f0e0e7224 */ /* 0x000fe400078e02ff */
[----:B------:R-:W-:Y:S02]  /*3e20*/  IMAD R18, R19, UR10, RZ ;  /* 0x0000000a13127c24 */ /* 0x000fe4000f8e02ff */
[----:B------:R-:W-:-:S04]  /*3e30*/  IMAD.HI.U32 R14, R23, R14, R22 ;  /* 0x0000000e170e7227 */ /* 0x000fc800078e0016 */
[----:B------:R-:W-:Y:S02]  /*3e40*/  IMAD.IADD R21, R17, 0x1, -R18 ;  /* 0x0000000111157824 */ /* 0x000fe400078e0a12 */
[----:B--2---:R-:W-:-:S03]  /*3e50*/  IMAD.WIDE.U32 R22, R19, UR4, RZ ;  /* 0x0000000413167c25 */ /* 0x004fc6000f8e00ff */
        /* <DEDUP_REMOVED lines=14> */
[----:B------:R-:W1:Y:S01]  /*3f40*/  LDCU.64 UR4, c[0x0][0x3f0] ;  /* 0x00007e00ff0477ac */ /* 0x000e620008000a00 */
[----:B------:R-:W-:Y:S02]  /*3f50*/  @P2 VIADD R20, R20, 0x1 ;  /* 0x0000000114142836 */ /* 0x000fe40000000000 */
[----:B------:R-:W-:-:S03]  /*3f60*/  IMAD.IADD R23, R23, 0x1, R12 ;  /* 0x0000000117177824 */ /* 0x000fc600078e020c */
[----:B------:R-:W-:Y:S02]  /*3f70*/  @!P1 IADD3 R20, PT, PT, -R20, RZ, RZ ;  /* 0x000000ff14149210 */ /* 0x000fe40007ffe1ff */
[----:B------:R-:W-:-:S04]  /*3f80*/  @!P0 LOP3.LUT R20, RZ, R16, RZ, 0x33, !PT ;  /* 0x00000010ff148212 */ /* 0x000fc800078e33ff */
[----:B------:R-:W-:Y:S01]  /*3f90*/  SHF.R.S32.HI R14, RZ, 0x1f, R20 ;  /* 0x0000001fff0e7819 */ /* 0x000fe20000011414 */
[C---:B------:R-:W-:Y:S02]  /*3fa0*/  IMAD R16, R20.reuse, R16, R18 ;  /* 0x0000001014107224 */ /* 0x040fe400078e0212 */
[----:B----4-:R-:W-:-:S04]  /*3fb0*/  IMAD.WIDE.U32 R22, R20, UR8, R22 ;  /* 0x0000000814167c25 */ /* 0x010fc8000f8e0016 */
[----:B------:R-:W-:Y:S01]  /*3fc0*/  IMAD R15, R14, UR8, RZ ;  /* 0x000000080e0f7c24 */ /* 0x000fe2000f8e02ff */
[----:B------:R-:W2:Y:S01]  /*3fd0*/  LDCU UR8, c[0x0][0x440] ;  /* 0x00008800ff0877ac */ /* 0x000ea20008000800 */
        /* <DEDUP_REMOVED lines=8> */
[----:B--2---:R-:W-:Y:S02]  /*4060*/  ISETP.GE.AND P2, PT, R30, UR8, PT ;  /* 0x000000081e007c0c */ /* 0x004fe4000bf46270 */
[----:B------:R-:W-:Y:S01]  /*4070*/  ISETP.GE.AND P1, PT, R29, UR8, PT ;  /* 0x000000081d007c0c */ /* 0x000fe2000bf26270 */
[----:B------:R-:W-:Y:S01]  /*4080*/  IMAD.X R15, R23, 0x1, R15, P0 ;  /* 0x00000001170f7824 */ /* 0x000fe200000e060f */
[----:B-1----:R-:W-:-:S04]  /*4090*/  LEA R14, P0, R12, UR4, 0x1 ;  /* 0x000000040c0e7c11 */ /* 0x002fc8000f8008ff */
[----:B------:R-:W-:Y:S02]  /*40a0*/  LEA.HI.X R15, R12, UR5, R15, 0x1, P0 ;  /* 0x000000050c0f7c11 */ /* 0x000fe400080f0c0f */
[----:B------:R-:W-:-:S03]  /*40b0*/  ISETP.GE.AND P0, PT, R28, UR8, PT ;  /* 0x000000081c007c0c */ /* 0x000fc6000bf06270 */
[----:B------:R1:W-:Y:S04]  /*40c0*/  @!P2 STG.E.64 desc[UR12][R14.64], R10 ;  /* 0x0000000a0e00a986 */ /* 0x0003e8000c101b0c */
[----:B------:R1:W-:Y:S06]  /*40d0*/  @!P1 STG.E.64 desc[UR12][R14.64+0x80], R6 ;  /* 0x000080060e009986 */ /* 0x0003ec000c101b0c */
[----:B------:R-:W-:Y:S05]  /*40e0*/  @P0 EXIT ;  /* 0x000000000000094d */ /* 0x000fea0003800000 */
[----:B------:R-:W-:Y:S01]  /*40f0*/  STG.E.64 desc[UR12][R14.64+0x100], R2 ;  /* 0x000100020e007986 */ /* 0x000fe2000c101b0c */
[----:B------:R-:W-:Y:S05]  /*4100*/  EXIT ;  /* 0x000000000000794d */ /* 0x000fea0003800000 */
        .weak           $__internal_3_$__cuda_sm20_div_s64
        .type           $__internal_3_$__cuda_sm20_div_s64,@function
        .size           $__internal_3_$__cuda_sm20_div_s64,(.L_x_3712 - $__internal_3_$__cuda_sm20_div_s64)
$__internal_3_$__cuda_sm20_div_s64:
[----:B------:R-:W-:Y:S01]  /*4110*/  IADD3 R29, P0, PT, RZ, -R18, RZ ;  /* 0x80000012ff1d7210 */ /* 0x000fe20007f1e0ff */
[----:B------:R-:W-:Y:S01]  /*4120*/  IMAD.MOV.U32 R37, RZ, RZ, RZ ;  /* 0x000000ffff257224 */ /* 0x000fe200078e00ff */
        /* <DEDUP_REMOVED lines=31> */
[----:B------:R-:W-:-:S03]  /*4320*/  SEL R13, R13, R36, !P1 ;  /* 0x000000240d0d7207 */ /* 0x000fc60004800000 */
[----:B------:R-:W-:-:S04]  /*4330*/  IMAD.HI.U32 R11, P3, R21, R14, R38 ;  /* 0x0000000e150b7227 */ /* 0x000fc80007860026 */
[----:B------:R-:W-:-:S05]  /*4340*/  IMAD R14, R21, R22, RZ ;  /* 0x00000016150e7224 */ /* 0x000fca00078e02ff */
[----:B------:R-:W-:Y:S01]  /*4350*/  IADD3 R14, P2, PT, R14, R11, RZ ;  /* 0x0000000b0e0e7210 */ /* 0x000fe20007f5e0ff */
[----:B------:R-:W-:Y:S01]  /*4360*/  IMAD.HI.U32 R11, R21, R22, RZ ;  /* 0x00000016150b7227 */ /* 0x000fe200078e00ff */
[----:B------:R-:W-:-:S03]  /*4370*/  IADD3.X R22, PT, PT, RZ, ~R19, RZ, P0, !PT ;  /* 0x80000013ff167210 */ /* 0x000fc600007fe4ff */
[----:B------:R-:W-:Y:S01]  /*4380*/  IMAD.X R21, R11, 0x1, R21, P4 ;  /* 0x000000010b157824 */ /* 0x000fe200020e0615 */
[----:B------:R-:W-:Y:S01]  /*4390*/  SEL R11, R22, R19, !P1 ;  /* 0x00000013160b7207 */ /* 0x000fe20004800000 */
[----:B------:R-:W-:-:S04]  /*43a0*/  IMAD.HI.U32 R36, R14, R13, RZ ;  /* 0x0000000d0e247227 */ /* 0x000fc800078e00ff */
[----:B------:R-:W-:Y:S01]  /*43b0*/  IMAD.WIDE.U32 R36, R14, R11, R36 ;  /* 0x0000000b0e247225 */ /* 0x000fe200078e0024 */
[----:B------:R-:W-:-:S05]  /*43c0*/  IADD3.X R14, PT, PT, RZ, RZ, R21, P2, P3 ;  /* 0x000000ffff0e7210 */ /* 0x000fca00017e6415 */
[----:B------:R-:W-:-:S04]  /*43d0*/  IMAD.HI.U32 R21, P0, R14, R13, R36 ;  /* 0x0000000d0e157227 */ /* 0x000fc80007800024 */
[----:B------:R-:W-:-:S05]  /*43e0*/  IMAD R22, R14, R11, RZ ;  /* 0x0000000b0e167224 */ /* 0x000fca00078e02ff */
[----:B------:R-:W-:Y:S01]  /*43f0*/  IADD3 R22, P1, PT, R22, R21, RZ ;  /* 0x0000001516167210 */ /* 0x000fe20007f3e0ff */
[----:B------:R-:W-:-:S04]  /*4400*/  IMAD.HI.U32 R21, R14, R11, RZ ;  /* 0x0000000b0e157227 */ /* 0x000fc800078e00ff */
[----:B------:R-:W-:-:S04]  /*4410*/  IMAD.WIDE.U32 R36, R22, R28, RZ ;  /* 0x0000001c16247225 */ /* 0x000fc800078e00ff */
[----:B------:R-:W-:Y:S01]  /*4420*/  IMAD.X R21, RZ, RZ, R21, P0 ;  /* 0x000000ffff157224 */ /* 0x000fe200000e0615 */
[----:B------:R-:W-:Y:S01]  /*4430*/  IADD3 R13, P0, PT, -R36, R13, RZ ;  /* 0x0000000d240d7210 */ /* 0x000fe20007f1e1ff */
[----:B------:R-:W-:Y:S02]  /*4440*/  IMAD R14, R22, R29, R37 ;  /* 0x0000001d160e7224 */ /* 0x000fe400078e0225 */
[----:B------:R-:W-:Y:S01]  /*4450*/  IMAD.X R21, RZ, RZ, R21, P1 ;  /* 0x000000ffff157224 */ /* 0x000fe200008e0615 */
[----:B------:R-:W-:-:S03]  /*4460*/  ISETP.GE.U32.AND P3, PT, R13, R28, PT ;  /* 0x0000001c0d00720c */ /* 0x000fc60003f66070 */
[----:B------:R-:W-:-:S05]  /*4470*/  IMAD R14, R21, R28, R14 ;  /* 0x0000001c150e7224 */ /* 0x000fca00078e020e */
[----:B------:R-:W-:Y:S02]  /*4480*/  IADD3.X R11, PT, PT, ~R14, R11, RZ, P0, !PT ;  /* 0x0000000b0e0b7210 */ /* 0x000fe400007fe5ff */
[----:B------:R-:W-:Y:S02]  /*4490*/  IADD3 R14, P2, PT, R13, -R28, RZ ;  /* 0x8000001c0d0e7210 */ /* 0x000fe40007f5e0ff */
[----:B------:R-:W-:-:S04]  /*44a0*/  ISETP.GE.U32.AND.EX P3, PT, R11, R29, PT, P3 ;  /* 0x0000001d0b00720c */ /* 0x000fc80003f66130 */
[----:B------:R-:W-:Y:S01]  /*44b0*/  SEL R27, R14, R13, P3 ;  /* 0x0000000d0e1b7207 */ /* 0x000fe20001800000 */
[----:B------:R-:W-:Y:S01]  /*44c0*/  IMAD.X R14, R11, 0x1, ~R29, P2 ;  /* 0x000000010b0e7824 */ /* 0x000fe200010e0e1d */
[----:B------:R-:W-:Y:S02]  /*44d0*/  IADD3 R13, P1, PT, R22, 0x1, RZ ;  /* 0x00000001160d7810 */ /* 0x000fe40007f3e0ff */
[----:B------:R-:W-:Y:S01]  /*44e0*/  ISETP.GE.U32.AND P0, PT, R27, R28, PT ;  /* 0x0000001c1b00720c */ /* 0x000fe20003f06070 */
[----:B------:R-:W-:Y:S01]  /*44f0*/  IMAD.MOV.U32 R28, RZ, RZ, R16 ;  /* 0x000000ffff1c7224 */ /* 0x000fe200078e0010 */
[----:B------:R-:W-:Y:S01]  /*4500*/  SEL R13, R13, R22, P3 ;  /* 0x000000160d0d7207 */ /* 0x000fe20001800000 */
[----:B------:R-:W-:Y:S01]  /*4510*/  IMAD.X R22, RZ, RZ, R21, P1 ;  /* 0x000000ffff167224 */ /* 0x000fe200008e0615 */
[----:B------:R-:W-:Y:S02]  /*4520*/  SEL R11, R14, R11, P3 ;  /* 0x0000000b0e0b7207 */ /* 0x000fe40001800000 */
[----:B------:R-:W-:-:S02]  /*4530*/  IADD3 R14, P1, PT, R13, 0x1, RZ ;  /* 0x000000010d0e7810 */ /* 0x000fc40007f3e0ff */
[----:B------:R-:W-:Y:S02]  /*4540*/  SEL R22, R22, R21, P3 ;  /* 0x0000001516167207 */ /* 0x000fe40001800000 */
[----:B------:R-:W-:Y:S01]  /*4550*/  ISETP.GE.U32.AND.EX P0, PT, R11, R29, PT, P0 ;  /* 0x0000001d0b00720c */ /* 0x000fe20003f06100 */
[----:B------:R-:W-:Y:S02]  /*4560*/  IMAD.MOV.U32 R29, RZ, RZ, 0x0 ;  /* 0x00000000ff1d7424 */ /* 0x000fe400078e00ff */
[----:B------:R-:W-:Y:S01]  /*4570*/  IMAD.X R11, RZ, RZ, R22, P1 ;  /* 0x000000ffff0b7224 */ /* 0x000fe200008e0616 */
[----:B------:R-:W-:Y:S02]  /*4580*/  SEL R14, R14, R13, P0 ;  /* 0x0000000d0e0e7207 */ /* 0x000fe40000000000 */
[----:B------:R-:W-:Y:S02]  /*4590*/  LOP3.LUT R13, R17, R19, RZ, 0x3c, !PT ;  /* 0x00000013110d7212 */ /* 0x000fe400078e3cff */
[----:B------:R-:W-:-:S02]  /*45a0*/  SEL R22, R11, R22, P0 ;  /* 0x000000160b167207 */ /* 0x000fc40000000000 */
[----:B------:R-:W-:Y:S02]  /*45b0*/  IADD3 R11, P1, PT, RZ, -R14, RZ ;  /* 0x8000000eff0b7210 */ /* 0x000fe40007f3e0ff */
[----:B------:R-:W-:Y:S02]  /*45c0*/  ISETP.GE.AND P2, PT, R13, RZ, PT ;  /* 0x000000ff0d00720c */ /* 0x000fe40003f46270 */
[----:B------:R-:W-:Y:S02]  /*45d0*/  ISETP.NE.U32.AND P0, PT, R18, RZ, PT ;  /* 0x000000ff1200720c */ /* 0x000fe40003f05070 */
[----:B------:R-:W-:Y:S02]  /*45e0*/  IADD3.X R13, PT, PT, RZ, ~R22, RZ, P1, !PT ;  /* 0x80000016ff0d7210 */ /* 0x000fe40000ffe4ff */
[----:B------:R-:W-:Y:S02]  /*45f0*/  ISETP.NE.AND.EX P0, PT, R17, RZ, PT, P0 ;  /* 0x000000ff1100720c */ /* 0x000fe40003f05300 */
[----:B------:R-:W-:-:S02]  /*4600*/  SEL R11, R11, R14, !P2 ;  /* 0x0000000e0b0b7207 */ /* 0x000fc40005000000 */
[----:B------:R-:W-:Y:S02]  /*4610*/  SEL R13, R13, R22, !P2 ;  /* 0x000000160d0d7207 */ /* 0x000fe40005000000 */
[----:B------:R-:W-:Y:S02]  /*4620*/  SEL R14, R11, 0xffffffff, P0 ;  /* 0xffffffff0b0e7807 */ /* 0x000fe40000000000 */
[----:B------:R-:W-:Y:S01]  /*4630*/  SEL R13, R13, 0xffffffff, P0 ;  /* 0xffffffff0d0d7807 */ /* 0x000fe20000000000 */
[----:B------:R-:W-:Y:S06]  /*4640*/  RET.REL.NODEC R28 `(_ZN5flash32flash_fwd_splitkv_combine_kernelI23Flash_fwd_kernel_traitsILi192ELi64ELi64ELi4ELb0ELb0EN7cutlass10bfloat16_tE19Flash_kernel_traitsILi192ELi64ELi64ELi4ES3_EELi8ELi4ELb0EEEvNS_16Flash_fwd_paramsE) ;  /* 0xffffffb81c6c7950 */ /* 0x000fec0003c3ffff */
.L_x_129:
        /* <DEDUP_REMOVED lines=11> */
.L_x_3712:


//--------------------- .text._ZN5flash32flash_fwd_splitkv_combine_kernelI23Flash_fwd_kernel_traitsILi192ELi64ELi64ELi4ELb0ELb0EN7cutlass10bfloat16_tE19Flash_kernel_traitsILi192ELi64ELi64ELi4ES3_EELi8ELi3ELb0EEEvNS_16Flash_fwd_paramsE --------------------------
	.section	.text._ZN5flash32flash_fwd_splitkv_combine_kernelI23Flash_fwd_kernel_traitsILi192ELi64ELi64ELi4ELb0ELb0EN7cutlass10bfloat16_tE19Flash_kernel_traitsILi192ELi64ELi64ELi4ES3_EELi8ELi3ELb0EEEvNS_16Flash_fwd_paramsE,"ax",@progbits
	.align	128
        .global         _ZN5flash32flash_fwd_splitkv_combine_kernelI23Flash_fwd_kernel_traitsILi192ELi64ELi64ELi4ELb0ELb0EN7cutlass10bfloat16_tE19Flash_kernel_traitsILi192ELi64ELi64ELi4ES3_EELi8ELi3ELb0EEEvNS_16Flash_fwd_paramsE
        .type           _ZN5flash32flash_fwd_splitkv_combine_kernelI23Flash_fwd_kernel_traitsILi192ELi64ELi64ELi4ELb0ELb0EN7cutlass10bfloat16_tE19Flash_kernel_traitsILi192ELi64ELi64ELi4ES3_EELi8ELi3ELb0EEEvNS_16Flash_fwd_paramsE,@function
        .size           _ZN5flash32flash_fwd_splitkv_combine_kernelI23Flash_fwd_kernel_traitsILi192ELi64ELi64ELi4ELb0ELb0EN7cutlass10bfloat16_tE19Flash_kernel_traitsILi192ELi64ELi64ELi4ES3_EELi8ELi3ELb0EEEvNS_16Flash_fwd_paramsE,(.L_x_3713 - _ZN5flash32flash_fwd_splitkv_combine_kernelI23Flash_fwd_kernel_traitsILi192ELi64ELi64ELi4ELb0ELb0EN7cutlass10bfloat16_tE19Flash_kernel_traitsILi192ELi64ELi64ELi4ES3_EELi8ELi3ELb0EEEvNS_16Flash_fwd_paramsE)
        .other          _ZN5flash32flash_fwd_splitkv_combine_kernelI23Flash_fwd_kernel_traitsILi192ELi64ELi64ELi4ELb0ELb0EN7cutlass10bfloat16_tE19Flash_kernel_traitsILi192ELi64ELi64ELi4ES3_EELi8ELi3ELb0EEEvNS_16Flash_fwd_paramsE,@"STO_CUDA_ENTRY STV_DEFAULT"
_ZN5flash32flash_fwd_splitkv_combine_kernelI23Flash_fwd_kernel_traitsILi192ELi64ELi64ELi4ELb0ELb0EN7cutlass10bfloat16_tE19Flash_kernel_traitsILi192ELi64ELi64ELi4ES3_EELi8ELi3ELb0EEEvNS_16Flash_fwd_paramsE:
.text._ZN5flash32flash_fwd_splitkv_combine_kernelI23Flash_fwd_kernel_traitsILi192ELi64ELi64ELi4ELb0ELb0EN7cutlass10bfloat16_tE19Flash_kernel_traitsILi192ELi64ELi64ELi4ES3_EELi8ELi3ELb0EEEvNS_16Flash_fwd_paramsE:
        /* <DEDUP_REMOVED lines=38> */
.L_x_130:
[----:B------:R-:W-:Y:S01]  /*0260*/  IMAD.U32 R27, RZ, RZ, UR7 ;  /* 0x00000007ff1b7e24 */ /* 0x000fe2000f8e00ff */
[----:B------:R-:W-:Y:S01]  /*0270*/  MOV R20, UR15 ;  /* 0x0000000f00147c02 */ /* 0x000fe20008000f00 */
[----:B------:R-:W-:Y:S01]  /*0280*/  IMAD.U32 R21, RZ, RZ, UR14 ;  /* 0x0000000eff157e24 */ /* 0x000fe2000f8e00ff */
[----:B------:R-:W-:Y:S02]  /*0290*/  MOV R19, UR8 ;  /* 0x0000000800137c02 */ /* 0x000fe40008000f00 */
[----:B------:R-:W-:Y:S02]  /*02a0*/  MOV R18, 0x2c0 ;  /* 0x000002c000127802 */ /* 0x000fe40000000f00 */
[----:B------:R-:W-:Y:S05]  /*02b0*/  CALL.REL.NOINC `($__internal_4_$__cuda_sm20_div_s64) ;  /* 0x0000003c007c7944 */ /* 0x000fea0003c00000 */
.L_x_131:
        /* <DEDUP_REMOVED lines=30> */
.L_x_133:
[----:B------:R-:W-:Y:S01]  /*04a0*/  IMAD.MOV.U32 R27, RZ, RZ, R16 ;  /* 0x000000ffff1b7224 */ /* 0x000fe200078e0010 */
[----:B------:R-:W-:Y:S02]  /*04b0*/  MOV R21, R17 ;  /* 0x0000001100157202 */ /* 0x000fe40000000f00 */
[----:B------:R-:W-:Y:S02]  /*04c0*/  MOV R18, 0x4e0 ;  /* 0x000004e000127802 */ /* 0x000fe40000000f00 */
[----:B------:R-:W-:Y:S05]  /*04d0*/  CALL.REL.NOINC `($__internal_4_$__cuda_sm20_div_s64) ;  /* 0x0000003800f47944 */ /* 0x000fea0003c00000 */
[----:B------:R-:W-:Y:S02]  /*04e0*/  MOV R6, R16 ;  /* 0x0000001000067202 */ /* 0x000fe40000000f00 */
[----:B------:R-:W-:Y:S02]  /*04f0*/  MOV R7, R17 ;  /* 0x0000001100077202 */ /* 0x000fe40000000f00 */
.L_x_134:
[----:B------:R-:W-:Y:S05]  /*0500*/  BSYNC.RECONVERGENT B0 ;  /* 0x0000000000007941 */ /* 0x000fea0003800200 */
.L_x_132:
        /* <DEDUP_REMOVED lines=40> */
[----:B------:R-:W0:Y:S02]  /*0790*/  F2I.FTZ.U32.TRUNC.NTZ R3, R8 ;  /* 0x0000000800037305 */ /* 0x000e24000021f000 */
[----:B0-----:R-:W-:-:S04]  /*07a0*/  IMAD.MOV R2, RZ, RZ, -R3 ;  /* 0x000000ffff027224 */ /* 0x001fc800078e0a03 */
[----:B------:R-:W-:Y:S02]  /*07b0*/  IMAD R5, R2, R14, RZ ;  /* 0x0000000e02057224 */ /* 0x000fe400078e02ff */
[----:B------:R-:W-:-:S05]  /*07c0*/  HFMA2 R2, -RZ, RZ, 0, 0 ;  /* 0x00000000ff027431 */ /* 0x000fca00000001ff */
        /* <DEDUP_REMOVED lines=11> */
.L_x_136:
[----:B------:R-:W-:Y:S01]  /*0880*/  IMAD.MOV.U32 R27, RZ, RZ, R20 ;  /* 0x000000ffff1b7224 */ /* 0x000fe200078e0014 */
[----:B------:R-:W-:Y:S01]  /*0890*/  MOV R20, R14 ;  /* 0x0000000e00147202 */ /* 0x000fe20000000f00 */
[----:B------:R-:W-:Y:S01]  /*08a0*/  IMAD.MOV.U32 R21, RZ, RZ, R19 ;  /* 0x000000ffff157224 */ /* 0x000fe200078e0013 */
[----:B------:R-:W-:Y:S02]  /*08b0*/  MOV R19, R4 ;  /* 0x0000000400137202 */ /* 0x000fe40000000f00 */
[----:B------:R-:W-:Y:S02]  /*08c0*/  MOV R18, 0x8e0 ;  /* 0x000008e000127802 */ /* 0x000fe40000000f00 */
[----:B------:R-:W-:Y:S05]  /*08d0*/  CALL.REL.NOINC `($__internal_4_$__cuda_sm20_div_s64) ;  /* 0x0000003400f47944 */ /* 0x000fea0003c00000 */
.L_x_137:
[----:B------:R-:W-:Y:S05]  /*08e0*/  BSYNC.RECONVERGENT B0 ;  /* 0x0000000000007941 */ /* 0x000fea0003800200 */
.L_x_135:
        /* <DEDUP_REMOVED lines=45> */
[----:B------:R-:W1:Y:S01]  /*0bc0*/  F2I.FTZ.U32.TRUNC.NTZ R21, R20 ;  /* 0x0000001400157305 */ /* 0x000e62000021f000 */
[----:B0-----:R-:W-:Y:S01]  /*0bd0*/  IADD3 R22, PT, PT, R2, 0xffffffe, RZ ;  /* 0x0ffffffe02167810 */ /* 0x001fe20007ffe0ff */
[----:B------:R-:W-:-:S06]  /*0be0*/  VIADD R2, R5, 0xffffffff ;  /* 0xffffffff05027836 */ /* 0x000fcc0000000000 */
[----:B------:R0:W2:Y:S01]  /*0bf0*/  F2I.FTZ.U32.TRUNC.NTZ R23, R22 ;  /* 0x0000001600177305 */ /* 0x0000a2000021f000 */
[----:B------:R-:W-:Y:S02]  /*0c00*/  IMAD.IADD R8, R2, 0x1, R11 ;  /* 0x0000000102087824 */ /* 0x000fe400078e020b */
[----:B-1----:R-:W-:Y:S02]  /*0c10*/  IMAD.MOV R3, RZ, RZ, -R21 ;  /* 0x000000ffff037224 */ /* 0x002fe400078e0a15 */
[----:B------:R-:W-:Y:S02]  /*0c20*/  IMAD.MOV.U32 R20, RZ, RZ, RZ ;  /* 0x000000ffff147224 */ /* 0x000fe400078e00ff */
[----:B------:R-:W-:Y:S02]  /*0c30*/  IMAD R3, R3, R9, RZ ;  /* 0x0000000903037224 */ /* 0x000fe400078e02ff */
[----:B0-----:R-:W-:Y:S02]  /*0c40*/  HFMA2 R22, -RZ, RZ, 0, 0 ;  /* 0x00000000ff167431 */ /* 0x001fe400000001ff */
[----:B--2---:R-:W-:-:S02]  /*0c50*/  IMAD.MOV R10, RZ, RZ, -R23 ;  /* 0x000000ffff0a7224 */ /* 0x004fc400078e0a17 */
[----:B------:R-:W-:-:S04]  /*0c60*/  IMAD.HI.U32 R3, R21, R3, R20 ;  /* 0x0000000315037227 */ /* 0x000fc800078e0014 */
[----:B------:R-:W-:Y:S01]  /*0c70*/  IMAD R13, R10, R11, RZ ;  /* 0x0000000b0a0d7224 */ /* 0x000fe200078e02ff */
[----:B------:R-:W-:-:S03]  /*0c80*/  IABS R10, R8 ;  /* 0x00000008000a7213 */ /* 0x000fc60000000000 */
[----:B------:R-:W-:-:S04]  /*0c90*/  IMAD.HI.U32 R13, R23, R13, R22 ;  /* 0x0000000d170d7227 */ /* 0x000fc800078e0016 */
[----:B------:R-:W-:-:S04]  /*0ca0*/  IMAD.HI.U32 R15, R3, R10, RZ ;  /* 0x0000000a030f7227 */ /* 0x000fc800078e00ff */
[----:B------:R-:W-:Y:S01]  /*0cb0*/  IMAD.HI.U32 R13, R13, R10, RZ ;  /* 0x0000000a0d0d7227 */ /* 0x000fe200078e00ff */
[----:B------:R-:W-:-:S03]  /*0cc0*/  IADD3 R3, PT, PT, -R15, RZ, RZ ;  /* 0x000000ff0f037210 */ /* 0x000fc60007ffe1ff */
[--C-:B------:R-:W-:Y:S02]  /*0cd0*/  IMAD R18, R13, R18, R10.reuse ;  /* 0x000000120d127224 */ /* 0x100fe400078e020a */
[----:B------:R-:W-:-:S03]  /*0ce0*/  IMAD R10, R9, R3, R10 ;  /* 0x00000003090a7224 */ /* 0x000fc600078e020a */
[----:B------:R-:W-:Y:S02]  /*0cf0*/  ISETP.GT.U32.AND P1, PT, R11, R18, PT ;  /* 0x000000120b00720c */ /* 0x000fe40003f24070 */
[----:B------:R-:W-:-:S11]  /*0d00*/  ISETP.GT.U32.AND P3, PT, R9, R10, PT ;  /* 0x0000000a0900720c */ /* 0x000fd60003f64070 */
[----:B------:R-:W-:Y:S02]  /*0d10*/  @!P1 IMAD.IADD R18, R18, 0x1, -R11 ;  /* 0x0000000112129824 */ /* 0x000fe400078e0a0b */
[----:B------:R-:W-:Y:S01]  /*0d20*/  @!P1 VIADD R13, R13, 0x1 ;  /* 0x000000010d0d9836 */ /* 0x000fe20000000000 */
[----:B------:R-:W-:Y:S01]  /*0d30*/  ISETP.NE.AND P1, PT, R12, RZ, PT ;  /* 0x000000ff0c00720c */ /* 0x000fe20003f25270 */
[----:B------:R-:W-:Y:S01]  /*0d40*/  @!P3 IMAD.IADD R10, R10, 0x1, -R9 ;  /* 0x000000010a0ab824 */ /* 0x000fe200078e0a09 */
[-C--:B------:R-:W-:Y:S02]  /*0d50*/  ISETP.GE.U32.AND P2, PT, R18, R11.reuse, PT ;  /* 0x0000000b1200720c */ /* 0x080fe40003f46070 */
[C---:B------:R-:W-:Y:S02]  /*0d60*/  LOP3.LUT R18, R8.reuse, R11, RZ, 0x3c, !PT ;  /* 0x0000000b08127212 */ /* 0x040fe400078e3cff */
[----:B------:R-:W-:Y:S02]  /*0d70*/  LOP3.LUT R8, R8, R5, RZ, 0x3c, !PT ;  /* 0x0000000508087212 */ /* 0x000fe400078e3cff */
[----:B------:R-:W-:-:S02]  /*0d80*/  ISETP.GE.AND P0, PT, R18, RZ, PT ;  /* 0x000000ff1200720c */ /* 0x000fc40003f06270 */
[----:B------:R-:W-:Y:S02]  /*0d90*/  @!P3 IADD3 R15, PT, PT, R15, 0x1, RZ ;  /* 0x000000010f0fb810 */ /* 0x000fe40007ffe0ff */
[----:B------:R-:W-:-:S03]  /*0da0*/  ISETP.NE.AND P3, PT, R0, RZ, PT ;  /* 0x000000ff0000720c */ /* 0x000fc60003f65270 */
[----:B------:R-:W-:Y:S01]  /*0db0*/  @P2 VIADD R13, R13, 0x1 ;  /* 0x000000010d0d2836 */ /* 0x000fe20000000000 */
[----:B------:R-:W-:-:S05]  /*0dc0*/  ISETP.GE.AND P2, PT, R8, RZ, PT ;  /* 0x000000ff0800720c */ /* 0x000fca0003f46270 */
[----:B------:R-:W-:Y:S01]  /*0dd0*/  @!P0 IMAD.MOV R13, RZ, RZ, -R13 ;  /* 0x000000ffff0d8224 */ /* 0x000fe200078e0a0d */
[----:B------:R-:W-:Y:S02]  /*0de0*/  @!P1 LOP3.LUT R13, RZ, R11, RZ, 0x33, !PT ;  /* 0x0000000bff0d9212 */ /* 0x000fe400078e33ff */
[----:B------:R-:W-:Y:S02]  /*0df0*/  ISETP.GE.U32.AND P1, PT, R10, R9, PT ;  /* 0x000000090a00720c */ /* 0x000fe40003f26070 */
[----:B------:R-:W-:Y:S02]  /*0e00*/  ISETP.LT.U32.AND P0, PT, R16, R13, PT ;  /* 0x0000000d1000720c */ /* 0x000fe40003f01070 */
[----:B------:R-:W-:Y:S02]  /*0e10*/  SHF.R.S32.HI R3, RZ, 0x1f, R13 ;  /* 0x0000001fff037819 */ /* 0x000fe4000001140d */
[----:B------:R-:W-:Y:S02]  /*0e20*/  SEL R10, RZ, 0x1, !P3 ;  /* 0x00000001ff0a7807 */ /* 0x000fe40005800000 */
[----:B------:R-:W-:-:S02]  /*0e30*/  ISETP.LT.AND.EX P0, PT, R17, R3, PT, P0 ;  /* 0x000000031100720c */ /* 0x000fc40003f01300 */
[----:B------:R-:W-:Y:S02]  /*0e40*/  SHF.R.S32.HI R9, RZ, 0x1f, R12 ;  /* 0x0000001fff097819 */ /* 0x000fe4000001140c */
[----:B------:R-:W-:Y:S01]  /*0e50*/  SEL R3, R17, R3, P0 ;  /* 0x0000000311037207 */ /* 0x000fe20000000000 */
[----:B------:R-:W-:Y:S01]  /*0e60*/  @P1 VIADD R15, R15, 0x1 ;  /* 0x000000010f0f1836 */ /* 0x000fe20000000000 */
[----:B------:R-:W-:Y:S02]  /*0e70*/  LOP3.LUT R10, R9, R10, RZ, 0xfc, !PT ;  /* 0x0000000a090a7212 */ /* 0x000fe400078efcff */
[----:B------:R-:W-:Y:S01]  /*0e80*/  LOP3.LUT R8, R17, R3, RZ, 0xfc, !PT ;  /* 0x0000000311087212 */ /* 0x000fe200078efcff */
[----:B------:R-:W-:Y:S01]  /*0e90*/  IMAD.MOV.U32 R0, RZ, RZ, R15 ;  /* 0x000000ffff007224 */ /* 0x000fe200078e000f */
[----:B------:R-:W-:Y:S02]  /*0ea0*/  SEL R11, R16, R13, P0 ;  /* 0x0000000d100b7207 */ /* 0x000fe40000000000 */
        /* <DEDUP_REMOVED lines=24> */
.L_x_139:
[----:B------:R-:W-:Y:S01]  /*1030*/  IMAD.MOV.U32 R27, RZ, RZ, R16 ;  /* 0x000000ffff1b7224 */ /* 0x000fe200078e0010 */
[----:B------:R-:W-:Y:S01]  /*1040*/  MOV R20, R11 ;  /* 0x0000000b00147202 */ /* 0x000fe20000000f00 */
[----:B------:R-:W-:Y:S01]  /*1050*/  IMAD.MOV.U32 R21, RZ, RZ, R17 ;  /* 0x000000ffff157224 */ /* 0x000fe200078e0011 */
[----:B------:R-:W-:Y:S02]  /*1060*/  MOV R19, R3 ;  /* 0x0000000300137202 */ /* 0x000fe40000000f00 */
[----:B------:R-:W-:Y:S02]  /*1070*/  MOV R18, 0x1090 ;  /* 0x0000109000127802 */ /* 0x000fe40000000f00 */
[----:B------:R-:W-:Y:S05]  /*1080*/  CALL.REL.NOINC `($__internal_4_$__cuda_sm20_div_s64) ;  /* 0x0000003000087944 */ /* 0x000fea0003c00000 */
[----:B------:R-:W-:Y:S02]  /*1090*/  MOV R32, R16 ;  /* 0x0000001000207202 */ /* 0x000fe40000000f00 */
[----:B------:R-:W-:Y:S02]  /*10a0*/  MOV R33, R17 ;  /* 0x0000001100217202 */ /* 0x000fe40000000f00 */
.L_x_140:
[----:B------:R-:W-:Y:S05]  /*10b0*/  BSYNC.RECONVERGENT B0 ;  /* 0x0000000000007941 */ /* 0x000fea0003800200 */
.L_x_138:
[----:B------:R-:W-:Y:S01]  /*10c0*/  IABS R16, UR10 ;  /* 0x0000000a00107c13 */ /* 0x000fe20008000000 */
[----:B------:R-:W0:Y:S01]  /*10d0*/  LDC R5, c[0x0][0x434] ;  /* 0x00010d00ff057b82 */ /* 0x000e220000000800 */
[----:B------:R-:W-:Y:S01]  /*10e0*/  IABS R8, UR10 ;  /* 0x0000000a00087c13 */ /* 0x000fe20008000000 */
[----:B------:R-:W-:Y:S01]  /*10f0*/  BSSY.RECONVERGENT B0, `(.L_x_141) ;  /* 0x000003e000007945 */ /* 0x000fe20003800200 */
[----:B------:R-:W1:Y:S03]  /*1100*/  I2F.RP R15, R16 ;  /* 0x00000010000f7306 */ /* 0x000e660000209400 */
[----:B------:R-:W-:-:S05]  /*1110*/  IMAD.MOV R8, RZ, RZ, -R8 ;  /* 0x000000ffff087224 */ /* 0x000fca00078e0a08 */
        /* <DEDUP_REMOVED lines=10> */
[----:B------:R-:W-:Y:S01]  /*11c0*/  IMAD R9, R13, R8, R9 ;  /* 0x000000080d097224 */ /* 0x000fe200078e0209 */
[----:B------:R-:W-:-:S04]  /*11d0*/  LOP3.LUT R8, R5, R16, RZ, 0x3c, !PT ;  /* 0x0000001005087212 */ /* 0x000fc800078e3cff */
[----:B------:R-:W-:Y:S02]  /*11e0*/  ISETP.GT.U32.AND P1, PT, R16, R9, PT ;  /* 0x000000091000720c */ /* 0x000fe40003f24070 */
[----:B------:R-:W-:-:S11]  /*11f0*/  ISETP.GE.AND P0, PT, R8, RZ, PT ;  /* 0x000000ff0800720c */ /* 0x000fd60003f06270 */
[----:B------:R-:W-:Y:S02]  /*1200*/  @!P1 IMAD.IADD R9, R9, 0x1, -R16 ;  /* 0x0000000109099824 */ /* 0x000fe400078e0a10 */
[----:B------:R-:W-:Y:S01]  /*1210*/  @!P1 VIADD R13, R13, 0x1 ;  /* 0x000000010d0d9836 */ /* 0x000fe20000000000 */
[----:B------:R-:W-:Y:S02]  /*1220*/  ISETP.NE.AND P1, PT, RZ, UR10, PT ;  /* 0x0000000aff007c0c */ /* 0x000fe4000bf25270 */
[----:B------:R-:W-:-:S13]  /*1230*/  ISETP.GE.U32.AND P2, PT, R9, R16, PT ;  /* 0x000000100900720c */ /* 0x000fda0003f46070 */
[----:B------:R-:W-:-:S04]  /*1240*/  @P2 VIADD R13, R13, 0x1 ;  /* 0x000000010d0d2836 */ /* 0x000fc80000000000 */
[----:B------:R-:W-:Y:S02]  /*1250*/  IMAD.MOV.U32 R9, RZ, RZ, R13 ;  /* 0x000000ffff097224 */ /* 0x000fe400078e000d */
[----:B------:R-:W-:Y:S02]  /*1260*/  IMAD R13, R0, UR11, RZ ;  /* 0x0000000b000d7c24 */ /* 0x000fe4000f8e02ff */
[----:B------:R-:W-:Y:S01]  /*1270*/  @!P0 IMAD.MOV R9, RZ, RZ, -R9 ;  /* 0x000000ffff098224 */ /* 0x000fe200078e0a09 */
[----:B------:R-:W-:Y:S01]  /*1280*/  @!P1 LOP3.LUT R9, RZ, R16, RZ, 0x33, !PT ;  /* 0x00000010ff099212 */ /* 0x000fe200078e33ff */
[----:B------:R-:W-:-:S03]  /*1290*/  IMAD R10, R10, R13, RZ ;  /* 0x0000000d0a0a7224 */ /* 0x000fc600078e02ff */
        /* <DEDUP_REMOVED lines=28> */
.L_x_142:
[----:B------:R-:W-:Y:S01]  /*1460*/  IMAD.MOV.U32 R27, RZ, RZ, R6 ;  /* 0x000000ffff1b7224 */ /* 0x000fe200078e0006 */
[----:B------:R-:W-:Y:S01]  /*1470*/  MOV R21, R7 ;  /* 0x0000000700157202 */ /* 0x000fe20000000f00 */
[----:B------:R-:W-:Y:S01]  /*1480*/  IMAD.MOV.U32 R20, RZ, RZ, R9 ;  /* 0x000000ffff147224 */ /* 0x000fe200078e0009 */
[----:B------:R-:W-:Y:S02]  /*1490*/  MOV R18, 0x14b0 ;  /* 0x000014b000127802 */ /* 0x000fe40000000f00 */
[----:B------:R-:W-:Y:S05]  /*14a0*/  CALL.REL.NOINC `($__internal_4_$__cuda_sm20_div_s64) ;  /* 0x0000002c00007944 */ /* 0x000fea0003c00000 */
[----:B------:R-:W-:Y:S02]  /*14b0*/  MOV R20, R16 ;  /* 0x0000001000147202 */ /* 0x000fe40000000f00 */
[----:B------:R-:W-:Y:S02]  /*14c0*/  MOV R21, R17 ;  /* 0x0000001100157202 */ /* 0x000fe40000000f00 */
.L_x_143:
[----:B------:R-:W-:Y:S05]  /*14d0*/  BSYNC.RECONVERGENT B0 ;  /* 0x0000000000007941 */ /* 0x000fea0003800200 */
.L_x_141:
[----:B------:R-:W0:Y:S01]  /*14e0*/  LDCU UR5, c[0x0][0x434] ;  /* 0x00008680ff0577ac */ /* 0x000e220008000800 */
[----:B------:R-:W-:Y:S01]  /*14f0*/  BSSY.RECONVERGENT B0, `(.L_x_144) ;  /* 0x0000035000007945 */ /* 0x000fe20003800200 */
[----:B------:R-:W1:Y:S01]  /*1500*/  LDCU UR12, c[0x0][0x534] ;  /* 0x0000a680ff0c77ac */ /* 0x000e620008000800 */
[----:B------:R-:W2:Y:S01]  /*1510*/  LDCU UR9, c[0x0][0x430] ;  /* 0x00008600ff0977ac */ /* 0x000ea20008000800 */
[----:B------:R-:W-:-:S04]  /*1520*/  USHF.R.S32.HI UR4, URZ, 0x1f, UR10 ;  /* 0x0000001fff047899 */ /* 0x000fc8000801140a */
[----:B------:R-:W-:Y:S01]  /*1530*/  ULOP3.LUT UR4, UR4, 0x1, URZ, 0xfc, !UPT ;  /* 0x0000000104047892 */ /* 0x000fe2000f8efcff */
[----:B0-----:R-:W-:-:S05]  /*1540*/  IMAD.U32 R6, RZ, RZ, UR5 ;  /* 0x00000005ff067e24 */ /* 0x001fca000f8e00ff */
[----:B------:R-:W-:Y:S01]  /*1550*/  IABS R6, R6 ;  /* 0x0000000600067213 */ /* 0x000fe20000000000 */
[----:B--2---:R-:W-:-:S03]  /*1560*/  UIMAD UR9, UR5, UR9, URZ ;  /* 0x00000009050972a4 */ /* 0x004fc6000f8e02ff */
[----:B------:R-:W0:Y:S08]  /*1570*/  I2F.RP R8, R6 ;  /* 0x0000000600087306 */ /* 0x000e300000209400 */
[----:B0-----:R-:W0:Y:S02]  /*1580*/  MUFU.RCP R16, R8 ;  /* 0x0000000800107308 */ /* 0x001e240000001000 */
[----:B0-----:R-:W-:-:S06]  /*1590*/  VIADD R16, R16, 0xffffffe ;  /* 0x0ffffffe10107836 */ /* 0x001fcc0000000000 */
[----:B------:R0:W2:Y:S02]  /*15a0*/  F2I.FTZ.U32.TRUNC.NTZ R17, R16 ;  /* 0x0000001000117305 */ /* 0x0000a4000021f000 */
[----:B0-----:R-:W-:Y:S02]  /*15b0*/  HFMA2 R16, -RZ, RZ, 0, 0 ;  /* 0x00000000ff107431 */ /* 0x001fe400000001ff */
[----:B--2---:R-:W-:-:S04]  /*15c0*/  IMAD.MOV R0, RZ, RZ, -R17 ;  /* 0x000000ffff007224 */ /* 0x004fc800078e0a11 */
[----:B------:R-:W-:Y:S01]  /*15d0*/  IMAD R7, R0, R6, RZ ;  /* 0x0000000600077224 */ /* 0x000fe200078e02ff */
[----:B------:R-:W-:Y:S02]  /*15e0*/  IABS R0, R5 ;  /* 0x0000000500007213 */ /* 0x000fe40000000000 */
[----:B------:R-:W-:Y:S01]  /*15f0*/  LOP3.LUT R5, R5, UR5, RZ, 0x3c, !PT ;  /* 0x0000000505057c12 */ /* 0x000fe2000f8e3cff */
[----:B------:R-:W-:Y:S01]  /*1600*/  IMAD.HI.U32 R7, R17, R7, R16 ;  /* 0x0000000711077227 */ /* 0x000fe200078e0010 */
[----:B------:R-:W-:Y:S02]  /*1610*/  MOV R16, 0xff800000 ;  /* 0xff80000000107802 */ /* 0x000fe40000000f00 */
[----:B------:R-:W-:-:S03]  /*1620*/  ISETP.GE.AND P1, PT, R5, RZ, PT ;  /* 0x000000ff0500720c */ /* 0x000fc60003f26270 */
[----:B------:R-:W-:-:S04]  /*1630*/  IMAD.HI.U32 R7, R7, R0, RZ ;  /* 0x0000000007077227 */ /* 0x000fc800078e00ff */
[----:B------:R-:W-:-:S04]  /*1640*/  IMAD.MOV R13, RZ, RZ, -R7 ;  /* 0x000000ffff0d7224 */ /* 0x000fc800078e0a07 */
[C---:B------:R-:W-:Y:S02]  /*1650*/  IMAD R13, R6.reuse, R13, R0 ;  /* 0x0000000d060d7224 */ /* 0x040fe400078e0200 */
[----:B------:R-:W0:Y:S03]  /*1660*/  S2R R0, SR_TID.X ;  /* 0x0000000000007919 */ /* 0x000e260000002100 */
[----:B------:R-:W-:-:S13]  /*1670*/  ISETP.GT.U32.AND P0, PT, R6, R13, PT ;  /* 0x0000000d0600720c */ /* 0x000fda0003f04070 */
[----:B------:R-:W-:Y:S01]  /*1680*/  @!P0 IMAD.IADD R13, R13, 0x1, -R6 ;  /* 0x000000010d0d8824 */ /* 0x000fe200078e0a06 */
[----:B------:R-:W-:Y:S02]  /*1690*/  @!P0 IADD3 R7, PT, PT, R7, 0x1, RZ ;  /* 0x0000000107078810 */ /* 0x000fe40007ffe0ff */
[----:B------:R-:W-:Y:S02]  /*16a0*/  ISETP.NE.AND P0, PT, RZ, UR5, PT ;  /* 0x00000005ff007c0c */ /* 0x000fe4000bf05270 */
[----:B------:R-:W-:Y:S02]  /*16b0*/  ISETP.GE.U32.AND P2, PT, R13, R6, PT ;  /* 0x000000060d00720c */ /* 0x000fe40003f46070 */
[----:B0-----:R-:W-:-:S11]  /*16c0*/  SHF.R.U32.HI R27, RZ, 0x3, R0 ;  /* 0x00000003ff1b7819 */ /* 0x001fd60000011600 */
[----:B------:R-:W-:Y:S01]  /*16d0*/  @P2 VIADD R7, R7, 0x1 ;  /* 0x0000000107072836 */ /* 0x000fe20000000000 */
[----:B------:R-:W-:-:S03]  /*16e0*/  LOP3.LUT R25, R0, 0x7, RZ, 0xc0, !PT ;  /* 0x0000000700197812 */ /* 0x000fc600078ec0ff */
[----:B------:R-:W-:Y:S01]  /*16f0*/  @!P1 IMAD.MOV R7, RZ, RZ, -R7 ;  /* 0x000000ffff079224 */ /* 0x000fe200078e0a07 */
[----:B-1----:R-:W-:Y:S01]  /*1700*/  ISETP.GE.AND P1, PT, R27, UR12, PT ;  /* 0x0000000c1b007c0c */ /* 0x002fe2000bf26270 */
[----:B------:R-:W0:Y:S01]  /*1710*/  LDCU.64 UR12, c[0x0][0x358] ;  /* 0x00006b00ff0c77ac */ /* 0x000e220008000a00 */
        /* <DEDUP_REMOVED lines=9> */
[----:B------:R-:W1:Y:S01]  /*17b0*/  LDCU.64 UR4, c[0x0][0x428] ;  /* 0x00008500ff0477ac */ /* 0x000e620008000a00 */
[----:B------:R-:W-:Y:S01]  /*17c0*/  IADD3 R16, P0, PT, R25, UR6, RZ ;  /* 0x0000000619107c10 */ /* 0x000fe2000ff1e0ff */
[----:B------:R-:W-:-:S04]  /*17d0*/  IMAD R5, R27, UR14, RZ ;  /* 0x0000000e1b057c24 */ /* 0x000fc8000f8e02ff */
[----:B------:R-:W-:Y:S02]  /*17e0*/  IMAD.X R17, RZ, RZ, RZ, P0 ;  /* 0x000000ffff117224 */ /* 0x000fe400000e06ff */
[----:B------:R-:W-:-:S05]  /*17f0*/  IMAD.WIDE.U32 R16, R27, UR7, R16 ;  /* 0x000000071b107c25 */ /* 0x000fca000f8e0010 */
[----:B------:R-:W-:Y:S02]  /*1800*/  IADD3 R5, PT, PT, R17, R5, RZ ;  /* 0x0000000511057210 */ /* 0x000fe40007ffe0ff */
[----:B-1----:R-:W-:-:S04]  /*1810*/  LEA R18, P0, R16, UR4, 0x2 ;  /* 0x0000000410127c11 */ /* 0x002fc8000f8010ff */
[----:B------:R-:W-:-:S05]  /*1820*/  LEA.HI.X R19, R16, UR5, R5, 0x2, P0 ;  /* 0x0000000510137c11 */ /* 0x000fca00080f1405 */
[----:B0-----:R1:W5:Y:S04]  /*1830*/  LDG.E R16, desc[UR12][R18.64] ;  /* 0x0000000c12107981 */ /* 0x001368000c1e1900 */
.L_x_145:
[----:B0-----:R-:W-:Y:S05]  /*1840*/  BSYNC.RECONVERGENT B0 ;  /* 0x0000000000007941 */ /* 0x001fea0003800200 */
.L_x_144:
[----:B------:R-:W0:Y:S01]  /*1850*/  S2UR UR14, SR_CgaCtaId ;  /* 0x00000000000e79c3 */ /* 0x000e220000008800 */
[----:B------:R-:W-:Y:S01]  /*1860*/  ISETP.GT.U32.AND P0, PT, R0, 0x3f, PT ;  /* 0x0000003f0000780c */ /* 0x000fe20003f04070 */
[----:B------:R-:W-:Y:S01]  /*1870*/  UMOV UR4, 0x400 ;  /* 0x0000040000047882 */ /* 0x000fe20000000000 */
[----:B-1----:R-:W-:Y:S01]  /*1880*/  IMAD.MOV.U32 R18, RZ, RZ, 0x24 ;  /* 0x00000024ff127424 */ /* 0x002fe200078e00ff */
[----:B------:R-:W-:Y:S01]  /*1890*/  MOV R26, 0xff800000 ;  /* 0xff800000001a7802 */ /* 0x000fe20000000f00 */
[----:B------:R-:W-:Y:S01]  /*18a0*/  IMAD.MOV.U32 R8, RZ, RZ, 0x24 ;  /* 0x00000024ff087424 */ /* 0x000fe200078e00ff */
[----:B------:R-:W-:Y:S01]  /*18b0*/  IABS R17, R6 ;  /* 0x0000000600117213 */ /* 0x000fe20000000000 */
[----:B------:R-:W-:Y:S01]  /*18c0*/  BSSY.RECONVERGENT B1, `(.L_x_146) ;  /* 0x000017f000017945 */ /* 0x000fe20003800200 */
[----:B------:R-:W1:Y:S01]  /*18d0*/  LDC R13, c[0x0][0x3e0] ;  /* 0x0000f800ff0d7b82 */ /* 0x000e620000000800 */
[----:B------:R-:W-:Y:S01]  /*18e0*/  ISETP.NE.AND P5, PT, R6, RZ, PT ;  /* 0x000000ff0600720c */ /* 0x000fe20003fa5270 */
[----:B0-----:R-:W-:-:S06]  /*18f0*/  ULEA UR14, UR14, UR4, 0x18 ;  /* 0x000000040e0e7291 */ /* 0x001fcc000f8ec0ff */
[----:B------:R-:W-:Y:S02]  /*1900*/  @!P0 IMAD R18, R27, R18, UR14 ;  /* 0x0000000e1b128e24 */ /* 0x000fe4000f8e0212 */
[C---:B------:R-:W-:Y:S02]  /*1910*/  IMAD R8, R25.reuse, R8, UR14 ;  /* 0x0000000e19087e24 */ /* 0x040fe4000f8e0208 */
[----:B------:R-:W-:Y:S02]  /*1920*/  @!P0 IMAD R5, R25, 0x4, R18 ;  /* 0x0000000419058824 */ /* 0x000fe400078e0212 */
[----:B------:R-:W-:-:S03]  /*1930*/  IMAD R8, R27, 0x4, R8 ;  /* 0x000000041b087824 */ /* 0x000fc600078e0208 */
[----:B-----5:R1:W-:Y:S01]  /*1940*/  @!P0 STS [R5], R16 ;  /* 0x0000001005008388 */ /* 0x0203e20000000800 */
[----:B------:R-:W-:Y:S01]  /*1950*/  BAR.SYNC.DEFER_BLOCKING 0x0 ;  /* 0x0000000000007b1d */ /* 0x000fe20000010000 */
[----:B-1----:R-:W-:-:S05]  /*1960*/  IABS R5, R13 ;  /* 0x0000000d00057213 */ /* 0x002fca0000000000 */
[----:B------:R-:W0:Y:S01]  /*1970*/  I2F.RP R16, R17 ;  /* 0x0000001100107306 */ /* 0x000e220000209400 */
[----:B------:R-:W1:Y:S07]  /*1980*/  @!P0 LDS R26, [R8] ;  /* 0x00000000081a8984 */ /* 0x000e6e0000000800 */
[----:B------:R-:W2:Y:S08]  /*1990*/  I2F.RP R23, R5 ;  /* 0x0000000500177306 */ /* 0x000eb00000209400 */
[----:B0-----:R-:W0:Y:S08]  /*19a0*/  MUFU.RCP R30, R16 ;  /* 0x00000010001e7308 */ /* 0x001e300000001000 */
[----:B--2---:R-:W2:Y:S01]  /*19b0*/  MUFU.RCP R28, R23 ;  /* 0x00000017001c7308 */ /* 0x004ea20000001000 */
[----:B0-----:R-:W-:-:S07]  /*19c0*/  VIADD R30, R30, 0xffffffe ;  /* 0x0ffffffe1e1e7836 */ /* 0x001fce0000000000 */
[----:B------:R0:W-:Y:S01]  /*19d0*/  F2I.FTZ.U32.TRUNC.NTZ R31, R30 ;  /* 0x0000001e001f7305 */ /* 0x0001e2000021f000 */
[----:B--2---:R-:W-:Y:S01]  /*19e0*/  VIADD R28, R28, 0xffffffe ;  /* 0x0ffffffe1c1c7836 */ /* 0x004fe20000000000 */
[----:B-1----:R-:W1:Y:S06]  /*19f0*/  SHFL.BFLY PT, R19, R26, 0x4, 0x1f ;  /* 0x0c801f001a137f89 */ /* 0x002e6c00000e0000 */
[----:B------:R-:W2:Y:S01]  /*1a00*/  F2I.FTZ.U32.TRUNC.NTZ R29, R28 ;  /* 0x0000001c001d7305 */ /* 0x000ea2000021f000 */
[----:B0-----:R-:W-:Y:S02]  /*1a10*/  HFMA2 R30, -RZ, RZ, 0, 0 ;  /* 0x00000000ff1e7431 */ /* 0x001fe400000001ff */
[----:B--2---:R-:W-:-:S02]  /*1a20*/  IMAD.MOV R22, RZ, RZ, -R29 ;  /* 0x000000ffff167224 */ /* 0x004fc400078e0a1d */
[----:B------:R-:W-:Y:S02]  /*1a30*/  IMAD.MOV.U32 R28, RZ, RZ, RZ ;  /* 0x000000ffff1c7224 */ /* 0x000fe400078e00ff */
[----:B------:R-:W-:Y:S01]  /*1a40*/  IMAD R22, R22, R5, RZ ;  /* 0x0000000516167224 */ /* 0x000fe200078e02ff */
[----:B-1----:R-:W-:-:S03]  /*1a50*/  FMNMX.FTZ R19, R19, R26, !PT ;  /* 0x0000001a13137209 */ /* 0x002fc60007810000 */
[----:B------:R-:W-:Y:S02]  /*1a60*/  IMAD.HI.U32 R22, R29, R22, R28 ;  /* 0x000000161d167227 */ /* 0x000fe400078e001c */
[----:B------:R-:W0:Y:S02]  /*1a70*/  SHFL.BFLY PT, R18, R19, 0x2, 0x1f ;  /* 0x0c401f0013127f89 */ /* 0x000e2400000e0000 */
[----:B0-----:R-:W-:-:S05]  /*1a80*/  FMNMX.FTZ R18, R19, R18, !PT ;  /* 0x0000001213127209 */ /* 0x001fca0007810000 */
[----:B------:R-:W0:Y:S02]  /*1a90*/  SHFL.BFLY PT, R15, R18, 0x1, 0x1f ;  /* 0x0c201f00120f7f89 */ /* 0x000e2400000e0000 */
[----:B0-----:R-:W-:Y:S02]  /*1aa0*/  FMNMX.FTZ R15, R18, R15, !PT ;  /* 0x0000000f120f7209 */ /* 0x001fe40007810000 */
[----:B------:R-:W-:Y:S02]  /*1ab0*/  IADD3 R18, PT, PT, RZ, -R31, RZ ;  /* 0x8000001fff127210 */ /* 0x000fe40007ffe0ff */
[----:B------:R-:W-:-:S03]  /*1ac0*/  FSETP.NEU.FTZ.AND P0, PT, R15, -INF , PT ;  /* 0xff8000000f00780b */ /* 0x000fc60003f1d000 */
[----:B------:R-:W-:Y:S01]  /*1ad0*/  IMAD R23, R18, R17, RZ ;  /* 0x0000001112177224 */ /* 0x000fe200078e02ff */
[----:B------:R-:W-:-:S03]  /*1ae0*/  FSEL R15, R15, RZ, P0 ;  /* 0x000000ff0f0f7208 */ /* 0x000fc60000000000 */
[----:B------:R-:W-:-:S04]  /*1af0*/  IMAD.HI.U32 R23, R31, R23, R30 ;  /* 0x000000171f177227 */ /* 0x000fc800078e001e */
[----:B------:R-:W-:-:S04]  /*1b00*/  FADD.FTZ R24, -R15, R26 ;  /* 0x0000001a0f187221 */ /* 0x000fc80000010100 */
[----:B------:R-:W-:-:S06]  /*1b10*/  FMUL.FTZ R24, R24, 1.4426950216293334961 ;  /* 0x3fb8aa3b18187820 */ /* 0x000fcc0000410000 */
[----:B------:R-:W0:Y:S02]  /*1b20*/  MUFU.EX2 R24, R24 ;  /* 0x0000001800187308 */ /* 0x000e240000000800 */
[----:B0-----:R-:W0:Y:S02]  /*1b30*/  SHFL.BFLY PT, R19, R24, 0x4, 0x1f ;  /* 0x0c801f0018137f89 */ /* 0x001e2400000e0000 */
[----:B0-----:R-:W-:Y:S01]  /*1b40*/  FADD.FTZ R19, R24, R19 ;  /* 0x0000001318137221 */ /* 0x001fe20000010000 */
[----:B------:R-:W-:Y:S01]  /*1b50*/  IMAD.IADD R24, R2, 0x1, R17 ;  /* 0x0000000102187824 */ /* 0x000fe200078e0211 */
[----:B------:R-:W-:-:S03]  /*1b60*/  IABS R2, R6 ;  /* 0x0000000600027213 */ /* 0x000fc60000000000 */
[----:B------:R-:W0:Y:S01]  /*1b70*/  SHFL.BFLY PT, R16, R19, 0x2, 0x1f ;  /* 0x0c401f0013107f89 */ /* 0x000e2200000e0000 */
[----:B------:R-:W-:Y:S01]  /*1b80*/  IABS R18, R24 ;  /* 0x0000001800127213 */ /* 0x000fe20000000000 */
[----:B------:R-:W-:-:S04]  /*1b90*/  IMAD.MOV R2, RZ, RZ, -R2 ;  /* 0x000000ffff027224 */ /* 0x000fc800078e0a02 */
[----:B------:R-:W-:-:S04]  /*1ba0*/  IMAD.HI.U32 R23, R23, R18, RZ ;  /* 0x0000001217177227 */ /* 0x000fc800078e00ff */
[----:B------:R-:W-:-:S04]  /*1bb0*/  IMAD.HI.U32 R22, R22, R18, RZ ;  /* 0x0000001216167227 */ /* 0x000fc800078e00ff */
[----:B------:R-:W-:-:S05]  /*1bc0*/  IMAD R2, R23, R2, R18 ;  /* 0x0000000217027224 */ /* 0x000fca00078e0212 */
[----:B------:R-:W-:Y:S01]  /*1bd0*/  ISETP.GT.U32.AND P2, PT, R17, R2, PT ;  /* 0x000000021100720c */ /* 0x000fe20003f44070 */
[----:B0-----:R-:W-:Y:S01]  /*1be0*/  FADD.FTZ R28, R19, R16 ;  /* 0x00000010131c7221 */ /* 0x001fe20000010000 */
[----:B------:R-:W-:-:S04]  /*1bf0*/  IADD3 R16, PT, PT, -R22, RZ, RZ ;  /* 0x000000ff16107210 */ /* 0x000fc80007ffe1ff */
[----:B------:R-:W0:Y:S01]  /*1c00*/  SHFL.BFLY PT, R19, R28, 0x1, 0x1f ;  /* 0x0c201f001c137f89 */ /* 0x000e2200000e0000 */
[----:B------:R-:W-:-:S06]  /*1c10*/  IMAD R16, R5, R16, R18 ;  /* 0x0000001005107224 */ /* 0x000fcc00078e0212 */
[----:B------:R-:W-:Y:S01]  /*1c20*/  @!P2 IMAD.IADD R2, R2, 0x1, -R17 ;  /* 0x000000010202a824 */ /* 0x000fe200078e0a11 */
[----:B------:R-:W-:Y:S02]  /*1c30*/  @!P2 IADD3 R23, PT, PT, R23, 0x1, RZ ;  /* 0x000000011717a810 */ /* 0x000fe40007ffe0ff */
[----:B------:R-:W-:Y:S02]  /*1c40*/  ISETP.GT.U32.AND P0, PT, R5, R16, PT ;  /* 0x000000100500720c */ /* 0x000fe40003f04070 */
[-C--:B------:R-:W-:Y:S02]  /*1c50*/  ISETP.GE.U32.AND P1, PT, R2, R17.reuse, PT ;  /* 0x000000110200720c */ /* 0x080fe40003f26070 */
[C---:B------:R-:W-:Y:S02]  /*1c60*/  LOP3.LUT R2, R24.reuse, R17, RZ, 0x3c, !PT ;  /* 0x0000001118027212 */ /* 0x040fe400078e3cff */
[----:B------:R-:W-:Y:S02]  /*1c70*/  LOP3.LUT R24, R24, R13, RZ, 0x3c, !PT ;  /* 0x0000000d18187212 */ /* 0x000fe400078e3cff */
[----:B------:R-:W-:-:S02]  /*1c80*/  ISETP.GE.AND P3, PT, R2, RZ, PT ;  /* 0x000000ff0200720c */ /* 0x000fc40003f66270 */
[----:B------:R-:W-:-:S03]  /*1c90*/  ISETP.GE.AND P2, PT, R24, RZ, PT ;  /* 0x000000ff1800720c */ /* 0x000fc60003f46270 */
[----:B------:R-:W-:Y:S01]  /*1ca0*/  @!P0 IMAD.IADD R16, R16, 0x1, -R5 ;  /* 0x0000000110108824 */ /* 0x000fe200078e0a05 */
[----:B------:R-:W-:Y:S01]  /*1cb0*/  @!P0 IADD3 R22, PT, PT, R22, 0x1, RZ ;  /* 0x0000000116168810 */ /* 0x000fe20007ffe0ff */
[----:B------:R-:W-:Y:S01]  /*1cc0*/  @P1 VIADD R23, R23, 0x1 ;  /* 0x0000000117171836 */ /* 0x000fe20000000000 */
[----:B------:R-:W-:Y:S02]  /*1cd0*/  ISETP.NE.AND P0, PT, R13, RZ, PT ;  /* 0x000000ff0d00720c */ /* 0x000fe40003f05270 */
[----:B------:R-:W-:Y:S01]  /*1ce0*/  ISETP.GE.U32.AND P4, PT, R16, R5, PT ;  /* 0x000000051000720c */ /* 0x000fe20003f86070 */
[----:B0-----:R-:W-:Y:S01]  /*1cf0*/  FADD.FTZ R19, R28, R19 ;  /* 0x000000131c137221 */ /* 0x001fe20000010000 */
[----:B------:R-:W-:Y:S01]  /*1d00*/  IMAD.MOV.U32 R5, RZ, RZ, R23 ;  /* 0x000000ffff057224 */ /* 0x000fe200078e0017 */
[----:B------:R-:W-:Y:S01]  /*1d10*/  SHF.R.S32.HI R16, RZ, 0x1f, R6 ;  /* 0x0000001fff107819 */ /* 0x000fe20000011406 */
[----:B------:R-:W-:Y:S02]  /*1d20*/  IMAD.MOV.U32 R23, RZ, RZ, 0x7f800000 ;  /* 0x7f800000ff177424 */ /* 0x000fe400078e00ff */
[----:B------:R-:W-:Y:S01]  /*1d30*/  FSETP.NE.FTZ.AND P1, PT, R19, RZ, PT ;  /* 0x000000ff1300720b */ /* 0x000fe20003f35000 */
[----:B------:R-:W-:Y:S01]  /*1d40*/  @!P3 IMAD.MOV R5, RZ, RZ, -R5 ;  /* 0x000000ffff05b224 */ /* 0x000fe200078e0a05 */
[----:B------:R-:W-:Y:S01]  /*1d50*/  ISETP.NE.AND P3, PT, R7, RZ, PT ;  /* 0x000000ff0700720c */ /* 0x000fe20003f65270 */
[----:B------:R-:W-:Y:S01]  /*1d60*/  IMAD R6, R6, UR9, RZ ;  /* 0x0000000906067c24 */ /* 0x000fe2000f8e02ff */
[----:B------:R-:W-:-:S02]  /*1d70*/  @!P5 LOP3.LUT R5, RZ, R17, RZ, 0x33, !PT ;  /* 0x00000011ff05d212 */ /* 0x000fc400078e33ff */
[----:B------:R-:W-:Y:S01]  /*1d80*/  SEL R17, RZ, 0x1, !P3 ;  /* 0x00000001ff117807 */ /* 0x000fe20005800000 */
[----:B------:R-:W-:Y:S01]  /*1d90*/  @P4 VIADD R22, R22, 0x1 ;  /* 0x0000000116164836 */ /* 0x000fe20000000000 */
[----:B------:R-:W-:Y:S02]  /*1da0*/  SHF.R.S32.HI R7, RZ, 0x1f, R5 ;  /* 0x0000001fff077819 */ /* 0x000fe40000011405 */
[----:B------:R-:W-:Y:S02]  /*1db0*/  LOP3.LUT R17, R16, R17, RZ, 0xfc, !PT ;  /* 0x0000001110117212 */ /* 0x000fe400078efcff */
[----:B------:R-:W-:Y:S01]  /*1dc0*/  @!P2 IADD3 R22, PT, PT, -R22, RZ, RZ ;  /* 0x000000ff1616a210 */ /* 0x000fe20007ffe1ff */
[----:B------:R-:W0:Y:S01]  /*1dd0*/  @P1 MUFU.LG2 R2, R19 ;  /* 0x0000001300021308 */ /* 0x000e220000000c00 */
[----:B------:R-:W-:Y:S02]  /*1de0*/  @!P0 LOP3.LUT R22, RZ, R13, RZ, 0x33, !PT ;  /* 0x0000000dff168212 */ /* 0x000fe400078e33ff */
[----:B------:R-:W-:-:S02]  /*1df0*/  LOP3.LUT P0, RZ, R0, 0x3c7, RZ, 0xc0, !PT ;  /* 0x000003c700ff7812 */ /* 0x000fc4000780c0ff */
[----:B------:R-:W-:Y:S01]  /*1e00*/  ISETP.LT.U32.AND P2, PT, R20, R5, PT ;  /* 0x000000051400720c */ /* 0x000fe20003f41070 */
[----:B------:R-:W-:-:S03]  /*1e10*/  IMAD R16, R22, UR11, RZ ;  /* 0x0000000b16107c24 */ /* 0x000fc6000f8e02ff */
[----:B------:R-:W-:-:S04]  /*1e20*/  ISETP.LT.AND.EX P2, PT, R21, R7, PT, P2 ;  /* 0x000000071500720c */ /* 0x000fc80003f41320 */
[----:B------:R-:W-:Y:S01]  /*1e30*/  SEL R7, R20, R5, P2 ;  /* 0x0000000514077207 */ /* 0x000fe20001000000 */
[----:B------:R-:W-:Y:S02]  /*1e40*/  IMAD R5, R17, R16, RZ ;  /* 0x0000001011057224 */ /* 0x000fe400078e02ff */
        /* <DEDUP_REMOVED lines=52> */
.L_x_149:
[----:B------:R-:W-:Y:S01]  /*2190*/  IMAD.MOV.U32 R21, RZ, RZ, RZ ;  /* 0x000000ffff157224 */ /* 0x000fe200078e00ff */
[----:B------:R-:W-:Y:S02]  /*21a0*/  MOV R20, R30 ;  /* 0x0000001e00147202 */ /* 0x000fe40000000f00 */
[----:B------:R-:W-:Y:S02]  /*21b0*/  MOV R18, 0x21d0 ;  /* 0x000021d000127802 */ /* 0x000fe40000000f00 */
[----:B------:R-:W-:Y:S05]  /*21c0*/  CALL.REL.NOINC `($__internal_4_$__cuda_sm20_div_s64) ;  /* 0x0000001c00b87944 */ /* 0x000fea0003c00000 */
[----:B------:R-:W-:Y:S02]  /*21d0*/  IADD3 R13, PT, PT, -R16, RZ, RZ ;  /* 0x000000ff100d7210 */ /* 0x000fe40007ffe1ff */
[----:B------:R-:W-:-:S03]  /*21e0*/  MOV R31, R17 ;  /* 0x00000011001f7202 */ /* 0x000fc60000000f00 */
[----:B------:R-:W-:Y:S01]  /*21f0*/  IMAD R27, R30, R13, R27 ;  /* 0x0000000d1e1b7224 */ /* 0x000fe200078e021b */
[----:B------:R-:W-:-:S07]  /*2200*/  MOV R30, R16 ;  /* 0x00000010001e7202 */ /* 0x000fce0000000f00 */
.L_x_150:
[----:B------:R-:W-:Y:S01]  /*2210*/  IABS R17, UR15 ;  /* 0x0000000f00117c13 */ /* 0x000fe20008000000 */
[----:B------:R-:W-:Y:S01]  /*2220*/  IMAD R3, R3, R14, RZ ;  /* 0x0000000e03037224 */ /* 0x000fe200078e02ff */
[----:B------:R-:W-:Y:S01]  /*2230*/  IABS R15, R27 ;  /* 0x0000001b000f7213 */ /* 0x000fe20000000000 */
[----:B------:R-:W-:Y:S01]  /*2240*/  BSSY.RECONVERGENT B0, `(.L_x_151) ;  /* 0x0000040000007945 */ /* 0x000fe20003800200 */
[----:B------:R-:W0:Y:S01]  /*2250*/  I2F.U32.RP R20, R17 ;  /* 0x0000001100147306 */ /* 0x000e220000209000 */
[----:B------:R-:W-:Y:S01]  /*2260*/  IABS R13, UR15 ;  /* 0x0000000f000d7c13 */ /* 0x000fe20008000000 */
[----:B------:R-:W-:Y:S01]  /*2270*/  IMAD R3, R11, R4, R3 ;  /* 0x000000040b037224 */ /* 0x000fe200078e0203 */
[----:B------:R-:W-:-:S03]  /*2280*/  LOP3.LUT R4, R27, UR15, RZ, 0x3c, !PT ;  /* 0x0000000f1b047c12 */ /* 0x000fc6000f8e3cff */
[----:B------:R-:W-:Y:S01]  /*2290*/  IMAD.MOV R13, RZ, RZ, -R13 ;  /* 0x000000ffff0d7224 */ /* 0x000fe200078e0a0d */
[----:B------:R-:W-:Y:S01]  /*22a0*/  ISETP.GE.AND P0, PT, R4, RZ, PT ;  /* 0x000000ff0400720c */ /* 0x000fe20003f06270 */
[----:B0-----:R-:W0:Y:S02]  /*22b0*/  MUFU.RCP R18, R20 ;  /* 0x0000001400127308 */ /* 0x001e240000001000 */
[----:B0-----:R-:W-:Y:S02]  /*22c0*/  VIADD R18, R18, 0xffffffe ;  /* 0x0ffffffe12127836 */ /* 0x001fe40000000000 */
[----:B------:R-:W-:-:S04]  /*22d0*/  IMAD.WIDE.U32 R20, R11, R14, RZ ;  /* 0x0000000e0b147225 */ /* 0x000fc800078e00ff */
[----:B------:R-:W0:Y:S01]  /*22e0*/  F2I.FTZ.U32.TRUNC.NTZ R19, R18 ;  /* 0x0000001200137305 */ /* 0x000e22000021f000 */
[----:B------:R-:W-:Y:S02]  /*22f0*/  IMAD.IADD R3, R21, 0x1, R3 ;  /* 0x0000000115037824 */ /* 0x000fe400078e0203 */
[----:B------:R-:W-:-:S04]  /*2300*/  IMAD.WIDE.U32 R34, R20, R32, RZ ;  /* 0x0000002014227225 */ /* 0x000fc800078e00ff */
[----:B------:R-:W-:-:S04]  /*2310*/  IMAD R3, R3, R32, RZ ;  /* 0x0000002003037224 */ /* 0x000fc800078e02ff */
[----:B------:R-:W-:Y:S02]  /*2320*/  IMAD R3, R33, R20, R3 ;  /* 0x0000001421037224 */ /* 0x000fe400078e0203 */
[----:B0-----:R-:W-:Y:S01]  /*2330*/  IMAD.MOV R16, RZ, RZ, -R19 ;  /* 0x000000ffff107224 */ /* 0x001fe200078e0a13 */
[----:B------:R-:W-:-:S03]  /*2340*/  MOV R18, RZ ;  /* 0x000000ff00127202 */ /* 0x000fc60000000f00 */
[----:B------:R-:W-:-:S04]  /*2350*/  IMAD R16, R16, R17, RZ ;  /* 0x0000001110107224 */ /* 0x000fc800078e02ff */
[----:B------:R-:W-:-:S04]  /*2360*/  IMAD.HI.U32 R16, R19, R16, R18 ;  /* 0x0000001013107227 */ /* 0x000fc800078e0012 */
[----:B------:R-:W-:Y:S02]  /*2370*/  IMAD.IADD R19, R35, 0x1, R3 ;  /* 0x0000000123137824 */ /* 0x000fe400078e0203 */
[----:B------:R-:W-:-:S03]  /*2380*/  IMAD.HI.U32 R16, R16, R15, RZ ;  /* 0x0000000f10107227 */ /* 0x000fc600078e00ff */
[----:B------:R-:W-:Y:S01]  /*2390*/  LOP3.LUT R3, R31, R19, RZ, 0xfc, !PT ;  /* 0x000000131f037212 */ /* 0x000fe200078efcff */
[----:B------:R-:W-:-:S05]  /*23a0*/  IMAD R18, R16, R13, R15 ;  /* 0x0000000d10127224 */ /* 0x000fca00078e020f */
[----:B------:R-:W-:-:S13]  /*23b0*/  ISETP.GT.U32.AND P1, PT, R17, R18, PT ;  /* 0x000000121100720c */ /* 0x000fda0003f24070 */
[-C--:B------:R-:W-:Y:S02]  /*23c0*/  @!P1 IADD3 R18, PT, PT, R18, -R17.reuse, RZ ;  /* 0x8000001112129210 */ /* 0x080fe40007ffe0ff */
[----:B------:R-:W-:Y:S02]  /*23d0*/  @!P1 IADD3 R16, PT, PT, R16, 0x1, RZ ;  /* 0x0000000110109810 */ /* 0x000fe40007ffe0ff */
[----:B------:R-:W-:Y:S02]  /*23e0*/  ISETP.GE.U32.AND P2, PT, R18, R17, PT ;  /* 0x000000111200720c */ /* 0x000fe40003f46070 */
[----:B------:R-:W-:-:S11]  /*23f0*/  ISETP.NE.AND P1, PT, RZ, UR15, PT ;  /* 0x0000000fff007c0c */ /* 0x000fd6000bf25270 */
        /* <DEDUP_REMOVED lines=29> */
.L_x_152:
[----:B------:R-:W-:Y:S01]  /*25d0*/  IMAD.MOV.U32 R27, RZ, RZ, R30 ;  /* 0x000000ffff1b7224 */ /* 0x000fe200078e001e */
[----:B------:R-:W-:Y:S01]  /*25e0*/  MOV R21, R31 ;  /* 0x0000001f00157202 */ /* 0x000fe20000000f00 */
[----:B------:R-:W-:Y:S01]  /*25f0*/  IMAD.MOV.U32 R20, RZ, RZ, R34 ;  /* 0x000000ffff147224 */ /* 0x000fe200078e0022 */
[----:B------:R-:W-:Y:S02]  /*2600*/  MOV R18, 0x2620 ;  /* 0x0000262000127802 */ /* 0x000fe40000000f00 */
[----:B------:R-:W-:Y:S05]  /*2610*/  CALL.REL.NOINC `($__internal_4_$__cuda_sm20_div_s64) ;  /* 0x0000001800a47944 */ /* 0x000fea0003c00000 */
[----:B------:R-:W-:-:S05]  /*2620*/  IADD3 R31, PT, PT, -R16, RZ, RZ ;  /* 0x000000ff101f7210 */ /* 0x000fca0007ffe1ff */
[----:B------:R-:W-:Y:S02]  /*2630*/  IMAD R31, R31, R34, R30 ;  /* 0x000000221f1f7224 */ /* 0x000fe400078e021e */
.L_x_153:
[----:B------:R-:W-:Y:S05]  /*2640*/  BSYNC.RECONVERGENT B0 ;  /* 0x0000000000007941 */ /* 0x000fea0003800200 */
.L_x_151:
[-C--:B------:R-:W-:Y:S01]  /*2650*/  IABS R17, R14.reuse ;  /* 0x0000000e00117213 */ /* 0x080fe20000000000 */
[----:B------:R-:W0:Y:S01]  /*2660*/  LDC R19, c[0x0][0x3e0] ;  /* 0x0000f800ff137b82 */ /* 0x000e220000000800 */
[----:B------:R-:W-:Y:S01]  /*2670*/  IABS R13, R9 ;  /* 0x00000009000d7213 */ /* 0x000fe20000000000 */
[----:B------:R-:W-:Y:S01]  /*2680*/  IMAD.MOV.U32 R36, RZ, RZ, RZ ;  /* 0x000000ffff247224 */ /* 0x000fe200078e00ff */
[----:B------:R-:W1:Y:S01]  /*2690*/  I2F.U32.RP R21, R17 ;  /* 0x0000001100157306 */ /* 0x000e620000209000 */
[----:B------:R-:W-:Y:S01]  /*26a0*/  IABS R15, R11 ;  /* 0x0000000b000f7213 */ /* 0x000fe20000000000 */
[----:B------:R-:W2:Y:S01]  /*26b0*/  LDCU UR16, c[0x0][0x430] ;  /* 0x00008600ff1077ac */ /* 0x000ea20008000800 */
[----:B------:R-:W-:Y:S02]  /*26c0*/  IABS R28, R14 ;  /* 0x0000000e001c7213 */ /* 0x000fe40000000000 */
[----:B------:R-:W-:Y:S01]  /*26d0*/  ISETP.NE.AND P5, PT, R14, RZ, PT ;  /* 0x000000ff0e00720c */ /* 0x000fe20003fa5270 */
[----:B------:R-:W3:Y:S02]  /*26e0*/  LDCU UR4, c[0x0][0x434] ;  /* 0x00008680ff0477ac */ /* 0x000ee40008000800 */
[----:B------:R-:W4:Y:S01]  /*26f0*/  I2F.U32.RP R18, R13 ;  /* 0x0000000d00127306 */ /* 0x000f220000209000 */
[----:B------:R-:W-:-:S07]  /*2700*/  IMAD.MOV R28, RZ, RZ, -R28 ;  /* 0x000000ffff1c7224 */ /* 0x000fce00078e0a1c */
[----:B------:R-:W5:Y:S01]  /*2710*/  I2F.U32.RP R22, R15 ;  /* 0x0000000f00167306 */ /* 0x000f620000209000 */
[----:B--2---:R-:W-:Y:S01]  /*2720*/  USEL UR16, UR16, 0x1, UP1 ;  /* 0x0000000110107887 */ /* 0x004fe20008800000 */
[----:B0-----:R-:W-:-:S06]  /*2730*/  ISETP.LT.U32.AND P0, PT, R19, 0x1, PT ;  /* 0x000000011300780c */ /* 0x001fcc0003f01070 */
[----:B-1----:R-:W0:Y:S01]  /*2740*/  MUFU.RCP R20, R21 ;  /* 0x0000001500147308 */ /* 0x002e220000001000 */
[----:B------:R-:W-:Y:S01]  /*2750*/  ISETP.LT.AND.EX P0, PT, R2, RZ, PT, P0 ;  /* 0x000000ff0200720c */ /* 0x000fe20003f01300 */
[----:B------:R-:W-:Y:S02]  /*2760*/  USHF.R.S32.HI UR5, URZ, 0x1f, UR16 ;  /* 0x0000001fff057899 */ /* 0x000fe40008011410 */
[----:B---3--:R-:W-:Y:S01]  /*2770*/  UIMAD UR4, UR16, UR4, URZ ;  /* 0x00000004100472a4 */ /* 0x008fe2000f8e02ff */
[----:B------:R-:W-:-:S03]  /*2780*/  SEL R19, R19, 0x1, P0 ;  /* 0x0000000113137807 */ /* 0x000fc60000000000 */
[----:B----4-:R-:W1:Y:S08]  /*2790*/  MUFU.RCP R18, R18 ;  /* 0x0000001200127308 */ /* 0x010e700000001000 */
[----:B-----5:R-:W2:Y:S01]  /*27a0*/  MUFU.RCP R38, R22 ;  /* 0x0000001600267308 */ /* 0x020ea20000001000 */
[----:B0-----:R-:W-:Y:S01]  /*27b0*/  VIADD R20, R20, 0xffffffe ;  /* 0x0ffffffe14147836 */ /* 0x001fe20000000000 */
[----:B------:R-:W-:-:S06]  /*27c0*/  IABS R21, R19 ;  /* 0x0000001300157213 */ /* 0x000fcc0000000000 */
[----:B------:R-:W0:Y:S01]  /*27d0*/  F2I.FTZ.U32.TRUNC.NTZ R37, R20 ;  /* 0x0000001400257305 */ /* 0x000e22000021f000 */
[----:B-1----:R-:W-:Y:S01]  /*27e0*/  VIADD R34, R18, 0xffffffe ;  /* 0x0ffffffe12227836 */ /* 0x002fe20000000000 */
[----:B------:R-:W-:-:S06]  /*27f0*/  IABS R18, R7 ;  /* 0x0000000700127213 */ /* 0x000fcc0000000000 */
[----:B------:R-:W1:Y:S01]  /*2800*/  F2I.FTZ.U32.TRUNC.NTZ R35, R34 ;  /* 0x0000002200237305 */ /* 0x000e62000021f000 */
[----:B--2---:R-:W-:Y:S01]  /*2810*/  VIADD R38, R38, 0xffffffe ;  /* 0x0ffffffe26267836 */ /* 0x004fe20000000000 */
[----:B0-----:R-:W-:-:S06]  /*2820*/  IADD3 R2, PT, PT, RZ, -R37, RZ ;  /* 0x80000025ff027210 */ /* 0x001fcc0007ffe0ff */
[----:B------:R-:W0:Y:S01]  /*2830*/  I2F.U32.RP R32, R21 ;  /* 0x0000001500207306 */ /* 0x000e220000209000 */
[----:B------:R-:W-:Y:S02]  /*2840*/  IMAD R29, R2, R17, RZ ;  /* 0x00000011021d7224 */ /* 0x000fe400078e02ff */
[----:B-1----:R-:W-:-:S05]  /*2850*/  IMAD.MOV R20, RZ, RZ, -R35 ;  /* 0x000000ffff147224 */ /* 0x002fca00078e0a23 */
[----:B------:R-:W1:Y:S01]  /*2860*/  F2I.FTZ.U32.TRUNC.NTZ R39, R38 ;  /* 0x0000002600277305 */ /* 0x000e62000021f000 */
[----:B------:R-:W-:-:S04]  /*2870*/  IMAD.HI.U32 R29, R37, R29, R36 ;  /* 0x0000001d251d7227 */ /* 0x000fc800078e0024 */
[----:B------:R-:W-:Y:S01]  /*2880*/  IMAD R37, R20, R13, RZ ;  /* 0x0000000d14257224 */ /* 0x000fe200078e02ff */
[----:B------:R-:W-:Y:S01]  /*2890*/  IABS R20, R31 ;  /* 0x0000001f00147213 */ /* 0x000fe20000000000 */
[----:B------:R-:W-:Y:S01]  /*28a0*/  IMAD.MOV.U32 R34, RZ, RZ, RZ ;  /* 0x000000ffff227224 */ /* 0x000fe200078e00ff */
[----:B0-----:R-:W0:Y:S03]  /*28b0*/  MUFU.RCP R32, R32 ;  /* 0x0000002000207308 */ /* 0x001e260000001000 */
[----:B------:R-:W-:Y:S01]  /*28c0*/  IMAD.HI.U32 R37, R35, R37, R34 ;  /* 0x0000002523257227 */ /* 0x000fe200078e0022 */
[----:B------:R-:W-:-:S03]  /*28d0*/  IABS R35, R9 ;  /* 0x0000000900237213 */ /* 0x000fc60000000000 */
[----:B-1----:R-:W-:Y:S01]  /*28e0*/  IMAD.MOV R22, RZ, RZ, -R39 ;  /* 0x000000ffff167224 */ /* 0x002fe200078e0a27 */
[----:B------:R-:W1:Y:S01]  /*28f0*/  I2F.U32.RP R2, R18 ;  /* 0x0000001200027306 */ /* 0x000e620000209000 */
[----:B------:R-:W-:Y:S01]  /*2900*/  IADD3 R35, PT, PT, RZ, -R35, RZ ;  /* 0x80000023ff237210 */ /* 0x000fe20007ffe0ff */
[----:B------:R-:W-:-:S04]  /*2910*/  IMAD.HI.U32 R29, R29, R20, RZ ;  /* 0x000000141d1d7227 */ /* 0x000fc800078e00ff */
[----:B------:R-:W-:Y:S02]  /*2920*/  HFMA2 R38, -RZ, RZ, 0, 0 ;  /* 0x00000000ff267431 */ /* 0x000fe400000001ff */
[----:B------:R-:W-:Y:S01]  /*2930*/  IMAD R27, R22, R15, RZ ;  /* 0x0000000f161b7224 */ /* 0x000fe200078e02ff */
[----:B------:R-:W-:Y:S01]  /*2940*/  IABS R22, R16 ;  /* 0x0000001000167213 */ /* 0x000fe20000000000 */
[----:B------:R-:W-:Y:S01]  /*2950*/  IMAD R28, R29, R28, R20 ;  /* 0x0000001c1d1c7224 */ /* 0x000fe200078e0214 */
[----:B------:R-:W-:Y:S01]  /*2960*/  LOP3.LUT R20, R31, R14, RZ, 0x3c, !PT ;  /* 0x0000000e1f147212 */ /* 0x000fe200078e3cff */
[----:B0-----:R-:W-:Y:S02]  /*2970*/  VIADD R32, R32, 0xffffffe ;  /* 0x0ffffffe20207836 */ /* 0x001fe40000000000 */
[----:B------:R-:W-:Y:S01]  /*2980*/  IMAD.HI.U32 R24, R37, R22, RZ ;  /* 0x0000001625187227 */ /* 0x000fe200078e00ff */
[----:B------:R-:W-:Y:S01]  /*2990*/  ISETP.GT.U32.AND P3, PT, R17, R28, PT ;  /* 0x0000001c1100720c */ /* 0x000fe20003f64070 */
[----:B------:R0:W-:Y:S01]  /*29a0*/  F2I.FTZ.U32.TRUNC.NTZ R33, R32 ;  /* 0x0000002000217305 */ /* 0x0001e2000021f000 */
[----:B------:R-:W-:Y:S01]  /*29b0*/  ISETP.GE.AND P2, PT, R20, RZ, PT ;  /* 0x000000ff1400720c */ /* 0x000fe20003f46270 */
[----:B------:R-:W-:Y:S01]  /*29c0*/  IMAD R22, R24, R35, R22 ;  /* 0x0000002318167224 */ /* 0x000fe200078e0216 */
[----:B------:R-:W-:Y:S01]  /*29d0*/  LOP3.LUT R20, R16, R9, RZ, 0x3c, !PT ;  /* 0x0000000910147212 */ /* 0x000fe200078e3cff */
[----:B------:R-:W-:-:S03]  /*29e0*/  IMAD.HI.U32 R27, R39, R27, R38 ;  /* 0x0000001b271b7227 */ /* 0x000fc600078e0026 */
[----:B------:R-:W-:Y:S01]  /*29f0*/  ISETP.GT.U32.AND P1, PT, R13, R22, PT ;  /* 0x000000160d00720c */ /* 0x000fe20003f24070 */
[----:B-1----:R-:W1:Y:S01]  /*2a00*/  MUFU.RCP R2, R2 ;  /* 0x0000000200027308 */ /* 0x002e620000001000 */
[----:B------:R-:W-:-:S03]  /*2a10*/  ISETP.GE.AND P0, PT, R20, RZ, PT ;  /* 0x000000ff1400720c */ /* 0x000fc60003f06270 */
[----:B------:R-:W-:Y:S01]  /*2a20*/  @!P3 IMAD.IADD R28, R28, 0x1, -R17 ;  /* 0x000000011c1cb824 */ /* 0x000fe200078e0a11 */
[----:B------:R-:W-:Y:S02]  /*2a30*/  @!P3 IADD3 R29, PT, PT, R29, 0x1, RZ ;  /* 0x000000011d1db810 */ /* 0x000fe40007ffe0ff */
[----:B0-----:R-:W-:Y:S02]  /*2a40*/  MOV R32, RZ ;  /* 0x000000ff00207202 */ /* 0x001fe40000000f00 */
[----:B------:R-:W-:-:S03]  /*2a50*/  ISETP.GE.U32.AND P6, PT, R28, R17, PT ;  /* 0x000000111c00720c */ /* 0x000fc60003fc6070 */
[----:B------:R-:W-:Y:S02]  /*2a60*/  @!P1 IMAD.IADD R22, R22, 0x1, -R13 ;  /* 0x0000000116169824 */ /* 0x000fe400078e0a0d */
[----:B------:R-:W-:Y:S01]  /*2a70*/  @!P1 VIADD R24, R24, 0x1 ;  /* 0x0000000118189836 */ /* 0x000fe20000000000 */
[----:B------:R-:W-:Y:S01]  /*2a80*/  ISETP.NE.AND P1, PT, R9, RZ, PT ;  /* 0x000000ff0900720c */ /* 0x000fe20003f25270 */
[----:B-1----:R-:W-:Y:S01]  /*2a90*/  VIADD R34, R2, 0xffffffe ;  /* 0x0ffffffe02227836 */ /* 0x002fe20000000000 */
[----:B------:R-:W-:Y:S02]  /*2aa0*/  IADD3 R2, PT, PT, RZ, -R33, RZ ;  /* 0x80000021ff027210 */ /* 0x000fe40007ffe0ff */
[----:B------:R-:W-:Y:S01]  /*2ab0*/  ISETP.GE.U32.AND P4, PT, R22, R13, PT ;  /* 0x0000000d1600720c */ /* 0x000fe20003f86070 */
[----:B------:R-:W0:Y:S01]  /*2ac0*/  F2I.FTZ.U32.TRUNC.NTZ R35, R34 ;  /* 0x0000002200237305 */ /* 0x000e22000021f000 */
[----:B------:R-:W-:Y:S01]  /*2ad0*/  IABS R13, R4 ;  /* 0x00000004000d7213 */ /* 0x000fe20000000000 */
[----:B------:R-:W-:Y:S01]  /*2ae0*/  IMAD R17, R2, R21, RZ ;  /* 0x0000001502117224 */ /* 0x000fe200078e02ff */
[----:B------:R-:W-:Y:S01]  /*2af0*/  IABS R2, R19 ;  /* 0x0000001300027213 */ /* 0x000fe20000000000 */
[----:B------:R-:W-:Y:S01]  /*2b00*/  @P6 VIADD R29, R29, 0x1 ;  /* 0x000000011d1d6836 */ /* 0x000fe20000000000 */
[----:B------:R-:W-:Y:S01]  /*2b10*/  IABS R22, R11 ;  /* 0x0000000b00167213 */ /* 0x000fe20000000000 */
[----:B------:R-:W-:-:S04]  /*2b20*/  IMAD.HI.U32 R17, R33, R17, R32 ;  /* 0x0000001121117227 */ /* 0x000fc800078e0020 */
[----:B------:R-:W-:Y:S02]  /*2b30*/  IMAD.MOV R2, RZ, RZ, -R2 ;  /* 0x000000ffff027224 */ /* 0x000fe400078e0a02 */
[----:B------:R-:W-:Y:S01]  /*2b40*/  IMAD.HI.U32 R17, R17, R13, RZ ;  /* 0x0000000d11117227 */ /* 0x000fe200078e00ff */
[----:B------:R-:W-:-:S03]  /*2b50*/  @P4 IADD3 R24, PT, PT, R24, 0x1, RZ ;  /* 0x0000000118184810 */ /* 0x000fc60007ffe0ff */
[----:B0-----:R-:W-:Y:S01]  /*2b60*/  IMAD.MOV R20, RZ, RZ, -R35 ;  /* 0x000000ffff147224 */ /* 0x001fe200078e0a23 */
[----:B------:R-:W-:Y:S01]  /*2b70*/  @!P0 IADD3 R24, PT, PT, -R24, RZ, RZ ;  /* 0x000000ff18188210 */ /* 0x000fe20007ffe1ff */
[----:B------:R-:W-:Y:S01]  /*2b80*/  IMAD R2, R17, R2, R13 ;  /* 0x0000000211027224 */ /* 0x000fe200078e020d */
[----:B------:R-:W-:Y:S01]  /*2b90*/  @!P1 LOP3.LUT R24, RZ, R9, RZ, 0x33, !PT ;  /* 0x00000009ff189212 */ /* 0x000fe200078e33ff */
[----:B------:R-:W-:Y:S02]  /*2ba0*/  IMAD R13, R20, R18, RZ ;  /* 0x00000012140d7224 */ /* 0x000fe400078e02ff */
[----:B------:R-:W-:Y:S01]  /*2bb0*/  IMAD.MOV.U32 R34, RZ, RZ, RZ ;  /* 0x000000ffff227224 */ /* 0x000fe200078e00ff */
[----:B------:R-:W-:Y:S01]  /*2bc0*/  ISETP.GT.U32.AND P4, PT, R21, R2, PT ;  /* 0x000000021500720c */ /* 0x000fe20003f84070 */
[----:B------:R-:W-:Y:S01]  /*2bd0*/  @!P2 IMAD.MOV R29, RZ, RZ, -R29 ;  /* 0x000000ffff1da224 */ /* 0x000fe200078e0a1d */
[----:B------:R-:W-:Y:S01]  /*2be0*/  @!P5 LOP3.LUT R29, RZ, R14, RZ, 0x33, !PT ;  /* 0x0000000eff1dd212 */ /* 0x000fe200078e33ff */
[----:B------:R-:W-:Y:S01]  /*2bf0*/  IMAD.HI.U32 R34, R35, R13, R34 ;  /* 0x0000000d23227227 */ /* 0x000fe200078e0022 */
[----:B------:R-:W-:-:S02]  /*2c00*/  IABS R13, R7 ;  /* 0x00000007000d7213 */ /* 0x000fc40000000000 */
[----:B------:R-:W-:Y:S01]  /*2c10*/  IABS R20, R24 ;  /* 0x0000001800147213 */ /* 0x000fe20000000000 */
[----:B------:R-:W-:Y:S01]  /*2c20*/  IMAD.MOV R22, RZ, RZ, -R22 ;  /* 0x000000ffff167224 */ /* 0x000fe200078e0a16 */
[----:B------:R-:W-:Y:S01]  /*2c30*/  IABS R28, R29 ;  /* 0x0000001d001c7213 */ /* 0x000fe20000000000 */
[----:B------:R-:W-:Y:S02]  /*2c40*/  IMAD.MOV R13, RZ, RZ, -R13 ;  /* 0x000000ffff0d7224 */ /* 0x000fe400078e0a0d */
[----:B------:R-:W-:Y:S02]  /*2c50*/  IMAD.HI.U32 R34, R34, R20, RZ ;  /* 0x0000001422227227 */ /* 0x000fe400078e00ff */
[-C--:B------:R-:W-:Y:S02]  /*2c60*/  @!P4 IADD3 R2, PT, PT, R2, -R21.reuse, RZ ;  /* 0x800000150202c210 */ /* 0x080fe40007ffe0ff */
[----:B------:R-:W-:Y:S02]  /*2c70*/  IMAD.HI.U32 R27, R27, R28, RZ ;  /* 0x0000001c1b1b7227 */ /* 0x000fe400078e00ff */
[----:B------:R-:W-:-:S02]  /*2c80*/  ISETP.GE.U32.AND P2, PT, R2, R21, PT ;  /* 0x000000150200720c */ /* 0x000fc40003f46070 */
[----:B------:R-:W-:Y:S01]  /*2c90*/  IMAD R13, R34, R13, R20 ;  /* 0x0000000d220d7224 */ /* 0x000fe200078e0214 */
[----:B------:R-:W-:Y:S01]  /*2ca0*/  LOP3.LUT R2, R4, R19, RZ, 0x3c, !PT ;  /* 0x0000001304027212 */ /* 0x000fe200078e3cff */
        /* <DEDUP_REMOVED lines=8> */
[----:B------:R-:W-:Y:S01]  /*2d30*/  @P2 IADD3 R17, PT, PT, R17, 0x1, RZ ;  /* 0x0000000111112810 */ /* 0x000fe20007ffe0ff */
[----:B------:R-:W-:Y:S01]  /*2d40*/  IMAD R2, R14, R2, R31 ;  /* 0x000000020e027224 */ /* 0x000fe200078e021f */
[----:B------:R-:W-:Y:S02]  /*2d50*/  LOP3.LUT R14, R24, R7, RZ, 0x3c, !PT ;  /* 0x00000007180e7212 */ /* 0x000fe400078e3cff */
[----:B------:R-:W-:Y:S01]  /*2d60*/  ISETP.GE.AND P2, PT, R20, RZ, PT ;  /* 0x000000ff1400720c */ /* 0x000fe20003f46270 */
[----:B------:R-:W-:Y:S02]  /*2d70*/  @!P1 IMAD.IADD R13, R13, 0x1, -R18 ;  /* 0x000000010d0d9824 */ /* 0x000fe400078e0a12 */
[----:B------:R-:W-:Y:S02]  /*2d80*/  @!P3 IMAD.IADD R22, R22, 0x1, -R15 ;  /* 0x000000011616b824 */ /* 0x000fe400078e0a0f */
[----:B------:R-:W-:Y:S01]  /*2d90*/  @!P0 IADD3 R17, PT, PT, -R17, RZ, RZ ;  /* 0x000000ff11118210 */ /* 0x000fe20007ffe1ff */
[----:B------:R-:W-:Y:S01]  /*2da0*/  @!P3 VIADD R27, R27, 0x1 ;  /* 0x000000011b1bb836 */ /* 0x000fe20000000000 */
[----:B------:R-:W-:Y:S01]  /*2db0*/  ISETP.GE.U32.AND P5, PT, R13, R18, PT ;  /* 0x000000120d00720c */ /* 0x000fe20003fa6070 */
[----:B------:R-:W-:Y:S01]  /*2dc0*/  @!P1 VIADD R34, R34, 0x1 ;  /* 0x0000000122229836 */ /* 0x000fe20000000000 */
[----:B------:R-:W-:-:S02]  /*2dd0*/  ISETP.GE.U32.AND P6, PT, R22, R15, PT ;  /* 0x0000000f1600720c */ /* 0x000fc40003fc6070 */
[----:B------:R-:W-:Y:S02]  /*2de0*/  ISETP.GE.AND P0, PT, R14, RZ, PT ;  /* 0x000000ff0e00720c */ /* 0x000fe40003f06270 */
[----:B------:R-:W-:Y:S02]  /*2df0*/  @!P4 LOP3.LUT R17, RZ, R19, RZ, 0x33, !PT ;  /* 0x00000013ff11c212 */ /* 0x000fe400078e33ff */
[----:B------:R-:W-:Y:S02]  /*2e00*/  ISETP.NE.AND P3, PT, R7, RZ, PT ;  /* 0x000000ff0700720c */ /* 0x000fe40003f65270 */
[----:B------:R-:W-:Y:S01]  /*2e10*/  ISETP.NE.AND P4, PT, R11, RZ, PT ;  /* 0x000000ff0b00720c */ /* 0x000fe20003f85270 */
[C---:B------:R-:W-:Y:S01]  /*2e20*/  IMAD.WIDE R14, R17.reuse, UR11, RZ ;  /* 0x0000000b110e7c25 */ /* 0x040fe2000f8e02ff */
[----:B------:R-:W-:Y:S02]  /*2e30*/  IADD3 R17, PT, PT, -R17, RZ, RZ ;  /* 0x000000ff11117210 */ /* 0x000fe40007ffe1ff */
[----:B------:R-:W-:Y:S01]  /*2e40*/  IADD3 R13, PT, PT, -R24, RZ, RZ ;  /* 0x000000ff180d7210 */ /* 0x000fe20007ffe1ff */
[----:B------:R-:W-:-:S02]  /*2e50*/  @P5 VIADD R34, R34, 0x1 ;  /* 0x0000000122225836 */ /* 0x000fc40000000000 */
[----:B------:R-:W-:Y:S02]  /*2e60*/  @P6 VIADD R27, R27, 0x1 ;  /* 0x000000011b1b6836 */ /* 0x000fe40000000000 */
[----:B------:R-:W-:Y:S02]  /*2e70*/  @!P0 IMAD.MOV R34, RZ, RZ, -R34 ;  /* 0x000000ffff228224 */ /* 0x000fe400078e0a22 */
[C---:B------:R-:W-:Y:S01]  /*2e80*/  IMAD.WIDE.U32 R14, R3.reuse, UR16, R14 ;  /* 0x00000010030e7c25 */ /* 0x040fe2000f8e000e */
[----:B------:R-:W-:Y:S01]  /*2e90*/  @!P3 LOP3.LUT R34, RZ, R7, RZ, 0x33, !PT ;  /* 0x00000007ff22b212 */ /* 0x000fe200078e33ff */
[----:B------:R-:W-:Y:S02]  /*2ea0*/  UIMAD UR16, UR10, UR16, URZ ;  /* 0x000000100a1072a4 */ /* 0x000fe4000f8e02ff */
[----:B------:R-:W-:Y:S01]  /*2eb0*/  @!P2 IMAD.MOV R27, RZ, RZ, -R27 ;  /* 0x000000ffff1ba224 */ /* 0x000fe200078e0a1b */
[----:B------:R-:W-:Y:S01]  /*2ec0*/  @!P4 LOP3.LUT R27, RZ, R11, RZ, 0x33, !PT ;  /* 0x0000000bff1bc212 */ /* 0x000fe200078e33ff */
[----:B------:R-:W-:-:S02]  /*2ed0*/  IMAD R15, R3, UR5, R15 ;  /* 0x00000005030f7c24 */ /* 0x000fc4000f8e020f */
[----:B------:R-:W-:Y:S01]  /*2ee0*/  IMAD R17, R19, R17, R4 ;  /* 0x0000001113117224 */ /* 0x000fe200078e0204 */
[----:B------:R-:W-:Y:S01]  /*2ef0*/  IADD3 R4, PT, PT, -R27, RZ, RZ ;  /* 0x000000ff1b047210 */ /* 0x000fe20007ffe1ff */
[----:B------:R-:W-:Y:S02]  /*2f00*/  IMAD.MOV R3, RZ, RZ, -R34 ;  /* 0x000000ffff037224 */ /* 0x000fe400078e0a22 */
[----:B------:R-:W-:Y:S02]  /*2f10*/  IMAD R13, R9, R13, R16 ;  /* 0x0000000d090d7224 */ /* 0x000fe400078e0210 */
[----:B------:R-:W-:-:S04]  /*2f20*/  IMAD.WIDE R14, R17, UR9, R14 ;  /* 0x00000009110e7c25 */ /* 0x000fc8000f8e020e */
[----:B------:R-:W-:Y:S01]  /*2f30*/  IMAD.WIDE R16, R2, UR4, RZ ;  /* 0x0000000402107c25 */ /* 0x000fe2000f8e02ff */
[----:B------:R-:W0:Y:S03]  /*2f40*/  LDCU.64 UR4, c[0x0][0x420] ;  /* 0x00008400ff0477ac */ /* 0x000e260008000a00 */
[----:B------:R-:W-:-:S04]  /*2f50*/  IMAD.WIDE R18, R27, R10, RZ ;  /* 0x0000000a1b127225 */ /* 0x000fc800078e02ff */
[----:B------:R-:W-:Y:S01]  /*2f60*/  IMAD R3, R7, R3, R24 ;  /* 0x0000000307037224 */ /* 0x000fe200078e0218 */
[----:B------:R-:W-:Y:S01]  /*2f70*/  IADD3 R2, P1, P0, R18, R14, R16 ;  /* 0x0000000e12027210 */ /* 0x000fe2000783e010 */
[----:B------:R-:W-:Y:S02]  /*2f80*/  IMAD R4, R11, R4, R29 ;  /* 0x000000040b047224 */ /* 0x000fe400078e021d */
[----:B------:R-:W-:Y:S01]  /*2f90*/  IMAD R7, R12, UR9, RZ ;  /* 0x000000090c077c24 */ /* 0x000fe2000f8e02ff */
[----:B------:R-:W-:Y:S01]  /*2fa0*/  IADD3.X R15, PT, PT, R19, R15, R17, P1, P0 ;  /* 0x0000000f130f7210 */ /* 0x000fe20000fe0411 */
        /* <DEDUP_REMOVED lines=12> */
.L_x_148:
[----:B------:R-:W0:Y:S01]  /*3070*/  LDC.64 R2, c[0x0][0x420] ;  /* 0x00010800ff027b82 */ /* 0x000e220000000a00 */
[----:B------:R-:W-:-:S05]  /*3080*/  IADD3 R27, PT, PT, R27, UR6, RZ ;  /* 0x000000061b1b7c10 */ /* 0x000fca000fffe0ff */
[----:B0-----:R-:W-:-:S05]  /*3090*/  IMAD.WIDE.U32 R2, R27, 0x4, R2 ;  /* 0x000000041b027825 */ /* 0x001fca00078e0002 */
[----:B------:R1:W-:Y:S02]  /*30a0*/  STG.E desc[UR12][R2.64], R23 ;  /* 0x0000001702007986 */ /* 0x0003e4000c10190c */
.L_x_147:
[----:B------:R-:W-:Y:S05]  /*30b0*/  BSYNC.RECONVERGENT B1 ;  /* 0x0000000000017941 */ /* 0x000fea0003800200 */
.L_x_146:
[----:B------:R-:W2:Y:S01]  /*30c0*/  LDCU UR8, c[0x0][0x534] ;  /* 0x0000a680ff0877ac */ /* 0x000ea20008000800 */
[----:B------:R-:W-:Y:S01]  /*30d0*/  IMAD.SHL.U32 R29, R0, 0x4, RZ ;  /* 0x00000004001d7824 */ /* 0x000fe200078e00ff */
[----:B------:R-:W-:Y:S02]  /*30e0*/  SHF.R.U32.HI R30, RZ, 0x4, R0 ;  /* 0x00000004ff1e7819 */ /* 0x000fe40000011600 */
[----:B01----:R-:W-:Y:S01]  /*30f0*/  CS2R R2, SRZ ;  /* 0x0000000000027805 */ /* 0x003fe2000001ff00 */
[----:B------:R-:W0:Y:S01]  /*3100*/  LDCU UR9, c[0x0][0x44c] ;  /* 0x00008980ff0977ac */ /* 0x000e220008000800 */
[----:B------:R-:W-:Y:S02]  /*3110*/  CS2R R4, SRZ ;  /* 0x0000000000047805 */ /* 0x000fe4000001ff00 */
[----:B------:R-:W-:Y:S02]  /*3120*/  LOP3.LUT R29, R29, 0x3c, RZ, 0xc0, !PT ;  /* 0x0000003c1d1d7812 */ /* 0x000fe400078ec0ff */
[----:B------:R-:W-:-:S02]  /*3130*/  CS2R R6, SRZ ;  /* 0x0000000000067805 */ /* 0x000fc4000001ff00 */
[----:B------:R-:W-:Y:S01]  /*3140*/  CS2R R10, SRZ ;  /* 0x00000000000a7805 */ /* 0x000fe2000001ff00 */
[----:B------:R-:W-:Y:S01]  /*3150*/  IMAD.MOV.U32 R13, RZ, RZ, RZ ;  /* 0x000000ffff0d7224 */ /* 0x000fe200078e00ff */
[C---:B------:R-:W-:Y:S01]  /*3160*/  LOP3.LUT R28, R29.reuse, 0x40, RZ, 0xfc, !PT ;  /* 0x000000401d1c7812 */ /* 0x040fe200078efcff */
[----:B------:R-:W-:Y:S01]  /*3170*/  IMAD R32, R30, 0xc0, R29 ;  /* 0x000000c01e207824 */ /* 0x000fe200078e021d */
[----:B------:R-:W-:Y:S02]  /*3180*/  LOP3.LUT R15, R29, 0x80, RZ, 0xfc, !PT ;  /* 0x000000801d0f7812 */ /* 0x000fe400078efcff */
[----:B--2---:R-:W-:Y:S01]  /*3190*/  ISETP.GE.AND P0, PT, R25, UR8, PT ;  /* 0x0000000819007c0c */ /* 0x004fe2000bf06270 */
[----:B------:R-:W-:-:S03]  /*31a0*/  UISETP.GE.AND UP0, UPT, UR8, 0x1, UPT ;  /* 0x000000010800788c */ /* 0x000fc6000bf06270 */
[----:B------:R-:W-:Y:S01]  /*31b0*/  ISETP.GT.U32.OR P0, PT, R0, 0x3f, P0 ;  /* 0x0000003f0000780c */ /* 0x000fe20000704470 */
[----:B0-----:R-:W-:Y:S01]  /*31c0*/  UIMAD UR4, UR6, UR9, URZ ;  /* 0x00000009060472a4 */ /* 0x001fe2000f8e02ff */
[----:B------:R-:W-:-:S05]  /*31d0*/  IMAD.MOV.U32 R0, RZ, RZ, RZ ;  /* 0x000000ffff007224 */ /* 0x000fca00078e00ff */
[----:B------:R-:W-:-:S06]  /*31e0*/  IMAD.U32 R12, RZ, RZ, UR4 ;  /* 0x00000004ff0c7e24 */ /* 0x000fcc000f8e00ff */
[----:B------:R-:W-:-:S04]  /*31f0*/  @!P0 FADD.FTZ R9, -R23, R26 ;  /* 0x0000001a17098221 */ /* 0x000fc80000010100 */
[----:B------:R-:W-:-:S06]  /*3200*/  @!P0 FMUL.FTZ R9, R9, 1.4426950216293334961 ;  /* 0x3fb8aa3b09098820 */ /* 0x000fcc0000410000 */
[----:B------:R-:W0:Y:S02]  /*3210*/  @!P0 MUFU.EX2 R9, R9 ;  /* 0x0000000900098308 */ /* 0x000e240000000800 */
[----:B0-----:R0:W-:Y:S01]  /*3220*/  @!P0 STS [R8], R9 ;  /* 0x0000000908008388 */ /* 0x0011e20000000800 */
[----:B------:R-:W-:Y:S01]  /*3230*/  BAR.SYNC.DEFER_BLOCKING 0x0 ;  /* 0x0000000000007b1d */ /* 0x000fe20000010000 */
[----:B------:R-:W-:-:S04]  /*3240*/  IADD3 R32, P0, PT, R32, UR4, RZ ;  /* 0x0000000420207c10 */ /* 0x000fc8000ff1e0ff */
[----:B------:R-:W-:Y:S02]  /*3250*/  LEA.HI.X.SX32 R17, R12, RZ, 0x1, P0 ;  /* 0x000000ff0c117211 */ /* 0x000fe400000f0eff */
[----:B0-----:R-:W-:Y:S01]  /*3260*/  CS2R R8, SRZ ;  /* 0x0000000000087805 */ /* 0x001fe2000001ff00 */
[----:B------:R-:W-:Y:S06]  /*3270*/  BRA.U !UP0, `(.L_x_154) ;  /* 0x0000000908207547 */ /* 0x000fec000b800000 */
[----:B------:R-:W0:Y:S01]  /*3280*/  LDCU.64 UR4, c[0x0][0x3f8] ;  /* 0x00007f00ff0477ac */ /* 0x000e220008000a00 */
[----:B------:R-:W-:Y:S01]  /*3290*/  SHF.L.U64.HI R17, R32, 0x2, R17 ;  /* 0x0000000220117819 */ /* 0x000fe20000010211 */
[----:B------:R-:W-:Y:S01]  /*32a0*/  IMAD.MOV.U32 R31, RZ, RZ, RZ ;  /* 0x000000ffff1f7224 */ /* 0x000fe200078e00ff */
[----:B------:R-:W-:Y:S01]  /*32b0*/  LEA R14, R30, UR14, 0x2 ;  /* 0x0000000e1e0e7c11 */ /* 0x000fe2000f8e10ff */
[----:B------:R-:W-:Y:S01]  /*32c0*/  UISETP.NE.AND UP0, UPT, UR8, 0x1, UPT ;  /* 0x000000010800788c */ /* 0x000fe2000bf05270 */
[----:B------:R-:W-:Y:S01]  /*32d0*/  IMAD.MOV.U32 R0, RZ, RZ, RZ ;  /* 0x000000ffff007224 */ /* 0x000fe200078e00ff */
[----:B------:R-:W-:Y:S02]  /*32e0*/  CS2R R26, SRZ ;  /* 0x00000000001a7805 */ /* 0x000fe4000001ff00 */
[----:B------:R-:W-:Y:S02]  /*32f0*/  CS2R R24, SRZ ;  /* 0x0000000000187805 */ /* 0x000fe4000001ff00 */
[----:B------:R-:W-:-:S02]  /*3300*/  CS2R R22, SRZ ;  /* 0x0000000000167805 */ /* 0x000fc4000001ff00 */
[----:B------:R-:W-:Y:S02]  /*3310*/  CS2R R20, SRZ ;  /* 0x0000000000147805 */ /* 0x000fe4000001ff00 */
[----:B------:R-:W-:Y:S02]  /*3320*/  CS2R R18, SRZ ;  /* 0x0000000000127805 */ /* 0x000fe4000001ff00 */
[----:B0-----:R-:W-:Y:S01]  /*3330*/  LEA R32, P0, R32, UR4, 0x2 ;  /* 0x0000000420207c11 */ /* 0x001fe2000f8010ff */
[----:B------:R-:W-:-:S03]  /*3340*/  UIADD3 UR4, UPT, UPT, UR7, -UR6, URZ ;  /* 0x8000000607047290 */ /* 0x000fc6000fffe0ff */
[----:B------:R-:W-:Y:S02]  /*3350*/  IADD3.X R33, PT, PT, R17, UR5, RZ, P0, !PT ;  /* 0x0000000511217c10 */ /* 0x000fe400087fe4ff */
[----:B------:R-:W-:Y:S01]  /*3360*/  CS2R R16, SRZ ;  /* 0x0000000000107805 */ /* 0x000fe2000001ff00 */
        /* <DEDUP_REMOVED lines=15> */
.L_x_160:
        /* <DEDUP_REMOVED lines=14> */
.L_x_157:
[----:B0-----:R-:W-:Y:S05]  /*3540*/  BSYNC.RECONVERGENT B0 ;  /* 0x0000000000007941 */ /* 0x001fea0003800200 */
.L_x_156:
        /* <DEDUP_REMOVED lines=30> */
.L_x_159:
[----:B------:R-:W-:Y:S05]  /*3730*/  BSYNC.RECONVERGENT B0 ;  /* 0x0000000000007941 */ /* 0x000fea0003800200 */
.L_x_158:
        /* <DEDUP_REMOVED lines=21> */
.L_x_155:
        /* <DEDUP_REMOVED lines=20> */
.L_x_162:
[----:B------:R-:W-:Y:S05]  /*39d0*/  BSYNC.RECONVERGENT B0 ;  /* 0x0000000000007941 */ /* 0x000fea0003800200 */
.L_x_161:
        /* <DEDUP_REMOVED lines=18> */
.L_x_154:
        /* <DEDUP_REMOVED lines=55> */
[----:B--2---:R-:W-:-:S04]  /*3e70*/  IMAD R12, R12, UR4, RZ ;  /* 0x000000040c0c7c24 */ /* 0x004fc8000f8e02ff */
[----:B------:R-:W-:-:S08]  /*3e80*/  IMAD R12, R19, UR5, R12 ;  /* 0x00000005130c7c24 */ /* 0x000fd0000f8e020c */
[----:B------:R-:W-:Y:S02]  /*3e90*/  @!P0 IMAD.IADD R23, R23, 0x1, -R16 ;  /* 0x0000000117178824 */ /* 0x000fe400078e0a10 */
[----:B------:R-:W-:Y:S01]  /*3ea0*/  @!P0 VIADD R14, R14, 0x1 ;  /* 0x000000010e0e8836 */ /* 0x000fe20000000000 */
[----:B------:R-:W-:Y:S02]  /*3eb0*/  ISETP.NE.AND P0, PT, R17, RZ, PT ;  /* 0x000000ff1100720c */ /* 0x000fe40003f05270 */
[----:B------:R-:W-:Y:S01]  /*3ec0*/  ISETP.GE.U32.AND P2, PT, R23, R16, PT ;  /* 0x000000101700720c */ /* 0x000fe20003f46070 */
[----:B------:R-:W-:Y:S01]  /*3ed0*/  IMAD.WIDE.U32 R22, R19, UR4, RZ ;  /* 0x0000000413167c25 */ /* 0x000fe2000f8e00ff */
[----:B------:R-:W1:Y:S03]  /*3ee0*/  LDCU.64 UR4, c[0x0][0x3f0] ;  /* 0x00007e00ff0477ac */ /* 0x000e660008000a00 */
[----:B------:R-:W-:-:S08]  /*3ef0*/  IMAD.IADD R23, R23, 0x1, R12 ;  /* 0x0000000117177824 */ /* 0x000fd000078e020c */
[----:B------:R-:W-:-:S05]  /*3f00*/  @P2 VIADD R14, R14, 0x1 ;  /* 0x000000010e0e2836 */ /* 0x000fca0000000000 */
        /* <DEDUP_REMOVED lines=26> */
        .weak           $__internal_4_$__cuda_sm20_div_s64
        .type           $__internal_4_$__cuda_sm20_div_s64,@function
        .size           $__internal_4_$__cuda_sm20_div_s64,(.L_x_3713 - $__internal_4_$__cuda_sm20_div_s64)
$__internal_4_$__cuda_sm20_div_s64:
        /* <DEDUP_REMOVED lines=34> */
[----:B------:R-:W-:-:S04]  /*42d0*/  IMAD.HI.U32 R13, P3, R17, R22, R36 ;  /* 0x00000016110d7227 */ /* 0x000fc80007860024 */
[CC--:B------:R-:W-:Y:S02]  /*42e0*/  IMAD R22, R17.reuse, R16.reuse, RZ ;  /* 0x0000001011167224 */ /* 0x0c0fe400078e02ff */
[----:B------:R-:W-:-:S03]  /*42f0*/  IMAD.HI.U32 R16, R17, R16, RZ ;  /* 0x0000001011107227 */ /* 0x000fc600078e00ff */
[----:B------:R-:W-:Y:S01]  /*4300*/  IADD3 R22, P2, PT, R22, R13, RZ ;  /* 0x0000000d16167210 */ /* 0x000fe20007f5e0ff */
[----:B------:R-:W-:Y:S01]  /*4310*/  IMAD.X R16, R16, 0x1, R17, P4 ;  /* 0x0000000110107824 */ /* 0x000fe200020e0611 */
[----:B------:R-:W-:Y:S01]  /*4320*/  SEL R13, R24, R21, !P1 ;  /* 0x00000015180d7207 */ /* 0x000fe20004800000 */
[----:B------:R-:W-:Y:S02]  /*4330*/  IMAD.MOV.U32 R37, RZ, RZ, RZ ;  /* 0x000000ffff257224 */ /* 0x000fe400078e00ff */
[----:B------:R-:W-:Y:S01]  /*4340*/  IMAD.HI.U32 R36, R22, R15, RZ ;  /* 0x0000000f16247227 */ /* 0x000fe200078e00ff */
[----:B------:R-:W-:-:S03]  /*4350*/  IADD3.X R16, PT, PT, RZ, RZ, R16, P2, P3 ;  /* 0x000000ffff107210 */ /* 0x000fc600017e6410 */
        /* <DEDUP_REMOVED lines=11> */
[----:B------:R-:W-:-:S05]  /*4410*/  IMAD R16, R22, R28, R17 ;  /* 0x0000001c16107224 */ /* 0x000fca00078e0211 */
[----:B------:R-:W-:Y:S02]  /*4420*/  IADD3.X R13, PT, PT, ~R16, R13, RZ, P0, !PT ;  /* 0x0000000d100d7210 */ /* 0x000fe400007fe5ff */
[----:B------:R-:W-:Y:S02]  /*4430*/  IADD3 R16, P1, PT, R15, -R28, RZ ;  /* 0x8000001c0f107210 */ /* 0x000fe40007f3e0ff */
[C---:B------:R-:W-:Y:S02]  /*4440*/  ISETP.GE.U32.AND.EX P2, PT, R13.reuse, R29, PT, P2 ;  /* 0x0000001d0d00720c */ /* 0x040fe40003f46120 */
[----:B------:R-:W-:Y:S02]  /*4450*/  IADD3 R17, P0, PT, R24, 0x1, RZ ;  /* 0x0000000118117810 */ /* 0x000fe40007f1e0ff */
[----:B------:R-:W-:Y:S01]  /*4460*/  SEL R15, R16, R15, P2 ;  /* 0x0000000f100f7207 */ /* 0x000fe20001000000 */
[----:B------:R-:W-:Y:S01]  /*4470*/  IMAD.X R16, R13, 0x1, ~R29, P1 ;  /* 0x000000010d107824 */ /* 0x000fe200008e0e1d */
[----:B------:R-:W-:Y:S01]  /*4480*/  SEL R24, R17, R24, P2 ;  /* 0x0000001811187207 */ /* 0x000fe20001000000 */
[----:B------:R-:W-:Y:S01]  /*4490*/  IMAD.X R17, RZ, RZ, R22, P0 ;  /* 0x000000ffff117224 */ /* 0x000fe200000e0616 */
[----:B------:R-:W-:Y:S01]  /*44a0*/  ISETP.GE.U32.AND P0, PT, R15, R28, PT ;  /* 0x0000001c0f00720c */ /* 0x000fe20003f06070 */
[----:B------:R-:W-:Y:S01]  /*44b0*/  IMAD.MOV.U32 R28, RZ, RZ, R18 ;  /* 0x000000ffff1c7224 */ /* 0x000fe200078e0012 */
[----:B------:R-:W-:-:S02]  /*44c0*/  SEL R13, R16, R13, P2 ;  /* 0x0000000d100d7207 */ /* 0x000fc40001000000 */
[----:B------:R-:W-:Y:S02]  /*44d0*/  SEL R17, R17, R22, P2 ;  /* 0x0000001611117207 */ /* 0x000fe40001000000 */
[----:B------:R-:W-:Y:S02]  /*44e0*/  IADD3 R15, P1, PT, R24, 0x1, RZ ;  /* 0x00000001180f7810 */ /* 0x000fe40007f3e0ff */
[----:B------:R-:W-:Y:S01]  /*44f0*/  ISETP.GE.U32.AND.EX P0, PT, R13, R29, PT, P0 ;  /* 0x0000001d0d00720c */ /* 0x000fe20003f06100 */
[----:B------:R-:W-:Y:S01]  /*4500*/  IMAD.MOV.U32 R29, RZ, RZ, 0x0 ;  /* 0x00000000ff1d7424 */ /* 0x000fe200078e00ff */
[----:B------:R-:W-:Y:S01]  /*4510*/  LOP3.LUT R13, R19, R21, RZ, 0x3c, !PT ;  /* 0x00000015130d7212 */ /* 0x000fe200078e3cff */
[----:B------:R-:W-:Y:S01]  /*4520*/  IMAD.X R16, RZ, RZ, R17, P1 ;  /* 0x000000ffff107224 */ /* 0x000fe200008e0611 */
[----:B------:R-:W-:Y:S02]  /*4530*/  SEL R15, R15, R24, P0 ;  /* 0x000000180f0f7207 */ /* 0x000fe40000000000 */
[----:B------:R-:W-:-:S02]  /*4540*/  ISETP.GE.AND P2, PT, R13, RZ, PT ;  /* 0x000000ff0d00720c */ /* 0x000fc40003f46270 */
[----:B------:R-:W-:Y:S02]  /*4550*/  SEL R17, R16, R17, P0 ;  /* 0x0000001110117207 */ /* 0x000fe40000000000 */
[----:B------:R-:W-:Y:S02]  /*4560*/  IADD3 R16, P1, PT, RZ, -R15, RZ ;  /* 0x8000000fff107210 */ /* 0x000fe40007f3e0ff */
[----:B------:R-:W-:Y:S02]  /*4570*/  ISETP.NE.U32.AND P0, PT, R20, RZ, PT ;  /* 0x000000ff1400720c */ /* 0x000fe40003f05070 */
[----:B------:R-:W-:Y:S02]  /*4580*/  IADD3.X R22, PT, PT, RZ, ~R17, RZ, P1, !PT ;  /* 0x80000011ff167210 */ /* 0x000fe40000ffe4ff */
[----:B------:R-:W-:Y:S02]  /*4590*/  ISETP.NE.AND.EX P0, PT, R19, RZ, PT, P0 ;  /* 0x000000ff1300720c */ /* 0x000fe40003f05300 */
[----:B------:R-:W-:-:S02]  /*45a0*/  SEL R16, R16, R15, !P2 ;  /* 0x0000000f10107207 */ /* 0x000fc40005000000 */
[----:B------:R-:W-:Y:S02]  /*45b0*/  SEL R22, R22, R17, !P2 ;  /* 0x0000001116167207 */ /* 0x000fe40005000000 */
[----:B------:R-:W-:Y:S02]  /*45c0*/  SEL R16, R16, 0xffffffff, P0 ;  /* 0xffffffff10107807 */ /* 0x000fe40000000000 */
[----:B------:R-:W-:Y:S01]  /*45d0*/  SEL R17, R22, 0xffffffff, P0 ;  /* 0xffffffff16117807 */ /* 0x000fe20000000000 */
[----:B------:R-:W-:Y:S06]  /*45e0*/  RET.REL.NODEC R28 `(_ZN5flash32flash_fwd_splitkv_combine_kernelI23Flash_fwd_kernel_traitsILi192ELi64ELi64ELi4ELb0ELb0EN7cutlass10bfloat16_tE19Flash_kernel_traitsILi192ELi64ELi64ELi4ES3_EELi8ELi3ELb0EEEvNS_16Flash_fwd_paramsE) ;  /* 0xffffffb81c847950 */ /* 0x000fec0003c3ffff */
.L_x_163:
        /* <DEDUP_REMOVED lines=9> */
.L_x_3713:


//--------------------- .text._ZN5flash32flash_fwd_splitkv_combine_kernelI23Flash_fwd_kernel_traitsILi192ELi64ELi64ELi4ELb0ELb0EN7cutlass10bfloat16_tE19Flash_kernel_traitsILi192ELi64ELi64ELi4ES3_EELi8ELi2ELb0EEEvNS_16Flash_fwd_paramsE --------------------------
	.section	.text._ZN5flash32flash_fwd_splitkv_combine_kernelI23Flash_fwd_kernel_traitsILi192ELi64ELi64ELi4ELb0ELb0EN7cutlass10bfloat16_tE19Flash_kernel_traitsILi192ELi64ELi64ELi4ES3_EELi8ELi2ELb0EEEvNS_16Flash_fwd_paramsE,"ax",@progbits
	.align	128
        .global         _ZN5flash32flash_fwd_splitkv_combine_kernelI23Flash_fwd_kernel_traitsILi192ELi64ELi64ELi4ELb0ELb0EN7cutlass10bfloat16_tE19Flash_kernel_traitsILi192ELi64ELi64ELi4ES3_EELi8ELi2ELb0EEEvNS_16Flash_fwd_paramsE
        .type           _ZN5flash32flash_fwd_splitkv_combine_kernelI23Flash_fwd_kernel_traitsILi192ELi64ELi64ELi4ELb0ELb0EN7cutlass10bfloat16_tE19Flash_kernel_traitsILi192ELi64ELi64ELi4ES3_EELi8ELi2ELb0EEEvNS_16Flash_fwd_paramsE,@function
        .size           _ZN5flash32flash_fwd_splitkv_combine_kernelI23Flash_fwd_kernel_traitsILi192ELi64ELi64ELi4ELb0ELb0EN7cutlass10bfloat16_tE19Flash_kernel_traitsILi192ELi64ELi64ELi4ES3_EELi8ELi2ELb0EEEvNS_16Flash_fwd_paramsE,(.L_x_3714 - _ZN5flash32flash_fwd_splitkv_combine_kernelI23Flash_fwd_kernel_traitsILi192ELi64ELi64ELi4ELb0ELb0EN7cutlass10bfloat16_tE19Flash_kernel_traitsILi192ELi64ELi64ELi4ES3_EELi8ELi2ELb0EEEvNS_16Flash_fwd_paramsE)
        .other          _ZN5flash32flash_fwd_splitkv_combine_kernelI23Flash_fwd_kernel_traitsILi192ELi64ELi64ELi4ELb0ELb0EN7cutlass10bfloat16_tE19Flash_kernel_traitsILi192ELi64ELi64ELi4ES3_EELi8ELi2ELb0EEEvNS_16Flash_fwd_paramsE,@"STO_CUDA_ENTRY STV_DEFAULT"
_ZN5flash32flash_fwd_splitkv_combine_kernelI23Flash_fwd_kernel_traitsILi192ELi64ELi64ELi4ELb0ELb0EN7cutlass10bfloat16_tE19Flash_kernel_traitsILi192ELi64ELi64ELi4ES3_EELi8ELi2ELb0EEEvNS_16Flash_fwd_paramsE:
.text._ZN5flash32flash_fwd_splitkv_combine_kernelI23Flash_fwd_kernel_traitsILi192ELi64ELi64ELi4ELb0ELb0EN7cutlass10bfloat16_tE19Flash_kernel_traitsILi192ELi64ELi64ELi4ES3_EELi8ELi2ELb0EEEvNS_16Flash_fwd_paramsE:
[----:B------:R-:W-:Y:S01]  /*0000*/  LDC R1, c[0x0][0x37c] ;  /* 0x0000df00ff017b82 */ /* 0x000fe20000000800 */
[----:B------:R-:W0:Y:S07]  /*0010*/  LDCU UR10, c[0x0][0x3e0] ;  /* 0x00007c00ff0a77ac */ /* 0x000e2e0008000800 */
[----:B------:R-:W1:Y:S01]  /*0020*/  S2UR UR6, SR_CTAID.X ;  /* 0x00000000000679c3 */ /* 0x000e620000002500 */
[----:B------:R-:W2:Y:S01]  /*0030*/  S2R R0, SR_TID.X ;  /* 0x0000000000007919 */ /* 0x000ea20000002100 */
        /* <DEDUP_REMOVED lines=10> */
[----:B--2---:R-:W-:Y:S05]  /*00e0*/  BRA.U UP0, `(.L_x_164) ;  /* 0x0000000100607547 */ /* 0x004fea000b800000 */
        /* <DEDUP_REMOVED lines=24> */
.L_x_164:
[----:B------:R-:W-:Y:S01]  /*0270*/  IMAD.U32 R27, RZ, RZ, UR7 ;  /* 0x00000007ff1b7e24 */ /* 0x000fe2000f8e00ff */
[----:B------:R-:W-:Y:S01]  /*0280*/  MOV R20, UR15 ;  /* 0x0000000f00147c02 */ /* 0x000fe20008000f00 */
[----:B------:R-:W-:Y:S01]  /*0290*/  IMAD.U32 R21, RZ, RZ, UR14 ;  /* 0x0000000eff157e24 */ /* 0x000fe2000f8e00ff */
[----:B------:R-:W-:Y:S02]  /*02a0*/  MOV R19, UR8 ;  /* 0x0000000800137c02 */ /* 0x000fe40008000f00 */
[----:B------:R-:W-:Y:S02]  /*02b0*/  MOV R18, 0x2d0 ;  /* 0x000002d000127802 */ /* 0x000fe40000000f00 */
[----:B------:R-:W-:Y:S05]  /*02c0*/  CALL.REL.NOINC `($__internal_5_$__cuda_sm20_div_s64) ;  /* 0x0000003c006c7944 */ /* 0x000fea0003c00000 */
.L_x_165:
        /* <DEDUP_REMOVED lines=30> */
.L_x_167:
[----:B------:R-:W-:Y:S01]  /*04b0*/  IMAD.MOV.U32 R27, RZ, RZ, R16 ;  /* 0x000000ffff1b7224 */ /* 0x000fe200078e0010 */
[----:B------:R-:W-:Y:S02]  /*04c0*/  MOV R21, R17 ;  /* 0x0000001100157202 */ /* 0x000fe40000000f00 */
[----:B------:R-:W-:Y:S02]  /*04d0*/  MOV R18, 0x4f0 ;  /* 0x000004f000127802 */ /* 0x000fe40000000f00 */
[----:B------:R-:W-:Y:S05]  /*04e0*/  CALL.REL.NOINC `($__internal_5_$__cuda_sm20_div_s64) ;  /* 0x0000003800e47944 */ /* 0x000fea0003c00000 */
[----:B------:R-:W-:Y:S02]  /*04f0*/  MOV R30, R16 ;  /* 0x00000010001e7202 */ /* 0x000fe40000000f00 */
[----:B------:R-:W-:Y:S02]  /*0500*/  MOV R31, R17 ;  /* 0x00000011001f7202 */ /* 0x000fe40000000f00 */
.L_x_168:
[----:B------:R-:W-:Y:S05]  /*0510*/  BSYNC.RECONVERGENT B0 ;  /* 0x0000000000007941 */ /* 0x000fea0003800200 */
.L_x_166:
        /* <DEDUP_REMOVED lines=12> */
[----:B------:R-:W-:-:S06]  /*05e0*/  IMAD.HI.U32 R8, R9, R5, R8 ;  /* 0x0000000509087227 */ /* 0x000fcc00078e0008 */
[----:B------:R-:W-:-:S04]  /*05f0*/  IMAD.HI.U32 R5, R8, R3, RZ ;  /* 0x0000000308057227 */ /* 0x000fc800078e00ff */
[----:B------:R-:W-:-:S04]  /*0600*/  IMAD.MOV R6, RZ, RZ, -R5 ;  /* 0x000000ffff067224 */ /* 0x000fc800078e0a05 */
[----:B------:R-:W-:Y:S01]  /*0610*/  IMAD R6, R7, R6, R3 ;  /* 0x0000000607067224 */ /* 0x000fe200078e0203 */
[----:B------:R-:W-:-:S04]  /*0620*/  LOP3.LUT R3, R2, R7, RZ, 0x3c, !PT ;  /* 0x0000000702037212 */ /* 0x000fc800078e3cff */
[----:B------:R-:W-:Y:S02]  /*0630*/  ISETP.GT.U32.AND P1, PT, R7, R6, PT ;  /* 0x000000060700720c */ /* 0x000fe40003f24070 */
[----:B------:R-:W-:-:S11]  /*0640*/  ISETP.GE.AND P0, PT, R3, RZ, PT ;  /* 0x000000ff0300720c */ /* 0x000fd60003f06270 */
[----:B------:R-:W-:Y:S02]  /*0650*/  @!P1 IMAD.IADD R6, R6, 0x1, -R7 ;  /* 0x0000000106069824 */ /* 0x000fe400078e0a07 */
[----:B------:R-:W-:Y:S01]  /*0660*/  @!P1 VIADD R5, R5, 0x1 ;  /* 0x0000000105059836 */ /* 0x000fe20000000000 */
[----:B------:R-:W-:Y:S02]  /*0670*/  ISETP.NE.AND P1, PT, R4, RZ, PT ;  /* 0x000000ff0400720c */ /* 0x000fe40003f25270 */
[----:B------:R-:W-:-:S13]  /*0680*/  ISETP.GE.U32.AND P2, PT, R6, R7, PT ;  /* 0x000000070600720c */ /* 0x000fda0003f46070 */
[----:B------:R-:W-:-:S04]  /*0690*/  @P2 VIADD R5, R5, 0x1 ;  /* 0x0000000105052836 */ /* 0x000fc80000000000 */
        /* <DEDUP_REMOVED lines=30> */
.L_x_170:
[----:B------:R-:W-:Y:S01]  /*0880*/  IMAD.MOV.U32 R27, RZ, RZ, R20 ;  /* 0x000000ffff1b7224 */ /* 0x000fe200078e0014 */
[----:B------:R-:W-:Y:S01]  /*0890*/  MOV R20, R14 ;  /* 0x0000000e00147202 */ /* 0x000fe20000000f00 */
[----:B------:R-:W-:Y:S01]  /*08a0*/  IMAD.MOV.U32 R21, RZ, RZ, R19 ;  /* 0x000000ffff157224 */ /* 0x000fe200078e0013 */
[----:B------:R-:W-:Y:S02]  /*08b0*/  MOV R19, R4 ;  /* 0x0000000400137202 */ /* 0x000fe40000000f00 */
[----:B------:R-:W-:Y:S02]  /*08c0*/  MOV R18, 0x8e0 ;  /* 0x000008e000127802 */ /* 0x000fe40000000f00 */
[----:B------:R-:W-:Y:S05]  /*08d0*/  CALL.REL.NOINC `($__internal_5_$__cuda_sm20_div_s64) ;  /* 0x0000003400e87944 */ /* 0x000fea0003c00000 */
.L_x_171:
[----:B------:R-:W-:Y:S05]  /*08e0*/  BSYNC.RECONVERGENT B0 ;  /* 0x0000000000007941 */ /* 0x000fea0003800200 */
.L_x_169:
        /* <DEDUP_REMOVED lines=25> */
[----:B------:R-:W-:-:S13]  /*0a80*/  ISETP.GE.U32.AND P0, PT, R3, R6, PT ;  /* 0x000000060300720c */ /* 0x000fda0003f06070 */
[----:B------:R-:W-:-:S04]  /*0a90*/  @P0 VIADD R5, R5, 0x1 ;  /* 0x0000000105050836 */ /* 0x000fc80000000000 */
[----:B------:R-:W-:Y:S02]  /*0aa0*/  IMAD.MOV.U32 R6, RZ, RZ, R5 ;  /* 0x000000ffff067224 */ /* 0x000fe400078e0005 */
[----:B------:R-:W0:Y:S02]  /*0ab0*/  LDC R5, c[0x0][0x3e0] ;  /* 0x0000f800ff057b82 */ /* 0x000e240000000800 */
[----:B------:R-:W-:Y:S01]  /*0ac0*/  @!P2 IMAD.MOV R6, RZ, RZ, -R6 ;  /* 0x000000ffff06a224 */ /* 0x000fe200078e0a06 */
[----:B------:R-:W-:-:S05]  /*0ad0*/  @!P1 LOP3.LUT R6, RZ, UR11, RZ, 0x33, !PT ;  /* 0x0000000bff069c12 */ /* 0x000fca000f8e33ff */
[----:B------:R-:W-:Y:S01]  /*0ae0*/  IMAD R12, R6, UR4, RZ ;  /* 0x00000004060c7c24 */ /* 0x000fe2000f8e02ff */
[----:B------:R-:W1:Y:S04]  /*0af0*/  LDCU.U8 UR4, c[0x0][0x549] ;  /* 0x0000a920ff0477ac */ /* 0x000e680008000000 */
[-C--:B------:R-:W-:Y:S02]  /*0b00*/  IABS R9, R12.reuse ;  /* 0x0000000c00097213 */ /* 0x080fe40000000000 */
[----:B------:R-:W-:Y:S02]  /*0b10*/  IABS R18, R12 ;  /* 0x0000000c00127213 */ /* 0x000fe40000000000 */
[----:B------:R-:W2:Y:S03]  /*0b20*/  I2F.RP R8, R9 ;  /* 0x0000000900087306 */ /* 0x000ea60000209400 */
[----:B------:R-:W-:Y:S01]  /*0b30*/  IMAD.MOV R18, RZ, RZ, -R18 ;  /* 0x000000ffff127224 */ /* 0x000fe200078e0a12 */
[----:B0-----:R-:W-:-:S02]  /*0b40*/  IABS R7, R5 ;  /* 0x0000000500077213 */ /* 0x001fc40000000000 */
[----:B------:R-:W-:Y:S01]  /*0b50*/  ISETP.NE.AND P4, PT, R5, RZ, PT ;  /* 0x000000ff0500720c */ /* 0x000fe20003f85270 */
[----:B-1----:R-:W-:Y:S01]  /*0b60*/  UISETP.NE.AND UP1, UPT, UR4, URZ, UPT ;  /* 0x000000ff0400728c */ /* 0x002fe2000bf25270 */
[----:B------:R-:W0:Y:S03]  /*0b70*/  I2F.RP R3, R7 ;  /* 0x0000000700037306 */ /* 0x000e260000209400 */
[----:B------:R-:W-:-:S05]  /*0b80*/  USEL UR11, UR11, 0x1, !UP1 ;  /* 0x000000010b0b7887 */ /* 0x000fca000c800000 */
[----:B--2---:R-:W1:Y:S08]  /*0b90*/  MUFU.RCP R2, R8 ;  /* 0x0000000800027308 */ /* 0x004e700000001000 */
[----:B0-----:R-:W0:Y:S01]  /*0ba0*/  MUFU.RCP R20, R3 ;  /* 0x0000000300147308 */ /* 0x001e220000001000 */
[----:B-1----:R-:W-:Y:S01]  /*0bb0*/  IADD3 R22, PT, PT, R2, 0xffffffe, RZ ;  /* 0x0ffffffe02167810 */ /* 0x002fe20007ffe0ff */
[----:B------:R-:W-:-:S06]  /*0bc0*/  VIADD R2, R5, 0xffffffff ;  /* 0xffffffff05027836 */ /* 0x000fcc0000000000 */
[----:B------:R1:W2:Y:S01]  /*0bd0*/  F2I.FTZ.U32.TRUNC.NTZ R23, R22 ;  /* 0x0000001600177305 */ /* 0x0002a2000021f000 */
[----:B------:R-:W-:Y:S02]  /*0be0*/  IMAD.IADD R8, R2, 0x1, R9 ;  /* 0x0000000102087824 */ /* 0x000fe400078e0209 */
[----:B0-----:R-:W-:-:S03]  /*0bf0*/  VIADD R20, R20, 0xffffffe ;  /* 0x0ffffffe14147836 */ /* 0x001fc60000000000 */
[----:B------:R-:W-:Y:S02]  /*0c00*/  LOP3.LUT R15, R8, R9, RZ, 0x3c, !PT ;  /* 0x00000009080f7212 */ /* 0x000fe400078e3cff */
[----:B------:R-:W0:Y:S02]  /*0c10*/  F2I.FTZ.U32.TRUNC.NTZ R21, R20 ;  /* 0x0000001400157305 */ /* 0x000e24000021f000 */
[----:B------:R-:W-:Y:S01]  /*0c20*/  ISETP.GE.AND P0, PT, R15, RZ, PT ;  /* 0x000000ff0f00720c */ /* 0x000fe20003f06270 */
[----:B-1----:R-:W-:Y:S02]  /*0c30*/  HFMA2 R22, -RZ, RZ, 0, 0 ;  /* 0x00000000ff167431 */ /* 0x002fe400000001ff */
[----:B--2---:R-:W-:-:S04]  /*0c40*/  IMAD.MOV R10, RZ, RZ, -R23 ;  /* 0x000000ffff0a7224 */ /* 0x004fc800078e0a17 */
[----:B------:R-:W-:Y:S01]  /*0c50*/  IMAD R11, R10, R9, RZ ;  /* 0x000000090a0b7224 */ /* 0x000fe200078e02ff */
[----:B------:R-:W-:Y:S01]  /*0c60*/  IABS R10, R8 ;  /* 0x00000008000a7213 */ /* 0x000fe20000000000 */
[----:B0-----:R-:W-:Y:S01]  /*0c70*/  IMAD.MOV R3, RZ, RZ, -R21 ;  /* 0x000000ffff037224 */ /* 0x001fe200078e0a15 */
[----:B------:R-:W-:Y:S01]  /*0c80*/  LOP3.LUT R8, R8, R5, RZ, 0x3c, !PT ;  /* 0x0000000508087212 */ /* 0x000fe200078e3cff */
[----:B------:R-:W-:-:S04]  /*0c90*/  IMAD.HI.U32 R11, R23, R11, R22 ;  /* 0x0000000b170b7227 */ /* 0x000fc800078e0016 */
[----:B------:R-:W-:Y:S02]  /*0ca0*/  IMAD R3, R3, R7, RZ ;  /* 0x0000000703037224 */ /* 0x000fe400078e02ff */
[----:B------:R-:W-:-:S04]  /*0cb0*/  IMAD.HI.U32 R11, R11, R10, RZ ;  /* 0x0000000a0b0b7227 */ /* 0x000fc800078e00ff */
[----:B------:R-:W-:Y:S02]  /*0cc0*/  IMAD R18, R11, R18, R10 ;  /* 0x000000120b127224 */ /* 0x000fe400078e020a */
[----:B------:R-:W-:-:S03]  /*0cd0*/  IMAD.MOV.U32 R20, RZ, RZ, RZ ;  /* 0x000000ffff147224 */ /* 0x000fc600078e00ff */
[----:B------:R-:W-:Y:S01]  /*0ce0*/  ISETP.GT.U32.AND P1, PT, R9, R18, PT ;  /* 0x000000120900720c */ /* 0x000fe20003f24070 */
[----:B------:R-:W-:-:S06]  /*0cf0*/  IMAD.HI.U32 R3, R21, R3, R20 ;  /* 0x0000000315037227 */ /* 0x000fcc00078e0014 */
[----:B------:R-:W-:-:S05]  /*0d00*/  IMAD.HI.U32 R13, R3, R10, RZ ;  /* 0x0000000a030d7227 */ /* 0x000fca00078e00ff */
[----:B------:R-:W-:Y:S01]  /*0d10*/  IADD3 R3, PT, PT, -R13, RZ, RZ ;  /* 0x000000ff0d037210 */ /* 0x000fe20007ffe1ff */
[----:B------:R-:W-:Y:S02]  /*0d20*/  @!P1 IMAD.IADD R18, R18, 0x1, -R9 ;  /* 0x0000000112129824 */ /* 0x000fe400078e0a09 */
[----:B------:R-:W-:Y:S01]  /*0d30*/  @!P1 VIADD R11, R11, 0x1 ;  /* 0x000000010b0b9836 */ /* 0x000fe20000000000 */
[----:B------:R-:W-:Y:S01]  /*0d40*/  ISETP.NE.AND P1, PT, R12, RZ, PT ;  /* 0x000000ff0c00720c */ /* 0x000fe20003f25270 */
[----:B------:R-:W-:Y:S01]  /*0d50*/  IMAD R10, R7, R3, R10 ;  /* 0x00000003070a7224 */ /* 0x000fe200078e020a */
[----:B------:R-:W-:-:S04]  /*0d60*/  ISETP.GE.U32.AND P2, PT, R18, R9, PT ;  /* 0x000000091200720c */ /* 0x000fc80003f46070 */
[----:B------:R-:W-:-:S09]  /*0d70*/  ISETP.GT.U32.AND P3, PT, R7, R10, PT ;  /* 0x0000000a0700720c */ /* 0x000fd20003f64070 */
[----:B------:R-:W-:Y:S01]  /*0d80*/  @P2 VIADD R11, R11, 0x1 ;  /* 0x000000010b0b2836 */ /* 0x000fe20000000000 */
[----:B------:R-:W-:-:S03]  /*0d90*/  ISETP.GE.AND P2, PT, R8, RZ, PT ;  /* 0x000000ff0800720c */ /* 0x000fc60003f46270 */
[----:B------:R-:W-:Y:S01]  /*0da0*/  @!P0 IMAD.MOV R11, RZ, RZ, -R11 ;  /* 0x000000ffff0b8224 */ /* 0x000fe200078e0a0b */
[----:B------:R-:W-:Y:S01]  /*0db0*/  @!P1 LOP3.LUT R11, RZ, R9, RZ, 0x33, !PT ;  /* 0x00000009ff0b9212 */ /* 0x000fe200078e33ff */
[----:B------:R-:W-:Y:S01]  /*0dc0*/  @!P3 IMAD.IADD R10, R10, 0x1, -R7 ;  /* 0x000000010a0ab824 */ /* 0x000fe200078e0a07 */
[----:B------:R-:W-:Y:S02]  /*0dd0*/  @!P3 IADD3 R13, PT, PT, R13, 0x1, RZ ;  /* 0x000000010d0db810 */ /* 0x000fe40007ffe0ff */
[----:B------:R-:W-:Y:S02]  /*0de0*/  ISETP.LT.U32.AND P0, PT, R16, R11, PT ;  /* 0x0000000b1000720c */ /* 0x000fe40003f01070 */
[----:B------:R-:W-:Y:S02]  /*0df0*/  SHF.R.S32.HI R3, RZ, 0x1f, R11 ;  /* 0x0000001fff037819 */ /* 0x000fe4000001140b */
[----:B------:R-:W-:Y:S02]  /*0e00*/  ISETP.GE.U32.AND P1, PT, R10, R7, PT ;  /* 0x000000070a00720c */ /* 0x000fe40003f26070 */
[----:B------:R-:W-:-:S02]  /*0e10*/  ISETP.LT.AND.EX P0, PT, R17, R3, PT, P0 ;  /* 0x000000031100720c */ /* 0x000fc40003f01300 */
[----:B------:R-:W-:Y:S02]  /*0e20*/  ISETP.NE.AND P3, PT, R6, RZ, PT ;  /* 0x000000ff0600720c */ /* 0x000fe40003f65270 */
[C---:B------:R-:W-:Y:S02]  /*0e30*/  SEL R3, R17.reuse, R3, P0 ;  /* 0x0000000311037207 */ /* 0x040fe40000000000 */
[----:B------:R-:W-:Y:S02]  /*0e40*/  SEL R10, RZ, 0x1, !P3 ;  /* 0x00000001ff0a7807 */ /* 0x000fe40005800000 */
[----:B------:R-:W-:Y:S02]  /*0e50*/  LOP3.LUT R7, R17, R3, RZ, 0xfc, !PT ;  /* 0x0000000311077212 */ /* 0x000fe400078efcff */
[----:B------:R-:W-:Y:S01]  /*0e60*/  SEL R11, R16, R11, P0 ;  /* 0x0000000b100b7207 */ /* 0x000fe20000000000 */
[----:B------:R-:W-:Y:S01]  /*0e70*/  @P1 VIADD R13, R13, 0x1 ;  /* 0x000000010d0d1836 */ /* 0x000fe20000000000 */
[----:B------:R-:W-:-:S02]  /*0e80*/  ISETP.NE.U32.AND P1, PT, R7, RZ, PT ;  /* 0x000000ff0700720c */ /* 0x000fc40003f25070 */
[----:B------:R-:W-:Y:S01]  /*0e90*/  SHF.R.S32.HI R7, RZ, 0x1f, R12 ;  /* 0x0000001fff077819 */ /* 0x000fe2000001140c */
[----:B------:R-:W-:-:S03]  /*0ea0*/  IMAD.MOV.U32 R6, RZ, RZ, R13 ;  /* 0x000000ffff067224 */ /* 0x000fc600078e000d */
[----:B------:R-:W-:Y:S01]  /*0eb0*/  LOP3.LUT R10, R7, R10, RZ, 0xfc, !PT ;  /* 0x0000000a070a7212 */ /* 0x000fe200078efcff */
[----:B------:R-:W-:Y:S01]  /*0ec0*/  @!P2 IMAD.MOV R6, RZ, RZ, -R6 ;  /* 0x000000ffff06a224 */ /* 0x000fe200078e0a06 */
[----:B------:R-:W-:-:S05]  /*0ed0*/  @!P4 LOP3.LUT R6, RZ, R5, RZ, 0x33, !PT ;  /* 0x00000005ff06c212 */ /* 0x000fca00078e33ff */
        /* <DEDUP_REMOVED lines=21> */
.L_x_173:
[----:B------:R-:W-:Y:S01]  /*1030*/  IMAD.MOV.U32 R27, RZ, RZ, R16 ;  /* 0x000000ffff1b7224 */ /* 0x000fe200078e0010 */
[----:B------:R-:W-:Y:S01]  /*1040*/  MOV R20, R11 ;  /* 0x0000000b00147202 */ /* 0x000fe20000000f00 */
[----:B------:R-:W-:Y:S01]  /*1050*/  IMAD.MOV.U32 R21, RZ, RZ, R17 ;  /* 0x000000ffff157224 */ /* 0x000fe200078e0011 */
[----:B------:R-:W-:Y:S02]  /*1060*/  MOV R19, R3 ;  /* 0x0000000300137202 */ /* 0x000fe40000000f00 */
[----:B------:R-:W-:Y:S02]  /*1070*/  MOV R18, 0x1090 ;  /* 0x0000109000127802 */ /* 0x000fe40000000f00 */
[----:B------:R-:W-:Y:S05]  /*1080*/  CALL.REL.NOINC `($__internal_5_$__cuda_sm20_div_s64) ;  /* 0x0000002c00fc7944 */ /* 0x000fea0003c00000 */
[----:B------:R-:W-:Y:S02]  /*1090*/  MOV R32, R16 ;  /* 0x0000001000207202 */ /* 0x000fe40000000f00 */
[----:B------:R-:W-:Y:S02]  /*10a0*/  MOV R33, R17 ;  /* 0x0000001100217202 */ /* 0x000fe40000000f00 */
.L_x_174:
[----:B------:R-:W-:Y:S05]  /*10b0*/  BSYNC.RECONVERGENT B0 ;  /* 0x0000000000007941 */ /* 0x000fea0003800200 */
.L_x_172:
        /* <DEDUP_REMOVED lines=33> */
[----:B------:R-:W-:Y:S01]  /*12d0*/  ISETP.NE.U32.AND P1, PT, R7, RZ, PT ;  /* 0x000000ff0700720c */ /* 0x000fe20003f25070 */
[----:B------:R-:W-:-:S04]  /*12e0*/  IMAD R7, R6, UR11, RZ ;  /* 0x0000000b06077c24 */ /* 0x000fc8000f8e02ff */
[----:B------:R-:W-:-:S08]  /*12f0*/  IMAD R10, R10, R7, RZ ;  /* 0x000000070a0a7224 */ /* 0x000fd000078e02ff */
        /* <DEDUP_REMOVED lines=21> */
.L_x_176:
[----:B------:R-:W-:Y:S01]  /*1450*/  IMAD.MOV.U32 R27, RZ, RZ, R30 ;  /* 0x000000ffff1b7224 */ /* 0x000fe200078e001e */
[----:B------:R-:W-:Y:S01]  /*1460*/  MOV R21, R31 ;  /* 0x0000001f00157202 */ /* 0x000fe20000000f00 */
[----:B------:R-:W-:Y:S01]  /*1470*/  IMAD.MOV.U32 R20, RZ, RZ, R9 ;  /* 0x000000ffff147224 */ /* 0x000fe200078e0009 */
[----:B------:R-:W-:Y:S02]  /*1480*/  MOV R18, 0x14a0 ;  /* 0x000014a000127802 */ /* 0x000fe40000000f00 */
[----:B------:R-:W-:Y:S05]  /*1490*/  CALL.REL.NOINC `($__internal_5_$__cuda_sm20_div_s64) ;  /* 0x0000002800f87944 */ /* 0x000fea0003c00000 */
[----:B------:R-:W-:Y:S02]  /*14a0*/  MOV R20, R16 ;  /* 0x0000001000147202 */ /* 0x000fe40000000f00 */
[----:B------:R-:W-:Y:S02]  /*14b0*/  MOV R21, R17 ;  /* 0x0000001100157202 */ /* 0x000fe40000000f00 */
.L_x_177:
[----:B------:R-:W-:Y:S05]  /*14c0*/  BSYNC.RECONVERGENT B0 ;  /* 0x0000000000007941 */ /* 0x000fea0003800200 */
.L_x_175:
[----:B------:R-:W0:Y:S01]  /*14d0*/  LDCU UR5, c[0x0][0x434] ;  /* 0x00008680ff0577ac */ /* 0x000e220008000800 */
[----:B------:R-:W-:Y:S01]  /*14e0*/  BSSY.RECONVERGENT B0, `(.L_x_178) ;  /* 0x0000035000007945 */ /* 0x000fe20003800200 */
[----:B------:R-:W-:Y:S01]  /*14f0*/  MOV R19, 0xff800000 ;  /* 0xff80000000137802 */ /* 0x000fe20000000f00 */
        /* <DEDUP_REMOVED lines=10> */
[----:B------:R-:W0:Y:S02]  /*15a0*/  F2I.FTZ.U32.TRUNC.NTZ R17, R16 ;  /* 0x0000001000117305 */ /* 0x000e24000021f000 */
[----:B0-----:R-:W-:Y:S01]  /*15b0*/  IADD3 R6, PT, PT, RZ, -R17, RZ ;  /* 0x80000011ff067210 */ /* 0x001fe20007ffe0ff */
[----:B------:R-:W-:-:S04]  /*15c0*/  IMAD.MOV.U32 R16, RZ, RZ, RZ ;  /* 0x000000ffff107224 */ /* 0x000fc800078e00ff */
[----:B------:R-:W-:Y:S01]  /*15d0*/  IMAD R7, R6, R8, RZ ;  /* 0x0000000806077224 */ /* 0x000fe200078e02ff */
[----:B------:R-:W-:Y:S02]  /*15e0*/  IABS R6, R5 ;  /* 0x0000000500067213 */ /* 0x000fe40000000000 */
[----:B------:R-:W-:Y:S01]  /*15f0*/  LOP3.LUT R5, R5, UR5, RZ, 0x3c, !PT ;  /* 0x0000000505057c12 */ /* 0x000fe2000f8e3cff */
[----:B------:R-:W-:-:S03]  /*1600*/  IMAD.HI.U32 R7, R17, R7, R16 ;  /* 0x0000000711077227 */ /* 0x000fc600078e0010 */
[----:B------:R-:W-:Y:S02]  /*1610*/  ISETP.GE.AND P1, PT, R5, RZ, PT ;  /* 0x000000ff0500720c */ /* 0x000fe40003f26270 */
[----:B------:R-:W-:Y:S01]  /*1620*/  SHF.R.U32.HI R5, RZ, 0x3, R0 ;  /* 0x00000003ff057819 */ /* 0x000fe20000011600 */
        /* <DEDUP_REMOVED lines=8> */
[----:B------:R-:W-:-:S05]  /*16b0*/  @P2 VIADD R13, R13, 0x1 ;  /* 0x000000010d0d2836 */ /* 0x000fca0000000000 */
[----:B------:R-:W-:Y:S02]  /*16c0*/  MOV R7, R13 ;  /* 0x0000000d00077202 */ /* 0x000fe40000000f00 */
        /* <DEDUP_REMOVED lines=20> */
[----:B------:R-:W-:-:S06]  /*1810*/  LEA.HI.X R19, R16, UR5, R8, 0x2, P0 ;  /* 0x0000000510137c11 */ /* 0x000fcc00080f1408 */
[----:B0-----:R1:W5:Y:S03]  /*1820*/  LDG.E R19, desc[UR12][R18.64] ;  /* 0x0000000c12137981 */ /* 0x001366000c1e1900 */
.L_x_179:
[----:B0-----:R-:W-:Y:S05]  /*1830*/  BSYNC.RECONVERGENT B0 ;  /* 0x0000000000007941 */ /* 0x001fea0003800200 */
.L_x_178:
[----:B------:R-:W0:Y:S01]  /*1840*/  S2UR UR14, SR_CgaCtaId ;  /* 0x00000000000e79c3 */ /* 0x000e220000008800 */
[C---:B------:R-:W-:Y:S01]  /*1850*/  ISETP.GT.U32.AND P0, PT, R0.reuse, 0x1f, PT ;  /* 0x0000001f0000780c */ /* 0x040fe20003f04070 */
[----:B------:R-:W-:Y:S01]  /*1860*/  UMOV UR4, 0x400 ;  /* 0x0000040000047882 */ /* 0x000fe20000000000 */
[----:B-1----:R-:W-:Y:S01]  /*1870*/  IMAD.MOV.U32 R18, RZ, RZ, 0x24 ;  /* 0x00000024ff127424 */ /* 0x002fe200078e00ff */
[----:B------:R-:W-:Y:S01]  /*1880*/  LOP3.LUT R25, R0, 0x3, RZ, 0xc0, !PT ;  /* 0x0000000300197812 */ /* 0x000fe200078ec0ff */
[----:B------:R-:W-:Y:S01]  /*1890*/  IMAD.MOV.U32 R8, RZ, RZ, 0x24 ;  /* 0x00000024ff087424 */ /* 0x000fe200078e00ff */
[-C--:B------:R-:W-:Y:S01]  /*18a0*/  IABS R17, R6.reuse ;  /* 0x0000000600117213 */ /* 0x080fe20000000000 */
[----:B------:R-:W-:Y:S01]  /*18b0*/  IMAD.MOV.U32 R26, RZ, RZ, -0x800000 ;  /* 0xff800000ff1a7424 */ /* 0x000fe200078e00ff */
[----:B------:R-:W-:Y:S01]  /*18c0*/  ISETP.NE.AND P5, PT, R6, RZ, PT ;  /* 0x000000ff0600720c */ /* 0x000fe20003fa5270 */
[----:B------:R-:W-:Y:S02]  /*18d0*/  BSSY.RECONVERGENT B1, `(.L_x_180) ;  /* 0x000017b000017945 */ /* 0x000fe40003800200 */
[----:B------:R-:W-:Y:S01]  /*18e0*/  IMAD.IADD R24, R2, 0x1, R17 ;  /* 0x0000000102187824 */ /* 0x000fe200078e0211 */
[----:B------:R-:W-:-:S04]  /*18f0*/  IABS R2, R6 ;  /* 0x0000000600027213 */ /* 0x000fc80000000000 */
[----:B------:R-:W-:Y:S01]  /*1900*/  IADD3 R2, PT, PT, RZ, -R2, RZ ;  /* 0x80000002ff027210 */ /* 0x000fe20007ffe0ff */
[----:B0-----:R-:W-:-:S06]  /*1910*/  ULEA UR14, UR14, UR4, 0x18 ;  /* 0x000000040e0e7291 */ /* 0x001fcc000f8ec0ff */
[----:B------:R-:W-:Y:S02]  /*1920*/  @!P0 IMAD R18, R5, R18, UR14 ;  /* 0x0000000e05128e24 */ /* 0x000fe4000f8e0212 */
[----:B------:R-:W-:Y:S01]  /*1930*/  IMAD R5, R25, R8, UR14 ;  /* 0x0000000e19057e24 */ /* 0x000fe2000f8e0208 */
[----:B------:R-:W-:Y:S01]  /*1940*/  LOP3.LUT R8, R0, 0x3fc, RZ, 0xc0, !PT ;  /* 0x000003fc00087812 */ /* 0x000fe200078ec0ff */
[----:B------:R-:W-:Y:S02]  /*1950*/  @!P0 IMAD R18, R13, 0x4, R18 ;  /* 0x000000040d128824 */ /* 0x000fe400078e0212 */
[----:B------:R-:W0:Y:S01]  /*1960*/  LDC R13, c[0x0][0x3e0] ;  /* 0x0000f800ff0d7b82 */ /* 0x000e220000000800 */
[----:B------:R-:W-:Y:S02]  /*1970*/  IADD3 R8, PT, PT, R5, R8, RZ ;  /* 0x0000000805087210 */ /* 0x000fe40007ffe0ff */
[----:B-----5:R1:W-:Y:S05]  /*1980*/  @!P0 STS [R18], R19 ;  /* 0x0000001312008388 */ /* 0x0203ea0000000800 */
[----:B------:R-:W-:Y:S01]  /*1990*/  BAR.SYNC.DEFER_BLOCKING 0x0 ;  /* 0x0000000000007b1d */ /* 0x000fe20000010000 */
[----:B0-----:R-:W-:-:S05]  /*19a0*/  IABS R5, R13 ;  /* 0x0000000d00057213 */ /* 0x001fca0000000000 */
[----:B-1----:R-:W0:Y:S01]  /*19b0*/  I2F.RP R18, R17 ;  /* 0x0000001100127306 */ /* 0x002e220000209400 */
[----:B------:R-:W1:Y:S07]  /*19c0*/  @!P0 LDS R26, [R8] ;  /* 0x00000000081a8984 */ /* 0x000e6e0000000800 */
[----:B------:R-:W2:Y:S08]  /*19d0*/  I2F.RP R22, R5 ;  /* 0x0000000500167306 */ /* 0x000eb00000209400 */
[----:B0-----:R-:W0:Y:S08]  /*19e0*/  MUFU.RCP R30, R18 ;  /* 0x00000012001e7308 */ /* 0x001e300000001000 */
[----:B--2---:R-:W2:Y:S01]  /*19f0*/  MUFU.RCP R28, R22 ;  /* 0x00000016001c7308 */ /* 0x004ea20000001000 */
[----:B0-----:R-:W-:-:S07]  /*1a00*/  VIADD R30, R30, 0xffffffe ;  /* 0x0ffffffe1e1e7836 */ /* 0x001fce0000000000 */
[----:B------:R-:W0:Y:S01]  /*1a10*/  F2I.FTZ.U32.TRUNC.NTZ R31, R30 ;  /* 0x0000001e001f7305 */ /* 0x000e22000021f000 */
[----:B--2---:R-:W-:Y:S01]  /*1a20*/  VIADD R28, R28, 0xffffffe ;  /* 0x0ffffffe1c1c7836 */ /* 0x004fe20000000000 */
[----:B-1----:R-:W1:Y:S06]  /*1a30*/  SHFL.BFLY PT, R15, R26, 0x2, 0x1f ;  /* 0x0c401f001a0f7f89 */ /* 0x002e6c00000e0000 */
[----:B------:R-:W2:Y:S01]  /*1a40*/  F2I.FTZ.U32.TRUNC.NTZ R29, R28 ;  /* 0x0000001c001d7305 */ /* 0x000ea2000021f000 */
[----:B0-----:R-:W-:Y:S02]  /*1a50*/  IMAD.MOV R18, RZ, RZ, -R31 ;  /* 0x000000ffff127224 */ /* 0x001fe400078e0a1f */
[----:B------:R-:W-:-:S02]  /*1a60*/  IMAD.MOV.U32 R30, RZ, RZ, RZ ;  /* 0x000000ffff1e7224 */ /* 0x000fc400078e00ff */
[----:B------:R-:W-:Y:S01]  /*1a70*/  IMAD R23, R18, R17, RZ ;  /* 0x0000001112177224 */ /* 0x000fe200078e02ff */
[----:B------:R-:W-:Y:S02]  /*1a80*/  IABS R18, R24 ;  /* 0x0000001800127213 */ /* 0x000fe40000000000 */
[----:B--2---:R-:W-:Y:S01]  /*1a90*/  IADD3 R22, PT, PT, RZ, -R29, RZ ;  /* 0x8000001dff167210 */ /* 0x004fe20007ffe0ff */
[----:B------:R-:W-:-:S04]  /*1aa0*/  IMAD.HI.U32 R23, R31, R23, R30 ;  /* 0x000000171f177227 */ /* 0x000fc800078e001e */
[----:B------:R-:W-:Y:S01]  /*1ab0*/  IMAD R22, R22, R5, RZ ;  /* 0x0000000516167224 */ /* 0x000fe200078e02ff */
[----:B-1----:R-:W-:Y:S01]  /*1ac0*/  FMNMX.FTZ R16, R15, R26, !PT ;  /* 0x0000001a0f107209 */ /* 0x002fe20007810000 */
[----:B------:R-:W-:Y:S02]  /*1ad0*/  IMAD.MOV.U32 R28, RZ, RZ, RZ ;  /* 0x000000ffff1c7224 */ /* 0x000fe400078e00ff */
[----:B------:R-:W-:Y:S02]  /*1ae0*/  IMAD.HI.U32 R23, R23, R18, RZ ;  /* 0x0000001217177227 */ /* 0x000fe400078e00ff */
[----:B------:R-:W0:Y:S02]  /*1af0*/  SHFL.BFLY PT, R15, R16, 0x1, 0x1f ;  /* 0x0c201f00100f7f89 */ /* 0x000e2400000e0000 */
[----:B------:R-:W-:-:S04]  /*1b00*/  IMAD.HI.U32 R22, R29, R22, R28 ;  /* 0x000000161d167227 */ /* 0x000fc800078e001c */
[----:B------:R-:W-:Y:S02]  /*1b10*/  IMAD R2, R23, R2, R18 ;  /* 0x0000000217027224 */ /* 0x000fe400078e0212 */
[----:B------:R-:W-:-:S03]  /*1b20*/  IMAD.HI.U32 R22, R22, R18, RZ ;  /* 0x0000001216167227 */ /* 0x000fc600078e00ff */
[----:B------:R-:W-:Y:S02]  /*1b30*/  ISETP.GT.U32.AND P2, PT, R17, R2, PT ;  /* 0x000000021100720c */ /* 0x000fe40003f44070 */
[----:B0-----:R-:W-:-:S11]  /*1b40*/  FMNMX.FTZ R15, R16, R15, !PT ;  /* 0x0000000f100f7209 */ /* 0x001fd60007810000 */
[----:B------:R-:W-:Y:S01]  /*1b50*/  @!P2 IMAD.IADD R2, R2, 0x1, -R17 ;  /* 0x000000010202a824 */ /* 0x000fe200078e0a11 */
[----:B------:R-:W-:Y:S02]  /*1b60*/  @!P2 IADD3 R23, PT, PT, R23, 0x1, RZ ;  /* 0x000000011717a810 */ /* 0x000fe40007ffe0ff */
[C---:B------:R-:W-:Y:S02]  /*1b70*/  FSETP.NEU.FTZ.AND P0, PT, R15.reuse, -INF , PT ;  /* 0xff8000000f00780b */ /* 0x040fe40003f1d000 */
[-C--:B------:R-:W-:Y:S02]  /*1b80*/  ISETP.GE.U32.AND P1, PT, R2, R17.reuse, PT ;  /* 0x000000110200720c */ /* 0x080fe40003f26070 */
[----:B------:R-:W-:Y:S02]  /*1b90*/  FSEL R15, R15, RZ, P0 ;  /* 0x000000ff0f0f7208 */ /* 0x000fe40000000000 */
[C---:B------:R-:W-:Y:S02]  /*1ba0*/  LOP3.LUT R2, R24.reuse, R17, RZ, 0x3c, !PT ;  /* 0x0000001118027212 */ /* 0x040fe400078e3cff */
[----:B------:R-:W-:Y:S01]  /*1bb0*/  LOP3.LUT R24, R24, R13, RZ, 0x3c, !PT ;  /* 0x0000000d18187212 */ /* 0x000fe200078e3cff */
[----:B------:R-:W-:Y:S01]  /*1bc0*/  FADD.FTZ R19, -R15, R26 ;  /* 0x0000001a0f137221 */ /* 0x000fe20000010100 */
[----:B------:R-:W-:-:S02]  /*1bd0*/  ISETP.GE.AND P3, PT, R2, RZ, PT ;  /* 0x000000ff0200720c */ /* 0x000fc40003f66270 */
[----:B------:R-:W-:Y:S01]  /*1be0*/  ISETP.GE.AND P2, PT, R24, RZ, PT ;  /* 0x000000ff1800720c */ /* 0x000fe20003f46270 */
[----:B------:R-:W-:Y:S02]  /*1bf0*/  FMUL.FTZ R19, R19, 1.4426950216293334961 ;  /* 0x3fb8aa3b13137820 */ /* 0x000fe40000410000 */
[----:B------:R-:W-:-:S04]  /*1c00*/  @P1 VIADD R23, R23, 0x1 ;  /* 0x0000000117171836 */ /* 0x000fc80000000000 */
[----:B------:R-:W0:Y:S02]  /*1c10*/  MUFU.EX2 R19, R19 ;  /* 0x0000001300137308 */ /* 0x000e240000000800 */
[----:B0-----:R-:W0:Y:S02]  /*1c20*/  SHFL.BFLY PT, R16, R19, 0x2, 0x1f ;  /* 0x0c401f0013107f89 */ /* 0x001e2400000e0000 */
[----:B0-----:R-:W-:Y:S01]  /*1c30*/  FADD.FTZ R28, R19, R16 ;  /* 0x00000010131c7221 */ /* 0x001fe20000010000 */
[----:B------:R-:W-:-:S04]  /*1c40*/  IMAD.MOV R16, RZ, RZ, -R22 ;  /* 0x000000ffff107224 */ /* 0x000fc800078e0a16 */
[----:B------:R-:W0:Y:S01]  /*1c50*/  SHFL.BFLY PT, R19, R28, 0x1, 0x1f ;  /* 0x0c201f001c137f89 */ /* 0x000e2200000e0000 */
[----:B------:R-:W-:-:S05]  /*1c60*/  IMAD R16, R5, R16, R18 ;  /* 0x0000001005107224 */ /* 0x000fca00078e0212 */
[----:B------:R-:W-:-:S13]  /*1c70*/  ISETP.GT.U32.AND P0, PT, R5, R16, PT ;  /* 0x000000100500720c */ /* 0x000fda0003f04070 */
[----:B------:R-:W-:Y:S01]  /*1c80*/  @!P0 IMAD.IADD R16, R16, 0x1, -R5 ;  /* 0x0000000110108824 */ /* 0x000fe200078e0a05 */
[----:B------:R-:W-:Y:S02]  /*1c90*/  @!P0 IADD3 R22, PT, PT, R22, 0x1, RZ ;  /* 0x0000000116168810 */ /* 0x000fe40007ffe0ff */
        /* <DEDUP_REMOVED lines=29> */
[----:B------:R-:W-:Y:S02]  /*1e70*/  LEA.HI R27, R0, UR6, RZ, 0x1e ;  /* 0x00000006001b7c11 */ /* 0x000fe4000f8ff0ff */
[----:B------:R-:W-:Y:S02]  /*1e80*/  ISETP.LT.U32.AND P0, PT, R13, 0x1, PT ;  /* 0x000000010d00780c */ /* 0x000fe40003f01070 */
[----:B------:R-:W-:Y:S02]  /*1e90*/  ISETP.GE.AND P1, PT, R27, UR7, PT ;  /* 0x000000071b007c0c */ /* 0x000fe4000bf26270 */
[----:B------:R-:W-:-:S04]  /*1ea0*/  SHF.R.S32.HI R2, RZ, 0x1f, R13 ;  /* 0x0000001fff027819 */ /* 0x000fc8000001140d */
[----:B------:R-:W-:-:S04]  /*1eb0*/  ISETP.LT.AND.EX P0, PT, R2, RZ, PT, P0 ;  /* 0x000000ff0200720c */ /* 0x000fc80003f01300 */
[----:B------:R-:W-:Y:S02]  /*1ec0*/  SEL R30, R13, 0x1, P0 ;  /* 0x000000010d1e7807 */ /* 0x000fe40000000000 */
[----:B------:R-:W-:Y:S01]  /*1ed0*/  SEL R16, R2, RZ, P0 ;  /* 0x000000ff02107207 */ /* 0x000fe20000000000 */
[----:B------:R-:W-:Y:S06]  /*1ee0*/  @P1 BRA `(.L_x_181) ;  /* 0x0000001000641947 */ /* 0x000fec0003800000 */
        /* <DEDUP_REMOVED lines=39> */
.L_x_183:
[----:B------:R-:W-:Y:S01]  /*2160*/  IMAD.MOV.U32 R21, RZ, RZ, RZ ;  /* 0x000000ffff157224 */ /* 0x000fe200078e00ff */
[----:B------:R-:W-:Y:S02]  /*2170*/  MOV R20, R30 ;  /* 0x0000001e00147202 */ /* 0x000fe40000000f00 */
[----:B------:R-:W-:Y:S02]  /*2180*/  MOV R18, 0x21a0 ;  /* 0x000021a000127802 */ /* 0x000fe40000000f00 */
[----:B------:R-:W-:Y:S05]  /*2190*/  CALL.REL.NOINC `($__internal_5_$__cuda_sm20_div_s64) ;  /* 0x0000001c00b87944 */ /* 0x000fea0003c00000 */
[----:B------:R-:W-:Y:S02]  /*21a0*/  IADD3 R13, PT, PT, -R16, RZ, RZ ;  /* 0x000000ff100d7210 */ /* 0x000fe40007ffe1ff */
[----:B------:R-:W-:-:S03]  /*21b0*/  MOV R31, R17 ;  /* 0x00000011001f7202 */ /* 0x000fc60000000f00 */
[----:B------:R-:W-:Y:S01]  /*21c0*/  IMAD R27, R30, R13, R27 ;  /* 0x0000000d1e1b7224 */ /* 0x000fe200078e021b */
[----:B------:R-:W-:-:S07]  /*21d0*/  MOV R30, R16 ;  /* 0x00000010001e7202 */ /* 0x000fce0000000f00 */
.L_x_184:
        /* <DEDUP_REMOVED lines=60> */
.L_x_186:
[----:B------:R-:W-:Y:S01]  /*25a0*/  IMAD.MOV.U32 R27, RZ, RZ, R30 ;  /* 0x000000ffff1b7224 */ /* 0x000fe200078e001e */
[----:B------:R-:W-:Y:S01]  /*25b0*/  MOV R21, R31 ;  /* 0x0000001f00157202 */ /* 0x000fe20000000f00 */
[----:B------:R-:W-:Y:S01]  /*25c0*/  IMAD.MOV.U32 R20, RZ, RZ, R34 ;  /* 0x000000ffff147224 */ /* 0x000fe200078e0022 */
[----:B------:R-:W-:Y:S02]  /*25d0*/  MOV R18, 0x25f0 ;  /* 0x000025f000127802 */ /* 0x000fe40000000f00 */
[----:B------:R-:W-:Y:S05]  /*25e0*/  CALL.REL.NOINC `($__internal_5_$__cuda_sm20_div_s64) ;  /* 0x0000001800a47944 */ /* 0x000fea0003c00000 */
[----:B------:R-:W-:-:S05]  /*25f0*/  IADD3 R31, PT, PT, -R16, RZ, RZ ;  /* 0x000000ff101f7210 */ /* 0x000fca0007ffe1ff */
[----:B------:R-:W-:Y:S02]  /*2600*/  IMAD R31, R31, R34, R30 ;  /* 0x000000221f1f7224 */ /* 0x000fe400078e021e */
.L_x_187:
[----:B------:R-:W-:Y:S05]  /*2610*/  BSYNC.RECONVERGENT B0 ;  /* 0x0000000000007941 */ /* 0x000fea0003800200 */
.L_x_185:
        /* <DEDUP_REMOVED lines=162> */
.L_x_182:
[----:B------:R-:W0:Y:S01]  /*3040*/  LDC.64 R4, c[0x0][0x420] ;  /* 0x00010800ff047b82 */ /* 0x000e220000000a00 */
[----:B------:R-:W-:-:S05]  /*3050*/  LEA.HI R2, R0, UR6, RZ, 0x1e ;  /* 0x0000000600027c11 */ /* 0x000fca000f8ff0ff */
[----:B0-----:R-:W-:-:S05]  /*3060*/  IMAD.WIDE.U32 R2, R2, 0x4, R4 ;  /* 0x0000000402027825 */ /* 0x001fca00078e0004 */
[----:B------:R1:W-:Y:S02]  /*3070*/  STG.E desc[UR12][R2.64], R23 ;  /* 0x0000001702007986 */ /* 0x0003e4000c10190c */
.L_x_181:
[----:B------:R-:W-:Y:S05]  /*3080*/  BSYNC.RECONVERGENT B1 ;  /* 0x0000000000017941 */ /* 0x000fea0003800200 */
.L_x_180:
        /* <DEDUP_REMOVED lines=58> */
.L_x_194:
        /* <DEDUP_REMOVED lines=14> */
.L_x_191:
[----:B0-----:R-:W-:Y:S05]  /*3510*/  BSYNC.RECONVERGENT B0 ;  /* 0x0000000000007941 */ /* 0x001fea0003800200 */
.L_x_190:
        /* <DEDUP_REMOVED lines=30> */
.L_x_193:
[----:B------:R-:W-:Y:S05]  /*3700*/  BSYNC.RECONVERGENT B0 ;  /* 0x0000000000007941 */ /* 0x000fea0003800200 */
.L_x_192:
        /* <DEDUP_REMOVED lines=21> */
.L_x_189:
        /* <DEDUP_REMOVED lines=20> */
.L_x_196:
[----:B------:R-:W-:Y:S05]  /*39a0*/  BSYNC.RECONVERGENT B0 ;  /* 0x0000000000007941 */ /* 0x000fea0003800200 */
.L_x_195:
        /* <DEDUP_REMOVED lines=18> */
.L_x_188:
        /* <DEDUP_REMOVED lines=91> */
        .weak           $__internal_5_$__cuda_sm20_div_s64
        .type           $__internal_5_$__cuda_sm20_div_s64,@function
        .size           $__internal_5_$__cuda_sm20_div_s64,(.L_x_3714 - $__internal_5_$__cuda_sm20_div_s64)
$__internal_5_$__cuda_sm20_div_s64:
        /* <DEDUP_REMOVED lines=83> */
[----:B------:R-:W-:Y:S06]  /*45b0*/  RET.REL.NODEC R28 `(_ZN5flash32flash_fwd_splitkv_combine_kernelI23Flash_fwd_kernel_traitsILi192ELi64ELi64ELi4ELb0ELb0EN7cutlass10bfloat16_tE19Flash_kernel_traitsILi192ELi64ELi64ELi4ES3_EELi8ELi2ELb0EEEvNS_16Flash_fwd_paramsE) ;  /* 0xffffffb81c907950 */ /* 0x000fec0003c3ffff */
.L_x_197:
        /* <DEDUP_REMOVED lines=12> */
.L_x_3714:


//--------------------- .text._ZN5flash32flash_fwd_splitkv_combine_kernelI23Flash_fwd_kernel_traitsILi192ELi64ELi64ELi4ELb0ELb0EN7cutlass10bfloat16_tE19Flash_kernel_traitsILi192ELi64ELi64ELi4ES3_EELi8ELi1ELb0EEEvNS_16Flash_fwd_paramsE --------------------------
	.section	.text._ZN5flash32flash_fwd_splitkv_combine_kernelI23Flash_fwd_kernel_traitsILi192ELi64ELi64ELi4ELb0ELb0EN7cutlass10bfloat16_tE19Flash_kernel_traitsILi192ELi64ELi64ELi4ES3_EELi8ELi1ELb0EEEvNS_16Flash_fwd_paramsE,"ax",@progbits
	.align	128
        .global         _ZN5flash32flash_fwd_splitkv_combine_kernelI23Flash_fwd_kernel_traitsILi192ELi64ELi64ELi4ELb0ELb0EN7cutlass10bfloat16_tE19Flash_kernel_traitsILi192ELi64ELi64ELi4ES3_EELi8ELi1ELb0EEEvNS_16Flash_fwd_paramsE
        .type           _ZN5flash32flash_fwd_splitkv_combine_kernelI23Flash_fwd_kernel_traitsILi192ELi64ELi64ELi4ELb0ELb0EN7cutlass10bfloat16_tE19Flash_kernel_traitsILi192ELi64ELi64ELi4ES3_EELi8ELi1ELb0EEEvNS_16Flash_fwd_paramsE,@function
        .size           _ZN5flash32flash_fwd_splitkv_combine_kernelI23Flash_fwd_kernel_traitsILi192ELi64ELi64ELi4ELb0ELb0EN7cutlass10bfloat16_tE19Flash_kernel_traitsILi192ELi64ELi64ELi4ES3_EELi8ELi1ELb0EEEvNS_16Flash_fwd_paramsE,(.L_x_3715 - _ZN5flash32flash_fwd_splitkv_combine_kernelI23Flash_fwd_kernel_traitsILi192ELi64ELi64ELi4ELb0ELb0EN7cutlass10bfloat16_tE19Flash_kernel_traitsILi192ELi64ELi64ELi4ES3_EELi8ELi1ELb0EEEvNS_16Flash_fwd_paramsE)
        .other          _ZN5flash32flash_fwd_splitkv_combine_kernelI23Flash_fwd_kernel_traitsILi192ELi64ELi64ELi4ELb0ELb0EN7cutlass10bfloat16_tE19Flash_kernel_traitsILi192ELi64ELi64ELi4ES3_EELi8ELi1ELb0EEEvNS_16Flash_fwd_paramsE,@"STO_CUDA_ENTRY STV_DEFAULT"
_ZN5flash32flash_fwd_splitkv_combine_kernelI23Flash_fwd_kernel_traitsILi192ELi64ELi64ELi4ELb0ELb0EN7cutlass10bfloat16_tE19Flash_kernel_traitsILi192ELi64ELi64ELi4ES3_EELi8ELi1ELb0EEEvNS_16Flash_fwd_paramsE:
.text._ZN5flash32flash_fwd_splitkv_combine_kernelI23Flash_fwd_kernel_traitsILi192ELi64ELi64ELi4ELb0ELb0EN7cutlass10bfloat16_tE19Flash_kernel_traitsILi192ELi64ELi64ELi4ES3_EELi8ELi1ELb0EEEvNS_16Flash_fwd_paramsE:
        /* <DEDUP_REMOVED lines=38> */
.L_x_198:
[----:B------:R-:W-:Y:S01]  /*0260*/  IMAD.U32 R27, RZ, RZ, UR7 ;  /* 0x00000007ff1b7e24 */ /* 0x000fe2000f8e00ff */
[----:B------:R-:W-:Y:S01]  /*0270*/  MOV R20, UR15 ;  /* 0x0000000f00147c02 */ /* 0x000fe20008000f00 */
[----:B------:R-:W-:Y:S01]  /*0280*/  IMAD.U32 R21, RZ, RZ, UR14 ;  /* 0x0000000eff157e24 */ /* 0x000fe2000f8e00ff */
[----:B------:R-:W-:Y:S02]  /*0290*/  MOV R19, UR8 ;  /* 0x0000000800137c02 */ /* 0x000fe40008000f00 */
[----:B------:R-:W-:Y:S02]  /*02a0*/  MOV R18, 0x2c0 ;  /* 0x000002c000127802 */ /* 0x000fe40000000f00 */
[----:B------:R-:W-:Y:S05]  /*02b0*/  CALL.REL.NOINC `($__internal_6_$__cuda_sm20_div_s64) ;  /* 0x0000003c00647944 */ /* 0x000fea0003c00000 */
.L_x_199:
        /* <DEDUP_REMOVED lines=30> */
.L_x_201:
[----:B------:R-:W-:Y:S01]  /*04a0*/  IMAD.MOV.U32 R27, RZ, RZ, R16 ;  /* 0x000000ffff1b7224 */ /* 0x000fe200078e0010 */
[----:B------:R-:W-:Y:S02]  /*04b0*/  MOV R21, R17 ;  /* 0x0000001100157202 */ /* 0x000fe40000000f00 */
[----:B------:R-:W-:Y:S02]  /*04c0*/  MOV R18, 0x4e0 ;  /* 0x000004e000127802 */ /* 0x000fe40000000f00 */
[----:B------:R-:W-:Y:S05]  /*04d0*/  CALL.REL.NOINC `($__internal_6_$__cuda_sm20_div_s64) ;  /* 0x0000003800dc7944 */ /* 0x000fea0003c00000 */
[----:B------:R-:W-:Y:S02]  /*04e0*/  MOV R6, R16 ;  /* 0x0000001000067202 */ /* 0x000fe40000000f00 */
[----:B------:R-:W-:Y:S02]  /*04f0*/  MOV R7, R17 ;  /* 0x0000001100077202 */ /* 0x000fe40000000f00 */
.L_x_202:
[----:B------:R-:W-:Y:S05]  /*0500*/  BSYNC.RECONVERGENT B0 ;  /* 0x0000000000007941 */ /* 0x000fea0003800200 */
.L_x_200:
        /* <DEDUP_REMOVED lines=55> */
.L_x_204:
[----:B------:R-:W-:Y:S01]  /*0880*/  IMAD.MOV.U32 R27, RZ, RZ, R20 ;  /* 0x000000ffff1b7224 */ /* 0x000fe200078e0014 */
[----:B------:R-:W-:Y:S01]  /*0890*/  MOV R20, R14 ;  /* 0x0000000e00147202 */ /* 0x000fe20000000f00 */
[----:B------:R-:W-:Y:S01]  /*08a0*/  IMAD.MOV.U32 R21, RZ, RZ, R19 ;  /* 0x000000ffff157224 */ /* 0x000fe200078e0013 */
[----:B------:R-:W-:Y:S02]  /*08b0*/  MOV R19, R4 ;  /* 0x0000000400137202 */ /* 0x000fe40000000f00 */
[----:B------:R-:W-:Y:S02]  /*08c0*/  MOV R18, 0x8e0 ;  /* 0x000008e000127802 */ /* 0x000fe40000000f00 */
[----:B------:R-:W-:Y:S05]  /*08d0*/  CALL.REL.NOINC `($__internal_6_$__cuda_sm20_div_s64) ;  /* 0x0000003400dc7944 */ /* 0x000fea0003c00000 */
.L_x_205:
[----:B------:R-:W-:Y:S05]  /*08e0*/  BSYNC.RECONVERGENT B0 ;  /* 0x0000000000007941 */ /* 0x000fea0003800200 */
.L_x_203:
        /* <DEDUP_REMOVED lines=116> */
.L_x_207:
[----:B------:R-:W-:Y:S01]  /*1030*/  IMAD.MOV.U32 R27, RZ, RZ, R16 ;  /* 0x000000ffff1b7224 */ /* 0x000fe200078e0010 */
[----:B------:R-:W-:Y:S01]  /*1040*/  MOV R20, R11 ;  /* 0x0000000b00147202 */ /* 0x000fe20000000f00 */
[----:B------:R-:W-:Y:S01]  /*1050*/  IMAD.MOV.U32 R21, RZ, RZ, R17 ;  /* 0x000000ffff157224 */ /* 0x000fe200078e0011 */
[----:B------:R-:W-:Y:S02]  /*1060*/  MOV R19, R3 ;  /* 0x0000000300137202 */ /* 0x000fe40000000f00 */
[----:B------:R-:W-:Y:S02]  /*1070*/  MOV R18, 0x1090 ;  /* 0x0000109000127802 */ /* 0x000fe40000000f00 */
[----:B------:R-:W-:Y:S05]  /*1080*/  CALL.REL.NOINC `($__internal_6_$__cuda_sm20_div_s64) ;  /* 0x0000002c00f07944 */ /* 0x000fea0003c00000 */
[----:B------:R-:W-:Y:S02]  /*1090*/  MOV R32, R16 ;  /* 0x0000001000207202 */ /* 0x000fe40000000f00 */
[----:B------:R-:W-:Y:S02]  /*10a0*/  MOV R33, R17 ;  /* 0x0000001100217202 */ /* 0x000fe40000000f00 */
.L_x_208:
[----:B------:R-:W-:Y:S05]  /*10b0*/  BSYNC.RECONVERGENT B0 ;  /* 0x0000000000007941 */ /* 0x000fea0003800200 */
.L_x_206:
        /* <DEDUP_REMOVED lines=58> */
.L_x_210:
[----:B------:R-:W-:Y:S01]  /*1460*/  IMAD.MOV.U32 R27, RZ, RZ, R6 ;  /* 0x000000ffff1b7224 */ /* 0x000fe200078e0006 */
[----:B------:R-:W-:Y:S01]  /*1470*/  MOV R21, R7 ;  /* 0x0000000700157202 */ /* 0x000fe20000000f00 */
[----:B------:R-:W-:Y:S01]  /*1480*/  IMAD.MOV.U32 R20, RZ, RZ, R9 ;  /* 0x000000ffff147224 */ /* 0x000fe200078e0009 */
[----:B------:R-:W-:Y:S02]  /*1490*/  MOV R18, 0x14b0 ;  /* 0x000014b000127802 */ /* 0x000fe40000000f00 */
[----:B------:R-:W-:Y:S05]  /*14a0*/  CALL.REL.NOINC `($__internal_6_$__cuda_sm20_div_s64) ;  /* 0x0000002800e87944 */ /* 0x000fea0003c00000 */
[----:B------:R-:W-:Y:S02]  /*14b0*/  MOV R18, R16 ;  /* 0x0000001000127202 */ /* 0x000fe40000000f00 */
[----:B------:R-:W-:Y:S02]  /*14c0*/  MOV R19, R17 ;  /* 0x0000001100137202 */ /* 0x000fe40000000f00 */
.L_x_211:
[----:B------:R-:W-:Y:S05]  /*14d0*/  BSYNC.RECONVERGENT B0 ;  /* 0x0000000000007941 */ /* 0x000fea0003800200 */
.L_x_209:
        /* <DEDUP_REMOVED lines=19> */
[----:B------:R-:W-:-:S03]  /*1610*/  IMAD.HI.U32 R7, R17, R7, R16 ;  /* 0x0000000711077227 */ /* 0x000fc600078e0010 */
        /* <DEDUP_REMOVED lines=34> */
.L_x_213:
[----:B0-----:R-:W-:Y:S05]  /*1840*/  BSYNC.RECONVERGENT B0 ;  /* 0x0000000000007941 */ /* 0x001fea0003800200 */
.L_x_212:
[----:B------:R-:W0:Y:S01]  /*1850*/  S2UR UR14, SR_CgaCtaId ;  /* 0x00000000000e79c3 */ /* 0x000e220000008800 */
[C---:B------:R-:W-:Y:S01]  /*1860*/  ISETP.GT.U32.AND P0, PT, R0.reuse, 0xf, PT ;  /* 0x0000000f0000780c */ /* 0x040fe20003f04070 */
[----:B------:R-:W-:Y:S01]  /*1870*/  UMOV UR4, 0x400 ;  /* 0x0000040000047882 */ /* 0x000fe20000000000 */
[----:B------:R-:W-:Y:S01]  /*1880*/  IMAD.MOV.U32 R15, RZ, RZ, 0x24 ;  /* 0x00000024ff0f7424 */ /* 0x000fe200078e00ff */
[----:B-1----:R-:W-:Y:S01]  /*1890*/  LOP3.LUT R25, R0, 0x1, RZ, 0xc0, !PT ;  /* 0x0000000100197812 */ /* 0x002fe200078ec0ff */
[----:B------:R-:W-:Y:S01]  /*18a0*/  IMAD.MOV.U32 R8, RZ, RZ, 0x24 ;  /* 0x00000024ff087424 */ /* 0x000fe200078e00ff */
[----:B------:R-:W-:Y:S01]  /*18b0*/  SHF.R.U32.HI R27, RZ, 0x1, R0 ;  /* 0x00000001ff1b7819 */ /* 0x000fe20000011600 */
[----:B------:R-:W-:Y:S01]  /*18c0*/  IMAD.MOV.U32 R26, RZ, RZ, -0x800000 ;  /* 0xff800000ff1a7424 */ /* 0x000fe200078e00ff */
[----:B------:R-:W1:Y:S01]  /*18d0*/  LDC R13, c[0x0][0x3e0] ;  /* 0x0000f800ff0d7b82 */ /* 0x000e620000000800 */
[----:B------:R-:W-:Y:S01]  /*18e0*/  IABS R17, R6 ;  /* 0x0000000600117213 */ /* 0x000fe20000000000 */
[----:B------:R-:W-:Y:S01]  /*18f0*/  BSSY.RECONVERGENT B1, `(.L_x_214) ;  /* 0x0000176000017945 */ /* 0x000fe20003800200 */
[----:B------:R-:W-:-:S03]  /*1900*/  ISETP.NE.AND P5, PT, R6, RZ, PT ;  /* 0x000000ff0600720c */ /* 0x000fc60003fa5270 */
[----:B------:R-:W-:Y:S01]  /*1910*/  IMAD.IADD R2, R2, 0x1, R17 ;  /* 0x0000000102027824 */ /* 0x000fe200078e0211 */
[----:B0-----:R-:W-:-:S06]  /*1920*/  ULEA UR14, UR14, UR4, 0x18 ;  /* 0x000000040e0e7291 */ /* 0x001fcc000f8ec0ff */
[----:B------:R-:W-:Y:S02]  /*1930*/  @!P0 IMAD R15, R22, R15, UR14 ;  /* 0x0000000e160f8e24 */ /* 0x000fe4000f8e020f */
[----:B------:R-:W-:Y:S01]  /*1940*/  IMAD R8, R25, R8, UR14 ;  /* 0x0000000e19087e24 */ /* 0x000fe2000f8e0208 */
[----:B-1----:R-:W-:Y:S01]  /*1950*/  IABS R5, R13 ;  /* 0x0000000d00057213 */ /* 0x002fe20000000000 */
[----:B------:R-:W-:Y:S02]  /*1960*/  @!P0 IMAD R15, R16, 0x4, R15 ;  /* 0x00000004100f8824 */ /* 0x000fe400078e020f */
[----:B------:R-:W0:Y:S01]  /*1970*/  I2F.RP R16, R17 ;  /* 0x0000001100107306 */ /* 0x000e220000209400 */
[----:B------:R-:W-:Y:S02]  /*1980*/  LEA R8, R27, R8, 0x2 ;  /* 0x000000081b087211 */ /* 0x000fe400078e10ff */
[----:B-----5:R1:W-:Y:S01]  /*1990*/  @!P0 STS [R15], R20 ;  /* 0x000000140f008388 */ /* 0x0203e20000000800 */
[----:B------:R-:W-:Y:S06]  /*19a0*/  BAR.SYNC.DEFER_BLOCKING 0x0 ;  /* 0x0000000000007b1d */ /* 0x000fec0000010000 */
[----:B------:R-:W2:Y:S08]  /*19b0*/  I2F.RP R22, R5 ;  /* 0x0000000500167306 */ /* 0x000eb00000209400 */
[----:B0-----:R-:W0:Y:S08]  /*19c0*/  MUFU.RCP R21, R16 ;  /* 0x0000001000157308 */ /* 0x001e300000001000 */
[----:B--2---:R-:W2:Y:S01]  /*19d0*/  MUFU.RCP R30, R22 ;  /* 0x00000016001e7308 */ /* 0x004ea20000001000 */
[----:B------:R-:W3:Y:S01]  /*19e0*/  @!P0 LDS R26, [R8] ;  /* 0x00000000081a8984 */ /* 0x000ee20000000800 */
[----:B0-----:R-:W-:-:S06]  /*19f0*/  VIADD R21, R21, 0xffffffe ;  /* 0x0ffffffe15157836 */ /* 0x001fcc0000000000 */
[----:B------:R-:W1:Y:S01]  /*1a00*/  F2I.FTZ.U32.TRUNC.NTZ R21, R21 ;  /* 0x0000001500157305 */ /* 0x000e62000021f000 */
[----:B--2---:R-:W-:-:S07]  /*1a10*/  VIADD R30, R30, 0xffffffe ;  /* 0x0ffffffe1e1e7836 */ /* 0x004fce0000000000 */
[----:B------:R-:W0:Y:S01]  /*1a20*/  F2I.FTZ.U32.TRUNC.NTZ R31, R30 ;  /* 0x0000001e001f7305 */ /* 0x000e22000021f000 */
[----:B-1----:R-:W-:-:S04]  /*1a30*/  IMAD.MOV R20, RZ, RZ, -R21 ;  /* 0x000000ffff147224 */ /* 0x002fc800078e0a15 */
[----:B------:R-:W-:Y:S02]  /*1a40*/  IMAD R29, R20, R17, RZ ;  /* 0x00000011141d7224 */ /* 0x000fe400078e02ff */
[----:B------:R-:W-:Y:S01]  /*1a50*/  IMAD.MOV.U32 R20, RZ, RZ, RZ ;  /* 0x000000ffff147224 */ /* 0x000fe200078e00ff */
[----:B0-----:R-:W-:Y:S01]  /*1a60*/  IADD3 R16, PT, PT, RZ, -R31, RZ ;  /* 0x8000001fff107210 */ /* 0x001fe20007ffe0ff */
[----:B------:R-:W-:Y:S02]  /*1a70*/  IMAD.MOV.U32 R30, RZ, RZ, RZ ;  /* 0x000000ffff1e7224 */ /* 0x000fe400078e00ff */
[----:B------:R-:W-:Y:S01]  /*1a80*/  IMAD.HI.U32 R29, R21, R29, R20 ;  /* 0x0000001d151d7227 */ /* 0x000fe200078e0014 */
[----:B---3--:R-:W0:Y:S01]  /*1a90*/  SHFL.BFLY PT, R15, R26, 0x1, 0x1f ;  /* 0x0c201f001a0f7f89 */ /* 0x008e2200000e0000 */
[----:B------:R-:W-:Y:S02]  /*1aa0*/  IABS R20, R2 ;  /* 0x0000000200147213 */ /* 0x000fe40000000000 */
[----:B------:R-:W-:Y:S01]  /*1ab0*/  IMAD R23, R16, R5, RZ ;  /* 0x0000000510177224 */ /* 0x000fe200078e02ff */
[----:B------:R-:W-:-:S02]  /*1ac0*/  IABS R16, R6 ;  /* 0x0000000600107213 */ /* 0x000fc40000000000 */
[----:B------:R-:W-:Y:S02]  /*1ad0*/  IMAD.HI.U32 R29, R29, R20, RZ ;  /* 0x000000141d1d7227 */ /* 0x000fe400078e00ff */
[----:B------:R-:W-:Y:S02]  /*1ae0*/  IADD3 R24, PT, PT, RZ, -R16, RZ ;  /* 0x80000010ff187210 */ /* 0x000fe40007ffe0ff */
[----:B------:R-:W-:-:S04]  /*1af0*/  IMAD.HI.U32 R23, R31, R23, R30 ;  /* 0x000000171f177227 */ /* 0x000fc800078e001e */
[----:B------:R-:W-:Y:S02]  /*1b00*/  IMAD R24, R29, R24, R20 ;  /* 0x000000181d187224 */ /* 0x000fe400078e0214 */
[----:B------:R-:W-:-:S03]  /*1b10*/  IMAD.HI.U32 R23, R23, R20, RZ ;  /* 0x0000001417177227 */ /* 0x000fc600078e00ff */
[----:B------:R-:W-:Y:S01]  /*1b20*/  ISETP.GT.U32.AND P2, PT, R17, R24, PT ;  /* 0x000000181100720c */ /* 0x000fe20003f44070 */
[----:B------:R-:W-:Y:S01]  /*1b30*/  IMAD.MOV R16, RZ, RZ, -R23 ;  /* 0x000000ffff107224 */ /* 0x000fe200078e0a17 */
[----:B0-----:R-:W-:-:S03]  /*1b40*/  FMNMX.FTZ R15, R15, R26, !PT ;  /* 0x0000001a0f0f7209 */ /* 0x001fc60007810000 */
[----:B------:R-:W-:Y:S01]  /*1b50*/  IMAD R16, R5, R16, R20 ;  /* 0x0000001005107224 */ /* 0x000fe200078e0214 */
[C---:B------:R-:W-:Y:S02]  /*1b60*/  LOP3.LUT R20, R2.reuse, R17, RZ, 0x3c, !PT ;  /* 0x0000001102147212 */ /* 0x040fe400078e3cff */
[C---:B------:R-:W-:Y:S02]  /*1b70*/  FSETP.NEU.FTZ.AND P0, PT, R15.reuse, -INF , PT ;  /* 0xff8000000f00780b */ /* 0x040fe40003f1d000 */
[----:B------:R-:W-:Y:S02]  /*1b80*/  LOP3.LUT R2, R2, R13, RZ, 0x3c, !PT ;  /* 0x0000000d02027212 */ /* 0x000fe400078e3cff */
[----:B------:R-:W-:Y:S01]  /*1b90*/  FSEL R15, R15, RZ, P0 ;  /* 0x000000ff0f0f7208 */ /* 0x000fe20000000000 */
[----:B------:R-:W-:Y:S01]  /*1ba0*/  @!P2 IMAD.IADD R24, R24, 0x1, -R17 ;  /* 0x000000011818a824 */ /* 0x000fe200078e0a11 */
[----:B------:R-:W-:Y:S02]  /*1bb0*/  ISETP.GT.U32.AND P0, PT, R5, R16, PT ;  /* 0x000000100500720c */ /* 0x000fe40003f04070 */
[----:B------:R-:W-:Y:S01]  /*1bc0*/  @!P2 IADD3 R29, PT, PT, R29, 0x1, RZ ;  /* 0x000000011d1da810 */ /* 0x000fe20007ffe0ff */
[----:B------:R-:W-:Y:S01]  /*1bd0*/  FADD.FTZ R22, -R15, R26 ;  /* 0x0000001a0f167221 */ /* 0x000fe20000010100 */
[----:B------:R-:W-:-:S02]  /*1be0*/  ISETP.GE.U32.AND P1, PT, R24, R17, PT ;  /* 0x000000111800720c */ /* 0x000fc40003f26070 */
[----:B------:R-:W-:Y:S01]  /*1bf0*/  ISETP.GE.AND P2, PT, R2, RZ, PT ;  /* 0x000000ff0200720c */ /* 0x000fe20003f46270 */
[----:B------:R-:W-:Y:S01]  /*1c00*/  FMUL.FTZ R22, R22, 1.4426950216293334961 ;  /* 0x3fb8aa3b16167820 */ /* 0x000fe20000410000 */
[----:B------:R-:W-:-:S05]  /*1c10*/  ISETP.GE.AND P3, PT, R20, RZ, PT ;  /* 0x000000ff1400720c */ /* 0x000fca0003f66270 */
[----:B------:R-:W0:Y:S01]  /*1c20*/  MUFU.EX2 R22, R22 ;  /* 0x0000001600167308 */ /* 0x000e220000000800 */
[----:B------:R-:W-:Y:S02]  /*1c30*/  @!P0 IMAD.IADD R16, R16, 0x1, -R5 ;  /* 0x0000000110108824 */ /* 0x000fe400078e0a05 */
[----:B------:R-:W-:Y:S01]  /*1c40*/  @!P0 VIADD R23, R23, 0x1 ;  /* 0x0000000117178836 */ /* 0x000fe20000000000 */
[----:B------:R-:W-:Y:S01]  /*1c50*/  ISETP.NE.AND P0, PT, R13, RZ, PT ;  /* 0x000000ff0d00720c */ /* 0x000fe20003f05270 */
[----:B------:R-:W-:Y:S01]  /*1c60*/  @P1 VIADD R29, R29, 0x1 ;  /* 0x000000011d1d1836 */ /* 0x000fe20000000000 */
[----:B------:R-:W-:-:S04]  /*1c70*/  ISETP.GE.U32.AND P4, PT, R16, R5, PT ;  /* 0x000000051000720c */ /* 0x000fc80003f86070 */
[----:B------:R-:W-:Y:S02]  /*1c80*/  @!P3 IADD3 R29, PT, PT, -R29, RZ, RZ ;  /* 0x000000ff1d1db210 */ /* 0x000fe40007ffe1ff */
[----:B------:R-:W-:Y:S02]  /*1c90*/  ISETP.NE.AND P3, PT, R7, RZ, PT ;  /* 0x000000ff0700720c */ /* 0x000fe40003f65270 */
[----:B------:R-:W-:Y:S02]  /*1ca0*/  @!P5 LOP3.LUT R29, RZ, R17, RZ, 0x33, !PT ;  /* 0x00000011ff1dd212 */ /* 0x000fe400078e33ff */
[----:B------:R-:W-:Y:S01]  /*1cb0*/  SEL R16, RZ, 0x1, !P3 ;  /* 0x00000001ff107807 */ /* 0x000fe20005800000 */
[----:B0-----:R-:W0:Y:S01]  /*1cc0*/  SHFL.BFLY PT, R21, R22, 0x1, 0x1f ;  /* 0x0c201f0016157f89 */ /* 0x001e2200000e0000 */
[----:B------:R-:W-:Y:S01]  /*1cd0*/  SHF.R.S32.HI R17, RZ, 0x1f, R6 ;  /* 0x0000001fff117819 */ /* 0x000fe20000011406 */
[----:B------:R-:W-:Y:S01]  /*1ce0*/  @P4 VIADD R23, R23, 0x1 ;  /* 0x0000000117174836 */ /* 0x000fe20000000000 */
[----:B------:R-:W-:Y:S01]  /*1cf0*/  SHF.R.S32.HI R7, RZ, 0x1f, R29 ;  /* 0x0000001fff077819 */ /* 0x000fe2000001141d */
[----:B------:R-:W-:Y:S01]  /*1d00*/  IMAD R6, R6, UR9, RZ ;  /* 0x0000000906067c24 */ /* 0x000fe2000f8e02ff */
[----:B------:R-:W-:Y:S01]  /*1d10*/  LOP3.LUT R16, R17, R16, RZ, 0xfc, !PT ;  /* 0x0000001011107212 */ /* 0x000fe200078efcff */
[----:B------:R-:W-:-:S02]  /*1d20*/  IMAD.MOV.U32 R5, RZ, RZ, R23 ;  /* 0x000000ffff057224 */ /* 0x000fc400078e0017 */
[----:B------:R-:W-:-:S03]  /*1d30*/  IMAD.MOV.U32 R23, RZ, RZ, 0x7f800000 ;  /* 0x7f800000ff177424 */ /* 0x000fc600078e00ff */
[----:B------:R-:W-:Y:S02]  /*1d40*/  @!P2 IADD3 R5, PT, PT, -R5, RZ, RZ ;  /* 0x000000ff0505a210 */ /* 0x000fe40007ffe1ff */
[----:B------:R-:W-:Y:S02]  /*1d50*/  @!P0 LOP3.LUT R5, RZ, R13, RZ, 0x33, !PT ;  /* 0x0000000dff058212 */ /* 0x000fe400078e33ff */
[----:B------:R-:W-:Y:S02]  /*1d60*/  LOP3.LUT P0, RZ, R0, 0x3f1, RZ, 0xc0, !PT ;  /* 0x000003f100ff7812 */ /* 0x000fe4000780c0ff */
[----:B------:R-:W-:Y:S01]  /*1d70*/  ISETP.LT.U32.AND P2, PT, R18, R29, PT ;  /* 0x0000001d1200720c */ /* 0x000fe20003f41070 */
[----:B------:R-:W-:-:S03]  /*1d80*/  IMAD R5, R5, UR11, RZ ;  /* 0x0000000b05057c24 */ /* 0x000fc6000f8e02ff */
[----:B------:R-:W-:Y:S01]  /*1d90*/  ISETP.LT.AND.EX P2, PT, R19, R7, PT, P2 ;  /* 0x000000071300720c */ /* 0x000fe20003f41320 */
[----:B------:R-:W-:Y:S02]  /*1da0*/  IMAD R5, R16, R5, RZ ;  /* 0x0000000510057224 */ /* 0x000fe400078e02ff */
[----:B0-----:R-:W-:Y:S01]  /*1db0*/  FADD.FTZ R21, R22, R21 ;  /* 0x0000001516157221 */ /* 0x001fe20000010000 */
[----:B------:R-:W-:-:S04]  /*1dc0*/  SEL R7, R18, R29, P2 ;  /* 0x0000001d12077207 */ /* 0x000fc80001000000 */
[----:B------:R-:W-:-:S13]  /*1dd0*/  FSETP.NE.FTZ.AND P1, PT, R21, RZ, PT ;  /* 0x000000ff1500720b */ /* 0x000fda0003f35000 */
[----:B------:R-:W0:Y:S02]  /*1de0*/  @P1 MUFU.LG2 R2, R21 ;  /* 0x0000001500021308 */ /* 0x000e240000000c00 */
        /* <DEDUP_REMOVED lines=52> */
.L_x_217:
[----:B------:R-:W-:Y:S01]  /*2130*/  IMAD.MOV.U32 R21, RZ, RZ, RZ ;  /* 0x000000ffff157224 */ /* 0x000fe200078e00ff */
[----:B------:R-:W-:Y:S02]  /*2140*/  MOV R20, R30 ;  /* 0x0000001e00147202 */ /* 0x000fe40000000f00 */
[----:B------:R-:W-:Y:S02]  /*2150*/  MOV R18, 0x2170 ;  /* 0x0000217000127802 */ /* 0x000fe40000000f00 */
[----:B------:R-:W-:Y:S05]  /*2160*/  CALL.REL.NOINC `($__internal_6_$__cuda_sm20_div_s64) ;  /* 0x0000001c00b87944 */ /* 0x000fea0003c00000 */
[----:B------:R-:W-:Y:S02]  /*2170*/  IADD3 R13, PT, PT, -R16, RZ, RZ ;  /* 0x000000ff100d7210 */ /* 0x000fe40007ffe1ff */
[----:B------:R-:W-:-:S03]  /*2180*/  MOV R31, R17 ;  /* 0x00000011001f7202 */ /* 0x000fc60000000f00 */
[----:B------:R-:W-:Y:S01]  /*2190*/  IMAD R27, R30, R13, R27 ;  /* 0x0000000d1e1b7224 */ /* 0x000fe200078e021b */
[----:B------:R-:W-:-:S07]  /*21a0*/  MOV R30, R16 ;  /* 0x00000010001e7202 */ /* 0x000fce0000000f00 */
.L_x_218:
        /* <DEDUP_REMOVED lines=60> */
.L_x_220:
[----:B------:R-:W-:Y:S01]  /*2570*/  IMAD.MOV.U32 R27, RZ, RZ, R30 ;  /* 0x000000ffff1b7224 */ /* 0x000fe200078e001e */
[----:B------:R-:W-:Y:S01]  /*2580*/  MOV R21, R31 ;  /* 0x0000001f00157202 */ /* 0x000fe20000000f00 */
[----:B------:R-:W-:Y:S01]  /*2590*/  IMAD.MOV.U32 R20, RZ, RZ, R34 ;  /* 0x000000ffff147224 */ /* 0x000fe200078e0022 */
[----:B------:R-:W-:Y:S02]  /*25a0*/  MOV R18, 0x25c0 ;  /* 0x000025c000127802 */ /* 0x000fe40000000f00 */
[----:B------:R-:W-:Y:S05]  /*25b0*/  CALL.REL.NOINC `($__internal_6_$__cuda_sm20_div_s64) ;  /* 0x0000001800a47944 */ /* 0x000fea0003c00000 */
[----:B------:R-:W-:-:S05]  /*25c0*/  IADD3 R31, PT, PT, -R16, RZ, RZ ;  /* 0x000000ff101f7210 */ /* 0x000fca0007ffe1ff */
[----:B------:R-:W-:Y:S02]  /*25d0*/  IMAD R31, R31, R34, R30 ;  /* 0x000000221f1f7224 */ /* 0x000fe400078e021e */
.L_x_221:
[----:B------:R-:W-:Y:S05]  /*25e0*/  BSYNC.RECONVERGENT B0 ;  /* 0x0000000000007941 */ /* 0x000fea0003800200 */
.L_x_219:
        /* <DEDUP_REMOVED lines=162> */
.L_x_216:
[----:B------:R-:W0:Y:S01]  /*3010*/  LDC.64 R2, c[0x0][0x420] ;  /* 0x00010800ff027b82 */ /* 0x000e220000000a00 */
[----:B------:R-:W-:-:S05]  /*3020*/  IADD3 R27, PT, PT, R27, UR6, RZ ;  /* 0x000000061b1b7c10 */ /* 0x000fca000fffe0ff */
[----:B0-----:R-:W-:-:S05]  /*3030*/  IMAD.WIDE.U32 R2, R27, 0x4, R2 ;  /* 0x000000041b027825 */ /* 0x001fca00078e0002 */
[----:B------:R1:W-:Y:S02]  /*3040*/  STG.E desc[UR12][R2.64], R23 ;  /* 0x0000001702007986 */ /* 0x0003e4000c10190c */
.L_x_215:
[----:B------:R-:W-:Y:S05]  /*3050*/  BSYNC.RECONVERGENT B1 ;  /* 0x0000000000017941 */ /* 0x000fea0003800200 */
.L_x_214:
        /* <DEDUP_REMOVED lines=58> */
.L_x_228:
        /* <DEDUP_REMOVED lines=14> */
.L_x_225:
[----:B0-----:R-:W-:Y:S05]  /*34e0*/  BSYNC.RECONVERGENT B0 ;  /* 0x0000000000007941 */ /* 0x001fea0003800200 */
.L_x_224:
        /* <DEDUP_REMOVED lines=30> */
.L_x_227:
[----:B------:R-:W-:Y:S05]  /*36d0*/  BSYNC.RECONVERGENT B0 ;  /* 0x0000000000007941 */ /* 0x000fea0003800200 */
.L_x_226:
        /* <DEDUP_REMOVED lines=21> */
.L_x_223:
        /* <DEDUP_REMOVED lines=20> */
.L_x_230:
[----:B------:R-:W-:Y:S05]  /*3970*/  BSYNC.RECONVERGENT B0 ;  /* 0x0000000000007941 */ /* 0x000fea0003800200 */
.L_x_229:
        /* <DEDUP_REMOVED lines=18> */
.L_x_222:
        /* <DEDUP_REMOVED lines=91> */
        .weak           $__internal_6_$__cuda_sm20_div_s64
        .type           $__internal_6_$__cuda_sm20_div_s64,@function
        .size           $__internal_6_$__cuda_sm20_div_s64,(.L_x_3715 - $__internal_6_$__cuda_sm20_div_s64)
$__internal_6_$__cuda_sm20_div_s64:
        /* <DEDUP_REMOVED lines=83> */
[----:B------:R-:W-:Y:S06]  /*4580*/  RET.REL.NODEC R28 `(_ZN5flash32flash_fwd_splitkv_combine_kernelI23Flash_fwd_kernel_traitsILi192ELi64ELi64ELi4ELb0ELb0EN7cutlass10bfloat16_tE19Flash_kernel_traitsILi192ELi64ELi64ELi4ES3_EELi8ELi1ELb0EEEvNS_16Flash_fwd_paramsE) ;  /* 0xffffffb81c9c7950 */ /* 0x000fec0003c3ffff */
.L_x_231:
        /* <DEDUP_REMOVED lines=15> */
.L_x_3715:


//--------------------- .text._ZN5flash32flash_fwd_splitkv_combine_kernelI23Flash_fwd_kernel_traitsILi192ELi64ELi64ELi4ELb0ELb0EN7cutlass10bfloat16_tE19Flash_kernel_traitsILi192ELi64ELi64ELi4ES3_EELi8ELi7ELb1EEEvNS_16Flash_fwd_paramsE --------------------------
	.section	.text._ZN5flash32flash_fwd_splitkv_combine_kernelI23Flash_fwd_kernel_traitsILi192ELi64ELi64ELi4ELb0ELb0EN7cutlass10bfloat16_tE19Flash_kernel_traitsILi192ELi64ELi64ELi4ES3_EELi8ELi7ELb1EEEvNS_16Flash_fwd_paramsE,"ax",@progbits
	.align	128
        .global         _ZN5flash32flash_fwd_splitkv_combine_kernelI23Flash_fwd_kernel_traitsILi192ELi64ELi64ELi4ELb0ELb0EN7cutlass10bfloat16_tE19Flash_kernel_traitsILi192ELi64ELi64ELi4ES3_EELi8ELi7ELb1EEEvNS_16Flash_fwd_paramsE
        .type           _ZN5flash32flash_fwd_splitkv_combine_kernelI23Flash_fwd_kernel_traitsILi192ELi64ELi64ELi4ELb0ELb0EN7cutlass10bfloat16_tE19Flash_kernel_traitsILi192ELi64ELi64ELi4ES3_EELi8ELi7ELb1EEEvNS_16Flash_fwd_paramsE,@function
        .size           _ZN5flash32flash_fwd_splitkv_combine_kernelI23Flash_fwd_kernel_traitsILi192ELi64ELi64ELi4ELb0ELb0EN7cutlass10bfloat16_tE19Flash_kernel_traitsILi192ELi64ELi64ELi4ES3_EELi8ELi7ELb1EEEvNS_16Flash_fwd_paramsE,(.L_x_3716 - _ZN5flash32flash_fwd_splitkv_combine_kernelI23Flash_fwd_kernel_traitsILi192ELi64ELi64ELi4ELb0ELb0EN7cutlass10bfloat16_tE19Flash_kernel_traitsILi192ELi64ELi64ELi4ES3_EELi8ELi7ELb1EEEvNS_16Flash_fwd_paramsE)
        .other          _ZN5flash32flash_fwd_splitkv_combine_kernelI23Flash_fwd_kernel_traitsILi192ELi64ELi64ELi4ELb0ELb0EN7cutlass10bfloat16_tE19Flash_kernel_traitsILi192ELi64ELi64ELi4ES3_EELi8ELi7ELb1EEEvNS_16Flash_fwd_paramsE,@"STO_CUDA_ENTRY STV_DEFAULT"
_ZN5flash32flash_fwd_splitkv_combine_kernelI23Flash_fwd_kernel_traitsILi192ELi64ELi64ELi4ELb0ELb0EN7cutlass10bfloat16_tE19Flash_kernel_traitsILi192ELi64ELi64ELi4ES3_EELi8ELi7ELb1EEEvNS_16Flash_fwd_paramsE:
.text._ZN5flash32flash_fwd_splitkv_combine_kernelI23Flash_fwd_kernel_traitsILi192ELi64ELi64ELi4ELb0ELb0EN7cutlass10bfloat16_tE19Flash_kernel_traitsILi192ELi64ELi64ELi4ES3_EELi8ELi7ELb1EEEvNS_16Flash_fwd_paramsE:
[----:B------:R-:W-:Y:S08]  /*0000*/  LDC R1, c[0x0][0x37c] ;  /* 0x0000df00ff017b82 */ /* 0x000ff00000000800 */
[----:B------:R-:W0:Y:S01]  /*0010*/  LDC.64 R30, c[0x0][0x430] ;  /* 0x00010c00ff1e7b82 */ /* 0x000e220000000a00 */
[----:B------:R-:W0:Y:S07]  /*0020*/  LDCU UR4, c[0x0][0x3e0] ;  /* 0x00007c00ff0477ac */ /* 0x000e2e0008000800 */
[----:B------:R-:W1:Y:S01]  /*0030*/  S2UR UR6, SR_CTAID.X ;  /* 0x00000000000679c3 */ /* 0x000e620000002500 */
[----:B0-----:R-:W-:-:S04]  /*0040*/  IMAD R29, R31, UR4, RZ ;  /* 0x000000041f1d7c24 */ /* 0x001fc8000f8e02ff */
[----:B------:R-:W-:Y:S01]  /*0050*/  IMAD R30, R29, R30, RZ ;  /* 0x0000001e1d1e7224 */ /* 0x000fe200078e02ff */
[----:B-1----:R-:W-:-:S04]  /*0060*/  USHF.L.U32 UR6, UR6, 0x3, URZ ;  /* 0x0000000306067899 */ /* 0x002fc800080006ff */
[----:B------:R-:W-:Y:S02]  /*0070*/  VIMNMX R39, PT, PT, R30, R31, PT ;  /* 0x0000001f1e277248 */ /* 0x000fe40003fe0100 */
[----:B------:R-:W-:Y:S02]  /*0080*/  SHF.R.S32.HI R4, RZ, 0x1f, R30 ;  /* 0x0000001fff047819 */ /* 0x000fe4000001141e */
[----:B------:R-:W-:-:S04]  /*0090*/  SHF.R.S32.HI R15, RZ, 0x1f, R39 ;  /* 0x0000001fff0f7819 */ /* 0x000fc80000011427 */
[----:B------:R-:W-:-:S04]  /*00a0*/  LOP3.LUT R0, R4, R15, RZ, 0xfc, !PT ;  /* 0x0000000f04007212 */ /* 0x000fc800078efcff */
[----:B------:R-:W-:-:S13]  /*00b0*/  ISETP.NE.U32.AND P0, PT, R0, RZ, PT ;  /* 0x000000ff0000720c */ /* 0x000fda0003f05070 */
[----:B------:R-:W-:Y:S05]  /*00c0*/  @P0 BRA `(.L_x_232) ;  /* 0x0000000000500947 */ /* 0x000fea0003800000 */
[----:B------:R-:W0:Y:S01]  /*00d0*/  I2F.U32.RP R6, R39 ;  /* 0x0000002700067306 */ /* 0x000e220000209000 */
[----:B------:R-:W-:Y:S02]  /*00e0*/  HFMA2 R2, -RZ, RZ, 0, 0 ;  /* 0x00000000ff027431 */ /* 0x000fe400000001ff */
[----:B------:R-:W-:Y:S01]  /*00f0*/  IMAD.MOV R0, RZ, RZ, -R39 ;  /* 0x000000ffff007224 */ /* 0x000fe200078e0a27 */
[----:B------:R-:W-:-:S04]  /*0100*/  ISETP.NE.U32.AND P0, PT, R39, RZ, PT ;  /* 0x000000ff2700720c */ /* 0x000fc80003f05070 */
[----:B0-----:R-:W0:Y:S02]  /*0110*/  MUFU.RCP R3, R6 ;  /* 0x0000000600037308 */ /* 0x001e240000001000 */
[----:B0-----:R-:W-:-:S06]  /*0120*/  VIADD R3, R3, 0xffffffe ;  /* 0x0ffffffe03037836 */ /* 0x001fcc0000000000 */
[----:B------:R-:W0:Y:S02]  /*0130*/  F2I.FTZ.U32.TRUNC.NTZ R3, R3 ;  /* 0x0000000300037305 */ /* 0x000e24000021f000 */
[----:B0-----:R-:W-:-:S04]  /*0140*/  IMAD R5, R0, R3, RZ ;  /* 0x0000000300057224 */ /* 0x001fc800078e02ff */
[----:B------:R-:W-:Y:S01]  /*0150*/  IMAD.HI.U32 R5, R3, R5, R2 ;  /* 0x0000000503057227 */ /* 0x000fe200078e0002 */
[----:B------:R-:W-:-:S05]  /*0160*/  MOV R3, RZ ;  /* 0x000000ff00037202 */ /* 0x000fca0000000f00 */
[----:B------:R-:W-:-:S04]  /*0170*/  IMAD.HI.U32 R2, R5, R30, RZ ;  /* 0x0000001e05027227 */ /* 0x000fc800078e00ff */
[----:B------:R-:W-:-:S04]  /*0180*/  IMAD.MOV R0, RZ, RZ, -R2 ;  /* 0x000000ffff007224 */ /* 0x000fc800078e0a02 */
[----:B------:R-:W-:-:S05]  /*0190*/  IMAD R0, R39, R0, R30 ;  /* 0x0000000027007224 */ /* 0x000fca00078e021e */
[----:B------:R-:W-:-:S13]  /*01a0*/  ISETP.GE.U32.AND P2, PT, R0, R39, PT ;  /* 0x000000270000720c */ /* 0x000fda0003f46070 */
[----:B------:R-:W-:Y:S01]  /*01b0*/  @P2 IADD3 R0, PT, PT, -R39, R0, RZ ;  /* 0x0000000027002210 */ /* 0x000fe20007ffe1ff */
[----:B------:R-:W-:-:S03]  /*01c0*/  @P2 VIADD R2, R2, 0x1 ;  /* 0x0000000102022836 */ /* 0x000fc60000000000 */
[----:B------:R-:W-:-:S13]  /*01d0*/  ISETP.GE.U32.AND P1, PT, R0, R39, PT ;  /* 0x000000270000720c */ /* 0x000fda0003f26070 */
[----:B------:R-:W-:Y:S02]  /*01e0*/  @P1 IADD3 R2, PT, PT, R2, 0x1, RZ ;  /* 0x0000000102021810 */ /* 0x000fe40007ffe0ff */
[----:B------:R-:W-:Y:S01]  /*01f0*/  @!P0 LOP3.LUT R2, RZ, R39, RZ, 0x33, !PT ;  /* 0x00000027ff028212 */ /* 0x000fe200078e33ff */
[----:B------:R-:W-:Y:S06]  /*0200*/  BRA `(.L_x_233) ;  /* 0x0000000000207947 */ /* 0x000fec0003800000 */
.L_x_232:
[----:B------:R-:W-:Y:S01]  /*0210*/  IMAD.MOV.U32 R25, RZ, RZ, R30 ;  /* 0x000000ffff197224 */ /* 0x000fe200078e001e */
[----:B------:R-:W-:Y:S01]  /*0220*/  MOV R18, R39 ;  /* 0x0000002700127202 */ /* 0x000fe20000000f00 */
[----:B------:R-:W-:Y:S01]  /*0230*/  IMAD.MOV.U32 R19, RZ, RZ, R4 ;  /* 0x000000ffff137224 */ /* 0x000fe200078e0004 */
[----:B------:R-:W-:Y:S02]  /*0240*/  MOV R17, R15 ;  /* 0x0000000f00117202 */ /* 0x000fe40000000f00 */
[----:B------:R-:W-:Y:S02]  /*0250*/  MOV R16, 0x270 ;  /* 0x0000027000107802 */ /* 0x000fe40000000f00 */
[----:B------:R-:W-:Y:S05]  /*0260*/  CALL.REL.NOINC `($__internal_7_$__cuda_sm20_div_s64) ;  /* 0x00000048003c7944 */ /* 0x000fea0003c00000 */
[----:B------:R-:W-:Y:S02]  /*0270*/  MOV R2, R0 ;  /* 0x0000000000027202 */ /* 0x000fe40000000f00 */
[----:B------:R-:W-:-:S07]  /*0280*/  MOV R3, R19 ;  /* 0x0000001300037202 */ /* 0x000fce0000000f00 */
.L_x_233:
        /* <DEDUP_REMOVED lines=30> */
.L_x_235:
[----:B------:R-:W-:Y:S01]  /*0470*/  IMAD.MOV.U32 R25, RZ, RZ, R2 ;  /* 0x000000ffff197224 */ /* 0x000fe200078e0002 */
[----:B------:R-:W-:Y:S02]  /*0480*/  MOV R19, R3 ;  /* 0x0000000300137202 */ /* 0x000fe40000000f00 */
[----:B------:R-:W-:Y:S02]  /*0490*/  MOV R16, 0x4b0 ;  /* 0x000004b000107802 */ /* 0x000fe40000000f00 */
[----:B------:R-:W-:Y:S05]  /*04a0*/  CALL.REL.NOINC `($__internal_7_$__cuda_sm20_div_s64) ;  /* 0x0000004400ac7944 */ /* 0x000fea0003c00000 */
[----:B------:R-:W-:Y:S02]  /*04b0*/  MOV R26, R0 ;  /* 0x00000000001a7202 */ /* 0x000fe40000000f00 */
[----:B------:R-:W-:Y:S02]  /*04c0*/  MOV R27, R19 ;  /* 0x00000013001b7202 */ /* 0x000fe40000000f00 */
.L_x_236:
[----:B------:R-:W-:Y:S05]  /*04d0*/  BSYNC.RECONVERGENT B0 ;  /* 0x0000000000007941 */ /* 0x000fea0003800200 */
.L_x_234:
[----:B------:R-:W0:Y:S01]  /*04e0*/  LDC R3, c[0x0][0x434] ;  /* 0x00010d00ff037b82 */ /* 0x000e220000000800 */
        /* <DEDUP_REMOVED lines=8> */
[----:B0-----:R-:W-:Y:S02]  /*0570*/  IMAD.MOV R5, RZ, RZ, -R9 ;  /* 0x000000ffff057224 */ /* 0x001fe400078e0a09 */
[----:B------:R-:W-:Y:S02]  /*0580*/  IMAD.MOV.U32 R8, RZ, RZ, RZ ;  /* 0x000000ffff087224 */ /* 0x000fe400078e00ff */
        /* <DEDUP_REMOVED lines=24> */
[----:B------:R-:W-:Y:S01]  /*0710*/  ISETP.NE.U32.AND P0, PT, R10, RZ, PT ;  /* 0x000000ff0a00720c */ /* 0x000fe20003f05070 */
[----:B------:R-:W-:-:S06]  /*0720*/  IMAD.MOV.U32 R19, RZ, RZ, RZ ;  /* 0x000000ffff137224 */ /* 0x000fcc00078e00ff */
[----:B0-----:R-:W0:Y:S02]  /*0730*/  MUFU.RCP R6, R5 ;  /* 0x0000000500067308 */ /* 0x001e240000001000 */
[----:B0-----:R-:W-:-:S06]  /*0740*/  IADD3 R6, PT, PT, R6, 0xffffffe, RZ ;  /* 0x0ffffffe06067810 */ /* 0x001fcc0007ffe0ff */
[----:B------:R-:W0:Y:S02]  /*0750*/  F2I.FTZ.U32.TRUNC.NTZ R7, R6 ;  /* 0x0000000600077305 */ /* 0x000e24000021f000 */
[----:B0-----:R-:W-:Y:S01]  /*0760*/  IADD3 R0, PT, PT, RZ, -R7, RZ ;  /* 0x80000007ff007210 */ /* 0x001fe20007ffe0ff */
[----:B------:R-:W-:-:S04]  /*0770*/  IMAD.MOV.U32 R6, RZ, RZ, RZ ;  /* 0x000000ffff067224 */ /* 0x000fc800078e00ff */
[----:B------:R-:W-:-:S04]  /*0780*/  IMAD R3, R0, R10, RZ ;  /* 0x0000000a00037224 */ /* 0x000fc800078e02ff */
[----:B------:R-:W-:-:S06]  /*0790*/  IMAD.HI.U32 R3, R7, R3, R6 ;  /* 0x0000000307037227 */ /* 0x000fcc00078e0006 */
[----:B------:R-:W-:-:S05]  /*07a0*/  IMAD.HI.U32 R0, R3, R18, RZ ;  /* 0x0000001203007227 */ /* 0x000fca00078e00ff */
[----:B------:R-:W-:-:S05]  /*07b0*/  IADD3 R3, PT, PT, -R0, RZ, RZ ;  /* 0x000000ff00037210 */ /* 0x000fca0007ffe1ff */
[----:B------:R-:W-:-:S05]  /*07c0*/  IMAD R3, R10, R3, R18 ;  /* 0x000000030a037224 */ /* 0x000fca00078e0212 */
[----:B------:R-:W-:-:S13]  /*07d0*/  ISETP.GE.U32.AND P2, PT, R3, R10, PT ;  /* 0x0000000a0300720c */ /* 0x000fda0003f46070 */
[----:B------:R-:W-:Y:S01]  /*07e0*/  @P2 IMAD.IADD R3, R3, 0x1, -R10 ;  /* 0x0000000103032824 */ /* 0x000fe200078e0a0a */
[----:B------:R-:W-:-:S04]  /*07f0*/  @P2 IADD3 R0, PT, PT, R0, 0x1, RZ ;  /* 0x0000000100002810 */ /* 0x000fc80007ffe0ff */
[----:B------:R-:W-:-:S13]  /*0800*/  ISETP.GE.U32.AND P1, PT, R3, R10, PT ;  /* 0x0000000a0300720c */ /* 0x000fda0003f26070 */
[----:B------:R-:W-:Y:S01]  /*0810*/  @P1 VIADD R0, R0, 0x1 ;  /* 0x0000000100001836 */ /* 0x000fe20000000000 */
[----:B------:R-:W-:-:S04]  /*0820*/  @!P0 LOP3.LUT R0, RZ, R10, RZ, 0x33, !PT ;  /* 0x0000000aff008212 */ /* 0x000fc800078e33ff */
[----:B------:R-:W-:Y:S01]  /*0830*/  MOV R18, R0 ;  /* 0x0000000000127202 */ /* 0x000fe20000000f00 */
[----:B------:R-:W-:Y:S05]  /*0840*/  BRA `(.L_x_239) ;  /* 0x00000000001c7947 */ /* 0x000fea0003800000 */
.L_x_238:
[----:B------:R-:W-:Y:S01]  /*0850*/  IMAD.MOV.U32 R25, RZ, RZ, R18 ;  /* 0x000000ffff197224 */ /* 0x000fe200078e0012 */
[----:B------:R-:W-:Y:S01]  /*0860*/  MOV R18, R10 ;  /* 0x0000000a00127202 */ /* 0x000fe20000000f00 */
[----:B------:R-:W-:Y:S01]  /*0870*/  IMAD.MOV.U32 R19, RZ, RZ, R17 ;  /* 0x000000ffff137224 */ /* 0x000fe200078e0011 */
[----:B------:R-:W-:Y:S02]  /*0880*/  MOV R17, R11 ;  /* 0x0000000b00117202 */ /* 0x000fe40000000f00 */
[----:B------:R-:W-:Y:S02]  /*0890*/  MOV R16, 0x8b0 ;  /* 0x000008b000107802 */ /* 0x000fe40000000f00 */
[----:B------:R-:W-:Y:S05]  /*08a0*/  CALL.REL.NOINC `($__internal_7_$__cuda_sm20_div_s64) ;  /* 0x0000004000ac7944 */ /* 0x000fea0003c00000 */
[----:B------:R-:W-:Y:S02]  /*08b0*/  MOV R18, R0 ;  /* 0x0000000000127202 */ /* 0x000fe40000000f00 */
.L_x_239:
[----:B------:R-:W-:Y:S05]  /*08c0*/  BSYNC.RECONVERGENT B0 ;  /* 0x0000000000007941 */ /* 0x000fea0003800200 */
.L_x_237:
[----:B------:R-:W0:Y:S01]  /*08d0*/  LDC R21, c[0x0][0x434] ;  /* 0x00010d00ff157b82 */ /* 0x000e220000000800 */
[----:B------:R-:W-:Y:S01]  /*08e0*/  IMAD.MOV.U32 R6, RZ, RZ, RZ ;  /* 0x000000ffff067224 */ /* 0x000fe200078e00ff */
[----:B------:R-:W-:Y:S01]  /*08f0*/  BSSY.RECONVERGENT B0, `(.L_x_240) ;  /* 0x0000077000007945 */ /* 0x000fe20003800200 */
[----:B0-----:R-:W-:Y:S02]  /*0900*/  IABS R5, R21 ;  /* 0x0000001500057213 */ /* 0x001fe40000000000 */
[----:B------:R-:W-:Y:S02]  /*0910*/  SHF.R.S32.HI R9, RZ, 0x1f, R21 ;  /* 0x0000001fff097819 */ /* 0x000fe40000011415 */
[----:B------:R-:W0:Y:S02]  /*0920*/  I2F.RP R8, R5 ;  /* 0x0000000500087306 */ /* 0x000e240000209400 */
[----:B------:R-:W-:-:S06]  /*0930*/  LOP3.LUT R9, R9, 0x1, RZ, 0xfc, !PT ;  /* 0x0000000109097812 */ /* 0x000fcc00078efcff */
[----:B0-----:R-:W0:Y:S02]  /*0940*/  MUFU.RCP R7, R8 ;  /* 0x0000000800077308 */ /* 0x001e240000001000 */
[----:B0-----:R-:W-:-:S06]  /*0950*/  VIADD R7, R7, 0xffffffe ;  /* 0x0ffffffe07077836 */ /* 0x001fcc0000000000 */
[----:B------:R-:W0:Y:S02]  /*0960*/  F2I.FTZ.U32.TRUNC.NTZ R7, R7 ;  /* 0x0000000700077305 */ /* 0x000e24000021f000 */
[----:B0-----:R-:W-:-:S04]  /*0970*/  IMAD.MOV R0, RZ, RZ, -R7 ;  /* 0x000000ffff007224 */ /* 0x001fc800078e0a07 */
[----:B------:R-:W-:Y:S01]  /*0980*/  IMAD R3, R0, R5, RZ ;  /* 0x0000000500037224 */ /* 0x000fe200078e02ff */
[----:B------:R-:W-:Y:S02]  /*0990*/  IABS R0, R2 ;  /* 0x0000000200007213 */ /* 0x000fe40000000000 */
[----:B------:R-:W-:Y:S01]  /*09a0*/  LOP3.LUT R2, R2, R21, RZ, 0x3c, !PT ;  /* 0x0000001502027212 */ /* 0x000fe200078e3cff */
[----:B------:R-:W-:-:S03]  /*09b0*/  IMAD.HI.U32 R3, R7, R3, R6 ;  /* 0x0000000307037227 */ /* 0x000fc600078e0006 */
[----:B------:R-:W-:Y:S01]  /*09c0*/  ISETP.GE.AND P2, PT, R2, RZ, PT ;  /* 0x000000ff0200720c */ /* 0x000fe20003f46270 */
        /* <DEDUP_REMOVED lines=8> */
[----:B------:R-:W-:Y:S02]  /*0a50*/  ISETP.GE.U32.AND P0, PT, R0, R5, PT ;  /* 0x000000050000720c */ /* 0x000fe40003f06070 */
[----:B------:R-:W0:Y:S11]  /*0a60*/  LDC R0, c[0x0][0x3e0] ;  /* 0x0000f800ff007b82 */ /* 0x000e360000000800 */
[----:B------:R-:W-:-:S04]  /*0a70*/  @P0 VIADD R3, R3, 0x1 ;  /* 0x0000000103030836 */ /* 0x000fc80000000000 */
[----:B------:R-:W-:-:S04]  /*0a80*/  IMAD.MOV.U32 R2, RZ, RZ, R3 ;  /* 0x000000ffff027224 */ /* 0x000fc800078e0003 */
[----:B------:R-:W-:Y:S01]  /*0a90*/  @!P2 IMAD.MOV R2, RZ, RZ, -R2 ;  /* 0x000000ffff02a224 */ /* 0x000fe200078e0a02 */
[----:B------:R-:W-:Y:S02]  /*0aa0*/  @!P1 LOP3.LUT R2, RZ, R21, RZ, 0x33, !PT ;  /* 0x00000015ff029212 */ /* 0x000fe400078e33ff */
[----:B0-----:R-:W-:-:S03]  /*0ab0*/  IABS R6, R0 ;  /* 0x0000000000067213 */ /* 0x001fc60000000000 */
[----:B------:R-:W-:Y:S01]  /*0ac0*/  IMAD R9, R2, R9, RZ ;  /* 0x0000000902097224 */ /* 0x000fe200078e02ff */
[----:B------:R-:W-:Y:S01]  /*0ad0*/  ISETP.NE.AND P5, PT, R0, RZ, PT ;  /* 0x000000ff0000720c */ /* 0x000fe20003fa5270 */
[----:B------:R-:W0:Y:S01]  /*0ae0*/  I2F.RP R13, R6 ;  /* 0x00000006000d7306 */ /* 0x000e220000209400 */
[----:B------:R-:W-:Y:S02]  /*0af0*/  ISETP.NE.AND P4, PT, R2, RZ, PT ;  /* 0x000000ff0200720c */ /* 0x000fe40003f85270 */
[-C--:B------:R-:W-:Y:S02]  /*0b00*/  IABS R8, R9.reuse ;  /* 0x0000000900087213 */ /* 0x080fe40000000000 */
[----:B------:R-:W-:-:S03]  /*0b10*/  IABS R17, R9 ;  /* 0x0000000900117213 */ /* 0x000fc60000000000 */
[----:B------:R-:W1:Y:S02]  /*0b20*/  I2F.RP R7, R8 ;  /* 0x0000000800077306 */ /* 0x000e640000209400 */
[----:B------:R-:W-:-:S06]  /*0b30*/  IMAD.MOV R17, RZ, RZ, -R17 ;  /* 0x000000ffff117224 */ /* 0x000fcc00078e0a11 */
[----:B0-----:R-:W0:Y:S08]  /*0b40*/  MUFU.RCP R22, R13 ;  /* 0x0000000d00167308 */ /* 0x001e300000001000 */
[----:B-1----:R-:W1:Y:S01]  /*0b50*/  MUFU.RCP R3, R7 ;  /* 0x0000000700037308 */ /* 0x002e620000001000 */
[----:B0-----:R-:W-:-:S07]  /*0b60*/  VIADD R22, R22, 0xffffffe ;  /* 0x0ffffffe16167836 */ /* 0x001fce0000000000 */
[----:B------:R0:W-:Y:S01]  /*0b70*/  F2I.FTZ.U32.TRUNC.NTZ R23, R22 ;  /* 0x0000001600177305 */ /* 0x0001e2000021f000 */
[----:B-1----:R-:W-:Y:S02]  /*0b80*/  VIADD R24, R3, 0xffffffe ;  /* 0x0ffffffe03187836 */ /* 0x002fe40000000000 */
[----:B------:R-:W-:-:S05]  /*0b90*/  VIADD R3, R0, 0xffffffff ;  /* 0xffffffff00037836 */ /* 0x000fca0000000000 */
[----:B------:R-:W1:Y:S01]  /*0ba0*/  F2I.FTZ.U32.TRUNC.NTZ R25, R24 ;  /* 0x0000001800197305 */ /* 0x000e62000021f000 */
[----:B------:R-:W-:-:S04]  /*0bb0*/  IADD3 R7, PT, PT, R3, R8, RZ ;  /* 0x0000000803077210 */ /* 0x000fc80007ffe0ff */
[----:B------:R-:W-:Y:S01]  /*0bc0*/  IABS R13, R7 ;  /* 0x00000007000d7213 */ /* 0x000fe20000000000 */
[----:B0-----:R-:W-:Y:S02]  /*0bd0*/  IMAD.MOV.U32 R22, RZ, RZ, RZ ;  /* 0x000000ffff167224 */ /* 0x001fe400078e00ff */
[----:B-1----:R-:W-:Y:S02]  /*0be0*/  IMAD.MOV R5, RZ, RZ, -R25 ;  /* 0x000000ffff057224 */ /* 0x002fe400078e0a19 */
[----:B------:R-:W-:Y:S02]  /*0bf0*/  IMAD.MOV.U32 R24, RZ, RZ, RZ ;  /* 0x000000ffff187224 */ /* 0x000fe400078e00ff */
[----:B------:R-:W-:Y:S02]  /*0c00*/  IMAD R12, R5, R8, RZ ;  /* 0x00000008050c7224 */ /* 0x000fe400078e02ff */
[----:B------:R-:W-:Y:S02]  /*0c10*/  IMAD.MOV R5, RZ, RZ, -R23 ;  /* 0x000000ffff057224 */ /* 0x000fe400078e0a17 */
[----:B------:R-:W-:-:S04]  /*0c20*/  IMAD.HI.U32 R12, R25, R12, R24 ;  /* 0x0000000c190c7227 */ /* 0x000fc800078e0018 */
[----:B------:R-:W-:Y:S02]  /*0c30*/  IMAD R5, R5, R6, RZ ;  /* 0x0000000605057224 */ /* 0x000fe400078e02ff */
[----:B------:R-:W-:-:S04]  /*0c40*/  IMAD.HI.U32 R12, R12, R13, RZ ;  /* 0x0000000d0c0c7227 */ /* 0x000fc800078e00ff */
[----:B------:R-:W-:Y:S02]  /*0c50*/  IMAD R17, R12, R17, R13 ;  /* 0x000000110c117224 */ /* 0x000fe400078e020d */
[----:B------:R-:W-:Y:S01]  /*0c60*/  IMAD.HI.U32 R14, R23, R5, R22 ;  /* 0x00000005170e7227 */ /* 0x000fe200078e0016 */
[----:B------:R-:W-:Y:S02]  /*0c70*/  LOP3.LUT R5, R7, R8, RZ, 0x3c, !PT ;  /* 0x0000000807057212 */ /* 0x000fe400078e3cff */
[----:B------:R-:W-:Y:S02]  /*0c80*/  ISETP.GT.U32.AND P1, PT, R8, R17, PT ;  /* 0x000000110800720c */ /* 0x000fe40003f24070 */
[----:B------:R-:W-:Y:S01]  /*0c90*/  ISETP.GE.AND P0, PT, R5, RZ, PT ;  /* 0x000000ff0500720c */ /* 0x000fe20003f06270 */
[----:B------:R-:W-:Y:S01]  /*0ca0*/  IMAD.HI.U32 R14, R14, R13, RZ ;  /* 0x0000000d0e0e7227 */ /* 0x000fe200078e00ff */
[----:B------:R-:W0:Y:S01]  /*0cb0*/  LDC.U8 R5, c[0x0][0x549] ;  /* 0x00015240ff057b82 */ /* 0x000e220000000000 */
[----:B------:R-:W-:-:S02]  /*0cc0*/  LOP3.LUT R7, R7, R0, RZ, 0x3c, !PT ;  /* 0x0000000007077212 */ /* 0x000fc400078e3cff */
[----:B------:R-:W-:-:S04]  /*0cd0*/  IMAD.MOV R16, RZ, RZ, -R14 ;  /* 0x000000ffff107224 */ /* 0x000fc800078e0a0e */
[----:B------:R-:W-:Y:S02]  /*0ce0*/  IMAD R13, R6, R16, R13 ;  /* 0x00000010060d7224 */ /* 0x000fe400078e020d */
[----:B------:R-:W-:Y:S02]  /*0cf0*/  @!P1 IMAD.IADD R17, R17, 0x1, -R8 ;  /* 0x0000000111119824 */ /* 0x000fe400078e0a08 */
[----:B------:R-:W-:Y:S01]  /*0d00*/  @!P1 VIADD R12, R12, 0x1 ;  /* 0x000000010c0c9836 */ /* 0x000fe20000000000 */
[----:B------:R-:W-:Y:S02]  /*0d10*/  ISETP.GT.U32.AND P2, PT, R6, R13, PT ;  /* 0x0000000d0600720c */ /* 0x000fe40003f44070 */
[----:B------:R-:W-:Y:S02]  /*0d20*/  ISETP.GE.U32.AND P3, PT, R17, R8, PT ;  /* 0x000000081100720c */ /* 0x000fe40003f66070 */
[----:B------:R-:W-:-:S09]  /*0d30*/  ISETP.NE.AND P1, PT, R9, RZ, PT ;  /* 0x000000ff0900720c */ /* 0x000fd20003f25270 */
[----:B------:R-:W-:Y:S02]  /*0d40*/  @!P2 IMAD.IADD R13, R13, 0x1, -R6 ;  /* 0x000000010d0da824 */ /* 0x000fe400078e0a06 */
[----:B------:R-:W-:Y:S01]  /*0d50*/  @P3 IADD3 R12, PT, PT, R12, 0x1, RZ ;  /* 0x000000010c0c3810 */ /* 0x000fe20007ffe0ff */
[----:B------:R-:W-:Y:S01]  /*0d60*/  @!P2 VIADD R14, R14, 0x1 ;  /* 0x000000010e0ea836 */ /* 0x000fe20000000000 */
[----:B------:R-:W-:Y:S02]  /*0d70*/  ISETP.GE.AND P3, PT, R7, RZ, PT ;  /* 0x000000ff0700720c */ /* 0x000fe40003f66270 */
[----:B0-----:R-:W-:Y:S01]  /*0d80*/  ISETP.NE.AND P2, PT, R5, RZ, PT ;  /* 0x000000ff0500720c */ /* 0x001fe20003f45270 */
[----:B------:R-:W-:Y:S01]  /*0d90*/  @!P0 IMAD.MOV R12, RZ, RZ, -R12 ;  /* 0x000000ffff0c8224 */ /* 0x000fe200078e0a0c */
[----:B------:R-:W-:Y:S02]  /*0da0*/  @!P1 LOP3.LUT R12, RZ, R8, RZ, 0x33, !PT ;  /* 0x00000008ff0c9212 */ /* 0x000fe400078e33ff */
[----:B------:R-:W-:-:S02]  /*0db0*/  ISETP.GE.U32.AND P1, PT, R13, R6, PT ;  /* 0x000000060d00720c */ /* 0x000fc40003f26070 */
[-C--:B------:R-:W-:Y:S02]  /*0dc0*/  ISETP.LT.U32.AND P0, PT, R18, R12.reuse, PT ;  /* 0x0000000c1200720c */ /* 0x080fe40003f01070 */
[----:B------:R-:W-:Y:S02]  /*0dd0*/  SHF.R.S32.HI R13, RZ, 0x1f, R12 ;  /* 0x0000001fff0d7819 */ /* 0x000fe4000001140c */
[----:B------:R-:W-:Y:S02]  /*0de0*/  SHF.R.S32.HI R5, RZ, 0x1f, R9 ;  /* 0x0000001fff057819 */ /* 0x000fe40000011409 */
[-C--:B------:R-:W-:Y:S02]  /*0df0*/  ISETP.LT.AND.EX P0, PT, R19, R13.reuse, PT, P0 ;  /* 0x0000000d1300720c */ /* 0x080fe40003f01300 */
[----:B------:R-:W-:Y:S02]  /*0e00*/  SEL R21, R21, 0x1, !P2 ;  /* 0x0000000115157807 */ /* 0x000fe40005000000 */
[----:B------:R-:W-:Y:S01]  /*0e10*/  SEL R7, R19, R13, P0 ;  /* 0x0000000d13077207 */ /* 0x000fe20000000000 */
[----:B------:R-:W-:Y:S01]  /*0e20*/  @P1 VIADD R14, R14, 0x1 ;  /* 0x000000010e0e1836 */ /* 0x000fe20000000000 */
[----:B------:R-:W-:-:S02]  /*0e30*/  SEL R8, R18, R12, P0 ;  /* 0x0000000c12087207 */ /* 0x000fc40000000000 */
[----:B------:R-:W-:Y:S01]  /*0e40*/  LOP3.LUT R6, R19, R7, RZ, 0xfc, !PT ;  /* 0x0000000713067212 */ /* 0x000fe200078efcff */
[----:B------:R-:W-:Y:S01]  /*0e50*/  @!P3 IMAD.MOV R14, RZ, RZ, -R14 ;  /* 0x000000ffff0eb224 */ /* 0x000fe200078e0a0e */
[----:B------:R-:W-:Y:S02]  /*0e60*/  @!P5 LOP3.LUT R14, RZ, R0, RZ, 0x33, !PT ;  /* 0x00000000ff0ed212 */ /* 0x000fe400078e33ff */
[----:B------:R-:W-:Y:S02]  /*0e70*/  ISETP.NE.U32.AND P1, PT, R6, RZ, PT ;  /* 0x000000ff0600720c */ /* 0x000fe40003f25070 */
[----:B------:R-:W-:-:S04]  /*0e80*/  SEL R6, RZ, 0x1, !P4 ;  /* 0x00000001ff067807 */ /* 0x000fc80006000000 */
[----:B------:R-:W-:-:S07]  /*0e90*/  LOP3.LUT R6, R5, R6, RZ, 0xfc, !PT ;  /* 0x0000000605067212 */ /* 0x000fce00078efcff */
        /* <DEDUP_REMOVED lines=21> */
.L_x_241:
[----:B------:R-:W-:Y:S01]  /*0ff0*/  IMAD.MOV.U32 R25, RZ, RZ, R18 ;  /* 0x000000ffff197224 */ /* 0x000fe200078e0012 */
[----:B------:R-:W-:Y:S01]  /*1000*/  MOV R18, R8 ;  /* 0x0000000800127202 */ /* 0x000fe20000000f00 */
[----:B------:R-:W-:Y:S01]  /*1010*/  IMAD.MOV.U32 R17, RZ, RZ, R7 ;  /* 0x000000ffff117224 */ /* 0x000fe200078e0007 */
[----:B------:R-:W-:Y:S02]  /*1020*/  MOV R16, 0x1040 ;  /* 0x0000104000107802 */ /* 0x000fe40000000f00 */
[----:B------:R-:W-:Y:S05]  /*1030*/  CALL.REL.NOINC `($__internal_7_$__cuda_sm20_div_s64) ;  /* 0x0000003800c87944 */ /* 0x000fea0003c00000 */
[----:B------:R-:W-:Y:S02]  /*1040*/  MOV R44, R0 ;  /* 0x00000000002c7202 */ /* 0x000fe40000000f00 */
[----:B------:R-:W-:Y:S02]  /*1050*/  MOV R45, R19 ;  /* 0x00000013002d7202 */ /* 0x000fe40000000f00 */
.L_x_242:
[----:B------:R-:W-:Y:S05]  /*1060*/  BSYNC.RECONVERGENT B0 ;  /* 0x0000000000007941 */ /* 0x000fea0003800200 */
.L_x_240:
[-C--:B------:R-:W-:Y:S01]  /*1070*/  IABS R13, R29.reuse ;  /* 0x0000001d000d7213 */ /* 0x080fe20000000000 */
[----:B------:R-:W0:Y:S01]  /*1080*/  LDC R2, c[0x0][0x434] ;  /* 0x00010d00ff027b82 */ /* 0x000e220000000800 */
[----:B------:R-:W-:Y:S01]  /*1090*/  IABS R0, R29 ;  /* 0x0000001d00007213 */ /* 0x000fe20000000000 */
        /* <DEDUP_REMOVED lines=21> */
[----:B------:R-:W-:-:S04]  /*11f0*/  @P2 VIADD R12, R12, 0x1 ;  /* 0x000000010c0c2836 */ /* 0x000fc80000000000 */
[----:B------:R-:W-:-:S04]  /*1200*/  IMAD.MOV.U32 R5, RZ, RZ, R12 ;  /* 0x000000ffff057224 */ /* 0x000fc800078e000c */
[----:B------:R-:W-:Y:S01]  /*1210*/  @!P0 IMAD.MOV R5, RZ, RZ, -R5 ;  /* 0x000000ffff058224 */ /* 0x000fe200078e0a05 */
[----:B------:R-:W-:Y:S01]  /*1220*/  @!P1 LOP3.LUT R5, RZ, R13, RZ, 0x33, !PT ;  /* 0x0000000dff059212 */ /* 0x000fe200078e33ff */
[----:B------:R-:W-:-:S03]  /*1230*/  IMAD R13, R14, R21, RZ ;  /* 0x000000150e0d7224 */ /* 0x000fc600078e02ff */
[----:B------:R-:W-:Y:S01]  /*1240*/  ISETP.LT.U32.AND P0, PT, R26, R5, PT ;  /* 0x000000051a00720c */ /* 0x000fe20003f01070 */
[----:B------:R-:W-:Y:S01]  /*1250*/  IMAD R6, R6, R13, RZ ;  /* 0x0000000d06067224 */ /* 0x000fe200078e02ff */
        /* <DEDUP_REMOVED lines=27> */
.L_x_244:
[----:B------:R-:W-:Y:S01]  /*1410*/  IMAD.MOV.U32 R25, RZ, RZ, R26 ;  /* 0x000000ffff197224 */ /* 0x000fe200078e001a */
[----:B------:R-:W-:Y:S01]  /*1420*/  MOV R19, R27 ;  /* 0x0000001b00137202 */ /* 0x000fe20000000f00 */
[----:B------:R-:W-:Y:S01]  /*1430*/  IMAD.MOV.U32 R18, RZ, RZ, R5 ;  /* 0x000000ffff127224 */ /* 0x000fe200078e0005 */
[----:B------:R-:W-:Y:S02]  /*1440*/  MOV R16, 0x1460 ;  /* 0x0000146000107802 */ /* 0x000fe40000000f00 */
[----:B------:R-:W-:Y:S05]  /*1450*/  CALL.REL.NOINC `($__internal_7_$__cuda_sm20_div_s64) ;  /* 0x0000003400c07944 */ /* 0x000fea0003c00000 */
[----:B------:R-:W-:Y:S02]  /*1460*/  MOV R22, R0 ;  /* 0x0000000000167202 */ /* 0x000fe40000000f00 */
[----:B------:R-:W-:Y:S02]  /*1470*/  MOV R23, R19 ;  /* 0x0000001300177202 */ /* 0x000fe40000000f00 */
.L_x_245:
[----:B------:R-:W-:Y:S05]  /*1480*/  BSYNC.RECONVERGENT B0 ;  /* 0x0000000000007941 */ /* 0x000fea0003800200 */
.L_x_243:
[----:B------:R-:W0:Y:S01]  /*1490*/  S2R R20, SR_TID.X ;  /* 0x0000000000147919 */ /* 0x000e220000002100 */
[----:B------:R-:W1:Y:S01]  /*14a0*/  LDCU UR4, c[0x0][0x534] ;  /* 0x0000a680ff0477ac */ /* 0x000e620008000800 */
[----:B------:R-:W-:Y:S01]  /*14b0*/  IADD3 R13, P0, PT, R30, -UR6, RZ ;  /* 0x800000061e0d7c10 */ /* 0x000fe2000ff1e0ff */
[----:B------:R-:W2:Y:S03]  /*14c0*/  LDCU.64 UR10, c[0x0][0x358] ;  /* 0x00006b00ff0a77ac */ /* 0x000ea60008000a00 */
[----:B------:R-:W-:Y:S02]  /*14d0*/  IADD3.X R12, PT, PT, R4, -0x1, RZ, P0, !PT ;  /* 0xffffffff040c7810 */ /* 0x000fe400007fe4ff */
[----:B0-----:R-:W-:Y:S02]  /*14e0*/  LOP3.LUT R0, R20, 0x7, RZ, 0xc0, !PT ;  /* 0x0000000714007812 */ /* 0x001fe400078ec0ff */
[----:B------:R-:W-:-:S02]  /*14f0*/  SHF.R.U32.HI R25, RZ, 0x3, R20 ;  /* 0x00000003ff197819 */ /* 0x000fc40000011614 */
[----:B------:R-:W-:Y:S02]  /*1500*/  ISETP.GT.U32.AND P1, PT, R13, R0, PT ;  /* 0x000000000d00720c */ /* 0x000fe40003f24070 */
[----:B------:R-:W-:Y:S01]  /*1510*/  IADD3 R26, P0, PT, R0, UR6, RZ ;  /* 0x00000006001a7c10 */ /* 0x000fe2000ff1e0ff */
[C---:B------:R-:W-:Y:S01]  /*1520*/  VIADD R37, R25.reuse, 0x10 ;  /* 0x0000001019257836 */ /* 0x040fe20000000000 */
[----:B------:R-:W-:Y:S01]  /*1530*/  ISETP.GT.AND.EX P1, PT, R12, RZ, PT, P1 ;  /* 0x000000ff0c00720c */ /* 0x000fe20003f24310 */
[C---:B------:R-:W-:Y:S01]  /*1540*/  VIADD R35, R25.reuse, 0x20 ;  /* 0x0000002019237836 */ /* 0x040fe20000000000 */
[----:B------:R-:W-:Y:S01]  /*1550*/  IADD3.X R27, PT, PT, RZ, RZ, RZ, P0, !PT ;  /* 0x000000ffff1b7210 */ /* 0x000fe200007fe4ff */
[C---:B------:R-:W-:Y:S01]  /*1560*/  VIADD R33, R25.reuse, 0x30 ;  /* 0x0000003019217836 */ /* 0x040fe20000000000 */
[C---:B-1----:R-:W-:Y:S01]  /*1570*/  ISETP.GE.OR P2, PT, R25.reuse, UR4, !P1 ;  /* 0x0000000419007c0c */ /* 0x042fe2000cf46670 */
[----:B------:R-:W-:Y:S01]  /*1580*/  VIADD R31, R25, 0x40 ;  /* 0x00000040191f7836 */ /* 0x000fe20000000000 */
[----:B------:R-:W-:-:S02]  /*1590*/  ISETP.GE.OR P6, PT, R37, UR4, !P1 ;  /* 0x0000000425007c0c */ /* 0x000fc4000cfc6670 */
[----:B------:R-:W-:Y:S02]  /*15a0*/  ISETP.GE.OR P5, PT, R35, UR4, !P1 ;  /* 0x0000000423007c0c */ /* 0x000fe4000cfa6670 */
[----:B------:R-:W-:Y:S02]  /*15b0*/  ISETP.GE.OR P4, PT, R33, UR4, !P1 ;  /* 0x0000000421007c0c */ /* 0x000fe4000cf86670 */
[----:B------:R-:W-:-:S05]  /*15c0*/  ISETP.GE.OR P3, PT, R31, UR4, !P1 ;  /* 0x000000041f007c0c */ /* 0x000fca000cf66670 */
[----:B------:R-:W0:Y:S01]  /*15d0*/  @!P2 LDC.64 R16, c[0x0][0x428] ;  /* 0x00010a00ff10ab82 */ /* 0x000e220000000a00 */
[----:B------:R-:W-:Y:S01]  /*15e0*/  @!P2 IMAD.WIDE.U32 R40, R30, R25, R26 ;  /* 0x000000191e28a225 */ /* 0x000fe200078e001a */
[----:B------:R-:W-:-:S03]  /*15f0*/  @!P6 MOV R43, R27 ;  /* 0x0000001b002be202 */ /* 0x000fc60000000f00 */
[----:B------:R-:W-:Y:S02]  /*1600*/  @!P6 IMAD.MOV.U32 R42, RZ, RZ, R26 ;  /* 0x000000ffff2ae224 */ /* 0x000fe400078e001a */
[----:B------:R-:W-:Y:S01]  /*1610*/  @!P2 IMAD R14, R25, R4, R41 ;  /* 0x00000004190ea224 */ /* 0x000fe200078e0229 */
[----:B------:R-:W1:Y:S01]  /*1620*/  @!P6 LDC.64 R12, c[0x0][0x428] ;  /* 0x00010a00ff0ceb82 */ /* 0x000e620000000a00 */
[----:B------:R-:W-:-:S07]  /*1630*/  @!P6 IMAD.WIDE.U32 R42, R30, R37, R42 ;  /* 0x000000251e2ae225 */ /* 0x000fce00078e002a */
[----:B------:R-:W3:Y:S01]  /*1640*/  @!P5 LDC.64 R18, c[0x0][0x428] ;  /* 0x00010a00ff12db82 */ /* 0x000ee20000000a00 */
[----:B0-----:R-:W-:-:S04]  /*1650*/  @!P2 LEA R46, P0, R40, R16, 0x2 ;  /* 0x00000010282ea211 */ /* 0x001fc800078010ff */
[----:B------:R-:W-:Y:S01]  /*1660*/  @!P2 LEA.HI.X R47, R40, R17, R14, 0x2, P0 ;  /* 0x00000011282fa211 */ /* 0x000fe200000f140e */
[----:B------:R-:W-:Y:S02]  /*1670*/  @!P6 IMAD R14, R37, R4, R43 ;  /* 0x00000004250ee224 */ /* 0x000fe400078e022b */
[----:B------:R-:W0:Y:S01]  /*1680*/  @!P4 LDC.64 R16, c[0x0][0x428] ;  /* 0x00010a00ff10cb82 */ /* 0x000e220000000a00 */
[----:B------:R-:W-:Y:S01]  /*1690*/  @!P5 IMAD.MOV.U32 R43, RZ, RZ, R27 ;  /* 0x000000ffff2bd224 */ /* 0x000fe200078e001b */
[----:B-1----:R-:W-:Y:S01]  /*16a0*/  @!P6 LEA R40, P0, R42, R12, 0x2 ;  /* 0x0000000c2a28e211 */ /* 0x002fe200078010ff */
[----:B------:R-:W-:-:S03]  /*16b0*/  VIADD R37, R25, 0x50 ;  /* 0x0000005019257836 */ /* 0x000fc60000000000 */
[----:B------:R-:W-:Y:S01]  /*16c0*/  @!P6 LEA.HI.X R41, R42, R13, R14, 0x2, P0 ;  /* 0x0000000d2a29e211 */ /* 0x000fe200000f140e */
[----:B------:R-:W-:Y:S01]  /*16d0*/  IMAD.MOV.U32 R14, RZ, RZ, -0x800000 ;  /* 0xff800000ff0e7424 */ /* 0x000fe200078e00ff */
[----:B------:R-:W-:Y:S01]  /*16e0*/  @!P5 MOV R42, R26 ;  /* 0x0000001a002ad202 */ /* 0x000fe20000000f00 */
[----:B------:R-:W1:Y:S04]  /*16f0*/  @!P3 LDC.64 R12, c[0x0][0x428] ;  /* 0x00010a00ff0cbb82 */ /* 0x000e680000000a00 */
[----:B------:R-:W-:Y:S01]  /*1700*/  @!P5 IMAD.WIDE.U32 R42, R30, R35, R42 ;  /* 0x000000231e2ad225 */ /* 0x000fe200078e002a */
[----:B--2---:R1:W2:Y:S01]  /*1710*/  @!P2 LDG.E R14, desc[UR10][R46.64] ;  /* 0x0000000a2e0ea981 */ /* 0x0042a2000c1e1900 */
[----:B------:R-:W-:Y:S02]  /*1720*/  ISETP.GE.OR P2, PT, R37, UR4, !P1 ;  /* 0x0000000425007c0c */ /* 0x000fe4000cf46670 */
[----:B------:R-:W-:Y:S01]  /*1730*/  @!P5 IMAD R24, R35, R4, R43 ;  /* 0x000000042318d224 */ /* 0x000fe200078e022b */
[----:B---3--:R-:W-:-:S02]  /*1740*/  @!P5 LEA R34, P0, R42, R18, 0x2 ;  /* 0x000000122a22d211 */ /* 0x008fc400078010ff */
[----:B------:R-:W-:Y:S02]  /*1750*/  @!P4 MOV R43, R27 ;  /* 0x0000001b002bc202 */ /* 0x000fe40000000f00 */
[----:B------:R-:W-:Y:S01]  /*1760*/  @!P5 LEA.HI.X R35, R42, R19, R24, 0x2, P0 ;  /* 0x000000132a23d211 */ /* 0x000fe200000f1418 */
[----:B------:R-:W-:-:S04]  /*1770*/  @!P4 IMAD.MOV.U32 R42, RZ, RZ, R26 ;  /* 0x000000ffff2ac224 */ /* 0x000fc800078e001a */
[----:B------:R-:W-:Y:S01]  /*1780*/  @!P4 IMAD.WIDE.U32 R42, R30, R33, R42 ;  /* 0x000000211e2ac225 */ /* 0x000fe200078e002a */
[----:B------:R-:W3:Y:S03]  /*1790*/  @!P2 LDC.64 R18, c[0x0][0x428] ;  /* 0x00010a00ff12ab82 */ /* 0x000ee60000000a00 */
[----:B------:R-:W-:Y:S01]  /*17a0*/  @!P4 IMAD R24, R33, R4, R43 ;  /* 0x000000042118c224 */ /* 0x000fe200078e022b */
[C---:B0-----:R-:W-:Y:S02]  /*17b0*/  @!P4 LEA R32, P0, R42.reuse, R16, 0x2 ;  /* 0x000000102a20c211 */ /* 0x041fe400078010ff */
[----:B------:R-:W-:Y:S02]  /*17c0*/  @!P3 MOV R43, R27 ;  /* 0x0000001b002bb202 */ /* 0x000fe40000000f00 */
[----:B------:R-:W-:Y:S01]  /*17d0*/  @!P4 LEA.HI.X R33, R42, R17, R24, 0x2, P0 ;  /* 0x000000112a21c211 */ /* 0x000fe200000f1418 */
[----:B------:R-:W-:-:S02]  /*17e0*/  @!P3 IMAD.MOV.U32 R42, RZ, RZ, R26 ;  /* 0x000000ffff2ab224 */ /* 0x000fc400078e001a */
[----:B------:R-:W-:Y:S02]  /*17f0*/  IMAD.MOV.U32 R24, RZ, RZ, -0x800000 ;  /* 0xff800000ff187424 */ /* 0x000fe400078e00ff */
[----:B------:R-:W-:-:S04]  /*1800*/  @!P3 IMAD.WIDE.U32 R42, R30, R31, R42 ;  /* 0x0000001f1e2ab225 */ /* 0x000fc800078e002a */
[----:B------:R-:W-:Y:S01]  /*1810*/  @!P3 IMAD R16, R31, R4, R43 ;  /* 0x000000041f10b224 */ /* 0x000fe200078e022b */
[C---:B-1----:R-:W-:Y:S01]  /*1820*/  @!P3 LEA R46, P0, R42.reuse, R12, 0x2 ;  /* 0x0000000c2a2eb211 */ /* 0x042fe200078010ff */
[C---:B------:R-:W-:Y:S01]  /*1830*/  VIADD R31, R25.reuse, 0x60 ;  /* 0x00000060191f7836 */ /* 0x040fe20000000000 */
[----:B------:R3:W4:Y:S01]  /*1840*/  @!P6 LDG.E R24, desc[UR10][R40.64] ;  /* 0x0000000a2818e981 */ /* 0x000722000c1e1900 */
[----:B------:R-:W-:Y:S01]  /*1850*/  @!P2 IMAD.MOV.U32 R17, RZ, RZ, R27 ;  /* 0x000000ffff11a224 */ /* 0x000fe200078e001b */
[----:B------:R-:W-:Y:S01]  /*1860*/  @!P3 LEA.HI.X R47, R42, R13, R16, 0x2, P0 ;  /* 0x0000000d2a2fb211 */ /* 0x000fe200000f1410 */
[----:B------:R-:W-:Y:S01]  /*1870*/  VIADD R43, R25, 0x70 ;  /* 0x00000070192b7836 */ /* 0x000fe20000000000 */
[----:B------:R-:W-:Y:S02]  /*1880*/  @!P2 MOV R16, R26 ;  /* 0x0000001a0010a202 */ /* 0x000fe40000000f00 */
[----:B------:R-:W-:Y:S02]  /*1890*/  ISETP.GE.OR P0, PT, R31, UR4, !P1 ;  /* 0x000000041f007c0c */ /* 0x000fe4000cf06670 */
[----:B------:R-:W-:Y:S01]  /*18a0*/  ISETP.GE.OR P6, PT, R43, UR4, !P1 ;  /* 0x000000042b007c0c */ /* 0x000fe2000cfc6670 */
[----:B------:R-:W-:-:S04]  /*18b0*/  @!P2 IMAD.WIDE.U32 R16, R30, R37, R16 ;  /* 0x000000251e10a225 */ /* 0x000fc800078e0010 */
[----:B------:R-:W-:Y:S01]  /*18c0*/  @!P2 IMAD R12, R37, R4, R17 ;  /* 0x00000004250ca224 */ /* 0x000fe200078e0211 */
[----:B---3--:R-:W-:-:S05]  /*18d0*/  @!P2 LEA R40, P1, R16, R18, 0x2 ;  /* 0x000000121028a211 */ /* 0x008fca00078210ff */
[----:B------:R-:W-:Y:S01]  /*18e0*/  @!P0 IMAD.MOV.U32 R48, RZ, RZ, R26 ;  /* 0x000000ffff308224 */ /* 0x000fe200078e001a */
[----:B------:R-:W-:Y:S01]  /*18f0*/  @!P0 MOV R49, R27 ;  /* 0x0000001b00318202 */ /* 0x000fe20000000f00 */
[----:B------:R-:W-:Y:S01]  /*1900*/  IMAD.MOV.U32 R18, RZ, RZ, -0x800000 ;  /* 0xff800000ff127424 */ /* 0x000fe200078e00ff */
[----:B------:R-:W-:Y:S02]  /*1910*/  @!P2 LEA.HI.X R41, R16, R19, R12, 0x2, P1 ;  /* 0x000000131029a211 */ /* 0x000fe400008f140c */
[----:B------:R-:W0:Y:S01]  /*1920*/  @!P0 LDC.64 R16, c[0x0][0x428] ;  /* 0x00010a00ff108b82 */ /* 0x000e220000000a00 */
[----:B------:R-:W-:Y:S02]  /*1930*/  @!P0 IMAD.WIDE.U32 R48, R30, R31, R48 ;  /* 0x0000001f1e308225 */ /* 0x000fe400078e0030 */
[----:B------:R0:W3:Y:S01]  /*1940*/  @!P5 LDG.E R18, desc[UR10][R34.64] ;  /* 0x0000000a2212d981 */ /* 0x0000e2000c1e1900 */
[----:B------:R-:W-:-:S04]  /*1950*/  MOV R19, 0xff800000 ;  /* 0xff80000000137802 */ /* 0x000fc80000000f00 */
[----:B------:R-:W1:Y:S01]  /*1960*/  @!P6 LDC.64 R12, c[0x0][0x428] ;  /* 0x00010a00ff0ceb82 */ /* 0x000e620000000a00 */
[----:B------:R-:W-:Y:S01]  /*1970*/  @!P6 IMAD.MOV.U32 R50, RZ, RZ, R26 ;  /* 0x000000ffff32e224 */ /* 0x000fe200078e001a */
[----:B------:R1:W5:Y:S01]  /*1980*/  @!P4 LDG.E R19, desc[UR10][R32.64] ;  /* 0x0000000a2013c981 */ /* 0x000362000c1e1900 */
[----:B------:R-:W-:Y:S02]  /*1990*/  @!P6 IMAD.MOV.U32 R51, RZ, RZ, R27 ;  /* 0x000000ffff33e224 */ /* 0x000fe400078e001b */
[----:B------:R-:W-:Y:S02]  /*19a0*/  @!P0 IMAD R26, R31, R4, R49 ;  /* 0x000000041f1a8224 */ /* 0x000fe400078e0231 */
[----:B------:R-:W-:-:S04]  /*19b0*/  @!P6 IMAD.WIDE.U32 R50, R30, R43, R50 ;  /* 0x0000002b1e32e225 */ /* 0x000fc800078e0032 */
[----:B------:R-:W-:Y:S02]  /*19c0*/  @!P6 IMAD R4, R43, R4, R51 ;  /* 0x000000042b04e224 */ /* 0x000fe400078e0233 */
[----:B------:R-:W-:-:S06]  /*19d0*/  IMAD.MOV.U32 R36, RZ, RZ, -0x800000 ;  /* 0xff800000ff247424 */ /* 0x000fcc00078e00ff */
[----:B------:R-:W5:Y:S01]  /*19e0*/  @!P3 LDG.E R36, desc[UR10][R46.64] ;  /* 0x0000000a2e24b981 */ /* 0x000f62000c1e1900 */
[C---:B0-----:R-:W-:Y:S02]  /*19f0*/  @!P0 LEA R34, P1, R48.reuse, R16, 0x2 ;  /* 0x0000001030228211 */ /* 0x041fe400078210ff */
[----:B------:R-:W-:Y:S02]  /*1a00*/  MOV R16, 0xff800000 ;  /* 0xff80000000107802 */ /* 0x000fe40000000f00 */
[----:B------:R-:W-:Y:S01]  /*1a10*/  @!P0 LEA.HI.X R35, R48, R17, R26, 0x2, P1 ;  /* 0x0000001130238211 */ /* 0x000fe200008f141a */
[----:B------:R-:W-:Y:S01]  /*1a20*/  IMAD.MOV.U32 R17, RZ, RZ, -0x800000 ;  /* 0xff800000ff117424 */ /* 0x000fe200078e00ff */
[C---:B-1----:R-:W-:Y:S01]  /*1a30*/  @!P6 LEA R32, P1, R50.reuse, R12, 0x2 ;  /* 0x0000000c3220e211 */ /* 0x042fe200078210ff */
[----:B------:R-:W-:Y:S01]  /*1a40*/  IMAD.MOV.U32 R12, RZ, RZ, -0x800000 ;  /* 0xff800000ff0c7424 */ /* 0x000fe200078e00ff */
[----:B------:R-:W5:Y:S02]  /*1a50*/  @!P2 LDG.E R16, desc[UR10][R40.64] ;  /* 0x0000000a2810a981 */ /* 0x000f64000c1e1900 */
[----:B------:R-:W-:-:S02]  /*1a60*/  @!P6 LEA.HI.X R33, R50, R13, R4, 0x2, P1 ;  /* 0x0000000d3221e211 */ /* 0x000fc400008f1404 */
[----:B------:R0:W5:Y:S01]  /*1a70*/  @!P0 LDG.E R17, desc[UR10][R34.64] ;  /* 0x0000000a22118981 */ /* 0x000162000c1e1900 */
[----:B------:R-:W1:Y:S03]  /*1a80*/  S2UR UR4, SR_CgaCtaId ;  /* 0x00000000000479c3 */ /* 0x000e660000008800 */
[----:B------:R0:W5:Y:S01]  /*1a90*/  @!P6 LDG.E R12, desc[UR10][R32.64] ;  /* 0x0000000a200ce981 */ /* 0x000162000c1e1900 */
[----:B------:R-:W-:Y:S01]  /*1aa0*/  UMOV UR5, 0x400 ;  /* 0x0000040000057882 */ /* 0x000fe20000000000 */
[C---:B------:R-:W-:Y:S01]  /*1ab0*/  ISETP.GT.U32.AND P0, PT, R20.reuse, 0x37f, PT ;  /* 0x0000037f1400780c */ /* 0x040fe20003f04070 */
[----:B------:R-:W-:Y:S01]  /*1ac0*/  IMAD.MOV.U32 R37, RZ, RZ, -0x800000 ;  /* 0xff800000ff257424 */ /* 0x000fe200078e00ff */
[C---:B------:R-:W-:Y:S01]  /*1ad0*/  ISETP.GT.U32.AND P5, PT, R20.reuse, 0x2ff, PT ;  /* 0x000002ff1400780c */ /* 0x040fe20003fa4070 */
[----:B------:R-:W0:Y:S01]  /*1ae0*/  LDC R13, c[0x0][0x434] ;  /* 0x00010d00ff0d7b82 */ /* 0x000e220000000800 */
[C---:B------:R-:W-:Y:S01]  /*1af0*/  ISETP.GT.U32.AND P4, PT, R20.reuse, 0x27f, PT ;  /* 0x0000027f1400780c */ /* 0x040fe20003f84070 */
[----:B------:R-:W-:Y:S01]  /*1b00*/  IMAD.MOV.U32 R31, RZ, RZ, -0x800000 ;  /* 0xff800000ff1f7424 */ /* 0x000fe200078e00ff */
[C---:B------:R-:W-:Y:S01]  /*1b10*/  ISETP.GT.U32.AND P3, PT, R20.reuse, 0x1ff, PT ;  /* 0x000001ff1400780c */ /* 0x040fe20003f64070 */
[----:B------:R-:W-:Y:S01]  /*1b20*/  BSSY.RECONVERGENT B1, `(.L_x_246) ;  /* 0x00001d8000017945 */ /* 0x000fe20003800200 */
[----:B------:R-:W-:-:S02]  /*1b30*/  ISETP.GT.U32.AND P2, PT, R20, 0x17f, PT ;  /* 0x0000017f1400780c */ /* 0x000fc40003f44070 */
[C---:B------:R-:W-:Y:S02]  /*1b40*/  ISETP.GT.U32.AND P1, PT, R20.reuse, 0xff, PT ;  /* 0x000000ff1400780c */ /* 0x040fe40003f24070 */
[----:B------:R-:W-:Y:S02]  /*1b50*/  SHF.R.U32.HI R28, RZ, 0x4, R20 ;  /* 0x00000004ff1c7819 */ /* 0x000fe40000011614 */
[----:B------:R-:W-:Y:S01]  /*1b60*/  LOP3.LUT R38, R20, 0xf, RZ, 0xc0, !PT ;  /* 0x0000000f14267812 */ /* 0x000fe200078ec0ff */
[----:B-1----:R-:W-:Y:S01]  /*1b70*/  ULEA UR4, UR4, UR5, 0x18 ;  /* 0x0000000504047291 */ /* 0x002fe2000f8ec0ff */
[----:B0-----:R-:W-:Y:S01]  /*1b80*/  IMAD.MOV.U32 R34, RZ, RZ, -0x800000 ;  /* 0xff800000ff227424 */ /* 0x001fe200078e00ff */
[----:B------:R-:W-:Y:S01]  /*1b90*/  MOV R35, 0xff800000 ;  /* 0xff80000000237802 */ /* 0x000fe20000000f00 */
[----:B------:R-:W-:-:S03]  /*1ba0*/  IMAD.MOV.U32 R32, RZ, RZ, -0x800000 ;  /* 0xff800000ff207424 */ /* 0x000fc600078e00ff */
[----:B------:R-:W-:Y:S01]  /*1bb0*/  LEA R0, R0, UR4, 0x2 ;  /* 0x0000000400007c11 */ /* 0x000fe2000f8e10ff */
[----:B------:R-:W-:Y:S01]  /*1bc0*/  IMAD.MOV.U32 R33, RZ, RZ, -0x800000 ;  /* 0xff800000ff217424 */ /* 0x000fe200078e00ff */
[----:B------:R-:W-:Y:S02]  /*1bd0*/  IABS R4, R13 ;  /* 0x0000000d00047213 */ /* 0x000fe40000000000 */
[----:B------:R-:W-:Y:S01]  /*1be0*/  LEA R27, R28, UR4, 0x2 ;  /* 0x000000041c1b7c11 */ /* 0x000fe2000f8e10ff */
[----:B------:R-:W-:Y:S01]  /*1bf0*/  IMAD R25, R25, 0x24, R0 ;  /* 0x0000002419197824 */ /* 0x000fe200078e0200 */
[----:B------:R-:W0:Y:S01]  /*1c00*/  I2F.RP R26, R4 ;  /* 0x00000004001a7306 */ /* 0x000e220000209400 */
[----:B------:R-:W1:Y:S07]  /*1c10*/  LDCU UR4, c[0x0][0x430] ;  /* 0x00008600ff0477ac */ /* 0x000e6e0008000800 */
[----:B0-----:R-:W0:Y:S02]  /*1c20*/  MUFU.RCP R0, R26 ;  /* 0x0000001a00007308 */ /* 0x001e240000001000 */
[----:B0-----:R-:W-:-:S02]  /*1c30*/  IADD3 R0, PT, PT, R0, 0xffffffe, RZ ;  /* 0x0ffffffe00007810 */ /* 0x001fc40007ffe0ff */
[----:B------:R-:W-:Y:S01]  /*1c40*/  MOV R26, 0xff800000 ;  /* 0xff800000001a7802 */ /* 0x000fe20000000f00 */
[----:B--2---:R0:W-:Y:S02]  /*1c50*/  STS [R25], R14 ;  /* 0x0000000e19007388 */ /* 0x0041e40000000800 */
[----:B0-----:R-:W0:Y:S02]  /*1c60*/  LDC R14, c[0x0][0x3e0] ;  /* 0x0000f800ff0e7b82 */ /* 0x001e240000000800 */
[----:B----4-:R-:W-:Y:S01]  /*1c70*/  @!P0 STS [R25+0x240], R24 ;  /* 0x0002401819008388 */ /* 0x010fe20000000800 */
[----:B------:R-:W-:-:S03]  /*1c80*/  ISETP.GT.U32.AND P0, PT, R20, 0x7f, PT ;  /* 0x0000007f1400780c */ /* 0x000fc60003f04070 */
[----:B---3--:R2:W-:Y:S04]  /*1c90*/  @!P5 STS [R25+0x480], R18 ;  /* 0x000480121900d388 */ /* 0x0085e80000000800 */
[----:B-----5:R3:W-:Y:S04]  /*1ca0*/  @!P4 STS [R25+0x6c0], R19 ;  /* 0x0006c0131900c388 */ /* 0x0207e80000000800 */
[----:B------:R4:W-:Y:S01]  /*1cb0*/  @!P3 STS [R25+0x900], R36 ;  /* 0x000900241900b388 */ /* 0x0009e20000000800 */
[----:B--2---:R-:W-:Y:S01]  /*1cc0*/  IMAD.MOV.U32 R18, RZ, RZ, RZ ;  /* 0x000000ffff127224 */ /* 0x004fe200078e00ff */
[----:B---3--:R-:W2:Y:S02]  /*1cd0*/  F2I.FTZ.U32.TRUNC.NTZ R19, R0 ;  /* 0x0000000000137305 */ /* 0x008ea4000021f000 */
[----:B------:R-:W-:Y:S04]  /*1ce0*/  @!P2 STS [R25+0xb40], R16 ;  /* 0x000b40101900a388 */ /* 0x000fe80000000800 */
[----:B------:R-:W-:Y:S01]  /*1cf0*/  @!P1 STS [R25+0xd80], R17 ;  /* 0x000d801119009388 */ /* 0x000fe20000000800 */
[----:B------:R-:W-:-:S03]  /*1d00*/  LOP3.LUT P1, RZ, R20, 0x380, RZ, 0xc0, !PT ;  /* 0x0000038014ff7812 */ /* 0x000fc6000782c0ff */
[----:B------:R3:W-:Y:S01]  /*1d10*/  @!P0 STS [R25+0xfc0], R12 ;  /* 0x000fc00c19008388 */ /* 0x0007e20000000800 */
[----:B--2---:R-:W-:Y:S01]  /*1d20*/  IADD3 R0, PT, PT, RZ, -R19, RZ ;  /* 0x80000013ff007210 */ /* 0x004fe20007ffe0ff */
[----:B----4-:R-:W-:Y:S01]  /*1d30*/  IMAD R36, R38, 0x24, R27 ;  /* 0x0000002426247824 */ /* 0x010fe200078e021b */
[----:B------:R-:W-:Y:S01]  /*1d40*/  BAR.SYNC.DEFER_BLOCKING 0x0 ;  /* 0x0000000000007b1d */ /* 0x000fe20000010000 */
[----:B------:R-:W-:Y:S02]  /*1d50*/  IMAD.MOV.U32 R27, RZ, RZ, -0x800000 ;  /* 0xff800000ff1b7424 */ /* 0x000fe400078e00ff */
[----:B---3--:R-:W-:Y:S01]  /*1d60*/  IMAD R12, R0, R4, RZ ;  /* 0x00000004000c7224 */ /* 0x008fe200078e02ff */
[----:B------:R-:W-:Y:S02]  /*1d70*/  IABS R0, R2 ;  /* 0x0000000200007213 */ /* 0x000fe40000000000 */
[----:B------:R-:W-:Y:S01]  /*1d80*/  LOP3.LUT R2, R2, R13, RZ, 0x3c, !PT ;  /* 0x0000000d02027212 */ /* 0x000fe200078e3cff */
[----:B------:R-:W-:Y:S01]  /*1d90*/  IMAD.HI.U32 R19, R19, R12, R18 ;  /* 0x0000000c13137227 */ /* 0x000fe200078e0012 */
[----:B------:R-:W-:Y:S05]  /*1da0*/  @!P1 LDS R37, [R36] ;  /* 0x0000000024259984 */ /* 0x000fea0000000800 */
[----:B------:R-:W-:Y:S01]  /*1db0*/  IMAD.HI.U32 R12, R19, R0, RZ ;  /* 0x00000000130c7227 */ /* 0x000fe200078e00ff */
[----:B------:R-:W-:Y:S03]  /*1dc0*/  @!P1 LDS R34, [R36+0x240] ;  /* 0x0002400024229984 */ /* 0x000fe60000000800 */
[----:B------:R-:W-:Y:S01]  /*1dd0*/  IMAD.MOV R17, RZ, RZ, -R12 ;  /* 0x000000ffff117224 */ /* 0x000fe200078e0a0c */
[----:B------:R-:W2:Y:S03]  /*1de0*/  @!P1 LDS R35, [R36+0x480] ;  /* 0x0004800024239984 */ /* 0x000ea60000000800 */
[C---:B------:R-:W-:Y:S01]  /*1df0*/  IMAD R17, R4.reuse, R17, R0 ;  /* 0x0000001104117224 */ /* 0x040fe200078e0200 */
[----:B------:R-:W-:Y:S04]  /*1e00*/  @!P1 LDS R32, [R36+0x6c0] ;  /* 0x0006c00024209984 */ /* 0x000fe80000000800 */
[----:B------:R-:W3:Y:S01]  /*1e10*/  @!P1 LDS R33, [R36+0x900] ;  /* 0x0009000024219984 */ /* 0x000ee20000000800 */
[----:B------:R-:W-:-:S03]  /*1e20*/  ISETP.GT.U32.AND P0, PT, R4, R17, PT ;  /* 0x000000110400720c */ /* 0x000fc60003f04070 */
[----:B------:R-:W-:Y:S04]  /*1e30*/  @!P1 LDS R26, [R36+0xb40] ;  /* 0x000b4000241a9984 */ /* 0x000fe80000000800 */
[----:B------:R-:W4:Y:S04]  /*1e40*/  @!P1 LDS R31, [R36+0xd80] ;  /* 0x000d8000241f9984 */ /* 0x000f280000000800 */
[----:B------:R-:W5:Y:S01]  /*1e50*/  @!P1 LDS R27, [R36+0xfc0] ;  /* 0x000fc000241b9984 */ /* 0x000f620000000800 */
[----:B------:R-:W-:Y:S01]  /*1e60*/  ISETP.GE.AND P1, PT, R2, RZ, PT ;  /* 0x000000ff0200720c */ /* 0x000fe20003f26270 */
[----:B------:R-:W-:Y:S01]  /*1e70*/  @!P0 VIADD R12, R12, 0x1 ;  /* 0x000000010c0c8836 */ /* 0x000fe20000000000 */
[----:B------:R-:W-:-:S02]  /*1e80*/  @!P0 IADD3 R17, PT, PT, R17, -R4, RZ ;  /* 0x8000000411118210 */ /* 0x000fc40007ffe0ff */
[----:B------:R-:W-:Y:S02]  /*1e90*/  ISETP.NE.AND P0, PT, R13, RZ, PT ;  /* 0x000000ff0d00720c */ /* 0x000fe40003f05270 */
[----:B------:R-:W-:Y:S02]  /*1ea0*/  ISETP.GE.U32.AND P2, PT, R17, R4, PT ;  /* 0x000000041100720c */ /* 0x000fe40003f46070 */
[----:B------:R-:W-:Y:S02]  /*1eb0*/  SHF.R.S32.HI R17, RZ, 0x1f, R29 ;  /* 0x0000001fff117819 */ /* 0x000fe4000001141d */
[----:B0-----:R-:W-:Y:S02]  /*1ec0*/  IABS R4, R14 ;  /* 0x0000000e00047213 */ /* 0x001fe40000000000 */
[----:B------:R-:W-:Y:S02]  /*1ed0*/  LOP3.LUT R17, R17, 0x1, RZ, 0xfc, !PT ;  /* 0x0000000111117812 */ /* 0x000fe400078efcff */
[----:B--2---:R-:W-:-:S05]  /*1ee0*/  FMNMX3.FTZ R0, R37, R34, R35, !PT ;  /* 0x0000002225007276 */ /* 0x004fca0007810023 */
[----:B------:R-:W-:-:S05]  /*1ef0*/  @P2 VIADD R12, R12, 0x1 ;  /* 0x000000010c0c2836 */ /* 0x000fca0000000000 */
[----:B------:R-:W-:Y:S02]  /*1f00*/  @!P1 IADD3 R12, PT, PT, -R12, RZ, RZ ;  /* 0x000000ff0c0c9210 */ /* 0x000fe40007ffe1ff */
[----:B---3--:R-:W-:Y:S02]  /*1f10*/  FMNMX3.FTZ R0, R0, R32, R33, !PT ;  /* 0x0000002000007276 */ /* 0x008fe40007810021 */
[----:B------:R-:W-:-:S05]  /*1f20*/  @!P0 LOP3.LUT R12, RZ, R13, RZ, 0x33, !PT ;  /* 0x0000000dff0c8212 */ /* 0x000fca00078e33ff */
[----:B------:R-:W-:Y:S01]  /*1f30*/  IMAD R2, R12, R17, RZ ;  /* 0x000000110c027224 */ /* 0x000fe200078e02ff */
[----:B----4-:R-:W-:-:S04]  /*1f40*/  FMNMX3.FTZ R0, R0, R26, R31, !PT ;  /* 0x0000001a00007276 */ /* 0x010fc8000781001f */
[----:B-----5:R-:W-:Y:S02]  /*1f50*/  FMNMX.FTZ R0, R0, R27, !PT ;  /* 0x0000001b00007209 */ /* 0x020fe40007810000 */
[----:B------:R-:W-:Y:S02]  /*1f60*/  IABS R16, R2 ;  /* 0x0000000200107213 */ /* 0x000fe40000000000 */
[----:B------:R-:W-:Y:S01]  /*1f70*/  ISETP.NE.AND P5, PT, R2, RZ, PT ;  /* 0x000000ff0200720c */ /* 0x000fe20003fa5270 */
[----:B------:R-:W0:Y:S01]  /*1f80*/  SHFL.BFLY PT, R19, R0, 0x8, 0x1f ;  /* 0x0d001f0000137f89 */ /* 0x000e2200000e0000 */
[----:B------:R-:W2:Y:S01]  /*1f90*/  I2F.RP R43, R16 ;  /* 0x00000010002b7306 */ /* 0x000ea20000209400 */
[----:B------:R-:W-:-:S07]  /*1fa0*/  IMAD.IADD R3, R3, 0x1, R16 ;  /* 0x0000000103037824 */ /* 0x000fce00078e0210 */
[----:B--2---:R-:W2:Y:S01]  /*1fb0*/  MUFU.RCP R40, R43 ;  /* 0x0000002b00287308 */ /* 0x004ea20000001000 */
[----:B0-----:R-:W-:-:S07]  /*1fc0*/  FMNMX.FTZ R19, R0, R19, !PT ;  /* 0x0000001300137209 */ /* 0x001fce0007810000 */
[----:B------:R-:W0:Y:S01]  /*1fd0*/  I2F.RP R0, R4 ;  /* 0x0000000400007306 */ /* 0x000e220000209400 */
[----:B------:R-:W3:Y:S01]  /*1fe0*/  SHFL.BFLY PT, R42, R19, 0x4, 0x1f ;  /* 0x0c801f00132a7f89 */ /* 0x000ee200000e0000 */
[----:B--2---:R-:W-:-:S06]  /*1ff0*/  VIADD R40, R40, 0xffffffe ;  /* 0x0ffffffe28287836 */ /* 0x004fcc0000000000 */
[----:B------:R2:W-:Y:S08]  /*2000*/  F2I.FTZ.U32.TRUNC.NTZ R41, R40 ;  /* 0x0000002800297305 */ /* 0x0005f0000021f000 */
[----:B0-----:R-:W0:Y:S01]  /*2010*/  MUFU.RCP R24, R0 ;  /* 0x0000000000187308 */ /* 0x001e220000001000 */
[----:B--2---:R-:W-:Y:S01]  /*2020*/  HFMA2 R40, -RZ, RZ, 0, 0 ;  /* 0x00000000ff287431 */ /* 0x004fe200000001ff */
[----:B---3--:R-:W-:-:S05]  /*2030*/  FMNMX.FTZ R42, R19, R42, !PT ;  /* 0x0000002a132a7209 */ /* 0x008fca0007810000 */
[----:B------:R-:W2:Y:S01]  /*2040*/  SHFL.BFLY PT, R17, R42, 0x2, 0x1f ;  /* 0x0c401f002a117f89 */ /* 0x000ea200000e0000 */
[----:B0-----:R-:W-:-:S04]  /*2050*/  VIADD R24, R24, 0xffffffe ;  /* 0x0ffffffe18187836 */ /* 0x001fc80000000000 */
[----:B------:R-:W0:Y:S02]  /*2060*/  F2I.FTZ.U32.TRUNC.NTZ R25, R24 ;  /* 0x0000001800197305 */ /* 0x000e24000021f000 */
[----:B0-----:R-:W-:Y:S01]  /*2070*/  IADD3 R19, PT, PT, RZ, -R25, RZ ;  /* 0x80000019ff137210 */ /* 0x001fe20007ffe0ff */
[----:B------:R-:W-:Y:S01]  /*2080*/  IMAD.MOV.U32 R24, RZ, RZ, RZ ;  /* 0x000000ffff187224 */ /* 0x000fe200078e00ff */
[----:B--2---:R-:W-:-:S03]  /*2090*/  FMNMX.FTZ R17, R42, R17, !PT ;  /* 0x000000112a117209 */ /* 0x004fc60007810000 */
[----:B------:R-:W-:Y:S02]  /*20a0*/  IMAD R18, R19, R4, RZ ;  /* 0x0000000413127224 */ /* 0x000fe400078e02ff */
[----:B------:R-:W0:Y:S01]  /*20b0*/  SHFL.BFLY PT, R0, R17, 0x1, 0x1f ;  /* 0x0c201f0011007f89 */ /* 0x000e2200000e0000 */
[----:B------:R-:W-:Y:S02]  /*20c0*/  IMAD.MOV R19, RZ, RZ, -R41 ;  /* 0x000000ffff137224 */ /* 0x000fe400078e0a29 */
[----:B------:R-:W-:-:S04]  /*20d0*/  IMAD.HI.U32 R18, R25, R18, R24 ;  /* 0x0000001219127227 */ /* 0x000fc800078e0018 */
[----:B------:R-:W-:-:S04]  /*20e0*/  IMAD R19, R19, R16, RZ ;  /* 0x0000001013137224 */ /* 0x000fc800078e02ff */
[----:B------:R-:W-:Y:S01]  /*20f0*/  IMAD.HI.U32 R40, R41, R19, R40 ;  /* 0x0000001329287227 */ /* 0x000fe200078e0028 */
[----:B------:R-:W-:-:S05]  /*2100*/  IABS R19, R3 ;  /* 0x0000000300137213 */ /* 0x000fca0000000000 */
[----:B------:R-:W-:-:S04]  /*2110*/  IMAD.HI.U32 R25, R18, R19, RZ ;  /* 0x0000001312197227 */ /* 0x000fc800078e00ff */
[----:B------:R-:W-:Y:S01]  /*2120*/  IMAD.HI.U32 R40, R40, R19, RZ ;  /* 0x0000001328287227 */ /* 0x000fe200078e00ff */
[----:B0-----:R-:W-:Y:S02]  /*2130*/  FMNMX.FTZ R0, R17, R0, !PT ;  /* 0x0000000011007209 */ /* 0x001fe40007810000 */
[----:B------:R-:W-:Y:S02]  /*2140*/  IABS R17, R2 ;  /* 0x0000000200117213 */ /* 0x000fe40000000000 */
[----:B------:R-:W-:-:S03]  /*2150*/  FSETP.NEU.FTZ.AND P0, PT, R0, -INF , PT ;  /* 0xff8000000000780b */ /* 0x000fc60003f1d000 */
[----:B------:R-:W-:Y:S01]  /*2160*/  IMAD.MOV R17, RZ, RZ, -R17 ;  /* 0x000000ffff117224 */ /* 0x000fe200078e0a11 */
[----:B------:R-:W-:-:S04]  /*2170*/  FSEL R0, R0, RZ, P0 ;  /* 0x000000ff00007208 */ /* 0x000fc80000000000 */
[----:B------:R-:W-:Y:S01]  /*2180*/  MOV R18, R17 ;  /* 0x0000001100127202 */ /* 0x000fe20000000f00 */
[C---:B------:R-:W-:Y:S01]  /*2190*/  FADD.FTZ R24, -R0.reuse, R37 ;  /* 0x0000002500187221 */ /* 0x040fe20000010100 */
[C---:B------:R-:W-:Y:S01]  /*21a0*/  FADD.FTZ R47, -R0.reuse, R34 ;  /* 0x00000022002f7221 */ /* 0x040fe20000010100 */
[----:B------:R-:W-:Y:S02]  /*21b0*/  IMAD.MOV R17, RZ, RZ, -R25 ;  /* 0x000000ffff117224 */ /* 0x000fe400078e0a19 */
[----:B------:R-:W-:Y:S01]  /*21c0*/  FADD.FTZ R46, -R0, R35 ;  /* 0x00000023002e7221 */ /* 0x000fe20000010100 */
[----:B------:R-:W-:Y:S01]  /*21d0*/  FMUL.FTZ R24, R24, 1.4426950216293334961 ;  /* 0x3fb8aa3b18187820 */ /* 0x000fe20000410000 */
[----:B------:R-:W-:Y:S01]  /*21e0*/  FMUL.FTZ R47, R47, 1.4426950216293334961 ;  /* 0x3fb8aa3b2f2f7820 */ /* 0x000fe20000410000 */
[--C-:B------:R-:W-:Y:S02]  /*21f0*/  IMAD R41, R40, R18, R19.reuse ;  /* 0x0000001228297224 */ /* 0x100fe400078e0213 */
[----:B------:R-:W-:Y:S01]  /*2200*/  FMUL.FTZ R46, R46, 1.4426950216293334961 ;  /* 0x3fb8aa3b2e2e7820 */ /* 0x000fe20000410000 */
[----:B------:R-:W-:Y:S01]  /*2210*/  IMAD R17, R4, R17, R19 ;  /* 0x0000001104117224 */ /* 0x000fe200078e0213 */
[----:B------:R0:W-:Y:S01]  /*2220*/  MUFU.EX2 R18, R47 ;  /* 0x0000002f00127308 */ /* 0x0001e20000000800 */
[C---:B------:R-:W-:Y:S01]  /*2230*/  FADD.FTZ R43, -R0.reuse, R32 ;  /* 0x00000020002b7221 */ /* 0x040fe20000010100 */
[----:B------:R-:W-:Y:S01]  /*2240*/  FADD.FTZ R42, -R0, R33 ;  /* 0x00000021002a7221 */ /* 0x000fe20000010100 */
[----:B------:R-:W-:-:S02]  /*2250*/  ISETP.GT.U32.AND P2, PT, R16, R41, PT ;  /* 0x000000291000720c */ /* 0x000fc40003f44070 */
[----:B------:R-:W-:Y:S01]  /*2260*/  FMUL.FTZ R43, R43, 1.4426950216293334961 ;  /* 0x3fb8aa3b2b2b7820 */ /* 0x000fe20000410000 */
[----:B------:R-:W-:Y:S01]  /*2270*/  FMUL.FTZ R42, R42, 1.4426950216293334961 ;  /* 0x3fb8aa3b2a2a7820 */ /* 0x000fe20000410000 */
[----:B------:R-:W-:Y:S01]  /*2280*/  ISETP.GT.U32.AND P0, PT, R4, R17, PT ;  /* 0x000000110400720c */ /* 0x000fe20003f04070 */
[----:B------:R-:W2:Y:S08]  /*2290*/  MUFU.EX2 R19, R24 ;  /* 0x0000001800137308 */ /* 0x000eb00000000800 */
[----:B------:R-:W-:-:S02]  /*22a0*/  @!P2 IMAD.IADD R41, R41, 0x1, -R16 ;  /* 0x000000012929a824 */ /* 0x000fc400078e0a10 */
[----:B0-----:R-:W-:Y:S01]  /*22b0*/  FADD.FTZ R47, -R0, R31 ;  /* 0x0000001f002f7221 */ /* 0x001fe20000010100 */
[----:B------:R-:W-:Y:S01]  /*22c0*/  @!P2 VIADD R40, R40, 0x1 ;  /* 0x000000012828a836 */ /* 0x000fe20000000000 */
[----:B------:R-:W-:Y:S02]  /*22d0*/  @!P0 IADD3 R17, PT, PT, R17, -R4, RZ ;  /* 0x8000000411118210 */ /* 0x000fe40007ffe0ff */
[----:B------:R-:W-:Y:S01]  /*22e0*/  FMUL.FTZ R47, R47, 1.4426950216293334961 ;  /* 0x3fb8aa3b2f2f7820 */ /* 0x000fe20000410000 */
[----:B------:R-:W-:Y:S02]  /*22f0*/  ISETP.GE.U32.AND P1, PT, R41, R16, PT ;  /* 0x000000102900720c */ /* 0x000fe40003f26070 */
[----:B------:R-:W-:Y:S01]  /*2300*/  ISETP.GE.U32.AND P4, PT, R17, R4, PT ;  /* 0x000000041100720c */ /* 0x000fe20003f86070 */
[----:B--2---:R-:W-:Y:S01]  /*2310*/  FADD.FTZ R18, R19, R18 ;  /* 0x0000001213127221 */ /* 0x004fe20000010000 */
[----:B------:R-:W-:Y:S01]  /*2320*/  FADD.FTZ R24, -R0, R26 ;  /* 0x0000001a00187221 */ /* 0x000fe20000010100 */
[----:B------:R-:W0:Y:S01]  /*2330*/  MUFU.EX2 R19, R46 ;  /* 0x0000002e00137308 */ /* 0x000e220000000800 */
[----:B------:R-:W-:-:S02]  /*2340*/  LOP3.LUT R4, R3, R16, RZ, 0x3c, !PT ;  /* 0x0000001003047212 */ /* 0x000fc400078e3cff */
[----:B------:R-:W-:Y:S01]  /*2350*/  FMUL.FTZ R24, R24, 1.4426950216293334961 ;  /* 0x3fb8aa3b18187820 */ /* 0x000fe20000410000 */
[----:B------:R-:W-:Y:S02]  /*2360*/  LOP3.LUT R3, R3, R14, RZ, 0x3c, !PT ;  /* 0x0000000e03037212 */ /* 0x000fe400078e3cff */
[----:B------:R-:W-:Y:S02]  /*2370*/  @!P0 IADD3 R25, PT, PT, R25, 0x1, RZ ;  /* 0x0000000119198810 */ /* 0x000fe40007ffe0ff */
[----:B------:R-:W-:Y:S01]  /*2380*/  @P1 VIADD R40, R40, 0x1 ;  /* 0x0000000128281836 */ /* 0x000fe20000000000 */
[----:B------:R-:W-:Y:S02]  /*2390*/  ISETP.GE.AND P2, PT, R3, RZ, PT ;  /* 0x000000ff0300720c */ /* 0x000fe40003f46270 */
[----:B------:R-:W-:Y:S01]  /*23a0*/  ISETP.NE.AND P0, PT, R14, RZ, PT ;  /* 0x000000ff0e00720c */ /* 0x000fe20003f05270 */
[----:B------:R-:W-:Y:S01]  /*23b0*/  @P4 VIADD R25, R25, 0x1 ;  /* 0x0000000119194836 */ /* 0x000fe20000000000 */
[----:B------:R-:W-:Y:S01]  /*23c0*/  ISETP.GE.AND P3, PT, R4, RZ, PT ;  /* 0x000000ff0400720c */ /* 0x000fe20003f66270 */
[----:B0-----:R-:W-:Y:S01]  /*23d0*/  FADD.FTZ R19, R18, R19 ;  /* 0x0000001312137221 */ /* 0x001fe20000010000 */
[----:B------:R-:W-:Y:S01]  /*23e0*/  FADD.FTZ R46, -R0, R27 ;  /* 0x0000001b002e7221 */ /* 0x000fe20000010100 */
[----:B------:R-:W0:Y:S03]  /*23f0*/  MUFU.EX2 R18, R43 ;  /* 0x0000002b00127308 */ /* 0x000e260000000800 */
[----:B------:R-:W-:-:S03]  /*2400*/  FMUL.FTZ R46, R46, 1.4426950216293334961 ;  /* 0x3fb8aa3b2e2e7820 */ /* 0x000fc60000410000 */
[----:B------:R-:W-:Y:S02]  /*2410*/  @!P2 IADD3 R25, PT, PT, -R25, RZ, RZ ;  /* 0x000000ff1919a210 */ /* 0x000fe40007ffe1ff */
[----:B------:R-:W-:Y:S02]  /*2420*/  @!P0 LOP3.LUT R25, RZ, R14, RZ, 0x33, !PT ;  /* 0x0000000eff198212 */ /* 0x000fe400078e33ff */
[----:B------:R-:W-:Y:S01]  /*2430*/  @!P3 IMAD.MOV R40, RZ, RZ, -R40 ;  /* 0x000000ffff28b224 */ /* 0x000fe200078e0a28 */
[----:B------:R-:W-:Y:S02]  /*2440*/  LOP3.LUT P0, RZ, R20, 0x38f, RZ, 0xc0, !PT ;  /* 0x0000038f14ff7812 */ /* 0x000fe4000780c0ff */
[----:B------:R-:W-:Y:S02]  /*2450*/  @!P5 LOP3.LUT R40, RZ, R16, RZ, 0x33, !PT ;  /* 0x00000010ff28d212 */ /* 0x000fe400078e33ff */
[----:B------:R-:W-:Y:S02]  /*2460*/  ISETP.NE.AND P3, PT, R12, RZ, PT ;  /* 0x000000ff0c00720c */ /* 0x000fe40003f65270 */
[----:B------:R-:W-:-:S02]  /*2470*/  ISETP.LT.U32.AND P2, PT, R22, R40, PT ;  /* 0x000000281600720c */ /* 0x000fc40003f41070 */
[----:B------:R-:W-:Y:S01]  /*2480*/  SHF.R.S32.HI R3, RZ, 0x1f, R40 ;  /* 0x0000001fff037819 */ /* 0x000fe20000011428 */
[----:B0-----:R-:W-:Y:S01]  /*2490*/  FADD.FTZ R18, R19, R18 ;  /* 0x0000001213127221 */ /* 0x001fe20000010000 */
[----:B------:R-:W-:Y:S01]  /*24a0*/  SEL R12, RZ, 0x1, !P3 ;  /* 0x00000001ff0c7807 */ /* 0x000fe20005800000 */
[----:B------:R-:W0:Y:S01]  /*24b0*/  MUFU.EX2 R19, R42 ;  /* 0x0000002a00137308 */ /* 0x000e220000000800 */
[----:B------:R-:W-:Y:S01]  /*24c0*/  ISETP.LT.AND.EX P2, PT, R23, R3, PT, P2 ;  /* 0x000000031700720c */ /* 0x000fe20003f41320 */
[----:B-1----:R-:W-:Y:S02]  /*24d0*/  IMAD R3, R13, UR4, RZ ;  /* 0x000000040d037c24 */ /* 0x002fe4000f8e02ff */
[----:B------:R-:W-:Y:S01]  /*24e0*/  IMAD R13, R25, R21, RZ ;  /* 0x00000015190d7224 */ /* 0x000fe200078e02ff */
[----:B------:R-:W-:Y:S01]  /*24f0*/  SEL R4, R22, R40, P2 ;  /* 0x0000002816047207 */ /* 0x000fe20001000000 */
[----:B------:R-:W-:Y:S02]  /*2500*/  IMAD R3, R2, R3, RZ ;  /* 0x0000000302037224 */ /* 0x000fe400078e02ff */
[----:B------:R-:W-:Y:S01]  /*2510*/  MUFU.EX2 R42, R46 ;  /* 0x0000002e002a7308 */ /* 0x000fe20000000800 */
[----:B0-----:R-:W-:-:S07]  /*2520*/  FADD.FTZ R19, R18, R19 ;  /* 0x0000001312137221 */ /* 0x001fce0000010000 */
[----:B------:R-:W0:Y:S02]  /*2530*/  MUFU.EX2 R18, R24 ;  /* 0x0000001800127308 */ /* 0x000e240000000800 */
[----:B0-----:R-:W-:-:S06]  /*2540*/  FADD.FTZ R18, R19, R18 ;  /* 0x0000001213127221 */ /* 0x001fcc0000010000 */
[----:B------:R-:W0:Y:S02]  /*2550*/  MUFU.EX2 R19, R47 ;  /* 0x0000002f00137308 */ /* 0x000e240000000800 */
[----:B0-----:R-:W-:-:S04]  /*2560*/  FADD.FTZ R19, R18, R19 ;  /* 0x0000001312137221 */ /* 0x001fc80000010000 */
[----:B------:R-:W-:-:S05]  /*2570*/  FADD.FTZ R42, R19, R42 ;  /* 0x0000002a132a7221 */ /* 0x000fca0000010000 */
[----:B------:R-:W0:Y:S02]  /*2580*/  SHFL.BFLY PT, R43, R42, 0x8, 0x1f ;  /* 0x0d001f002a2b7f89 */ /* 0x000e2400000e0000 */
[----:B0-----:R-:W-:-:S05]  /*2590*/  FADD.FTZ R43, R42, R43 ;  /* 0x0000002b2a2b7221 */ /* 0x001fca0000010000 */
[----:B------:R-:W0:Y:S02]  /*25a0*/  SHFL.BFLY PT, R24, R43, 0x4, 0x1f ;  /* 0x0c801f002b187f89 */ /* 0x000e2400000e0000 */
[----:B0-----:R-:W-:-:S05]  /*25b0*/  FADD.FTZ R24, R43, R24 ;  /* 0x000000182b187221 */ /* 0x001fca0000010000 */
[----:B------:R-:W0:Y:S02]  /*25c0*/  SHFL.BFLY PT, R19, R24, 0x2, 0x1f ;  /* 0x0c401f0018137f89 */ /* 0x000e2400000e0000 */
[----:B0-----:R-:W-:Y:S01]  /*25d0*/  FADD.FTZ R19, R24, R19 ;  /* 0x0000001318137221 */ /* 0x001fe20000010000 */
[----:B------:R-:W-:-:S04]  /*25e0*/  IMAD.MOV.U32 R24, RZ, RZ, 0x7f800000 ;  /* 0x7f800000ff187424 */ /* 0x000fc800078e00ff */
[----:B------:R-:W0:Y:S02]  /*25f0*/  SHFL.BFLY PT, R18, R19, 0x1, 0x1f ;  /* 0x0c201f0013127f89 */ /* 0x000e2400000e0000 */
[----:B0-----:R-:W-:Y:S01]  /*2600*/  FADD.FTZ R18, R19, R18 ;  /* 0x0000001213127221 */ /* 0x001fe20000010000 */
[----:B------:R-:W-:-:S04]  /*2610*/  SHF.R.S32.HI R19, RZ, 0x1f, R2 ;  /* 0x0000001fff137819 */ /* 0x000fc80000011402 */
[----:B------:R-:W-:Y:S02]  /*2620*/  FSETP.NE.FTZ.AND P1, PT, R18, RZ, PT ;  /* 0x000000ff1200720b */ /* 0x000fe40003f35000 */
[----:B------:R-:W-:-:S05]  /*2630*/  LOP3.LUT R12, R19, R12, RZ, 0xfc, !PT ;  /* 0x0000000c130c7212 */ /* 0x000fca00078efcff */
[----:B------:R-:W-:-:S06]  /*2640*/  IMAD R2, R12, R13, RZ ;  /* 0x0000000d0c027224 */ /* 0x000fcc00078e02ff */
        /* <DEDUP_REMOVED lines=9> */
[----:B------:R-:W-:Y:S02]  /*26e0*/  ISETP.GE.AND P1, PT, R25, R30, PT ;  /* 0x0000001e1900720c */ /* 0x000fe40003f26270 */
[----:B------:R-:W-:-:S04]  /*26f0*/  ISETP.LT.AND.EX P0, PT, R0, RZ, PT, P0 ;  /* 0x000000ff0000720c */ /* 0x000fc80003f01300 */
[----:B------:R-:W-:Y:S02]  /*2700*/  SEL R14, R14, 0x1, P0 ;  /* 0x000000010e0e7807 */ /* 0x000fe40000000000 */
[----:B------:R-:W-:-:S05]  /*2710*/  SEL R0, R0, RZ, P0 ;  /* 0x000000ff00007207 */ /* 0x000fca0000000000 */
[----:B------:R-:W-:Y:S05]  /*2720*/  @P1 BRA `(.L_x_247) ;  /* 0x00000010005c1947 */ /* 0x000fea0003800000 */
[----:B------:R-:W-:Y:S01]  /*2730*/  IADD3 R13, P1, PT, R14, 0x1, RZ ;  /* 0x000000010e0d7810 */ /* 0x000fe20007f3e0ff */
[----:B------:R-:W-:-:S03]  /*2740*/  IMAD R12, R0, R39, RZ ;  /* 0x00000027000c7224 */ /* 0x000fc600078e02ff */
[----:B------:R-:W-:Y:S01]  /*2750*/  ISETP.GE.U32.AND P0, PT, R13, 0x3, PT ;  /* 0x000000030d00780c */ /* 0x000fe20003f06070 */
[----:B------:R-:W-:Y:S01]  /*2760*/  IMAD R15, R15, R14, R12 ;  /* 0x0000000e0f0f7224 */ /* 0x000fe200078e020c */
[----:B------:R-:W-:Y:S01]  /*2770*/  IADD3.X R16, PT, PT, RZ, R0, RZ, P1, !PT ;  /* 0x00000000ff107210 */ /* 0x000fe20000ffe4ff */
[----:B------:R-:W-:-:S03]  /*2780*/  IMAD.WIDE.U32 R12, R14, R39, RZ ;  /* 0x000000270e0c7225 */ /* 0x000fc600078e00ff */
        /* <DEDUP_REMOVED lines=33> */
.L_x_249:
[----:B------:R-:W-:Y:S01]  /*29a0*/  IMAD.MOV.U32 R19, RZ, RZ, RZ ;  /* 0x000000ffff137224 */ /* 0x000fe200078e00ff */
[----:B------:R-:W-:Y:S02]  /*29b0*/  MOV R18, R48 ;  /* 0x0000003000127202 */ /* 0x000fe40000000f00 */
[----:B------:R-:W-:Y:S02]  /*29c0*/  MOV R16, 0x29e0 ;  /* 0x000029e000107802 */ /* 0x000fe40000000f00 */
[----:B------:R-:W-:Y:S05]  /*29d0*/  CALL.REL.NOINC `($__internal_7_$__cuda_sm20_div_s64) ;  /* 0x0000002000607944 */ /* 0x000fea0003c00000 */
[----:B------:R-:W-:Y:S02]  /*29e0*/  IADD3 R12, PT, PT, -R0, RZ, RZ ;  /* 0x000000ff000c7210 */ /* 0x000fe40007ffe1ff */
[----:B------:R-:W-:-:S03]  /*29f0*/  MOV R49, R19 ;  /* 0x0000001300317202 */ /* 0x000fc60000000f00 */
[----:B------:R-:W-:Y:S01]  /*2a00*/  IMAD R12, R48, R12, R25 ;  /* 0x0000000c300c7224 */ /* 0x000fe200078e0219 */
[----:B------:R-:W-:-:S07]  /*2a10*/  MOV R48, R0 ;  /* 0x0000000000307202 */ /* 0x000fce0000000f00 */
.L_x_250:
[-C--:B------:R-:W-:Y:S01]  /*2a20*/  IABS R16, R39.reuse ;  /* 0x0000002700107213 */ /* 0x080fe20000000000 */
[----:B------:R-:W-:Y:S01]  /*2a30*/  IMAD R7, R7, R10, RZ ;  /* 0x0000000a07077224 */ /* 0x000fe200078e02ff */
[----:B------:R-:W-:Y:S01]  /*2a40*/  IABS R15, R12 ;  /* 0x0000000c000f7213 */ /* 0x000fe20000000000 */
[----:B------:R-:W-:Y:S01]  /*2a50*/  BSSY.RECONVERGENT B0, `(.L_x_251) ;  /* 0x0000040000007945 */ /* 0x000fe20003800200 */
[----:B------:R-:W0:Y:S01]  /*2a60*/  I2F.U32.RP R17, R16 ;  /* 0x0000001000117306 */ /* 0x000e220000209000 */
[----:B------:R-:W-:Y:S01]  /*2a70*/  IABS R13, R39 ;  /* 0x00000027000d7213 */ /* 0x000fe20000000000 */
[----:B------:R-:W-:Y:S01]  /*2a80*/  IMAD R7, R8, R11, R7 ;  /* 0x0000000b08077224 */ /* 0x000fe200078e0207 */
[----:B------:R-:W-:-:S03]  /*2a90*/  LOP3.LUT R11, R12, R39, RZ, 0x3c, !PT ;  /* 0x000000270c0b7212 */ /* 0x000fc600078e3cff */
[----:B------:R-:W-:Y:S01]  /*2aa0*/  IMAD.MOV R13, RZ, RZ, -R13 ;  /* 0x000000ffff0d7224 */ /* 0x000fe200078e0a0d */
        /* <DEDUP_REMOVED lines=8> */
[----:B------:R-:W-:-:S04]  /*2b30*/  IMAD.WIDE.U32 R18, R8, R10, RZ ;  /* 0x0000000a08127225 */ /* 0x000fc800078e00ff */
[----:B------:R-:W-:-:S04]  /*2b40*/  IMAD.HI.U32 R0, R0, R15, RZ ;  /* 0x0000000f00007227 */ /* 0x000fc800078e00ff */
[----:B------:R-:W-:Y:S02]  /*2b50*/  IMAD R13, R0, R13, R15 ;  /* 0x0000000d000d7224 */ /* 0x000fe400078e020f */
[----:B------:R-:W-:Y:S02]  /*2b60*/  IMAD.IADD R7, R19, 0x1, R7 ;  /* 0x0000000113077824 */ /* 0x000fe400078e0207 */
[----:B------:R-:W-:Y:S01]  /*2b70*/  IMAD.WIDE.U32 R50, R18, R44, RZ ;  /* 0x0000002c12327225 */ /* 0x000fe200078e00ff */
[----:B------:R-:W-:-:S03]  /*2b80*/  ISETP.GT.U32.AND P1, PT, R16, R13, PT ;  /* 0x0000000d1000720c */ /* 0x000fc60003f24070 */
[----:B------:R-:W-:-:S04]  /*2b90*/  IMAD R7, R7, R44, RZ ;  /* 0x0000002c07077224 */ /* 0x000fc800078e02ff */
[----:B------:R-:W-:-:S04]  /*2ba0*/  IMAD R17, R45, R18, R7 ;  /* 0x000000122d117224 */ /* 0x000fc800078e0207 */
[----:B------:R-:W-:Y:S02]  /*2bb0*/  IMAD.IADD R17, R51, 0x1, R17 ;  /* 0x0000000133117824 */ /* 0x000fe400078e0211 */
[-C--:B------:R-:W-:Y:S02]  /*2bc0*/  @!P1 IADD3 R13, PT, PT, R13, -R16.reuse, RZ ;  /* 0x800000100d0d9210 */ /* 0x080fe40007ffe0ff */
[----:B------:R-:W-:Y:S02]  /*2bd0*/  @!P1 IADD3 R0, PT, PT, R0, 0x1, RZ ;  /* 0x0000000100009810 */ /* 0x000fe40007ffe0ff */
[----:B------:R-:W-:Y:S02]  /*2be0*/  ISETP.GE.U32.AND P2, PT, R13, R16, PT ;  /* 0x000000100d00720c */ /* 0x000fe40003f46070 */
[----:B------:R-:W-:-:S11]  /*2bf0*/  ISETP.NE.AND P1, PT, R39, RZ, PT ;  /* 0x000000ff2700720c */ /* 0x000fd60003f25270 */
[----:B------:R-:W-:-:S05]  /*2c00*/  @P2 VIADD R0, R0, 0x1 ;  /* 0x0000000100002836 */ /* 0x000fca0000000000 */
[----:B------:R-:W-:Y:S02]  /*2c10*/  MOV R7, R0 ;  /* 0x0000000000077202 */ /* 0x000fe40000000f00 */
[----:B------:R-:W-:Y:S02]  /*2c20*/  LOP3.LUT R0, R49, R17, RZ, 0xfc, !PT ;  /* 0x0000001131007212 */ /* 0x000fe400078efcff */
[----:B------:R-:W-:Y:S02]  /*2c30*/  @!P0 IADD3 R7, PT, PT, -R7, RZ, RZ ;  /* 0x000000ff07078210 */ /* 0x000fe40007ffe1ff */
[----:B------:R-:W-:Y:S02]  /*2c40*/  ISETP.NE.U32.AND P0, PT, R0, RZ, PT ;  /* 0x000000ff0000720c */ /* 0x000fe40003f05070 */
[----:B------:R-:W-:-:S04]  /*2c50*/  @!P1 LOP3.LUT R7, RZ, R39, RZ, 0x33, !PT ;  /* 0x00000027ff079212 */ /* 0x000fc800078e33ff */
[----:B------:R-:W-:-:S05]  /*2c60*/  IADD3 R0, PT, PT, -R7, RZ, RZ ;  /* 0x000000ff07007210 */ /* 0x000fca0007ffe1ff */
[----:B------:R-:W-:Y:S02]  /*2c70*/  IMAD R39, R39, R0, R12 ;  /* 0x0000000027277224 */ /* 0x000fe400078e020c */
        /* <DEDUP_REMOVED lines=22> */
.L_x_252:
[----:B------:R-:W-:Y:S01]  /*2de0*/  IMAD.MOV.U32 R25, RZ, RZ, R48 ;  /* 0x000000ffff197224 */ /* 0x000fe200078e0030 */
[----:B------:R-:W-:Y:S01]  /*2df0*/  MOV R19, R49 ;  /* 0x0000003100137202 */ /* 0x000fe20000000f00 */
[----:B------:R-:W-:Y:S01]  /*2e00*/  IMAD.MOV.U32 R18, RZ, RZ, R50 ;  /* 0x000000ffff127224 */ /* 0x000fe200078e0032 */
[----:B------:R-:W-:Y:S02]  /*2e10*/  MOV R16, 0x2e30 ;  /* 0x00002e3000107802 */ /* 0x000fe40000000f00 */
[----:B------:R-:W-:Y:S05]  /*2e20*/  CALL.REL.NOINC `($__internal_7_$__cuda_sm20_div_s64) ;  /* 0x0000001c004c7944 */ /* 0x000fea0003c00000 */
[----:B------:R-:W-:-:S05]  /*2e30*/  IADD3 R49, PT, PT, -R0, RZ, RZ ;  /* 0x000000ff00317210 */ /* 0x000fca0007ffe1ff */
[----:B------:R-:W-:Y:S02]  /*2e40*/  IMAD R49, R49, R50, R48 ;  /* 0x0000003231317224 */ /* 0x000fe400078e0230 */
.L_x_253:
[----:B------:R-:W-:Y:S05]  /*2e50*/  BSYNC.RECONVERGENT B0 ;  /* 0x0000000000007941 */ /* 0x000fea0003800200 */
.L_x_251:
[----:B------:R-:W-:Y:S01]  /*2e60*/  IABS R17, R10 ;  /* 0x0000000a00117213 */ /* 0x000fe20000000000 */
[----:B------:R-:W0:Y:S01]  /*2e70*/  LDCU.U8 UR7, c[0x0][0x549] ;  /* 0x0000a920ff0777ac */ /* 0x000e220008000000 */
[----:B------:R-:W-:Y:S02]  /*2e80*/  IABS R16, R8 ;  /* 0x0000000800107213 */ /* 0x000fe40000000000 */
[----:B------:R-:W1:Y:S01]  /*2e90*/  I2F.U32.RP R11, R17 ;  /* 0x00000011000b7306 */ /* 0x000e620000209000 */
[----:B------:R-:W-:Y:S01]  /*2ea0*/  IABS R15, R5 ;  /* 0x00000005000f7213 */ /* 0x000fe20000000000 */
[----:B------:R-:W2:Y:S01]  /*2eb0*/  LDCU.64 UR4, c[0x0][0x430] ;  /* 0x00008600ff0477ac */ /* 0x000ea20008000a00 */
[----:B------:R-:W-:Y:S02]  /*2ec0*/  IABS R13, R4 ;  /* 0x00000004000d7213 */ /* 0x000fe40000000000 */
[----:B------:R-:W-:-:S03]  /*2ed0*/  ISETP.NE.AND P2, PT, R10, RZ, PT ;  /* 0x000000ff0a00720c */ /* 0x000fc60003f45270 */
[----:B------:R-:W3:Y:S01]  /*2ee0*/  I2F.U32.RP R43, R16 ;  /* 0x00000010002b7306 */ /* 0x000ee20000209000 */
[----:B0-----:R-:W-:-:S07]  /*2ef0*/  UISETP.NE.AND UP0, UPT, UR7, URZ, UPT ;  /* 0x000000ff0700728c */ /* 0x001fce000bf05270 */
[----:B------:R-:W0:Y:S01]  /*2f00*/  I2F.U32.RP R42, R15 ;  /* 0x0000000f002a7306 */ /* 0x000e220000209000 */
[----:B--2---:R-:W-:Y:S02]  /*2f10*/  USEL UR8, UR4, 0x1, UP0 ;  /* 0x0000000104087887 */ /* 0x004fe40008000000 */
[----:B------:R-:W-:-:S05]  /*2f20*/  UIMAD UR7, UR5, UR4, URZ ;  /* 0x00000004050772a4 */ /* 0x000fca000f8e02ff */
[----:B------:R-:W-:Y:S01]  /*2f30*/  I2F.U32.RP R25, R13 ;  /* 0x0000000d00197306 */ /* 0x000fe20000209000 */
[----:B------:R-:W-:Y:S02]  /*2f40*/  USHF.R.S32.HI UR4, URZ, 0x1f, UR8 ;  /* 0x0000001fff047899 */ /* 0x000fe40008011408 */
[----:B------:R-:W-:-:S05]  /*2f50*/  UIMAD UR5, UR8, UR5, URZ ;  /* 0x00000005080572a4 */ /* 0x000fca000f8e02ff */
[----:B-1----:R-:W1:Y:S08]  /*2f60*/  MUFU.RCP R11, R11 ;  /* 0x0000000b000b7308 */ /* 0x002e700000001000 */
[----:B---3--:R-:W2:Y:S08]  /*2f70*/  MUFU.RCP R22, R43 ;  /* 0x0000002b00167308 */ /* 0x008eb00000001000 */
[----:B0-----:R-:W0:Y:S01]  /*2f80*/  MUFU.RCP R19, R42 ;  /* 0x0000002a00137308 */ /* 0x001e220000001000 */
[----:B-1----:R-:W-:-:S07]  /*2f90*/  VIADD R40, R11, 0xffffffe ;  /* 0x0ffffffe0b287836 */ /* 0x002fce0000000000 */
[----:B------:R-:W1:Y:S01]  /*2fa0*/  MUFU.RCP R18, R25 ;  /* 0x0000001900127308 */ /* 0x000e620000001000 */
[----:B--2---:R-:W-:-:S07]  /*2fb0*/  VIADD R22, R22, 0xffffffe ;  /* 0x0ffffffe16167836 */ /* 0x004fce0000000000 */
[----:B------:R-:W2:Y:S01]  /*2fc0*/  F2I.FTZ.U32.TRUNC.NTZ R41, R40 ;  /* 0x0000002800297305 */ /* 0x000ea2000021f000 */
[----:B0-----:R-:W-:Y:S01]  /*2fd0*/  IADD3 R19, PT, PT, R19, 0xffffffe, RZ ;  /* 0x0ffffffe13137810 */ /* 0x001fe20007ffe0ff */
[----:B------:R-:W-:-:S06]  /*2fe0*/  HFMA2 R42, -RZ, RZ, 0, 0 ;  /* 0x00000000ff2a7431 */ /* 0x000fcc00000001ff */
[----:B------:R-:W0:Y:S01]  /*2ff0*/  F2I.FTZ.U32.TRUNC.NTZ R23, R22 ;  /* 0x0000001600177305 */ /* 0x000e22000021f000 */
[----:B-1----:R-:W-:Y:S02]  /*3000*/  VIADD R18, R18, 0xffffffe ;  /* 0x0ffffffe12127836 */ /* 0x002fe40000000000 */
[----:B--2---:R-:W-:-:S05]  /*3010*/  IMAD.MOV R12, RZ, RZ, -R41 ;  /* 0x000000ffff0c7224 */ /* 0x004fca00078e0a29 */
[----:B------:R-:W1:Y:S01]  /*3020*/  F2I.FTZ.U32.TRUNC.NTZ R19, R19 ;  /* 0x0000001300137305 */ /* 0x000e62000021f000 */
[----:B------:R-:W-:Y:S02]  /*3030*/  IMAD.MOV.U32 R40, RZ, RZ, RZ ;  /* 0x000000ffff287224 */ /* 0x000fe400078e00ff */
[----:B------:R-:W-:Y:S01]  /*3040*/  IMAD R25, R12, R17, RZ ;  /* 0x000000110c197224 */ /* 0x000fe200078e02ff */
[----:B0-----:R-:W-:-:S04]  /*3050*/  IADD3 R11, PT, PT, RZ, -R23, RZ ;  /* 0x80000017ff0b7210 */ /* 0x001fc80007ffe0ff */
[----:B------:R0:W2:Y:S01]  /*3060*/  F2I.FTZ.U32.TRUNC.NTZ R43, R18 ;  /* 0x00000012002b7305 */ /* 0x0000a2000021f000 */
[----:B------:R-:W-:-:S04]  /*3070*/  IMAD.HI.U32 R25, R41, R25, R40 ;  /* 0x0000001929197227 */ /* 0x000fc800078e0028 */
[----:B------:R-:W-:Y:S02]  /*3080*/  IMAD R11, R11, R16, RZ ;  /* 0x000000100b0b7224 */ /* 0x000fe400078e02ff */
[----:B------:R-:W-:Y:S01]  /*3090*/  IMAD.MOV.U32 R22, RZ, RZ, RZ ;  /* 0x000000ffff167224 */ /* 0x000fe200078e00ff */
[----:B-1----:R-:W-:-:S03]  /*30a0*/  IADD3 R40, PT, PT, RZ, -R19, RZ ;  /* 0x80000013ff287210 */ /* 0x002fc60007ffe0ff */
[----:B------:R-:W-:Y:S01]  /*30b0*/  IMAD.HI.U32 R22, R23, R11, R22 ;  /* 0x0000000b17167227 */ /* 0x000fe200078e0016 */
[----:B------:R-:W-:-:S03]  /*30c0*/  IABS R23, R0 ;  /* 0x0000000000177213 */ /* 0x000fc60000000000 */
[----:B------:R-:W-:Y:S01]  /*30d0*/  IMAD R11, R40, R15, RZ ;  /* 0x0000000f280b7224 */ /* 0x000fe200078e02ff */
[----:B------:R-:W-:Y:S01]  /*30e0*/  IABS R40, R49 ;  /* 0x0000003100287213 */ /* 0x000fe20000000000 */
[----:B0-----:R-:W-:Y:S02]  /*30f0*/  IMAD.MOV.U32 R18, RZ, RZ, RZ ;  /* 0x000000ffff127224 */ /* 0x001fe400078e00ff */
[----:B--2---:R-:W-:Y:S02]  /*3100*/  IMAD.MOV R12, RZ, RZ, -R43 ;  /* 0x000000ffff0c7224 */ /* 0x004fe400078e0a2b */
[----:B------:R-:W-:-:S04]  /*3110*/  IMAD.HI.U32 R18, R19, R11, R18 ;  /* 0x0000000b13127227 */ /* 0x000fc800078e0012 */
[----:B------:R-:W-:Y:S01]  /*3120*/  IMAD R11, R12, R13, RZ ;  /* 0x0000000d0c0b7224 */ /* 0x000fe200078e02ff */
[----:B------:R-:W-:Y:S01]  /*3130*/  IABS R12, R10 ;  /* 0x0000000a000c7213 */ /* 0x000fe20000000000 */
[----:B------:R-:W-:-:S04]  /*3140*/  IMAD.HI.U32 R25, R25, R40, RZ ;  /* 0x0000002819197227 */ /* 0x000fc800078e00ff */
[----:B------:R-:W-:Y:S01]  /*3150*/  IMAD.HI.U32 R42, R43, R11, R42 ;  /* 0x0000000b2b2a7227 */ /* 0x000fe200078e002a */
[----:B------:R-:W-:-:S03]  /*3160*/  IABS R11, R14 ;  /* 0x0000000e000b7213 */ /* 0x000fc60000000000 */
[----:B------:R-:W-:Y:S01]  /*3170*/  IMAD.MOV R12, RZ, RZ, -R12 ;  /* 0x000000ffff0c7224 */ /* 0x000fe200078e0a0c */
[----:B------:R-:W0:Y:S03]  /*3180*/  I2F.U32.RP R41, R11 ;  /* 0x0000000b00297306 */ /* 0x000e260000209000 */
[----:B------:R-:W-:Y:S01]  /*3190*/  IMAD R12, R25, R12, R40 ;  /* 0x0000000c190c7224 */ /* 0x000fe200078e0228 */
[----:B------:R-:W-:-:S04]  /*31a0*/  IABS R40, R5 ;  /* 0x0000000500287213 */ /* 0x000fc80000000000 */
[----:B------:R-:W-:Y:S01]  /*31b0*/  ISETP.GT.U32.AND P1, PT, R17, R12, PT ;  /* 0x0000000c1100720c */ /* 0x000fe20003f24070 */
[----:B------:R-:W-:Y:S01]  /*31c0*/  IMAD.MOV R40, RZ, RZ, -R40 ;  /* 0x000000ffff287224 */ /* 0x000fe200078e0a28 */
[----:B0-----:R-:W0:Y:S11]  /*31d0*/  MUFU.RCP R19, R41 ;  /* 0x0000002900137308 */ /* 0x001e360000001000 */
[----:B------:R-:W-:-:S02]  /*31e0*/  @!P1 IMAD.IADD R12, R12, 0x1, -R17 ;  /* 0x000000010c0c9824 */ /* 0x000fc400078e0a11 */
[----:B------:R-:W-:-:S03]  /*31f0*/  @!P1 VIADD R25, R25, 0x1 ;  /* 0x0000000119199836 */ /* 0x000fc60000000000 */
[----:B------:R-:W-:Y:S01]  /*3200*/  ISETP.GE.U32.AND P3, PT, R12, R17, PT ;  /* 0x000000110c00720c */ /* 0x000fe20003f66070 */
[----:B------:R-:W-:Y:S01]  /*3210*/  IMAD.HI.U32 R17, R18, R23, RZ ;  /* 0x0000001712117227 */ /* 0x000fe200078e00ff */
[----:B------:R-:W-:-:S03]  /*3220*/  LOP3.LUT R18, R49, R10, RZ, 0x3c, !PT ;  /* 0x0000000a31127212 */ /* 0x000fc600078e3cff */
[----:B------:R-:W-:Y:S01]  /*3230*/  IMAD R40, R17, R40, R23 ;  /* 0x0000002811287224 */ /* 0x000fe200078e0217 */
[----:B0-----:R-:W-:Y:S02]  /*3240*/  IADD3 R19, PT, PT, R19, 0xffffffe, RZ ;  /* 0x0ffffffe13137810 */ /* 0x001fe40007ffe0ff */
[----:B------:R-:W-:Y:S02]  /*3250*/  ISETP.GE.AND P0, PT, R18, RZ, PT ;  /* 0x000000ff1200720c */ /* 0x000fe40003f06270 */
[----:B------:R-:W-:Y:S02]  /*3260*/  ISETP.GT.U32.AND P1, PT, R15, R40, PT ;  /* 0x000000280f00720c */ /* 0x000fe40003f24070 */
[----:B------:R-:W0:Y:S01]  /*3270*/  F2I.FTZ.U32.TRUNC.NTZ R19, R19 ;  /* 0x0000001300137305 */ /* 0x000e22000021f000 */
[----:B------:R-:W-:Y:S01]  /*3280*/  @P3 VIADD R25, R25, 0x1 ;  /* 0x0000000119193836 */ /* 0x000fe20000000000 */
[----:B------:R-:W-:-:S07]  /*3290*/  MOV R18, RZ ;  /* 0x000000ff00127202 */ /* 0x000fce0000000f00 */
[----:B------:R-:W-:Y:S02]  /*32a0*/  @!P0 IADD3 R25, PT, PT, -R25, RZ, RZ ;  /* 0x000000ff19198210 */ /* 0x000fe40007ffe1ff */
[----:B------:R-:W-:Y:S01]  /*32b0*/  @!P1 IMAD.IADD R40, R40, 0x1, -R15 ;  /* 0x0000000128289824 */ /* 0x000fe200078e0a0f */
[----:B------:R-:W-:Y:S02]  /*32c0*/  @!P2 LOP3.LUT R25, RZ, R10, RZ, 0x33, !PT ;  /* 0x0000000aff19a212 */ /* 0x000fe400078e33ff */
[----:B------:R-:W-:Y:S01]  /*32d0*/  ISETP.NE.AND P2, PT, R5, RZ, PT ;  /* 0x000000ff0500720c */ /* 0x000fe20003f45270 */
[----:B0-----:R-:W-:Y:S01]  /*32e0*/  IMAD.MOV R12, RZ, RZ, -R19 ;  /* 0x000000ffff0c7224 */ /* 0x001fe200078e0a13 */
[----:B------:R-:W-:Y:S02]  /*32f0*/  ISETP.GE.U32.AND P3, PT, R40, R15, PT ;  /* 0x0000000f2800720c */ /* 0x000fe40003f66070 */
[----:B------:R-:W-:Y:S01]  /*3300*/  LOP3.LUT R15, R0, R5, RZ, 0x3c, !PT ;  /* 0x00000005000f7212 */ /* 0x000fe200078e3cff */
[----:B------:R-:W-:Y:S01]  /*3310*/  IMAD R23, R12, R11, RZ ;  /* 0x0000000b0c177224 */ /* 0x000fe200078e02ff */
[----:B------:R-:W-:Y:S01]  /*3320*/  @!P1 IADD3 R17, PT, PT, R17, 0x1, RZ ;  /* 0x0000000111119810 */ /* 0x000fe20007ffe0ff */
[----:B------:R-:W-:Y:S01]  /*3330*/  IMAD.MOV R12, RZ, RZ, -R25 ;  /* 0x000000ffff0c7224 */ /* 0x000fe200078e0a19 */
[----:B------:R-:W-:Y:S01]  /*3340*/  ISETP.GE.AND P0, PT, R15, RZ, PT ;  /* 0x000000ff0f00720c */ /* 0x000fe20003f06270 */
[----:B------:R-:W-:Y:S01]  /*3350*/  IMAD.HI.U32 R23, R19, R23, R18 ;  /* 0x0000001713177227 */ /* 0x000fe200078e0012 */
[----:B------:R-:W-:-:S02]  /*3360*/  IABS R18, R7 ;  /* 0x0000000700127213 */ /* 0x000fc40000000000 */
[----:B------:R-:W-:Y:S01]  /*3370*/  IABS R15, R25 ;  /* 0x00000019000f7213 */ /* 0x000fe20000000000 */
[----:B------:R-:W-:Y:S01]  /*3380*/  IMAD R49, R10, R12, R49 ;  /* 0x0000000c0a317224 */ /* 0x000fe200078e0231 */
[----:B------:R-:W-:Y:S01]  /*3390*/  IABS R10, R14 ;  /* 0x0000000e000a7213 */ /* 0x000fe20000000000 */
[----:B------:R-:W-:Y:S01]  /*33a0*/  IMAD.HI.U32 R23, R23, R18, RZ ;  /* 0x0000001217177227 */ /* 0x000fe200078e00ff */
[----:B------:R-:W-:Y:S02]  /*33b0*/  IABS R12, R8 ;  /* 0x00000008000c7213 */ /* 0x000fe40000000000 */
[----:B------:R-:W-:Y:S01]  /*33c0*/  @P3 IADD3 R17, PT, PT, R17, 0x1, RZ ;  /* 0x0000000111113810 */ /* 0x000fe20007ffe0ff */
[----:B------:R-:W-:Y:S02]  /*33d0*/  IMAD.MOV R10, RZ, RZ, -R10 ;  /* 0x000000ffff0a7224 */ /* 0x000fe400078e0a0a */
[----:B------:R-:W-:Y:S02]  /*33e0*/  IMAD.MOV R12, RZ, RZ, -R12 ;  /* 0x000000ffff0c7224 */ /* 0x000fe400078e0a0c */
[----:B------:R-:W-:Y:S01]  /*33f0*/  @!P0 IMAD.MOV R17, RZ, RZ, -R17 ;  /* 0x000000ffff118224 */ /* 0x000fe200078e0a11 */
[----:B------:R-:W-:Y:S01]  /*3400*/  @!P2 LOP3.LUT R17, RZ, R5, RZ, 0x33, !PT ;  /* 0x00000005ff11a212 */ /* 0x000fe200078e33ff */
[----:B------:R-:W-:-:S04]  /*3410*/  IMAD.HI.U32 R22, R22, R15, RZ ;  /* 0x0000000f16167227 */ /* 0x000fc800078e00ff */
[----:B------:R-:W-:Y:S02]  /*3420*/  IMAD R10, R23, R10, R18 ;  /* 0x0000000a170a7224 */ /* 0x000fe400078e0212 */
[----:B------:R-:W-:Y:S01]  /*3430*/  IMAD R19, R22, R12, R15 ;  /* 0x0000000c16137224 */ /* 0x000fe200078e020f */
[----:B------:R-:W-:Y:S02]  /*3440*/  IABS R12, R4 ;  /* 0x00000004000c7213 */ /* 0x000fe40000000000 */
[----:B------:R-:W-:Y:S02]  /*3450*/  IABS R15, R17 ;  /* 0x00000011000f7213 */ /* 0x000fe40000000000 */
[----:B------:R-:W-:Y:S01]  /*3460*/  ISETP.GT.U32.AND P4, PT, R11, R10, PT ;  /* 0x0000000a0b00720c */ /* 0x000fe20003f84070 */
[----:B------:R-:W-:Y:S01]  /*3470*/  IMAD.MOV R12, RZ, RZ, -R12 ;  /* 0x000000ffff0c7224 */ /* 0x000fe200078e0a0c */
[----:B------:R-:W-:Y:S01]  /*3480*/  ISETP.GT.U32.AND P3, PT, R16, R19, PT ;  /* 0x000000131000720c */ /* 0x000fe20003f64070 */
[----:B------:R-:W-:-:S04]  /*3490*/  IMAD.HI.U32 R42, R42, R15, RZ ;  /* 0x0000000f2a2a7227 */ /* 0x000fc800078e00ff */
[----:B------:R-:W-:-:S05]  /*34a0*/  IMAD R12, R42, R12, R15 ;  /* 0x0000000c2a0c7224 */ /* 0x000fca00078e020f */
[----:B------:R-:W-:Y:S01]  /*34b0*/  ISETP.GT.U32.AND P1, PT, R13, R12, PT ;  /* 0x0000000c0d00720c */ /* 0x000fe20003f24070 */
[----:B------:R-:W-:Y:S01]  /*34c0*/  @!P4 VIADD R23, R23, 0x1 ;  /* 0x000000011717c836 */ /* 0x000fe20000000000 */
[-C--:B------:R-:W-:Y:S02]  /*34d0*/  @!P4 IADD3 R10, PT, PT, R10, -R11.reuse, RZ ;  /* 0x8000000b0a0ac210 */ /* 0x080fe40007ffe0ff */
[----:B------:R-:W-:Y:S02]  /*34e0*/  ISETP.NE.AND P4, PT, R14, RZ, PT ;  /* 0x000000ff0e00720c */ /* 0x000fe40003f85270 */
[----:B------:R-:W-:Y:S02]  /*34f0*/  ISETP.GE.U32.AND P2, PT, R10, R11, PT ;  /* 0x0000000b0a00720c */ /* 0x000fe40003f46070 */
[----:B------:R-:W-:Y:S02]  /*3500*/  LOP3.LUT R10, R7, R14, RZ, 0x3c, !PT ;  /* 0x0000000e070a7212 */ /* 0x000fe400078e3cff */
[----:B------:R-:W-:-:S02]  /*3510*/  @!P3 IADD3 R19, PT, PT, R19, -R16, RZ ;  /* 0x800000101313b210 */ /* 0x000fc40007ffe0ff */
[----:B------:R-:W-:Y:S01]  /*3520*/  ISETP.GE.AND P0, PT, R10, RZ, PT ;  /* 0x000000ff0a00720c */ /* 0x000fe20003f06270 */
[----:B------:R-:W-:Y:S01]  /*3530*/  @!P1 IMAD.IADD R12, R12, 0x1, -R13 ;  /* 0x000000010c0c9824 */ /* 0x000fe200078e0a0d */
[----:B------:R-:W-:Y:S01]  /*3540*/  LOP3.LUT R10, R25, R8, RZ, 0x3c, !PT ;  /* 0x00000008190a7212 */ /* 0x000fe200078e3cff */
[----:B------:R-:W-:Y:S01]  /*3550*/  @!P1 VIADD R42, R42, 0x1 ;  /* 0x000000012a2a9836 */ /* 0x000fe20000000000 */
[----:B------:R-:W-:Y:S02]  /*3560*/  ISETP.GE.U32.AND P6, PT, R19, R16, PT ;  /* 0x000000101300720c */ /* 0x000fe40003fc6070 */
[----:B------:R-:W-:Y:S01]  /*3570*/  ISETP.GE.U32.AND P5, PT, R12, R13, PT ;  /* 0x0000000d0c00720c */ /* 0x000fe20003fa6070 */
[----:B------:R-:W-:Y:S01]  /*3580*/  @P2 VIADD R23, R23, 0x1 ;  /* 0x0000000117172836 */ /* 0x000fe20000000000 */
[----:B------:R-:W-:Y:S02]  /*3590*/  ISETP.GE.AND P2, PT, R10, RZ, PT ;  /* 0x000000ff0a00720c */ /* 0x000fe40003f46270 */
[----:B------:R-:W-:-:S02]  /*35a0*/  LOP3.LUT R10, R17, R4, RZ, 0x3c, !PT ;  /* 0x00000004110a7212 */ /* 0x000fc400078e3cff */
[----:B------:R-:W-:Y:S01]  /*35b0*/  @!P3 IADD3 R22, PT, PT, R22, 0x1, RZ ;  /* 0x000000011616b810 */ /* 0x000fe20007ffe0ff */
[----:B------:R-:W-:Y:S01]  /*35c0*/  @!P0 IMAD.MOV R23, RZ, RZ, -R23 ;  /* 0x000000ffff178224 */ /* 0x000fe200078e0a17 */
[----:B------:R-:W-:Y:S02]  /*35d0*/  ISETP.GE.AND P0, PT, R10, RZ, PT ;  /* 0x000000ff0a00720c */ /* 0x000fe40003f06270 */
[----:B------:R-:W-:Y:S02]  /*35e0*/  @!P4 LOP3.LUT R23, RZ, R14, RZ, 0x33, !PT ;  /* 0x0000000eff17c212 */ /* 0x000fe400078e33ff */
[----:B------:R-:W-:Y:S01]  /*35f0*/  ISETP.NE.AND P4, PT, R4, RZ, PT ;  /* 0x000000ff0400720c */ /* 0x000fe20003f85270 */
[----:B------:R-:W-:Y:S01]  /*3600*/  @P5 VIADD R42, R42, 0x1 ;  /* 0x000000012a2a5836 */ /* 0x000fe20000000000 */
[----:B------:R-:W-:Y:S01]  /*3610*/  ISETP.NE.AND P3, PT, R8, RZ, PT ;  /* 0x000000ff0800720c */ /* 0x000fe20003f65270 */
[----:B------:R-:W-:Y:S01]  /*3620*/  IMAD.MOV R10, RZ, RZ, -R23 ;  /* 0x000000ffff0a7224 */ /* 0x000fe200078e0a17 */
[----:B------:R-:W-:Y:S01]  /*3630*/  @P6 IADD3 R22, PT, PT, R22, 0x1, RZ ;  /* 0x0000000116166810 */ /* 0x000fe20007ffe0ff */
[----:B------:R-:W-:-:S03]  /*3640*/  IMAD.WIDE R12, R23, R21, RZ ;  /* 0x00000015170c7225 */ /* 0x000fc600078e02ff */
[----:B------:R-:W-:Y:S01]  /*3650*/  @!P2 IADD3 R22, PT, PT, -R22, RZ, RZ ;  /* 0x000000ff1616a210 */ /* 0x000fe20007ffe1ff */
[----:B------:R-:W-:Y:S01]  /*3660*/  IMAD R10, R14, R10, R7 ;  /* 0x0000000a0e0a7224 */ /* 0x000fe200078e0207 */
[----:B------:R-:W-:Y:S01]  /*3670*/  @!P0 IADD3 R42, PT, PT, -R42, RZ, RZ ;  /* 0x000000ff2a2a8210 */ /* 0x000fe20007ffe1ff */
[----:B------:R-:W-:Y:S02]  /*3680*/  IMAD.MOV R7, RZ, RZ, -R17 ;  /* 0x000000ffff077224 */ /* 0x000fe400078e0a11 */
[----:B------:R-:W-:Y:S01]  /*3690*/  @!P4 LOP3.LUT R42, RZ, R4, RZ, 0x33, !PT ;  /* 0x00000004ff2ac212 */ /* 0x000fe200078e33ff */
[----:B------:R-:W-:Y:S01]  /*36a0*/  IMAD.WIDE.U32 R12, R39, UR8, R12 ;  /* 0x00000008270c7c25 */ /* 0x000fe2000f8e000c */
[----:B------:R-:W-:-:S03]  /*36b0*/  @!P3 LOP3.LUT R22, RZ, R8, RZ, 0x33, !PT ;  /* 0x00000008ff16b212 */ /* 0x000fc600078e33ff */
[----:B------:R-:W-:Y:S01]  /*36c0*/  IMAD R7, R5, R7, R0 ;  /* 0x0000000705077224 */ /* 0x000fe200078e0200 */
[----:B------:R-:W-:Y:S01]  /*36d0*/  IADD3 R0, PT, PT, -R42, RZ, RZ ;  /* 0x000000ff2a007210 */ /* 0x000fe20007ffe1ff */
[----:B------:R-:W-:Y:S02]  /*36e0*/  IMAD R13, R39, UR4, R13 ;  /* 0x00000004270d7c24 */ /* 0x000fe4000f8e020d */
[----:B------:R-:W-:Y:S02]  /*36f0*/  IMAD.MOV R11, RZ, RZ, -R22 ;  /* 0x000000ffff0b7224 */ /* 0x000fe400078e0a16 */
[----:B------:R-:W-:Y:S02]  /*3700*/  IMAD R0, R4, R0, R17 ;  /* 0x0000000004007224 */ /* 0x000fe400078e0211 */
[----:B------:R-:W-:-:S04]  /*3710*/  IMAD.WIDE R12, R10, UR7, R12 ;  /* 0x000000070a0c7c25 */ /* 0x000fc8000f8e020c */
[----:B------:R-:W-:Y:S01]  /*3720*/  IMAD.WIDE R14, R49, UR5, RZ ;  /* 0x00000005310e7c25 */ /* 0x000fe2000f8e02ff */
[----:B------:R-:W0:Y:S03]  /*3730*/  LDCU.64 UR4, c[0x0][0x420] ;  /* 0x00008400ff0477ac */ /* 0x000e260008000a00 */
[----:B------:R-:W-:-:S04]  /*3740*/  IMAD.WIDE R22, R22, R6, RZ ;  /* 0x0000000616167225 */ /* 0x000fc800078e02ff */
[----:B------:R-:W-:Y:S01]  /*3750*/  IMAD R4, R29, UR8, RZ ;  /* 0x000000081d047c24 */ /* 0x000fe2000f8e02ff */
[----:B------:R-:W-:Y:S01]  /*3760*/  IADD3 R5, P1, P0, R22, R12, R14 ;  /* 0x0000000c16057210 */ /* 0x000fe2000783e00e */
[----:B------:R-:W-:Y:S02]  /*3770*/  IMAD R11, R8, R11, R25 ;  /* 0x0000000b080b7224 */ /* 0x000fe400078e0219 */
[----:B------:R-:W-:Y:S01]  /*3780*/  IMAD R6, R9, UR7, RZ ;  /* 0x0000000709067c24 */ /* 0x000fe2000f8e02ff */
[----:B------:R-:W-:Y:S01]  /*3790*/  IADD3.X R13, PT, PT, R23, R13, R15, P1, P0 ;  /* 0x0000000d170d7210 */ /* 0x000fe20000fe040f */
[----:B------:R-:W-:-:S04]  /*37a0*/  IMAD.WIDE R8, R7, R4, RZ ;  /* 0x0000000407087225 */ /* 0x000fc800078e02ff */
        /* <DEDUP_REMOVED lines=11> */
.L_x_248:
[----:B------:R-:W0:Y:S01]  /*3860*/  LDC.64 R2, c[0x0][0x420] ;  /* 0x00010800ff027b82 */ /* 0x000e220000000a00 */
[----:B------:R-:W-:-:S05]  /*3870*/  IADD3 R0, PT, PT, R28, UR6, RZ ;  /* 0x000000061c007c10 */ /* 0x000fca000fffe0ff */
[----:B0-----:R-:W-:-:S05]  /*3880*/  IMAD.WIDE.U32 R2, R0, 0x4, R2 ;  /* 0x0000000400027825 */ /* 0x001fca00078e0002 */
[----:B------:R1:W-:Y:S02]  /*3890*/  STG.E desc[UR10][R2.64], R24 ;  /* 0x0000001802007986 */ /* 0x0003e4000c10190a */
.L_x_247:
[----:B------:R-:W-:Y:S05]  /*38a0*/  BSYNC.RECONVERGENT B1 ;  /* 0x0000000000017941 */ /* 0x000fea0003800200 */
.L_x_246:
[----:B------:R-:W2:Y:S01]  /*38b0*/  LDCU UR8, c[0x0][0x534] ;  /* 0x0000a680ff0877ac */ /* 0x000ea20008000800 */
[C---:B------:R-:W-:Y:S01]  /*38c0*/  LOP3.LUT R0, R38.reuse, 0x10, RZ, 0xfc, !PT ;  /* 0x0000001026007812 */ /* 0x040fe200078efcff */
[----:B------:R-:W3:Y:S01]  /*38d0*/  LDC R17, c[0x0][0x44c] ;  /* 0x00011300ff117b82 */ /* 0x000ee20000000800 */
[----:B-1----:R-:W-:Y:S01]  /*38e0*/  LOP3.LUT R2, R38, 0x50, RZ, 0xfc, !PT ;  /* 0x0000005026027812 */ /* 0x002fe200078efcff */
[----:B------:R-:W-:-:S05]  /*38f0*/  IMAD.SHL.U32 R15, R20, 0x4, RZ ;  /* 0x00000004140f7824 */ /* 0x000fca00078e00ff */
[----:B------:R-:W-:Y:S02]  /*3900*/  LOP3.LUT R15, R15, 0x3c, RZ, 0xc0, !PT ;  /* 0x0000003c0f0f7812 */ /* 0x000fe400078ec0ff */
[----:B--2---:R-:W-:Y:S01]  /*3910*/  ISETP.GE.AND P0, PT, R38, UR8, PT ;  /* 0x0000000826007c0c */ /* 0x004fe2000bf06270 */
[----:B------:R-:W-:Y:S01]  /*3920*/  UISETP.GE.AND UP0, UPT, UR8, 0x1, UPT ;  /* 0x000000010800788c */ /* 0x000fe2000bf06270 */
[----:B------:R-:W-:Y:S02]  /*3930*/  ISETP.GE.AND P6, PT, R0, UR8, PT ;  /* 0x0000000800007c0c */ /* 0x000fe4000bfc6270 */
[----:B------:R-:W-:Y:S02]  /*3940*/  ISETP.GT.U32.OR P0, PT, R20, 0x7f, P0 ;  /* 0x0000007f1400780c */ /* 0x000fe40000704470 */
[----:B------:R-:W-:Y:S02]  /*3950*/  LOP3.LUT R0, R38, 0x20, RZ, 0xfc, !PT ;  /* 0x0000002026007812 */ /* 0x000fe400078efcff */
[----:B------:R-:W-:-:S02]  /*3960*/  ISETP.GE.AND P2, PT, R2, UR8, PT ;  /* 0x0000000802007c0c */ /* 0x000fc4000bf46270 */
[----:B------:R-:W-:Y:S02]  /*3970*/  ISETP.GE.AND P5, PT, R0, UR8, PT ;  /* 0x0000000800007c0c */ /* 0x000fe4000bfa6270 */
[----:B------:R-:W-:Y:S02]  /*3980*/  LOP3.LUT R0, R38, 0x30, RZ, 0xfc, !PT ;  /* 0x0000003026007812 */ /* 0x000fe400078efcff */
[----:B------:R-:W-:Y:S02]  /*3990*/  ISETP.GT.U32.OR P6, PT, R20, 0x7f, P6 ;  /* 0x0000007f1400780c */ /* 0x000fe400037c4470 */
[----:B------:R-:W-:Y:S01]  /*39a0*/  ISETP.GE.AND P4, PT, R0, UR8, PT ;  /* 0x0000000800007c0c */ /* 0x000fe2000bf86270 */
[----:B0-----:R-:W-:Y:S01]  /*39b0*/  @!P0 FADD.FTZ R5, -R24, R37 ;  /* 0x0000002518058221 */ /* 0x001fe20000010100 */
[----:B------:R-:W-:Y:S02]  /*39c0*/  LOP3.LUT R0, R38, 0x40, RZ, 0xfc, !PT ;  /* 0x0000004026007812 */ /* 0x000fe400078efcff */
[----:B------:R-:W-:Y:S01]  /*39d0*/  ISETP.GT.U32.OR P5, PT, R20, 0x7f, P5 ;  /* 0x0000007f1400780c */ /* 0x000fe20002fa4470 */
[----:B------:R-:W-:Y:S01]  /*39e0*/  @!P0 FMUL.FTZ R5, R5, 1.4426950216293334961 ;  /* 0x3fb8aa3b05058820 */ /* 0x000fe20000410000 */
[----:B------:R-:W-:-:S02]  /*39f0*/  ISETP.GE.AND P3, PT, R0, UR8, PT ;  /* 0x0000000800007c0c */ /* 0x000fc4000bf66270 */
[C---:B------:R-:W-:Y:S02]  /*3a00*/  LOP3.LUT R0, R38.reuse, 0x60, RZ, 0xfc, !PT ;  /* 0x0000006026007812 */ /* 0x040fe400078efcff */
[----:B------:R-:W-:Y:S01]  /*3a10*/  LOP3.LUT R38, R38, 0x70, RZ, 0xfc, !PT ;  /* 0x0000007026267812 */ /* 0x000fe200078efcff */
[----:B------:R-:W0:Y:S01]  /*3a20*/  @!P0 MUFU.EX2 R5, R5 ;  /* 0x0000000500058308 */ /* 0x000e220000000800 */
[----:B------:R-:W-:Y:S01]  /*3a30*/  ISETP.GE.AND P1, PT, R0, UR8, PT ;  /* 0x0000000800007c0c */ /* 0x000fe2000bf26270 */
[----:B------:R-:W-:Y:S01]  /*3a40*/  @!P6 FADD.FTZ R3, -R24, R34 ;  /* 0x000000221803e221 */ /* 0x000fe20000010100 */
[----:B------:R-:W-:Y:S01]  /*3a50*/  ISETP.GT.U32.OR P4, PT, R20, 0x7f, P4 ;  /* 0x0000007f1400780c */ /* 0x000fe20002784470 */
[----:B------:R-:W-:Y:S01]  /*3a60*/  IMAD R34, R28, 0xc0, R15 ;  /* 0x000000c01c227824 */ /* 0x000fe200078e020f */
[----:B------:R-:W-:Y:S01]  /*3a70*/  ISETP.GT.U32.OR P3, PT, R20, 0x7f, P3 ;  /* 0x0000007f1400780c */ /* 0x000fe20001f64470 */
[----:B------:R-:W-:Y:S01]  /*3a80*/  @!P5 FADD.FTZ R35, -R24, R35 ;  /* 0x000000231823d221 */ /* 0x000fe20000010100 */
[C---:B------:R-:W-:Y:S01]  /*3a90*/  ISETP.GT.U32.OR P2, PT, R20.reuse, 0x7f, P2 ;  /* 0x0000007f1400780c */ /* 0x040fe20001744470 */
[----:B------:R-:W-:Y:S01]  /*3aa0*/  @!P6 FMUL.FTZ R3, R3, 1.4426950216293334961 ;  /* 0x3fb8aa3b0303e820 */ /* 0x000fe20000410000 */
[----:B------:R-:W-:Y:S01]  /*3ab0*/  ISETP.GT.U32.OR P1, PT, R20, 0x7f, P1 ;  /* 0x0000007f1400780c */ /* 0x000fe20000f24470 */
[----:B------:R-:W-:Y:S01]  /*3ac0*/  @!P5 FMUL.FTZ R35, R35, 1.4426950216293334961 ;  /* 0x3fb8aa3b2323d820 */ /* 0x000fe20000410000 */
[----:B------:R-:W-:-:S03]  /*3ad0*/  IMAD.MOV.U32 R0, RZ, RZ, RZ ;  /* 0x000000ffff007224 */ /* 0x000fc600078e00ff */
[----:B------:R-:W1:Y:S02]  /*3ae0*/  @!P6 MUFU.EX2 R3, R3 ;  /* 0x000000030003e308 */ /* 0x000e640000000800 */
[----:B------:R-:W-:Y:S01]  /*3af0*/  @!P4 FADD.FTZ R32, -R24, R32 ;  /* 0x000000201820c221 */ /* 0x000fe20000010100 */
[----:B0-----:R0:W-:Y:S01]  /*3b00*/  @!P0 STS [R36], R5 ;  /* 0x0000000524008388 */ /* 0x0011e20000000800 */
[----:B------:R-:W-:Y:S01]  /*3b10*/  ISETP.GE.AND P0, PT, R38, UR8, PT ;  /* 0x0000000826007c0c */ /* 0x000fe2000bf06270 */
[C---:B------:R-:W-:Y:S01]  /*3b20*/  @!P3 FADD.FTZ R9, -R24.reuse, R33 ;  /* 0x000000211809b221 */ /* 0x040fe20000010100 */
[----:B------:R-:W-:Y:S01]  /*3b30*/  @!P2 FADD.FTZ R11, -R24, R26 ;  /* 0x0000001a180ba221 */ /* 0x000fe20000010100 */
[----:B------:R-:W-:Y:S01]  /*3b40*/  @!P4 FMUL.FTZ R7, R32, 1.4426950216293334961 ;  /* 0x3fb8aa3b2007c820 */ /* 0x000fe20000410000 */
[----:B------:R-:W-:Y:S01]  /*3b50*/  ISETP.GT.U32.OR P0, PT, R20, 0x7f, P0 ;  /* 0x0000007f1400780c */ /* 0x000fe20000704470 */
[C---:B------:R-:W-:Y:S01]  /*3b60*/  @!P1 FADD.FTZ R31, -R24.reuse, R31 ;  /* 0x0000001f181f9221 */ /* 0x040fe20000010100 */
[----:B------:R-:W-:Y:S01]  /*3b70*/  @!P3 FMUL.FTZ R9, R9, 1.4426950216293334961 ;  /* 0x3fb8aa3b0909b820 */ /* 0x000fe20000410000 */
[----:B------:R-:W-:Y:S01]  /*3b80*/  @!P2 FMUL.FTZ R11, R11, 1.4426950216293334961 ;  /* 0x3fb8aa3b0b0ba820 */ /* 0x000fe20000410000 */
[----:B------:R-:W2:Y:S01]  /*3b90*/  @!P5 MUFU.EX2 R35, R35 ;  /* 0x000000230023d308 */ /* 0x000ea20000000800 */
[----:B------:R-:W-:Y:S01]  /*3ba0*/  @!P1 FMUL.FTZ R19, R31, 1.4426950216293334961 ;  /* 0x3fb8aa3b1f139820 */ /* 0x000fe20000410000 */
[----:B-1----:R1:W-:Y:S06]  /*3bb0*/  @!P6 STS [R36+0x240], R3 ;  /* 0x000240032400e388 */ /* 0x0023ec0000000800 */
[----:B------:R-:W4:Y:S01]  /*3bc0*/  @!P4 MUFU.EX2 R7, R7 ;  /* 0x000000070007c308 */ /* 0x000f220000000800 */
[----:B------:R-:W-:-:S04]  /*3bd0*/  @!P0 FADD.FTZ R13, -R24, R27 ;  /* 0x0000001b180d8221 */ /* 0x000fc80000010100 */
[----:B------:R-:W-:-:S03]  /*3be0*/  @!P0 FMUL.FTZ R13, R13, 1.4426950216293334961 ;  /* 0x3fb8aa3b0d0d8820 */ /* 0x000fc60000410000 */
[----:B------:R-:W5:Y:S01]  /*3bf0*/  @!P3 MUFU.EX2 R9, R9 ;  /* 0x000000090009b308 */ /* 0x000f620000000800 */
[----:B--2---:R3:W-:Y:S01]  /*3c00*/  @!P5 STS [R36+0x480], R35 ;  /* 0x000480232400d388 */ /* 0x0047e20000000800 */
[----:B0-----:R-:W-:-:S06]  /*3c10*/  CS2R R4, SRZ ;  /* 0x0000000000047805 */ /* 0x001fcc000001ff00 */
[----:B------:R-:W0:Y:S01]  /*3c20*/  @!P2 MUFU.EX2 R11, R11 ;  /* 0x0000000b000ba308 */ /* 0x000e220000000800 */
[----:B----4-:R2:W-:Y:S01]  /*3c30*/  @!P4 STS [R36+0x6c0], R7 ;  /* 0x0006c0072400c388 */ /* 0x0105e20000000800 */
[----:B-1----:R-:W-:-:S06]  /*3c40*/  CS2R R2, SRZ ;  /* 0x0000000000027805 */ /* 0x002fcc000001ff00 */
[----:B------:R-:W1:Y:S01]  /*3c50*/  @!P1 MUFU.EX2 R19, R19 ;  /* 0x0000001300139308 */ /* 0x000e620000000800 */
[----:B-----5:R4:W-:Y:S07]  /*3c60*/  @!P3 STS [R36+0x900], R9 ;  /* 0x000900092400b388 */ /* 0x0209ee0000000800 */
[----:B------:R-:W5:Y:S01]  /*3c70*/  @!P0 MUFU.EX2 R13, R13 ;  /* 0x0000000d000d8308 */ /* 0x000f620000000800 */
[----:B0-----:R0:W-:Y:S01]  /*3c80*/  @!P2 STS [R36+0xb40], R11 ;  /* 0x000b400b2400a388 */ /* 0x0011e20000000800 */
[----:B---3--:R-:W-:-:S03]  /*3c90*/  IMAD R35, R17, UR6, RZ ;  /* 0x0000000611237c24 */ /* 0x008fc6000f8e02ff */
[----:B-1----:R-:W-:Y:S01]  /*3ca0*/  @!P1 STS [R36+0xd80], R19 ;  /* 0x000d801324009388 */ /* 0x002fe20000000800 */
[----:B--2---:R-:W-:-:S03]  /*3cb0*/  CS2R R6, SRZ ;  /* 0x0000000000067805 */ /* 0x004fc6000001ff00 */
[----:B-----5:R1:W-:Y:S01]  /*3cc0*/  @!P0 STS [R36+0xfc0], R13 ;  /* 0x000fc00d24008388 */ /* 0x0203e20000000800 */
[----:B------:R-:W-:Y:S01]  /*3cd0*/  BAR.SYNC.DEFER_BLOCKING 0x0 ;  /* 0x0000000000007b1d */ /* 0x000fe20000010000 */
[C---:B------:R-:W-:Y:S02]  /*3ce0*/  IADD3 R34, P0, PT, R35.reuse, R34, RZ ;  /* 0x0000002223227210 */ /* 0x040fe40007f1e0ff */
[----:B----4-:R-:W-:Y:S02]  /*3cf0*/  CS2R R8, SRZ ;  /* 0x0000000000087805 */ /* 0x010fe4000001ff00 */
[----:B0-----:R-:W-:Y:S02]  /*3d00*/  CS2R R10, SRZ ;  /* 0x00000000000a7805 */ /* 0x001fe4000001ff00 */
[----:B------:R-:W-:Y:S01]  /*3d10*/  LEA.HI.X.SX32 R35, R35, RZ, 0x1, P0 ;  /* 0x000000ff23237211 */ /* 0x000fe200000f0eff */
[----:B-1----:R-:W-:Y:S01]  /*3d20*/  IMAD.MOV.U32 R13, RZ, RZ, RZ ;  /* 0x000000ffff0d7224 */ /* 0x002fe200078e00ff */
[----:B------:R-:W-:Y:S06]  /*3d30*/  BRA.U !UP0, `(.L_x_254) ;  /* 0x0000000908307547 */ /* 0x000fec000b800000 */
[----:B------:R-:W0:Y:S01]  /*3d40*/  LDCU.64 UR4, c[0x0][0x3f8] ;  /* 0x00007f00ff0477ac */ /* 0x000e220008000a00 */
[----:B------:R-:W-:Y:S01]  /*3d50*/  SHF.L.U64.HI R35, R34, 0x2, R35 ;  /* 0x0000000222237819 */ /* 0x000fe20000010223 */
[C---:B------:R-:W-:Y:S01]  /*3d60*/  IMAD R32, R30.reuse, R17, RZ ;  /* 0x000000111e207224 */ /* 0x040fe200078e02ff */
[----:B------:R-:W-:Y:S01]  /*3d70*/  CS2R R26, SRZ ;  /* 0x00000000001a7805 */ /* 0x000fe2000001ff00 */
[----:B------:R-:W1:Y:S01]  /*3d80*/  LDCU UR7, c[0x0][0x534] ;  /* 0x0000a680ff0777ac */ /* 0x000e620008000800 */
[----:B------:R-:W-:Y:S01]  /*3d90*/  VIADD R33, R30, -UR6 ;  /* 0x800000061e217c36 */ /* 0x000fe20008000000 */
[----:B------:R-:W-:Y:S01]  /*3da0*/  CS2R R24, SRZ ;  /* 0x0000000000187805 */ /* 0x000fe2000001ff00 */
[----:B------:R-:W-:Y:S01]  /*3db0*/  IMAD.MOV.U32 R31, RZ, RZ, RZ ;  /* 0x000000ffff1f7224 */ /* 0x000fe200078e00ff */
[----:B------:R-:W-:Y:S01]  /*3dc0*/  UISETP.GE.U32.AND UP1, UPT, UR8, 0x4, UPT ;  /* 0x000000040800788c */ /* 0x000fe2000bf26070 */
[----:B------:R-:W-:Y:S01]  /*3dd0*/  IMAD.MOV.U32 R0, RZ, RZ, RZ ;  /* 0x000000ffff007224 */ /* 0x000fe200078e00ff */
[----:B------:R-:W-:-:S02]  /*3de0*/  CS2R R22, SRZ ;  /* 0x0000000000167805 */ /* 0x000fc4000001ff00 */
[----:B------:R-:W-:Y:S02]  /*3df0*/  CS2R R20, SRZ ;  /* 0x0000000000147805 */ /* 0x000fe4000001ff00 */
[----:B------:R-:W-:Y:S02]  /*3e00*/  CS2R R18, SRZ ;  /* 0x0000000000127805 */ /* 0x000fe4000001ff00 */
[----:B------:R-:W-:Y:S02]  /*3e10*/  CS2R R16, SRZ ;  /* 0x0000000000107805 */ /* 0x000fe4000001ff00 */
[----:B0-----:R-:W-:-:S04]  /*3e20*/  LEA R34, P0, R34, UR4, 0x2 ;  /* 0x0000000422227c11 */ /* 0x001fc8000f8010ff */
[----:B------:R-:W-:Y:S01]  /*3e30*/  IADD3.X R35, PT, PT, R35, UR5, RZ, P0, !PT ;  /* 0x0000000523237c10 */ /* 0x000fe200087fe4ff */
[----:B-1----:R-:W-:Y:S01]  /*3e40*/  ULOP3.LUT UP0, UR7, UR7, 0x3, URZ, 0xc0, !UPT ;  /* 0x0000000307077892 */ /* 0x002fe2000f80c0ff */
[----:B------:R-:W-:Y:S11]  /*3e50*/  BRA.U !UP1, `(.L_x_255) ;  /* 0x0000000509647547 */ /* 0x000ff6000b800000 */
[----:B------:R-:W0:Y:S01]  /*3e60*/  S2UR UR4, SR_CgaCtaId ;  /* 0x00000000000479c3 */ /* 0x000e220000008800 */
[----:B------:R-:W-:Y:S01]  /*3e70*/  UMOV UR5, 0x400 ;  /* 0x0000040000057882 */ /* 0x000fe20000000000 */
[----:B------:R-:W-:Y:S01]  /*3e80*/  ULOP3.LUT UR8, UR8, 0x7ffffffc, URZ, 0xc0, !UPT ;  /* 0x7ffffffc08087892 */ /* 0x000fe2000f8ec0ff */
[----:B------:R-:W-:Y:S01]  /*3e90*/  ISETP.GE.AND P1, PT, R28, R33, PT ;  /* 0x000000211c00720c */ /* 0x000fe20003f26270 */
[----:B------:R-:W-:Y:S01]  /*3ea0*/  IMAD.MOV.U32 R0, RZ, RZ, RZ ;  /* 0x000000ffff007224 */ /* 0x000fe200078e00ff */
[----:B------:R-:W-:Y:S02]  /*3eb0*/  CS2R R2, SRZ ;  /* 0x0000000000027805 */ /* 0x000fe4000001ff00 */
[----:B------:R-:W-:Y:S02]  /*3ec0*/  CS2R R4, SRZ ;  /* 0x0000000000047805 */ /* 0x000fe4000001ff00 */
[----:B------:R-:W-:Y:S02]  /*3ed0*/  CS2R R6, SRZ ;  /* 0x0000000000067805 */ /* 0x000fe4000001ff00 */
[----:B------:R-:W-:-:S02]  /*3ee0*/  CS2R R8, SRZ ;  /* 0x0000000000087805 */ /* 0x000fc4000001ff00 */
[----:B------:R-:W-:Y:S01]  /*3ef0*/  CS2R R10, SRZ ;  /* 0x00000000000a7805 */ /* 0x000fe2000001ff00 */
[----:B------:R-:W-:Y:S02]  /*3f00*/  IMAD.MOV.U32 R13, RZ, RZ, RZ ;  /* 0x000000ffff0d7224 */ /* 0x000fe400078e00ff */
[----:B------:R-:W-:Y:S01]  /*3f10*/  IMAD.U32 R31, RZ, RZ, UR8 ;  /* 0x00000008ff1f7e24 */ /* 0x000fe2000f8e00ff */
[----:B0-----:R-:W-:Y:S02]  /*3f20*/  ULEA UR4, UR4, UR5, 0x18 ;  /* 0x0000000504047291 */ /* 0x001fe4000f8ec0ff */
[----:B------:R-:W-:-:S04]  /*3f30*/  UIADD3 UR5, UPT, UPT, -UR8, URZ, URZ ;  /* 0x000000ff08057290 */ /* 0x000fc8000fffe1ff */
[----:B------:R-:W-:-:S05]  /*3f40*/  LEA R14, R28, UR4, 0x2 ;  /* 0x000000041c0e7c11 */ /* 0x000fca000f8e10ff */
[----:B------:R-:W-:-:S07]  /*3f50*/  VIADD R14, R14, 0x48 ;  /* 0x000000480e0e7836 */ /* 0x000fce0000000000 */
.L_x_256:
[----:B------:R-:W2:Y:S01]  /*3f60*/  @!P1 LDG.E.128 R16, desc[UR10][R34.64] ;  /* 0x0000000a22109981 */ /* 0x000ea2000c1e1d00 */
[C-C-:B------:R-:W-:Y:S01]  /*3f70*/  @!P1 IMAD.WIDE R36, R32.reuse, 0x4, R34.reuse ;  /* 0x0000000420249825 */ /* 0x140fe200078e0222 */
[----:B------:R-:W-:Y:S02]  /*3f80*/  UIADD3 UR5, UPT, UPT, UR5, 0x4, URZ ;  /* 0x0000000405057890 */ /* 0x000fe4000fffe0ff */
[----:B------:R-:W2:Y:S01]  /*3f90*/  LDS R12, [R14+-0x48] ;  /* 0xffffb8000e0c7984 */ /* 0x000ea20000000800 */
[----:B------:R-:W-:Y:S01]  /*3fa0*/  @!P1 IMAD.WIDE R38, R32, 0x8, R34 ;  /* 0x0000000820269825 */ /* 0x000fe200078e0222 */
[----:B------:R-:W-:Y:S02]  /*3fb0*/  UISETP.NE.AND UP1, UPT, UR5, URZ, UPT ;  /* 0x000000ff0500728c */ /* 0x000fe4000bf25270 */
[----:B------:R-:W3:Y:S04]  /*3fc0*/  @!P1 LDG.E.128 R20, desc[UR10][R34.64+0x100] ;  /* 0x0001000a22149981 */ /* 0x000ee8000c1e1d00 */
[----:B------:R-:W4:Y:S01]  /*3fd0*/  @!P1 LDG.E.128 R24, desc[UR10][R34.64+0x200] ;  /* 0x0002000a22189981 */ /* 0x000f22000c1e1d00 */
[C---:B--2---:R-:W-:Y:S01]  /*3fe0*/  FFMA.FTZ R13, R12.reuse, R16, R13 ;  /* 0x000000100c0d7223 */ /* 0x044fe2000001000d */
[C---:B------:R-:W-:Y:S01]  /*3ff0*/  FFMA.FTZ R10, R12.reuse, R17, R10 ;  /* 0x000000110c0a7223 */ /* 0x040fe2000001000a */
[C---:B------:R-:W-:Y:S01]  /*4000*/  FFMA.FTZ R11, R12.reuse, R18, R11 ;  /* 0x000000120c0b7223 */ /* 0x040fe2000001000b */
[C---:B------:R-:W-:Y:S02]  /*4010*/  FFMA.FTZ R8, R12.reuse, R19, R8 ;  /* 0x000000130c087223 */ /* 0x040fe40000010008 */
[----:B------:R-:W2:Y:S01]  /*4020*/  @!P1 LDG.E.128 R16, desc[UR10][R36.64] ;  /* 0x0000000a24109981 */ /* 0x000ea2000c1e1d00 */
[C---:B---3--:R-:W-:Y:S01]  /*4030*/  FFMA.FTZ R9, R12.reuse, R20, R9 ;  /* 0x000000140c097223 */ /* 0x048fe20000010009 */
[C---:B------:R-:W-:Y:S01]  /*4040*/  FFMA.FTZ R6, R12.reuse, R21, R6 ;  /* 0x000000150c067223 */ /* 0x040fe20000010006 */
[C---:B------:R-:W-:Y:S01]  /*4050*/  FFMA.FTZ R7, R12.reuse, R22, R7 ;  /* 0x000000160c077223 */ /* 0x040fe20000010007 */
[C---:B------:R-:W-:Y:S01]  /*4060*/  FFMA.FTZ R4, R12.reuse, R23, R4 ;  /* 0x000000170c047223 */ /* 0x040fe20000010004 */
[C---:B----4-:R-:W-:Y:S01]  /*4070*/  FFMA.FTZ R5, R12.reuse, R24, R5 ;  /* 0x000000180c057223 */ /* 0x050fe20000010005 */
[----:B------:R-:W3:Y:S01]  /*4080*/  @!P1 LDG.E.128 R20, desc[UR10][R36.64+0x100] ;  /* 0x0001000a24149981 */ /* 0x000ee2000c1e1d00 */
[C---:B------:R-:W-:Y:S01]  /*4090*/  FFMA.FTZ R2, R12.reuse, R25, R2 ;  /* 0x000000190c027223 */ /* 0x040fe20000010002 */
[C---:B------:R-:W-:Y:S01]  /*40a0*/  FFMA.FTZ R3, R12.reuse, R26, R3 ;  /* 0x0000001a0c037223 */ /* 0x040fe20000010003 */
[----:B------:R-:W-:Y:S02]  /*40b0*/  FFMA.FTZ R0, R12, R27, R0 ;  /* 0x0000001b0c007223 */ /* 0x000fe40000010000 */
[----:B------:R-:W2:Y:S04]  /*40c0*/  LDS R12, [R14+-0x24] ;  /* 0xffffdc000e0c7984 */ /* 0x000ea80000000800 */
[----:B------:R0:W4:Y:S02]  /*40d0*/  @!P1 LDG.E.128 R24, desc[UR10][R36.64+0x200] ;  /* 0x0002000a24189981 */ /* 0x000124000c1e1d00 */
[C---:B0-----:R-:W-:Y:S01]  /*40e0*/  @!P1 IMAD.WIDE R36, R32.reuse, 0xc, R34 ;  /* 0x0000000c20249825 */ /* 0x041fe200078e0222 */
[C---:B------:R-:W-:Y:S04]  /*40f0*/  LEA R34, P0, R32.reuse, R34, 0x4 ;  /* 0x0000002220227211 */ /* 0x040fe800078020ff */
[----:B------:R-:W-:Y:S01]  /*4100*/  LEA.HI.X.SX32 R35, R32, R35, 0x4, P0 ;  /* 0x0000002320237211 */ /* 0x000fe200000f26ff */
        /* <DEDUP_REMOVED lines=8> */
[C---:B------:R-:W-:Y:S02]  /*4190*/  FFMA.FTZ R4, R12.reuse, R23, R4 ;  /* 0x000000170c047223 */ /* 0x040fe40000010004 */
[----:B------:R-:W3:Y:S01]  /*41a0*/  @!P1 LDG.E.128 R20, desc[UR10][R38.64+0x100] ;  /* 0x0001000a26149981 */ /* 0x000ee2000c1e1d00 */
[C---:B----4-:R-:W-:Y:S01]  /*41b0*/  FFMA.FTZ R5, R12.reuse, R24, R5 ;  /* 0x000000180c057223 */ /* 0x050fe20000010005 */
[C---:B------:R-:W-:Y:S01]  /*41c0*/  FFMA.FTZ R2, R12.reuse, R25, R2 ;  /* 0x000000190c027223 */ /* 0x040fe20000010002 */
[C---:B------:R-:W-:Y:S01]  /*41d0*/  FFMA.FTZ R3, R12.reuse, R26, R3 ;  /* 0x0000001a0c037223 */ /* 0x040fe20000010003 */
[----:B------:R-:W-:Y:S02]  /*41e0*/  FFMA.FTZ R0, R12, R27, R0 ;  /* 0x0000001b0c007223 */ /* 0x000fe40000010000 */
[----:B------:R-:W4:Y:S04]  /*41f0*/  @!P1 LDG.E.128 R24, desc[UR10][R38.64+0x200] ;  /* 0x0002000a26189981 */ /* 0x000f28000c1e1d00 */
[----:B------:R-:W2:Y:S02]  /*4200*/  LDS R12, [R14] ;  /* 0x000000000e0c7984 */ /* 0x000ea40000000800 */
        /* <DEDUP_REMOVED lines=15> */
[----:B------:R0:W2:Y:S02]  /*4300*/  LDS R12, [R14+0x24] ;  /* 0x000024000e0c7984 */ /* 0x0000a40000000800 */
[----:B0-----:R-:W-:Y:S01]  /*4310*/  IADD3 R14, PT, PT, R14, 0x90, RZ ;  /* 0x000000900e0e7810 */ /* 0x001fe20007ffe0ff */
[C---:B--2---:R-:W-:Y:S01]  /*4320*/  FFMA.FTZ R13, R12.reuse, R16, R13 ;  /* 0x000000100c0d7223 */ /* 0x044fe2000001000d */
[C---:B------:R-:W-:Y:S01]  /*4330*/  FFMA.FTZ R10, R12.reuse, R17, R10 ;  /* 0x000000110c0a7223 */ /* 0x040fe2000001000a */
[C---:B------:R-:W-:Y:S01]  /*4340*/  FFMA.FTZ R11, R12.reuse, R18, R11 ;  /* 0x000000120c0b7223 */ /* 0x040fe2000001000b */
[C---:B------:R-:W-:Y:S01]  /*4350*/  FFMA.FTZ R8, R12.reuse, R19, R8 ;  /* 0x000000130c087223 */ /* 0x040fe20000010008 */
[C---:B---3--:R-:W-:Y:S01]  /*4360*/  FFMA.FTZ R9, R12.reuse, R20, R9 ;  /* 0x000000140c097223 */ /* 0x048fe20000010009 */
[C---:B------:R-:W-:Y:S01]  /*4370*/  FFMA.FTZ R6, R12.reuse, R21, R6 ;  /* 0x000000150c067223 */ /* 0x040fe20000010006 */
[C---:B------:R-:W-:Y:S01]  /*4380*/  FFMA.FTZ R7, R12.reuse, R22, R7 ;  /* 0x000000160c077223 */ /* 0x040fe20000010007 */
[C---:B------:R-:W-:Y:S01]  /*4390*/  FFMA.FTZ R4, R12.reuse, R23, R4 ;  /* 0x000000170c047223 */ /* 0x040fe20000010004 */
[C---:B----4-:R-:W-:Y:S01]  /*43a0*/  FFMA.FTZ R5, R12.reuse, R24, R5 ;  /* 0x000000180c057223 */ /* 0x050fe20000010005 */
[C---:B------:R-:W-:Y:S01]  /*43b0*/  FFMA.FTZ R2, R12.reuse, R25, R2 ;  /* 0x000000190c027223 */ /* 0x040fe20000010002 */
[C---:B------:R-:W-:Y:S01]  /*43c0*/  FFMA.FTZ R3, R12.reuse, R26, R3 ;  /* 0x0000001a0c037223 */ /* 0x040fe20000010003 */
[----:B------:R-:W-:Y:S01]  /*43d0*/  FFMA.FTZ R0, R12, R27, R0 ;  /* 0x0000001b0c007223 */ /* 0x000fe20000010000 */
[----:B------:R-:W-:Y:S09]  /*43e0*/  BRA.U UP1, `(.L_x_256) ;  /* 0xfffffff901dc7547 */ /* 0x000ff2000b83ffff */
.L_x_255:
[----:B------:R-:W-:Y:S05]  /*43f0*/  BRA.U !UP0, `(.L_x_254) ;  /* 0x0000000108807547 */ /* 0x000fea000b800000 */
[----:B------:R-:W0:Y:S01]  /*4400*/  S2UR UR4, SR_CgaCtaId ;  /* 0x00000000000479c3 */ /* 0x000e220000008800 */
[----:B------:R-:W-:Y:S01]  /*4410*/  UMOV UR5, 0x400 ;  /* 0x0000040000057882 */ /* 0x000fe20000000000 */
[----:B------:R-:W-:Y:S01]  /*4420*/  IMAD R31, R31, 0x9, R28 ;  /* 0x000000091f1f7824 */ /* 0x000fe200078e021c */
[----:B------:R-:W-:Y:S01]  /*4430*/  IADD3 R34, P1, PT, R34, 0x200, RZ ;  /* 0x0000020022227810 */ /* 0x000fe20007f3e0ff */
[----:B------:R-:W-:Y:S01]  /*4440*/  UIADD3 UR7, UPT, UPT, -UR7, URZ, URZ ;  /* 0x000000ff07077290 */ /* 0x000fe2000fffe1ff */
[----:B------:R-:W-:Y:S01]  /*4450*/  ISETP.GE.AND P0, PT, R28, R33, PT ;  /* 0x000000211c00720c */ /* 0x000fe20003f06270 */
[----:B------:R-:W-:Y:S01]  /*4460*/  IMAD.WIDE R32, R32, 0x4, RZ ;  /* 0x0000000420207825 */ /* 0x000fe200078e02ff */
[----:B------:R-:W-:Y:S01]  /*4470*/  IADD3.X R35, PT, PT, RZ, R35, RZ, P1, !PT ;  /* 0x00000023ff237210 */ /* 0x000fe20000ffe4ff */
[----:B0-----:R-:W-:-:S06]  /*4480*/  ULEA UR4, UR4, UR5, 0x18 ;  /* 0x0000000504047291 */ /* 0x001fcc000f8ec0ff */
[----:B------:R-:W-:-:S07]  /*4490*/  LEA R14, R31, UR4, 0x2 ;  /* 0x000000041f0e7c11 */ /* 0x000fce000f8e10ff */
.L_x_257:
[----:B------:R-:W2:Y:S01]  /*44a0*/  @!P0 LDG.E.128 R16, desc[UR10][R34.64+-0x200] ;  /* 0xfffe000a22108981 */ /* 0x000ea2000c1e1d00 */
[----:B------:R-:W-:Y:S03]  /*44b0*/  UIADD3 UR7, UPT, UPT, UR7, 0x1, URZ ;  /* 0x0000000107077890 */ /* 0x000fe6000fffe0ff */
[----:B------:R-:W3:Y:S01]  /*44c0*/  @!P0 LDG.E.128 R20, desc[UR10][R34.64+-0x100] ;  /* 0xffff000a22148981 */ /* 0x000ee2000c1e1d00 */
[----:B------:R-:W-:Y:S03]  /*44d0*/  UISETP.NE.AND UP0, UPT, UR7, URZ, UPT ;  /* 0x000000ff0700728c */ /* 0x000fe6000bf05270 */
[----:B------:R0:W4:Y:S04]  /*44e0*/  @!P0 LDG.E.128 R24, desc[UR10][R34.64] ;  /* 0x0000000a22188981 */ /* 0x000128000c1e1d00 */
[----:B------:R1:W2:Y:S01]  /*44f0*/  LDS R12, [R14] ;  /* 0x000000000e0c7984 */ /* 0x0002a20000000800 */
[----:B0-----:R-:W-:Y:S02]  /*4500*/  IADD3 R34, P1, PT, R32, R34, RZ ;  /* 0x0000002220227210 */ /* 0x001fe40007f3e0ff */
[----:B-1----:R-:W-:Y:S02]  /*4510*/  IADD3 R14, PT, PT, R14, 0x24, RZ ;  /* 0x000000240e0e7810 */ /* 0x002fe40007ffe0ff */
[----:B------:R-:W-:Y:S01]  /*4520*/  IADD3.X R35, PT, PT, R33, R35, RZ, P1, !PT ;  /* 0x0000002321237210 */ /* 0x000fe20000ffe4ff */
        /* <DEDUP_REMOVED lines=13> */
.L_x_254:
[----:B------:R-:W-:-:S04]  /*4600*/  IADD3 R28, PT, PT, R28, UR6, RZ ;  /* 0x000000061c1c7c10 */ /* 0x000fc8000fffe0ff */
[----:B------:R-:W-:-:S13]  /*4610*/  ISETP.GE.AND P0, PT, R28, R30, PT ;  /* 0x0000001e1c00720c */ /* 0x000fda0003f06270 */
[----:B------:R-:W-:Y:S05]  /*4620*/  @P0 EXIT ;  /* 0x000000000000094d */ /* 0x000fea0003800000 */
[-C--:B------:R-:W-:Y:S01]  /*4630*/  IABS R18, R29.reuse ;  /* 0x0000001d00127213 */ /* 0x080fe20000000000 */
[----:B------:R-:W0:Y:S01]  /*4640*/  LDC R14, c[0x0][0x434] ;  /* 0x00010d00ff0e7b82 */ /* 0x000e220000000800 */
[----:B------:R-:W-:Y:S01]  /*4650*/  IABS R20, R28 ;  /* 0x0000001c00147213 */ /* 0x000fe20000000000 */
[----:B------:R-:W1:Y:S01]  /*4660*/  LDCU.128 UR4, c[0x0][0x400] ;  /* 0x00008000ff0477ac */ /* 0x000e620008000c00 */
[----:B------:R-:W2:Y:S01]  /*4670*/  I2F.RP R16, R18 ;  /* 0x0000001200107306 */ /* 0x000ea20000209400 */
[----:B------:R-:W-:Y:S01]  /*4680*/  IABS R19, R29 ;  /* 0x0000001d00137213 */ /* 0x000fe20000000000 */
[----:B------:R-:W3:Y:S01]  /*4690*/  LDCU.64 UR8, c[0x0][0x410] ;  /* 0x00008200ff0877ac */ /* 0x000ee20008000a00 */
[----:B------:R-:W-:Y:S02]  /*46a0*/  F2FP.BF16.F32.PACK_AB R10, R10, R13 ;  /* 0x0000000d0a0a723e */ /* 0x000fe400000010ff */
[----:B------:R-:W-:Y:S02]  /*46b0*/  IADD3 R19, PT, PT, RZ, -R19, RZ ;  /* 0x80000013ff137210 */ /* 0x000fe40007ffe0ff */
[----:B------:R-:W-:-:S02]  /*46c0*/  F2FP.BF16.F32.PACK_AB R11, R8, R11 ;  /* 0x0000000b080b723e */ /* 0x000fc400000010ff */
[----:B------:R-:W-:Y:S02]  /*46d0*/  F2FP.BF16.F32.PACK_AB R6, R6, R9 ;  /* 0x000000090606723e */ /* 0x000fe400000010ff */
[----:B------:R-:W-:Y:S02]  /*46e0*/  F2FP.BF16.F32.PACK_AB R7, R4, R7 ;  /* 0x000000070407723e */ /* 0x000fe400000010ff */
[----:B------:R-:W-:Y:S01]  /*46f0*/  F2FP.BF16.F32.PACK_AB R2, R2, R5 ;  /* 0x000000050202723e */ /* 0x000fe200000010ff */
[----:B--2---:R-:W2:Y:S01]  /*4700*/  MUFU.RCP R22, R16 ;  /* 0x0000001000167308 */ /* 0x004ea20000001000 */
[----:B------:R-:W-:Y:S01]  /*4710*/  F2FP.BF16.F32.PACK_AB R3, R0, R3 ;  /* 0x000000030003723e */ /* 0x000fe200000010ff */
[----:B--2---:R-:W-:-:S06]  /*4720*/  VIADD R22, R22, 0xffffffe ;  /* 0x0ffffffe16167836 */ /* 0x004fcc0000000000 */
[----:B------:R-:W2:Y:S02]  /*4730*/  F2I.FTZ.U32.TRUNC.NTZ R23, R22 ;  /* 0x0000001600177305 */ /* 0x000ea4000021f000 */
[----:B--2---:R-:W-:Y:S02]  /*4740*/  IMAD.MOV R12, RZ, RZ, -R23 ;  /* 0x000000ffff0c7224 */ /* 0x004fe400078e0a17 */
[----:B------:R-:W-:Y:S02]  /*4750*/  IMAD.MOV.U32 R22, RZ, RZ, RZ ;  /* 0x000000ffff167224 */ /* 0x000fe400078e00ff */
[----:B------:R-:W-:Y:S01]  /*4760*/  IMAD R17, R12, R18, RZ ;  /* 0x000000120c117224 */ /* 0x000fe200078e02ff */
[----:B0-----:R-:W-:-:S03]  /*4770*/  IABS R12, R14 ;  /* 0x0000000e000c7213 */ /* 0x001fc60000000000 */
[----:B------:R-:W-:-:S06]  /*4780*/  IMAD.HI.U32 R17, R23, R17, R22 ;  /* 0x0000001117117227 */ /* 0x000fcc00078e0016 */
[----:B------:R-:W-:Y:S02]  /*4790*/  IMAD.HI.U32 R16, R17, R20, RZ ;  /* 0x0000001411107227 */ /* 0x000fe400078e00ff */
[----:B------:R-:W0:Y:S02]  /*47a0*/  I2F.RP R17, R12 ;  /* 0x0000000c00117306 */ /* 0x000e240000209400 */
[----:B------:R-:W-:-:S05]  /*47b0*/  IMAD R19, R16, R19, R20 ;  /* 0x0000001310137224 */ /* 0x000fca00078e0214 */
[----:B------:R-:W-:Y:S01]  /*47c0*/  ISETP.GT.U32.AND P1, PT, R18, R19, PT ;  /* 0x000000131200720c */ /* 0x000fe20003f24070 */
[----:B0-----:R-:W0:-:S12]  /*47d0*/  MUFU.RCP R17, R17 ;  /* 0x0000001100117308 */ /* 0x001e180000001000 */
[----:B------:R-:W-:Y:S02]  /*47e0*/  @!P1 IMAD.IADD R19, R19, 0x1, -R18 ;  /* 0x0000000113139824 */ /* 0x000fe400078e0a12 */
[----:B------:R-:W-:Y:S01]  /*47f0*/  @!P1 VIADD R16, R16, 0x1 ;  /* 0x0000000110109836 */ /* 0x000fe20000000000 */
[----:B------:R-:W-:Y:S02]  /*4800*/  ISETP.NE.AND P1, PT, R29, RZ, PT ;  /* 0x000000ff1d00720c */ /* 0x000fe40003f25270 */
[----:B------:R-:W-:Y:S02]  /*4810*/  ISETP.GE.U32.AND P2, PT, R19, R18, PT ;  /* 0x000000121300720c */ /* 0x000fe40003f46070 */
[----:B------:R-:W-:-:S04]  /*4820*/  LOP3.LUT R18, R28, R29, RZ, 0x3c, !PT ;  /* 0x0000001d1c127212 */ /* 0x000fc800078e3cff */
[----:B------:R-:W-:Y:S02]  /*4830*/  ISETP.GE.AND P0, PT, R18, RZ, PT ;  /* 0x000000ff1200720c */ /* 0x000fe40003f06270 */
[----:B0-----:R-:W-:-:S04]  /*4840*/  IADD3 R18, PT, PT, R17, 0xffffffe, RZ ;  /* 0x0ffffffe11127810 */ /* 0x001fc80007ffe0ff */
[----:B------:R-:W0:Y:S01]  /*4850*/  F2I.FTZ.U32.TRUNC.NTZ R19, R18 ;  /* 0x0000001200137305 */ /* 0x000e22000021f000 */
[----:B------:R-:W-:-:S06]  /*4860*/  @P2 VIADD R16, R16, 0x1 ;  /* 0x0000000110102836 */ /* 0x000fcc0000000000 */
[----:B------:R-:W-:Y:S01]  /*4870*/  @!P0 IMAD.MOV R16, RZ, RZ, -R16 ;  /* 0x000000ffff108224 */ /* 0x000fe200078e0a10 */
[----:B------:R-:W-:-:S05]  /*4880*/  @!P1 LOP3.LUT R16, RZ, R29, RZ, 0x33, !PT ;  /* 0x0000001dff109212 */ /* 0x000fca00078e33ff */
[----:B------:R-:W-:Y:S01]  /*4890*/  IMAD R29, R29, R16, RZ ;  /* 0x000000101d1d7224 */ /* 0x000fe200078e02ff */
[----:B0-----:R-:W-:Y:S01]  /*48a0*/  IADD3 R17, PT, PT, RZ, -R19, RZ ;  /* 0x80000013ff117210 */ /* 0x001fe20007ffe0ff */
[----:B------:R-:W-:Y:S02]  /*48b0*/  IMAD.MOV.U32 R18, RZ, RZ, RZ ;  /* 0x000000ffff127224 */ /* 0x000fe400078e00ff */
[----:B------:R-:W-:Y:S02]  /*48c0*/  IMAD.IADD R23, R28, 0x1, -R29 ;  /* 0x000000011c177824 */ /* 0x000fe400078e0a1d */
[----:B------:R-:W-:-:S03]  /*48d0*/  IMAD R21, R17, R12, RZ ;  /* 0x0000000c11157224 */ /* 0x000fc600078e02ff */
[----:B------:R-:W-:Y:S01]  /*48e0*/  IABS R17, R23 ;  /* 0x0000001700117213 */ /* 0x000fe20000000000 */
[----:B------:R-:W-:Y:S01]  /*48f0*/  IMAD.HI.U32 R21, R19, R21, R18 ;  /* 0x0000001513157227 */ /* 0x000fe200078e0012 */
[----:B------:R-:W-:-:S04]  /*4900*/  LOP3.LUT R23, R23, R14, RZ, 0x3c, !PT ;  /* 0x0000000e17177212 */ /* 0x000fc800078e3cff */
[----:B------:R-:W-:Y:S01]  /*4910*/  ISETP.GE.AND P1, PT, R23, RZ, PT ;  /* 0x000000ff1700720c */ /* 0x000fe20003f26270 */
[----:B------:R-:W-:-:S05]  /*4920*/  IMAD.HI.U32 R21, R21, R17, RZ ;  /* 0x0000001115157227 */ /* 0x000fca00078e00ff */
[----:B------:R-:W-:-:S05]  /*4930*/  IADD3 R18, PT, PT, -R21, RZ, RZ ;  /* 0x000000ff15127210 */ /* 0x000fca0007ffe1ff */
[----:B------:R-:W-:Y:S02]  /*4940*/  IMAD R17, R12, R18, R17 ;  /* 0x000000120c117224 */ /* 0x000fe400078e0211 */
[----:B-1----:R-:W-:-:S03]  /*4950*/  IMAD.WIDE.U32 R18, R16, UR4, RZ ;  /* 0x0000000410127c25 */ /* 0x002fc6000f8e00ff */
        /* <DEDUP_REMOVED lines=9> */
[----:B------:R-:W-:Y:S02]  /*49f0*/  @P2 IADD3 R21, PT, PT, R21, 0x1, RZ ;  /* 0x0000000115152810 */ /* 0x000fe40007ffe0ff */
[----:B------:R-:W-:-:S03]  /*4a00*/  IMAD.IADD R19, R19, 0x1, R12 ;  /* 0x0000000113137824 */ /* 0x000fc600078e020c */
[----:B------:R-:W-:Y:S01]  /*4a10*/  @!P1 IMAD.MOV R21, RZ, RZ, -R21 ;  /* 0x000000ffff159224 */ /* 0x000fe200078e0a15 */
[----:B------:R-:W-:-:S04]  /*4a20*/  @!P0 LOP3.LUT R21, RZ, R14, RZ, 0x33, !PT ;  /* 0x0000000eff158212 */ /* 0x000fc800078e33ff */
[----:B------:R-:W-:Y:S01]  /*4a30*/  SHF.R.S32.HI R16, RZ, 0x1f, R21 ;  /* 0x0000001fff107819 */ /* 0x000fe20000011415 */
[C---:B------:R-:W-:Y:S02]  /*4a40*/  IMAD R29, R21.reuse, R14, R29 ;  /* 0x0000000e151d7224 */ /* 0x040fe400078e021d */
[----:B---3--:R-:W-:-:S03]  /*4a50*/  IMAD.WIDE.U32 R18, R21, UR8, R18 ;  /* 0x0000000815127c25 */ /* 0x008fc6000f8e0012 */
[----:B------:R-:W-:Y:S01]  /*4a60*/  IADD3 R29, PT, PT, R28, -R29, RZ ;  /* 0x8000001d1c1d7210 */ /* 0x000fe20007ffe0ff */
[----:B------:R-:W-:-:S03]  /*4a70*/  IMAD R16, R16, UR8, RZ ;  /* 0x0000000810107c24 */ /* 0x000fc6000f8e02ff */
[----:B------:R-:W-:Y:S01]  /*4a80*/  SHF.R.S32.HI R12, RZ, 0x1f, R29 ;  /* 0x0000001fff0c7819 */ /* 0x000fe2000001141d */
[----:B------:R-:W-:-:S04]  /*4a90*/  IMAD R21, R21, UR9, R16 ;  /* 0x0000000915157c24 */ /* 0x000fc8000f8e0210 */
[----:B------:R-:W-:Y:S02]  /*4aa0*/  IMAD.IADD R19, R19, 0x1, R21 ;  /* 0x0000000113137824 */ /* 0x000fe400078e0215 */
[----:B------:R-:W-:Y:S02]  /*4ab0*/  IMAD R12, R12, UR6, RZ ;  /* 0x000000060c0c7c24 */ /* 0x000fe4000f8e02ff */
[----:B------:R-:W-:-:S04]  /*4ac0*/  IMAD.WIDE.U32 R18, R29, UR6, R18 ;  /* 0x000000061d127c25 */ /* 0x000fc8000f8e0012 */
[----:B------:R-:W-:Y:S01]  /*4ad0*/  IMAD R29, R29, UR7, R12 ;  /* 0x000000071d1d7c24 */ /* 0x000fe2000f8e020c */
[----:B------:R-:W-:-:S04]  /*4ae0*/  IADD3 R15, P0, PT, R15, R18, RZ ;  /* 0x000000120f0f7210 */ /* 0x000fc80007f1e0ff */
[----:B------:R-:W-:Y:S02]  /*4af0*/  IADD3.X R14, PT, PT, R19, R29, RZ, P0, !PT ;  /* 0x0000001d130e7210 */ /* 0x000fe400007fe4ff */
[----:B0-----:R-:W-:-:S04]  /*4b00*/  LEA R12, P0, R15, UR4, 0x1 ;  /* 0x000000040f0c7c11 */ /* 0x001fc8000f8008ff */
[----:B------:R-:W-:-:S05]  /*4b10*/  LEA.HI.X R13, R15, UR5, R14, 0x1, P0 ;  /* 0x000000050f0d7c11 */ /* 0x000fca00080f0c0e */
[----:B------:R-:W-:Y:S04]  /*4b20*/  STG.E.64 desc[UR10][R12.64], R10 ;  /* 0x0000000a0c007986 */ /* 0x000fe8000c101b0a */
[----:B------:R-:W-:Y:S04]  /*4b30*/  STG.E.64 desc[UR10][R12.64+0x80], R6 ;  /* 0x000080060c007986 */ /* 0x000fe8000c101b0a */
[----:B------:R-:W-:Y:S01]  /*4b40*/  STG.E.64 desc[UR10][R12.64+0x100], R2 ;  /* 0x000100020c007986 */ /* 0x000fe2000c101b0a */
[----:B------:R-:W-:Y:S05]  /*4b50*/  EXIT ;  /* 0x000000000000794d */ /* 0x000fea0003800000 */
        .weak           $__internal_7_$__cuda_sm20_div_s64
        .type           $__internal_7_$__cuda_sm20_div_s64,@function
        .size           $__internal_7_$__cuda_sm20_div_s64,(.L_x_3716 - $__internal_7_$__cuda_sm20_div_s64)
$__internal_7_$__cuda_sm20_div_s64:
        /* <DEDUP_REMOVED lines=10> */
[----:B------:R-:W-:Y:S01]  /*4c00*/  IMAD R23, R42, R41, R23 ;  /* 0x000000292a177224 */ /* 0x000fe200078e0217 */
[----:B------:R-:W-:-:S03]  /*4c10*/  IADD3 R13, P0, PT, RZ, -R22, RZ ;  /* 0x80000016ff0d7210 */ /* 0x000fc60007f1e0ff */
[----:B------:R-:W-:Y:S02]  /*4c20*/  IMAD R0, R43, R40, R23 ;  /* 0x000000282b007224 */ /* 0x000fe400078e0217 */
[----:B------:R-:W-:-:S04]  /*4c30*/  IMAD.HI.U32 R22, R42, R13, RZ ;  /* 0x0000000d2a167227 */ /* 0x000fc800078e00ff */
[----:B------:R-:W-:Y:S02]  /*4c40*/  IMAD.X R0, RZ, RZ, ~R0, P0 ;  /* 0x000000ffff007224 */ /* 0x000fe400000e0e00 */
[----:B------:R-:W-:Y:S02]  /*4c50*/  IMAD.MOV.U32 R23, RZ, RZ, R42 ;  /* 0x000000ffff177224 */ /* 0x000fe400078e002a */
[----:B------:R-:W-:-:S04]  /*4c60*/  IMAD.HI.U32 R12, R43, R0, RZ ;  /* 0x000000002b0c7227 */ /* 0x000fc800078e00ff */
[----:B------:R-:W-:-:S04]  /*4c70*/  IMAD.WIDE.U32 R22, P0, R42, R0, R22 ;  /* 0x000000002a167225 */ /* 0x000fc80007800016 */
[C---:B------:R-:W-:Y:S02]  /*4c80*/  IMAD R0, R43.reuse, R0, RZ ;  /* 0x000000002b007224 */ /* 0x040fe400078e02ff */
[----:B------:R-:W-:-:S04]  /*4c90*/  IMAD.HI.U32 R13, P1, R43, R13, R22 ;  /* 0x0000000d2b0d7227 */ /* 0x000fc80007820016 */
[----:B------:R-:W-:Y:S01]  /*4ca0*/  IMAD.X R12, R12, 0x1, R43, P0 ;  /* 0x000000010c0c7824 */ /* 0x000fe200000e062b */
[----:B------:R-:W-:-:S04]  /*4cb0*/  IADD3 R23, P0, PT, R0, R13, RZ ;  /* 0x0000000d00177210 */ /* 0x000fc80007f1e0ff */
[----:B------:R-:W-:Y:S01]  /*4cc0*/  IADD3.X R13, PT, PT, RZ, RZ, R12, P0, P1 ;  /* 0x000000ffff0d7210 */ /* 0x000fe200007e240c */
[----:B------:R-:W-:Y:S01]  /*4cd0*/  IMAD.WIDE.U32 R42, R23, R40, RZ ;  /* 0x00000028172a7225 */ /* 0x000fe200078e00ff */
[----:B------:R-:W-:-:S03]  /*4ce0*/  ISETP.GE.AND P1, PT, R19, RZ, PT ;  /* 0x000000ff1300720c */ /* 0x000fc60003f26270 */
[----:B------:R-:W-:Y:S01]  /*4cf0*/  IMAD R0, R23, R41, R43 ;  /* 0x0000002917007224 */ /* 0x000fe200078e022b */
[----:B------:R-:W-:-:S03]  /*4d00*/  IADD3 R12, P0, PT, RZ, -R42, RZ ;  /* 0x8000002aff0c7210 */ /* 0x000fc60007f1e0ff */
[----:B------:R-:W-:Y:S02]  /*4d10*/  IMAD R0, R13, R40, R0 ;  /* 0x000000280d007224 */ /* 0x000fe400078e0200 */
[----:B------:R-:W-:-:S04]  /*4d20*/  IMAD.HI.U32 R22, R23, R12, RZ ;  /* 0x0000000c17167227 */ /* 0x000fc800078e00ff */
[----:B------:R-:W-:-:S04]  /*4d30*/  IMAD.X R0, RZ, RZ, ~R0, P0 ;  /* 0x000000ffff007224 */ /* 0x000fc800000e0e00 */
[----:B------:R-:W-:-:S04]  /*4d40*/  IMAD.WIDE.U32 R22, P0, R23, R0, R22 ;  /* 0x0000000017167225 */ /* 0x000fc80007800016 */
[----:B------:R-:W-:-:S04]  /*4d50*/  IMAD.HI.U32 R12, P3, R13, R12, R22 ;  /* 0x0000000c0d0c7227 */ /* 0x000fc80007860016 */
[----:B------:R-:W-:-:S04]  /*4d60*/  IMAD.HI.U32 R22, R13, R0, RZ ;  /* 0x000000000d167227 */ /* 0x000fc800078e00ff */
[----:B------:R-:W-:Y:S01]  /*4d70*/  IMAD.MOV.U32 R23, RZ, RZ, RZ ;  /* 0x000000ffff177224 */ /* 0x000fe200078e00ff */
[----:B------:R-:W-:Y:S01]  /*4d80*/  IADD3.X R43, PT, PT, R22, R13, RZ, P0, !PT ;  /* 0x0000000d162b7210 */ /* 0x000fe200007fe4ff */
[----:B------:R-:W-:Y:S01]  /*4d90*/  IMAD R13, R13, R0, RZ ;  /* 0x000000000d0d7224 */ /* 0x000fe200078e02ff */
[----:B------:R-:W-:-:S04]  /*4da0*/  IADD3 R0, P0, PT, RZ, -R25, RZ ;  /* 0x80000019ff007210 */ /* 0x000fc80007f1e0ff */
[----:B------:R-:W-:Y:S01]  /*4db0*/  IADD3 R13, P2, PT, R13, R12, RZ ;  /* 0x0000000c0d0d7210 */ /* 0x000fe20007f5e0ff */
[----:B------:R-:W-:Y:S01]  /*4dc0*/  IMAD.X R12, RZ, RZ, ~R19, P0 ;  /* 0x000000ffff0c7224 */ /* 0x000fe200000e0e13 */
[----:B------:R-:W-:Y:S02]  /*4dd0*/  SEL R0, R0, R25, !P1 ;  /* 0x0000001900007207 */ /* 0x000fe40004800000 */
[----:B------:R-:W-:Y:S02]  /*4de0*/  IADD3.X R43, PT, PT, RZ, RZ, R43, P2, P3 ;  /* 0x000000ffff2b7210 */ /* 0x000fe400017e642b */
[-C--:B------:R-:W-:Y:S01]  /*4df0*/  SEL R12, R12, R19.reuse, !P1 ;  /* 0x000000130c0c7207 */ /* 0x080fe20004800000 */
[----:B------:R-:W-:Y:S01]  /*4e00*/  IMAD.HI.U32 R22, R13, R0, RZ ;  /* 0x000000000d167227 */ /* 0x000fe200078e00ff */
[----:B------:R-:W-:-:S03]  /*4e10*/  LOP3.LUT R19, R17, R19, RZ, 0x3c, !PT ;  /* 0x0000001311137212 */ /* 0x000fc600078e3cff */
[----:B------:R-:W-:-:S04]  /*4e20*/  IMAD.WIDE.U32 R22, R13, R12, R22 ;  /* 0x0000000c0d167225 */ /* 0x000fc800078e0016 */
[----:B------:R-:W-:-:S04]  /*4e30*/  IMAD.HI.U32 R22, P2, R43, R0, R22 ;  /* 0x000000002b167227 */ /* 0x000fc80007840016 */
[----:B------:R-:W-:-:S05]  /*4e40*/  IMAD R23, R43, R12, RZ ;  /* 0x0000000c2b177224 */ /* 0x000fca00078e02ff */
[----:B------:R-:W-:-:S05]  /*4e50*/  IADD3 R23, P1, PT, R23, R22, RZ ;  /* 0x0000001617177210 */ /* 0x000fca0007f3e0ff */
[----:B------:R-:W-:-:S04]  /*4e60*/  IMAD.WIDE.U32 R46, R23, R40, RZ ;  /* 0x00000028172e7225 */ /* 0x000fc800078e00ff */
[----:B------:R-:W-:Y:S01]  /*4e70*/  IMAD R22, R23, R41, R47 ;  /* 0x0000002917167224 */ /* 0x000fe200078e022f */
[----:B------:R-:W-:Y:S01]  /*4e80*/  IADD3 R13, P0, PT, -R46, R0, RZ ;  /* 0x000000002e0d7210 */ /* 0x000fe20007f1e1ff */
[----:B------:R-:W-:-:S04]  /*4e90*/  IMAD.HI.U32 R0, R43, R12, RZ ;  /* 0x0000000c2b007227 */ /* 0x000fc800078e00ff */
[----:B------:R-:W-:Y:S01]  /*4ea0*/  IMAD.X R0, RZ, RZ, R0, P2 ;  /* 0x000000ffff007224 */ /* 0x000fe200010e0600 */
[----:B------:R-:W-:-:S03]  /*4eb0*/  ISETP.GE.U32.AND P2, PT, R13, R40, PT ;  /* 0x000000280d00720c */ /* 0x000fc60003f46070 */
[----:B------:R-:W-:-:S04]  /*4ec0*/  IMAD.X R43, RZ, RZ, R0, P1 ;  /* 0x000000ffff2b7224 */ /* 0x000fc800008e0600 */
[----:B------:R-:W-:-:S05]  /*4ed0*/  IMAD R47, R43, R40, R22 ;  /* 0x000000282b2f7224 */ /* 0x000fca00078e0216 */
[----:B------:R-:W-:Y:S02]  /*4ee0*/  IADD3.X R47, PT, PT, ~R47, R12, RZ, P0, !PT ;  /* 0x0000000c2f2f7210 */ /* 0x000fe400007fe5ff */
[----:B------:R-:W-:Y:S02]  /*4ef0*/  IADD3 R0, P0, PT, R13, -R40, RZ ;  /* 0x800000280d007210 */ /* 0x000fe40007f1e0ff */
[----:B------:R-:W-:-:S04]  /*4f00*/  ISETP.GE.U32.AND.EX P2, PT, R47, R41, PT, P2 ;  /* 0x000000292f00720c */ /* 0x000fc80003f46120 */
[----:B------:R-:W-:Y:S01]  /*4f10*/  SEL R13, R0, R13, P2 ;  /* 0x0000000d000d7207 */ /* 0x000fe20001000000 */
[----:B------:R-:W-:-:S03]  /*4f20*/  IMAD.X R0, R47, 0x1, ~R41, P0 ;  /* 0x000000012f007824 */ /* 0x000fc600000e0e29 */
[----:B------:R-:W-:Y:S02]  /*4f30*/  ISETP.GE.U32.AND P1, PT, R13, R40, PT ;  /* 0x000000280d00720c */ /* 0x000fe40003f26070 */
[----:B------:R-:W-:Y:S02]  /*4f40*/  SEL R47, R0, R47, P2 ;  /* 0x0000002f002f7207 */ /* 0x000fe40001000000 */
[----:B------:R-:W-:Y:S02]  /*4f50*/  IADD3 R0, P0, PT, R23, 0x1, RZ ;  /* 0x0000000117007810 */ /* 0x000fe40007f1e0ff */
[----:B------:R-:W-:Y:S02]  /*4f60*/  ISETP.GE.U32.AND.EX P1, PT, R47, R41, PT, P1 ;  /* 0x000000292f00720c */ /* 0x000fe40003f26110 */
[----:B------:R-:W-:Y:S01]  /*4f70*/  SEL R23, R0, R23, P2 ;  /* 0x0000001700177207 */ /* 0x000fe20001000000 */
[----:B------:R-:W-:-:S03]  /*4f80*/  IMAD.X R0, RZ, RZ, R43, P0 ;  /* 0x000000ffff007224 */ /* 0x000fc600000e062b */
[----:B------:R-:W-:Y:S02]  /*4f90*/  IADD3 R12, P0, PT, R23, 0x1, RZ ;  /* 0x00000001170c7810 */ /* 0x000fe40007f1e0ff */
[----:B------:R-:W-:Y:S02]  /*4fa0*/  SEL R0, R0, R43, P2 ;  /* 0x0000002b00007207 */ /* 0x000fe40001000000 */
[----:B------:R-:W-:Y:S02]  /*4fb0*/  SEL R12, R12, R23, P1 ;  /* 0x000000170c0c7207 */ /* 0x000fe40000800000 */
[----:B------:R-:W-:Y:S01]  /*4fc0*/  ISETP.GE.AND P2, PT, R19, RZ, PT ;  /* 0x000000ff1300720c */ /* 0x000fe20003f46270 */
[----:B------:R-:W-:Y:S01]  /*4fd0*/  IMAD.X R13, RZ, RZ, R0, P0 ;  /* 0x000000ffff0d7224 */ /* 0x000fe200000e0600 */
[----:B------:R-:W-:-:S04]  /*4fe0*/  ISETP.NE.U32.AND P0, PT, R18, RZ, PT ;  /* 0x000000ff1200720c */ /* 0x000fc80003f05070 */
[----:B------:R-:W-:Y:S02]  /*4ff0*/  SEL R0, R13, R0, P1 ;  /* 0x000000000d007207 */ /* 0x000fe40000800000 */
[----:B------:R-:W-:Y:S02]  /*5000*/  IADD3 R13, P1, PT, RZ, -R12, RZ ;  /* 0x8000000cff0d7210 */ /* 0x000fe40007f3e0ff */
[----:B------:R-:W-:Y:S02]  /*5010*/  ISETP.NE.AND.EX P0, PT, R17, RZ, PT, P0 ;  /* 0x000000ff1100720c */ /* 0x000fe40003f05300 */
[----:B------:R-:W-:Y:S02]  /*5020*/  IADD3.X R19, PT, PT, RZ, ~R0, RZ, P1, !PT ;  /* 0x80000000ff137210 */ /* 0x000fe40000ffe4ff */
[----:B------:R-:W-:Y:S01]  /*5030*/  SEL R13, R13, R12, !P2 ;  /* 0x0000000c0d0d7207 */ /* 0x000fe20005000000 */
[----:B------:R-:W-:Y:S01]  /*5040*/  IMAD.MOV.U32 R12, RZ, RZ, R16 ;  /* 0x000000ffff0c7224 */ /* 0x000fe200078e0010 */
[----:B------:R-:W-:-:S02]  /*5050*/  SEL R19, R19, R0, !P2 ;  /* 0x0000000013137207 */ /* 0x000fc40005000000 */
[----:B------:R-:W-:Y:S01]  /*5060*/  SEL R0, R13, 0xffffffff, P0 ;  /* 0xffffffff0d007807 */ /* 0x000fe20000000000 */
[----:B------:R-:W-:Y:S01]  /*5070*/  IMAD.MOV.U32 R13, RZ, RZ, 0x0 ;  /* 0x00000000ff0d7424 */ /* 0x000fe200078e00ff */
[----:B------:R-:W-:-:S03]  /*5080*/  SEL R19, R19, 0xffffffff, P0 ;  /* 0xffffffff13137807 */ /* 0x000fc60000000000 */
[----:B------:R-:W-:Y:S05]  /*5090*/  RET.REL.NODEC R12 `(_ZN5flash32flash_fwd_splitkv_combine_kernelI23Flash_fwd_kernel_traitsILi192ELi64ELi64ELi4ELb0ELb0EN7cutlass10bfloat16_tE19Flash_kernel_traitsILi192ELi64ELi64ELi4ES3_EELi8ELi7ELb1EEEvNS_16Flash_fwd_paramsE) ;  /* 0xffffffac0cd87950 */ /* 0x000fea0003c3ffff */
.L_x_258:
        /* <DEDUP_REMOVED lines=14> */
.L_x_3716:


//--------------------- .text._ZN5flash32flash_fwd_splitkv_combine_kernelI23Flash_fwd_kernel_traitsILi192ELi64ELi64ELi4ELb0ELb0EN7cutlass10bfloat16_tE19Flash_kernel_traitsILi192ELi64ELi64ELi4ES3_EELi8ELi6ELb1EEEvNS_16Flash_fwd_paramsE --------------------------
	.section	.text._ZN5flash32flash_fwd_splitkv_combine_kernelI23Flash_fwd_kernel_traitsILi192ELi64ELi64ELi4ELb0ELb0EN7cutlass10bfloat16_tE19Flash_kernel_traitsILi192ELi64ELi64ELi4ES3_EELi8ELi6ELb1EEEvNS_16Flash_fwd_paramsE,"ax",@progbits
	.align	128
        .global         _ZN5flash32flash_fwd_splitkv_combine_kernelI23Flash_fwd_kernel_traitsILi192ELi64ELi64ELi4ELb0ELb0EN7cutlass10bfloat16_tE19Flash_kernel_traitsILi192ELi64ELi64ELi4ES3_EELi8ELi6ELb1EEEvNS_16Flash_fwd_paramsE
        .type           _ZN5flash32flash_fwd_splitkv_combine_kernelI23Flash_fwd_kernel_traitsILi192ELi64ELi64ELi4ELb0ELb0EN7cutlass10bfloat16_tE19Flash_kernel_traitsILi192ELi64ELi64ELi4ES3_EELi8ELi6ELb1EEEvNS_16Flash_fwd_paramsE,@function
        .size           _ZN5flash32flash_fwd_splitkv_combine_kernelI23Flash_fwd_kernel_traitsILi192ELi64ELi64ELi4ELb0ELb0EN7cutlass10bfloat16_tE19Flash_kernel_traitsILi192ELi64ELi64ELi4ES3_EELi8ELi6ELb1EEEvNS_16Flash_fwd_paramsE,(.L_x_3717 - _ZN5flash32flash_fwd_splitkv_combine_kernelI23Flash_fwd_kernel_traitsILi192ELi64ELi64ELi4ELb0ELb0EN7cutlass10bfloat16_tE19Flash_kernel_traitsILi192ELi64ELi64ELi4ES3_EELi8ELi6ELb1EEEvNS_16Flash_fwd_paramsE)
        .other          _ZN5flash32flash_fwd_splitkv_combine_kernelI23Flash_fwd_kernel_traitsILi192ELi64ELi64ELi4ELb0ELb0EN7cutlass10bfloat16_tE19Flash_kernel_traitsILi192ELi64ELi64ELi4ES3_EELi8ELi6ELb1EEEvNS_16Flash_fwd_paramsE,@"STO_CUDA_ENTRY STV_DEFAULT"
_ZN5flash32flash_fwd_splitkv_combine_kernelI23Flash_fwd_kernel_traitsILi192ELi64ELi64ELi4ELb0ELb0EN7cutlass10bfloat16_tE19Flash_kernel_traitsILi192ELi64ELi64ELi4ES3_EELi8ELi6ELb1EEEvNS_16Flash_fwd_paramsE:
.text._ZN5flash32flash_fwd_splitkv_combine_kernelI23Flash_fwd_kernel_traitsILi192ELi64ELi64ELi4ELb0ELb0EN7cutlass10bfloat16_tE19Flash_kernel_traitsILi192ELi64ELi64ELi4ES3_EELi8ELi6ELb1EEEvNS_16Flash_fwd_paramsE:
        /* <DEDUP_REMOVED lines=14> */
[----:B------:R-:W-:Y:S01]  /*00e0*/  IMAD.MOV R0, RZ, RZ, -R35 ;  /* 0x000000ffff007224 */ /* 0x000fe200078e0a23 */
[----:B------:R-:W-:Y:S02]  /*00f0*/  ISETP.NE.U32.AND P0, PT, R35, RZ, PT ;  /* 0x000000ff2300720c */ /* 0x000fe40003f05070 */
[----:B------:R-:W-:-:S04]  /*0100*/  MOV R13, RZ ;  /* 0x000000ff000d7202 */ /* 0x000fc80000000f00 */
[----:B0-----:R-:W0:Y:S02]  /*0110*/  MUFU.RCP R6, R2 ;  /* 0x0000000200067308 */ /* 0x001e240000001000 */
[----:B0-----:R-:W-:-:S06]  /*0120*/  VIADD R6, R6, 0xffffffe ;  /* 0x0ffffffe06067836 */ /* 0x001fcc0000000000 */
[----:B------:R0:W1:Y:S02]  /*0130*/  F2I.FTZ.U32.TRUNC.NTZ R7, R6 ;  /* 0x0000000600077305 */ /* 0x000064000021f000 */
[----:B0-----:R-:W-:Y:S02]  /*0140*/  HFMA2 R6, -RZ, RZ, 0, 0 ;  /* 0x00000000ff067431 */ /* 0x001fe400000001ff */
[----:B-1----:R-:W-:-:S04]  /*0150*/  IMAD R5, R0, R7, RZ ;  /* 0x0000000700057224 */ /* 0x002fc800078e02ff */
[----:B------:R-:W-:-:S06]  /*0160*/  IMAD.HI.U32 R5, R7, R5, R6 ;  /* 0x0000000507057227 */ /* 0x000fcc00078e0006 */
        /* <DEDUP_REMOVED lines=10> */
.L_x_259:
[----:B------:R-:W-:Y:S01]  /*0210*/  IMAD.MOV.U32 R25, RZ, RZ, R30 ;  /* 0x000000ffff197224 */ /* 0x000fe200078e001e */
[----:B------:R-:W-:Y:S01]  /*0220*/  MOV R18, R35 ;  /* 0x0000002300127202 */ /* 0x000fe20000000f00 */
[----:B------:R-:W-:Y:S01]  /*0230*/  IMAD.MOV.U32 R17, RZ, RZ, R4 ;  /* 0x000000ffff117224 */ /* 0x000fe200078e0004 */
[----:B------:R-:W-:Y:S02]  /*0240*/  MOV R15, R3 ;  /* 0x00000003000f7202 */ /* 0x000fe40000000f00 */
[----:B------:R-:W-:Y:S02]  /*0250*/  MOV R16, 0x270 ;  /* 0x0000027000107802 */ /* 0x000fe40000000f00 */
[----:B------:R-:W-:Y:S05]  /*0260*/  CALL.REL.NOINC `($__internal_8_$__cuda_sm20_div_s64) ;  /* 0x0000004000847944 */ /* 0x000fea0003c00000 */
.L_x_260:
        /* <DEDUP_REMOVED lines=30> */
.L_x_262:
[----:B------:R-:W-:Y:S01]  /*0450*/  IMAD.MOV.U32 R25, RZ, RZ, R12 ;  /* 0x000000ffff197224 */ /* 0x000fe200078e000c */
[----:B------:R-:W-:Y:S02]  /*0460*/  MOV R17, R13 ;  /* 0x0000000d00117202 */ /* 0x000fe40000000f00 */
[----:B------:R-:W-:Y:S02]  /*0470*/  MOV R16, 0x490 ;  /* 0x0000049000107802 */ /* 0x000fe40000000f00 */
[----:B------:R-:W-:Y:S05]  /*0480*/  CALL.REL.NOINC `($__internal_8_$__cuda_sm20_div_s64) ;  /* 0x0000003c00fc7944 */ /* 0x000fea0003c00000 */
[----:B------:R-:W-:Y:S02]  /*0490*/  MOV R26, R12 ;  /* 0x0000000c001a7202 */ /* 0x000fe40000000f00 */
[----:B------:R-:W-:Y:S02]  /*04a0*/  MOV R27, R13 ;  /* 0x0000000d001b7202 */ /* 0x000fe40000000f00 */
.L_x_263:
[----:B------:R-:W-:Y:S05]  /*04b0*/  BSYNC.RECONVERGENT B0 ;  /* 0x0000000000007941 */ /* 0x000fea0003800200 */
.L_x_261:
        /* <DEDUP_REMOVED lines=55> */
.L_x_265:
[----:B------:R-:W-:Y:S01]  /*0830*/  IMAD.MOV.U32 R25, RZ, RZ, R18 ;  /* 0x000000ffff197224 */ /* 0x000fe200078e0012 */
[----:B------:R-:W-:Y:S01]  /*0840*/  MOV R18, R10 ;  /* 0x0000000a00127202 */ /* 0x000fe20000000f00 */
[----:B------:R-:W-:Y:S01]  /*0850*/  IMAD.MOV.U32 R17, RZ, RZ, R15 ;  /* 0x000000ffff117224 */ /* 0x000fe200078e000f */
[----:B------:R-:W-:Y:S02]  /*0860*/  MOV R15, R11 ;  /* 0x0000000b000f7202 */ /* 0x000fe40000000f00 */
[----:B------:R-:W-:Y:S02]  /*0870*/  MOV R16, 0x890 ;  /* 0x0000089000107802 */ /* 0x000fe40000000f00 */
[----:B------:R-:W-:Y:S05]  /*0880*/  CALL.REL.NOINC `($__internal_8_$__cuda_sm20_div_s64) ;  /* 0x0000003800fc7944 */ /* 0x000fea0003c00000 */
.L_x_266:
[----:B------:R-:W-:Y:S05]  /*0890*/  BSYNC.RECONVERGENT B0 ;  /* 0x0000000000007941 */ /* 0x000fea0003800200 */
.L_x_264:
[----:B------:R-:W0:Y:S01]  /*08a0*/  LDC R21, c[0x0][0x434] ;  /* 0x00010d00ff157b82 */ /* 0x000e220000000800 */
[----:B------:R-:W-:Y:S01]  /*08b0*/  IMAD.MOV.U32 R8, RZ, RZ, RZ ;  /* 0x000000ffff087224 */ /* 0x000fe200078e00ff */
[----:B------:R-:W-:Y:S01]  /*08c0*/  BSSY.RECONVERGENT B0, `(.L_x_267) ;  /* 0x0000078000007945 */ /* 0x000fe20003800200 */
[----:B0-----:R-:W-:-:S04]  /*08d0*/  IABS R6, R21 ;  /* 0x0000001500067213 */ /* 0x001fc80000000000 */
[----:B------:R-:W0:Y:S08]  /*08e0*/  I2F.RP R14, R6 ;  /* 0x00000006000e7306 */ /* 0x000e300000209400 */
        /* <DEDUP_REMOVED lines=9> */
[----:B------:R-:W-:Y:S01]  /*0980*/  IMAD.MOV.U32 R7, RZ, RZ, R2 ;  /* 0x000000ffff077224 */ /* 0x000fe200078e0002 */
[----:B------:R-:W-:-:S03]  /*0990*/  SHF.R.S32.HI R0, RZ, 0x1f, R21 ;  /* 0x0000001fff007819 */ /* 0x000fc60000011415 */
[----:B------:R-:W-:Y:S01]  /*09a0*/  IMAD.HI.U32 R2, R8, R7, RZ ;  /* 0x0000000708027227 */ /* 0x000fe200078e00ff */
[----:B------:R-:W-:-:S03]  /*09b0*/  LOP3.LUT R0, R0, 0x1, RZ, 0xfc, !PT ;  /* 0x0000000100007812 */ /* 0x000fc600078efcff */
[----:B------:R-:W-:-:S04]  /*09c0*/  IMAD.MOV R5, RZ, RZ, -R2 ;  /* 0x000000ffff057224 */ /* 0x000fc800078e0a02 */
[----:B------:R-:W-:-:S05]  /*09d0*/  IMAD R5, R6, R5, R7 ;  /* 0x0000000506057224 */ /* 0x000fca00078e0207 */
[----:B------:R-:W-:-:S13]  /*09e0*/  ISETP.GT.U32.AND P1, PT, R6, R5, PT ;  /* 0x000000050600720c */ /* 0x000fda0003f24070 */
[----:B------:R-:W-:Y:S02]  /*09f0*/  @!P1 IMAD.IADD R5, R5, 0x1, -R6 ;  /* 0x0000000105059824 */ /* 0x000fe400078e0a06 */
[----:B------:R-:W-:Y:S01]  /*0a00*/  @!P1 VIADD R2, R2, 0x1 ;  /* 0x0000000102029836 */ /* 0x000fe20000000000 */
[----:B------:R-:W-:Y:S02]  /*0a10*/  ISETP.NE.AND P1, PT, R21, RZ, PT ;  /* 0x000000ff1500720c */ /* 0x000fe40003f25270 */
[----:B------:R-:W-:-:S13]  /*0a20*/  ISETP.GE.U32.AND P0, PT, R5, R6, PT ;  /* 0x000000060500720c */ /* 0x000fda0003f06070 */
[----:B------:R-:W-:-:S04]  /*0a30*/  @P0 VIADD R2, R2, 0x1 ;  /* 0x0000000102020836 */ /* 0x000fc80000000000 */
[----:B------:R-:W-:-:S04]  /*0a40*/  IMAD.MOV.U32 R5, RZ, RZ, R2 ;  /* 0x000000ffff057224 */ /* 0x000fc800078e0002 */
[----:B------:R-:W-:Y:S01]  /*0a50*/  @!P2 IMAD.MOV R5, RZ, RZ, -R5 ;  /* 0x000000ffff05a224 */ /* 0x000fe200078e0a05 */
[----:B------:R-:W-:-:S05]  /*0a60*/  @!P1 LOP3.LUT R5, RZ, R21, RZ, 0x33, !PT ;  /* 0x00000015ff059212 */ /* 0x000fca00078e33ff */
[----:B------:R-:W-:Y:S02]  /*0a70*/  IMAD R9, R5, R0, RZ ;  /* 0x0000000005097224 */ /* 0x000fe400078e02ff */
[----:B------:R-:W0:Y:S03]  /*0a80*/  LDC R0, c[0x0][0x3e0] ;  /* 0x0000f800ff007b82 */ /* 0x000e260000000800 */
[-C--:B------:R-:W-:Y:S02]  /*0a90*/  IABS R14, R9.reuse ;  /* 0x00000009000e7213 */ /* 0x080fe40000000000 */
[----:B------:R-:W-:Y:S02]  /*0aa0*/  IABS R17, R9 ;  /* 0x0000000900117213 */ /* 0x000fe40000000000 */
[----:B------:R-:W1:Y:S03]  /*0ab0*/  I2F.RP R7, R14 ;  /* 0x0000000e00077306 */ /* 0x000e660000209400 */
[----:B------:R-:W-:-:S05]  /*0ac0*/  IMAD.MOV R17, RZ, RZ, -R17 ;  /* 0x000000ffff117224 */ /* 0x000fca00078e0a11 */
[----:B-1----:R-:W1:Y:S01]  /*0ad0*/  MUFU.RCP R2, R7 ;  /* 0x0000000700027308 */ /* 0x002e620000001000 */
[----:B0-----:R-:W-:Y:S02]  /*0ae0*/  IABS R8, R0 ;  /* 0x0000000000087213 */ /* 0x001fe40000000000 */
[----:B------:R-:W-:-:S05]  /*0af0*/  ISETP.NE.AND P5, PT, R0, RZ, PT ;  /* 0x000000ff0000720c */ /* 0x000fca0003fa5270 */
[----:B------:R-:W0:Y:S01]  /*0b00*/  I2F.RP R6, R8 ;  /* 0x0000000800067306 */ /* 0x000e220000209400 */
[----:B-1----:R-:W-:Y:S02]  /*0b10*/  VIADD R22, R2, 0xffffffe ;  /* 0x0ffffffe02167836 */ /* 0x002fe40000000000 */
[----:B------:R-:W-:-:S05]  /*0b20*/  VIADD R2, R0, 0xffffffff ;  /* 0xffffffff00027836 */ /* 0x000fca0000000000 */
[----:B------:R-:W1:Y:S01]  /*0b30*/  F2I.FTZ.U32.TRUNC.NTZ R23, R22 ;  /* 0x0000001600177305 */ /* 0x000e62000021f000 */
[----:B------:R-:W-:-:S07]  /*0b40*/  IADD3 R7, PT, PT, R2, R14, RZ ;  /* 0x0000000e02077210 */ /* 0x000fce0007ffe0ff */
[----:B0-----:R-:W0:Y:S01]  /*0b50*/  MUFU.RCP R18, R6 ;  /* 0x0000000600127308 */ /* 0x001e220000001000 */
[----:B-1----:R-:W-:Y:S02]  /*0b60*/  IMAD.MOV R15, RZ, RZ, -R23 ;  /* 0x000000ffff0f7224 */ /* 0x002fe400078e0a17 */
[----:B------:R-:W-:Y:S02]  /*0b70*/  IMAD.MOV.U32 R22, RZ, RZ, RZ ;  /* 0x000000ffff167224 */ /* 0x000fe400078e00ff */
[----:B------:R-:W-:Y:S01]  /*0b80*/  IMAD R16, R15, R14, RZ ;  /* 0x0000000e0f107224 */ /* 0x000fe200078e02ff */
[----:B------:R-:W-:-:S03]  /*0b90*/  IABS R15, R7 ;  /* 0x00000007000f7213 */ /* 0x000fc60000000000 */
[----:B------:R-:W-:-:S04]  /*0ba0*/  IMAD.HI.U32 R16, R23, R16, R22 ;  /* 0x0000001017107227 */ /* 0x000fc800078e0016 */
[----:B0-----:R-:W-:Y:S02]  /*0bb0*/  VIADD R18, R18, 0xffffffe ;  /* 0x0ffffffe12127836 */ /* 0x001fe40000000000 */
[----:B------:R-:W-:Y:S02]  /*0bc0*/  IMAD.HI.U32 R16, R16, R15, RZ ;  /* 0x0000000f10107227 */ /* 0x000fe400078e00ff */
[----:B------:R-:W0:Y:S02]  /*0bd0*/  F2I.FTZ.U32.TRUNC.NTZ R19, R18 ;  /* 0x0000001200137305 */ /* 0x000e24000021f000 */
[----:B------:R-:W-:-:S05]  /*0be0*/  IMAD R17, R16, R17, R15 ;  /* 0x0000001110117224 */ /* 0x000fca00078e020f */
[----:B------:R-:W-:Y:S01]  /*0bf0*/  ISETP.GT.U32.AND P1, PT, R14, R17, PT ;  /* 0x000000110e00720c */ /* 0x000fe20003f24070 */
[----:B0-----:R-:W-:Y:S02]  /*0c00*/  IMAD.MOV R6, RZ, RZ, -R19 ;  /* 0x000000ffff067224 */ /* 0x001fe400078e0a13 */
[----:B------:R-:W-:Y:S02]  /*0c10*/  IMAD.MOV.U32 R18, RZ, RZ, RZ ;  /* 0x000000ffff127224 */ /* 0x000fe400078e00ff */
[----:B------:R-:W-:-:S08]  /*0c20*/  IMAD R6, R6, R8, RZ ;  /* 0x0000000806067224 */ /* 0x000fd000078e02ff */
[----:B------:R-:W-:Y:S02]  /*0c30*/  @!P1 IMAD.IADD R17, R17, 0x1, -R14 ;  /* 0x0000000111119824 */ /* 0x000fe400078e0a0e */
[----:B------:R-:W-:-:S03]  /*0c40*/  IMAD.HI.U32 R6, R19, R6, R18 ;  /* 0x0000000613067227 */ /* 0x000fc600078e0012 */
[-C--:B------:R-:W-:Y:S01]  /*0c50*/  ISETP.GE.U32.AND P2, PT, R17, R14.reuse, PT ;  /* 0x0000000e1100720c */ /* 0x080fe20003f46070 */
[----:B------:R-:W-:Y:S01]  /*0c60*/  @!P1 VIADD R16, R16, 0x1 ;  /* 0x0000000110109836 */ /* 0x000fe20000000000 */
[----:B------:R-:W-:Y:S01]  /*0c70*/  ISETP.NE.AND P1, PT, R9, RZ, PT ;  /* 0x000000ff0900720c */ /* 0x000fe20003f25270 */
[----:B------:R-:W-:Y:S01]  /*0c80*/  IMAD.HI.U32 R20, R6, R15, RZ ;  /* 0x0000000f06147227 */ /* 0x000fe200078e00ff */
[C---:B------:R-:W-:Y:S02]  /*0c90*/  LOP3.LUT R6, R7.reuse, R14, RZ, 0x3c, !PT ;  /* 0x0000000e07067212 */ /* 0x040fe400078e3cff */
[----:B------:R-:W-:Y:S01]  /*0ca0*/  LOP3.LUT R7, R7, R0, RZ, 0x3c, !PT ;  /* 0x0000000007077212 */ /* 0x000fe200078e3cff */
[----:B------:R-:W-:Y:S01]  /*0cb0*/  IMAD.MOV R17, RZ, RZ, -R20 ;  /* 0x000000ffff117224 */ /* 0x000fe200078e0a14 */
[----:B------:R-:W-:Y:S02]  /*0cc0*/  ISETP.GE.AND P0, PT, R6, RZ, PT ;  /* 0x000000ff0600720c */ /* 0x000fe40003f06270 */
[----:B------:R-:W0:Y:S01]  /*0cd0*/  LDC.U8 R6, c[0x0][0x549] ;  /* 0x00015240ff067b82 */ /* 0x000e220000000000 */
[----:B------:R-:W-:-:S02]  /*0ce0*/  IMAD R15, R8, R17, R15 ;  /* 0x00000011080f7224 */ /* 0x000fc400078e020f */
[----:B------:R-:W-:Y:S02]  /*0cf0*/  @P2 IADD3 R16, PT, PT, R16, 0x1, RZ ;  /* 0x0000000110102810 */ /* 0x000fe40007ffe0ff */
[----:B------:R-:W-:Y:S02]  /*0d00*/  ISETP.GE.AND P2, PT, R7, RZ, PT ;  /* 0x000000ff0700720c */ /* 0x000fe40003f46270 */
[----:B------:R-:W-:-:S04]  /*0d10*/  ISETP.GT.U32.AND P3, PT, R8, R15, PT ;  /* 0x0000000f0800720c */ /* 0x000fc80003f64070 */
[----:B------:R-:W-:Y:S01]  /*0d20*/  @!P0 IMAD.MOV R16, RZ, RZ, -R16 ;  /* 0x000000ffff108224 */ /* 0x000fe200078e0a10 */
[----:B------:R-:W-:-:S04]  /*0d30*/  @!P1 LOP3.LUT R16, RZ, R14, RZ, 0x33, !PT ;  /* 0x0000000eff109212 */ /* 0x000fc800078e33ff */
[----:B------:R-:W-:-:S04]  /*0d40*/  ISETP.LT.U32.AND P0, PT, R12, R16, PT ;  /* 0x000000100c00720c */ /* 0x000fc80003f01070 */
[----:B------:R-:W-:Y:S02]  /*0d50*/  @!P3 IMAD.IADD R15, R15, 0x1, -R8 ;  /* 0x000000010f0fb824 */ /* 0x000fe400078e0a08 */
[----:B------:R-:W-:Y:S01]  /*0d60*/  @!P3 VIADD R20, R20, 0x1 ;  /* 0x000000011414b836 */ /* 0x000fe20000000000 */
[----:B------:R-:W-:Y:S02]  /*0d70*/  ISETP.NE.AND P3, PT, R5, RZ, PT ;  /* 0x000000ff0500720c */ /* 0x000fe40003f65270 */
[----:B------:R-:W-:Y:S02]  /*0d80*/  ISETP.GE.U32.AND P1, PT, R15, R8, PT ;  /* 0x000000080f00720c */ /* 0x000fe40003f26070 */
[----:B------:R-:W-:Y:S02]  /*0d90*/  SHF.R.S32.HI R15, RZ, 0x1f, R16 ;  /* 0x0000001fff0f7819 */ /* 0x000fe40000011410 */
[----:B0-----:R-:W-:Y:S02]  /*0da0*/  ISETP.NE.AND P4, PT, R6, RZ, PT ;  /* 0x000000ff0600720c */ /* 0x001fe40003f85270 */
[----:B------:R-:W-:-:S02]  /*0db0*/  ISETP.LT.AND.EX P0, PT, R13, R15, PT, P0 ;  /* 0x0000000f0d00720c */ /* 0x000fc40003f01300 */
[----:B------:R-:W-:Y:S02]  /*0dc0*/  SEL R6, RZ, 0x1, !P3 ;  /* 0x00000001ff067807 */ /* 0x000fe40005800000 */
[C---:B------:R-:W-:Y:S02]  /*0dd0*/  SEL R7, R13.reuse, R15, P0 ;  /* 0x0000000f0d077207 */ /* 0x040fe40000000000 */
[----:B------:R-:W-:Y:S01]  /*0de0*/  SHF.R.S32.HI R5, RZ, 0x1f, R9 ;  /* 0x0000001fff057819 */ /* 0x000fe20000011409 */
[----:B------:R-:W-:Y:S01]  /*0df0*/  @P1 VIADD R20, R20, 0x1 ;  /* 0x0000000114141836 */ /* 0x000fe20000000000 */
[----:B------:R-:W-:Y:S02]  /*0e00*/  LOP3.LUT R8, R13, R7, RZ, 0xfc, !PT ;  /* 0x000000070d087212 */ /* 0x000fe400078efcff */
[----:B------:R-:W-:Y:S01]  /*0e10*/  LOP3.LUT R6, R5, R6, RZ, 0xfc, !PT ;  /* 0x0000000605067212 */ /* 0x000fe200078efcff */
[----:B------:R-:W-:Y:S01]  /*0e20*/  @!P2 IMAD.MOV R20, RZ, RZ, -R20 ;  /* 0x000000ffff14a224 */ /* 0x000fe200078e0a14 */
[----:B------:R-:W-:-:S02]  /*0e30*/  ISETP.NE.U32.AND P1, PT, R8, RZ, PT ;  /* 0x000000ff0800720c */ /* 0x000fc40003f25070 */
[----:B------:R-:W-:Y:S02]  /*0e40*/  @!P5 LOP3.LUT R20, RZ, R0, RZ, 0x33, !PT ;  /* 0x00000000ff14d212 */ /* 0x000fe400078e33ff */
[----:B------:R-:W-:Y:S02]  /*0e50*/  SEL R21, R21, 0x1, !P4 ;  /* 0x0000000115157807 */ /* 0x000fe40006000000 */
[----:B------:R-:W-:-:S07]  /*0e60*/  SEL R8, R12, R16, P0 ;  /* 0x000000100c087207 */ /* 0x000fce0000000000 */
        /* <DEDUP_REMOVED lines=21> */
.L_x_268:
[----:B------:R-:W-:Y:S01]  /*0fc0*/  IMAD.MOV.U32 R25, RZ, RZ, R12 ;  /* 0x000000ffff197224 */ /* 0x000fe200078e000c */
[----:B------:R-:W-:Y:S01]  /*0fd0*/  MOV R18, R8 ;  /* 0x0000000800127202 */ /* 0x000fe20000000f00 */
[----:B------:R-:W-:Y:S01]  /*0fe0*/  IMAD.MOV.U32 R17, RZ, RZ, R13 ;  /* 0x000000ffff117224 */ /* 0x000fe200078e000d */
[----:B------:R-:W-:Y:S02]  /*0ff0*/  MOV R15, R7 ;  /* 0x00000007000f7202 */ /* 0x000fe40000000f00 */
[----:B------:R-:W-:Y:S02]  /*1000*/  MOV R16, 0x1020 ;  /* 0x0000102000107802 */ /* 0x000fe40000000f00 */
[----:B------:R-:W-:Y:S05]  /*1010*/  CALL.REL.NOINC `($__internal_8_$__cuda_sm20_div_s64) ;  /* 0x0000003400187944 */ /* 0x000fea0003c00000 */
[----:B------:R-:W-:Y:S02]  /*1020*/  MOV R38, R12 ;  /* 0x0000000c00267202 */ /* 0x000fe40000000f00 */
[----:B------:R-:W-:Y:S02]  /*1030*/  MOV R39, R13 ;  /* 0x0000000d00277202 */ /* 0x000fe40000000f00 */
.L_x_269:
[----:B------:R-:W-:Y:S05]  /*1040*/  BSYNC.RECONVERGENT B0 ;  /* 0x0000000000007941 */ /* 0x000fea0003800200 */
.L_x_267:
[-C--:B------:R-:W-:Y:S01]  /*1050*/  IABS R15, R29.reuse ;  /* 0x0000001d000f7213 */ /* 0x080fe20000000000 */
[----:B------:R-:W0:Y:S01]  /*1060*/  LDC R0, c[0x0][0x434] ;  /* 0x00010d00ff007b82 */ /* 0x000e220000000800 */
[----:B------:R-:W-:Y:S01]  /*1070*/  IABS R5, R29 ;  /* 0x0000001d00057213 */ /* 0x000fe20000000000 */
[----:B------:R-:W-:Y:S01]  /*1080*/  BSSY.RECONVERGENT B0, `(.L_x_270) ;  /* 0x000003e000007945 */ /* 0x000fe20003800200 */
[----:B------:R-:W1:Y:S03]  /*1090*/  I2F.RP R14, R15 ;  /* 0x0000000f000e7306 */ /* 0x000e660000209400 */
[----:B------:R-:W-:-:S05]  /*10a0*/  IMAD.MOV R5, RZ, RZ, -R5 ;  /* 0x000000ffff057224 */ /* 0x000fca00078e0a05 */
[----:B-1----:R-:W1:Y:S01]  /*10b0*/  MUFU.RCP R16, R14 ;  /* 0x0000000e00107308 */ /* 0x002e620000001000 */
[----:B0-----:R-:W-:Y:S01]  /*10c0*/  IADD3 R0, PT, PT, R0, -0x1, R15 ;  /* 0xffffffff00007810 */ /* 0x001fe20007ffe00f */
[----:B-1----:R-:W-:-:S06]  /*10d0*/  VIADD R16, R16, 0xffffffe ;  /* 0x0ffffffe10107836 */ /* 0x002fcc0000000000 */
[----:B------:R-:W0:Y:S02]  /*10e0*/  F2I.FTZ.U32.TRUNC.NTZ R17, R16 ;  /* 0x0000001000117305 */ /* 0x000e24000021f000 */
[----:B0-----:R-:W-:Y:S02]  /*10f0*/  IMAD.MOV R12, RZ, RZ, -R17 ;  /* 0x000000ffff0c7224 */ /* 0x001fe400078e0a11 */
[----:B------:R-:W-:Y:S02]  /*1100*/  IMAD.MOV.U32 R16, RZ, RZ, RZ ;  /* 0x000000ffff107224 */ /* 0x000fe400078e00ff */
[----:B------:R-:W-:Y:S01]  /*1110*/  IMAD R13, R12, R15, RZ ;  /* 0x0000000f0c0d7224 */ /* 0x000fe200078e02ff */
[----:B------:R-:W-:-:S03]  /*1120*/  IABS R12, R0 ;  /* 0x00000000000c7213 */ /* 0x000fc60000000000 */
        /* <DEDUP_REMOVED lines=11> */
[----:B------:R-:W-:Y:S02]  /*11e0*/  IMAD.MOV.U32 R5, RZ, RZ, R13 ;  /* 0x000000ffff057224 */ /* 0x000fe400078e000d */
[----:B------:R-:W-:Y:S02]  /*11f0*/  IMAD R13, R20, R21, RZ ;  /* 0x00000015140d7224 */ /* 0x000fe400078e02ff */
        /* <DEDUP_REMOVED lines=31> */
.L_x_271:
[----:B------:R-:W-:Y:S01]  /*13f0*/  IMAD.MOV.U32 R25, RZ, RZ, R26 ;  /* 0x000000ffff197224 */ /* 0x000fe200078e001a */
[----:B------:R-:W-:Y:S01]  /*1400*/  MOV R17, R27 ;  /* 0x0000001b00117202 */ /* 0x000fe20000000f00 */
[----:B------:R-:W-:Y:S01]  /*1410*/  IMAD.MOV.U32 R18, RZ, RZ, R5 ;  /* 0x000000ffff127224 */ /* 0x000fe200078e0005 */
[----:B------:R-:W-:Y:S02]  /*1420*/  MOV R16, 0x1440 ;  /* 0x0000144000107802 */ /* 0x000fe40000000f00 */
[----:B------:R-:W-:Y:S05]  /*1430*/  CALL.REL.NOINC `($__internal_8_$__cuda_sm20_div_s64) ;  /* 0x0000003000107944 */ /* 0x000fea0003c00000 */
[----:B------:R-:W-:Y:S02]  /*1440*/  MOV R36, R12 ;  /* 0x0000000c00247202 */ /* 0x000fe40000000f00 */
[----:B------:R-:W-:Y:S02]  /*1450*/  MOV R37, R13 ;  /* 0x0000000d00257202 */ /* 0x000fe40000000f00 */
.L_x_272:
[----:B------:R-:W-:Y:S05]  /*1460*/  BSYNC.RECONVERGENT B0 ;  /* 0x0000000000007941 */ /* 0x000fea0003800200 */
.L_x_270:
        /* <DEDUP_REMOVED lines=11> */
[C---:B------:R-:W-:Y:S02]  /*1520*/  VIADD R27, R33.reuse, 0x20 ;  /* 0x00000020211b7836 */ /* 0x040fe40000000000 */
[C---:B------:R-:W-:Y:S01]  /*1530*/  VIADD R25, R33.reuse, 0x30 ;  /* 0x0000003021197836 */ /* 0x040fe20000000000 */
[----:B-1----:R-:W-:Y:S01]  /*1540*/  ISETP.GE.OR P0, PT, R33, UR4, !P3 ;  /* 0x0000000421007c0c */ /* 0x002fe2000df06670 */
[----:B------:R-:W-:Y:S01]  /*1550*/  IMAD.X R41, RZ, RZ, RZ, P1 ;  /* 0x000000ffff297224 */ /* 0x000fe200008e06ff */
[----:B------:R-:W-:-:S02]  /*1560*/  ISETP.GE.OR P6, PT, R31, UR4, !P3 ;  /* 0x000000041f007c0c */ /* 0x000fc4000dfc6670 */
[----:B------:R-:W-:Y:S02]  /*1570*/  ISETP.GE.OR P5, PT, R27, UR4, !P3 ;  /* 0x000000041b007c0c */ /* 0x000fe4000dfa6670 */
[----:B------:R-:W-:-:S07]  /*1580*/  ISETP.GE.OR P3, PT, R25, UR4, !P3 ;  /* 0x0000000419007c0c */ /* 0x000fce000df66670 */
[----:B------:R-:W0:Y:S01]  /*1590*/  @!P0 LDC.64 R22, c[0x0][0x428] ;  /* 0x00010a00ff168b82 */ /* 0x000e220000000a00 */
[----:B------:R-:W-:Y:S01]  /*15a0*/  @!P0 IMAD.WIDE.U32 R42, R30, R33, R40 ;  /* 0x000000211e2a8225 */ /* 0x000fe200078e0028 */
[----:B------:R-:W-:-:S03]  /*15b0*/  @!P6 MOV R45, R41 ;  /* 0x00000029002de202 */ /* 0x000fc60000000f00 */
[----:B------:R-:W-:Y:S02]  /*15c0*/  @!P0 IMAD R20, R33, R4, R43 ;  /* 0x0000000421148224 */ /* 0x000fe400078e022b */
[----:B------:R-:W-:Y:S01]  /*15d0*/  @!P6 IMAD.MOV.U32 R44, RZ, RZ, R40 ;  /* 0x000000ffff2ce224 */ /* 0x000fe200078e0028 */
[----:B------:R-:W1:Y:S01]  /*15e0*/  @!P6 LDC.64 R16, c[0x0][0x428] ;  /* 0x00010a00ff10eb82 */ /* 0x000e620000000a00 */
[----:B------:R-:W-:Y:S02]  /*15f0*/  @!P5 IMAD.MOV.U32 R43, RZ, RZ, R41 ;  /* 0x000000ffff2bd224 */ /* 0x000fe400078e0029 */
[----:B------:R-:W-:-:S05]  /*1600*/  @!P6 IMAD.WIDE.U32 R44, R30, R31, R44 ;  /* 0x0000001f1e2ce225 */ /* 0x000fca00078e002c */
[----:B------:R-:W3:Y:S08]  /*1610*/  @!P3 LDC.64 R12, c[0x0][0x428] ;  /* 0x00010a00ff0cbb82 */ /* 0x000ef00000000a00 */
[----:B------:R-:W4:Y:S01]  /*1620*/  @!P5 LDC.64 R14, c[0x0][0x428] ;  /* 0x00010a00ff0edb82 */ /* 0x000f220000000a00 */
[----:B0-----:R-:W-:-:S04]  /*1630*/  @!P0 LEA R22, P1, R42, R22, 0x2 ;  /* 0x000000162a168211 */ /* 0x001fc800078210ff */
[----:B------:R-:W-:Y:S01]  /*1640*/  @!P0 LEA.HI.X R23, R42, R23, R20, 0x2, P1 ;  /* 0x000000172a178211 */ /* 0x000fe200008f1414 */
[--C-:B------:R-:W-:Y:S02]  /*1650*/  @!P5 IMAD.MOV.U32 R42, RZ, RZ, R40.reuse ;  /* 0x000000ffff2ad224 */ /* 0x100fe400078e0028 */
[----:B------:R-:W-:Y:S01]  /*1660*/  @!P3 IMAD.WIDE.U32 R40, R30, R25, R40 ;  /* 0x000000191e28b225 */ /* 0x000fe200078e0028 */
[----:B-1----:R-:W-:-:S03]  /*1670*/  @!P6 LEA R16, P2, R44, R16, 0x2 ;  /* 0x000000102c10e211 */ /* 0x002fc600078410ff */
[----:B------:R-:W-:-:S04]  /*1680*/  @!P5 IMAD.WIDE.U32 R42, R30, R27, R42 ;  /* 0x0000001b1e2ad225 */ /* 0x000fc800078e002a */
[-C--:B------:R-:W-:Y:S02]  /*1690*/  @!P6 IMAD R20, R31, R4.reuse, R45 ;  /* 0x000000041f14e224 */ /* 0x080fe400078e022d */
[-C--:B------:R-:W-:Y:S02]  /*16a0*/  @!P5 IMAD R24, R27, R4.reuse, R43 ;  /* 0x000000041b18d224 */ /* 0x080fe400078e022b */
[----:B------:R-:W-:Y:S02]  /*16b0*/  @!P3 IMAD R25, R25, R4, R41 ;  /* 0x000000041919b224 */ /* 0x000fe400078e0229 */
[----:B------:R-:W-:Y:S01]  /*16c0*/  IMAD.MOV.U32 R4, RZ, RZ, -0x800000 ;  /* 0xff800000ff047424 */ /* 0x000fe200078e00ff */
[----:B----4-:R-:W-:-:S05]  /*16d0*/  @!P5 LEA R14, P1, R42, R14, 0x2 ;  /* 0x0000000e2a0ed211 */ /* 0x010fca00078210ff */
[----:B--2---:R-:W2:Y:S01]  /*16e0*/  @!P0 LDG.E R4, desc[UR10][R22.64] ;  /* 0x0000000a16048981 */ /* 0x004ea2000c1e1900 */
[----:B---3--:R-:W-:Y:S01]  /*16f0*/  @!P3 LEA R26, P0, R40, R12, 0x2 ;  /* 0x0000000c281ab211 */ /* 0x008fe200078010ff */
[----:B------:R-:W-:Y:S01]  /*1700*/  IMAD.MOV.U32 R12, RZ, RZ, -0x800000 ;  /* 0xff800000ff0c7424 */ /* 0x000fe200078e00ff */
[----:B------:R-:W-:Y:S02]  /*1710*/  @!P6 LEA.HI.X R17, R44, R17, R20, 0x2, P2 ;  /* 0x000000112c11e211 */ /* 0x000fe400010f1414 */
[----:B------:R-:W-:Y:S01]  /*1720*/  @!P3 LEA.HI.X R27, R40, R13, R25, 0x2, P0 ;  /* 0x0000000d281bb211 */ /* 0x000fe200000f1419 */
[----:B------:R-:W-:Y:S01]  /*1730*/  IMAD.MOV.U32 R13, RZ, RZ, -0x800000 ;  /* 0xff800000ff0d7424 */ /* 0x000fe200078e00ff */
[----:B------:R-:W-:Y:S01]  /*1740*/  MOV R20, 0xff800000 ;  /* 0xff80000000147802 */ /* 0x000fe20000000f00 */
[----:B------:R0:W3:Y:S01]  /*1750*/  @!P6 LDG.E R12, desc[UR10][R16.64] ;  /* 0x0000000a100ce981 */ /* 0x0000e2000c1e1900 */
[----:B------:R-:W-:-:S03]  /*1760*/  @!P5 LEA.HI.X R15, R42, R15, R24, 0x2, P1 ;  /* 0x0000000f2a0fd211 */ /* 0x000fc600008f1418 */
[----:B------:R-:W4:Y:S04]  /*1770*/  @!P3 LDG.E R13, desc[UR10][R26.64] ;  /* 0x0000000a1a0db981 */ /* 0x000f28000c1e1900 */
[----:B------:R1:W5:Y:S01]  /*1780*/  @!P5 LDG.E R20, desc[UR10][R14.64] ;  /* 0x0000000a0e14d981 */ /* 0x000362000c1e1900 */
[----:B------:R-:W0:Y:S01]  /*1790*/  S2UR UR4, SR_CgaCtaId ;  /* 0x00000000000479c3 */ /* 0x000e220000008800 */
[----:B------:R-:W-:Y:S01]  /*17a0*/  UMOV UR5, 0x400 ;  /* 0x0000040000057882 */ /* 0x000fe20000000000 */
[C---:B------:R-:W-:Y:S02]  /*17b0*/  ISETP.GT.U32.AND P3, PT, R19.reuse, 0x1ff, PT ;  /* 0x000001ff1300780c */ /* 0x040fe40003f64070 */
[C---:B------:R-:W-:Y:S02]  /*17c0*/  ISETP.GT.U32.AND P2, PT, R19.reuse, 0x17f, PT ;  /* 0x0000017f1300780c */ /* 0x040fe40003f44070 */
[----:B------:R-:W-:-:S02]  /*17d0*/  ISETP.GT.U32.AND P1, PT, R19, 0xff, PT ;  /* 0x000000ff1300780c */ /* 0x000fc40003f24070 */
[----:B------:R-:W-:Y:S01]  /*17e0*/  ISETP.GT.U32.AND P0, PT, R19, 0x7f, PT ;  /* 0x0000007f1300780c */ /* 0x000fe20003f04070 */
[----:B0-----:R-:W-:-:S06]  /*17f0*/  ULEA UR4, UR4, UR5, 0x18 ;  /* 0x0000000504047291 */ /* 0x001fcc000f8ec0ff */
[----:B------:R-:W-:-:S05]  /*1800*/  LEA R18, R18, UR4, 0x2 ;  /* 0x0000000412127c11 */ /* 0x000fca000f8e10ff */
[----:B------:R-:W-:Y:S01]  /*1810*/  IMAD R17, R33, 0x24, R18 ;  /* 0x0000002421117824 */ /* 0x000fe200078e0212 */
[----:B------:R-:W-:Y:S02]  /*1820*/  SHF.R.U32.HI R28, RZ, 0x4, R19 ;  /* 0x00000004ff1c7819 */ /* 0x000fe40000011613 */
[----:B------:R-:W-:Y:S02]  /*1830*/  LOP3.LUT R34, R19, 0xf, RZ, 0xc0, !PT ;  /* 0x0000000f13227812 */ /* 0x000fe400078ec0ff */
[----:B-1----:R-:W-:Y:S01]  /*1840*/  LEA R15, R28, UR4, 0x2 ;  /* 0x000000041c0f7c11 */ /* 0x002fe2000f8e10ff */
[----:B------:R-:W-:Y:S02]  /*1850*/  IMAD.MOV.U32 R33, RZ, RZ, -0x800000 ;  /* 0xff800000ff217424 */ /* 0x000fe400078e00ff */
[----:B------:R-:W-:Y:S01]  /*1860*/  IMAD.MOV.U32 R31, RZ, RZ, -0x800000 ;  /* 0xff800000ff1f7424 */ /* 0x000fe200078e00ff */
[----:B------:R-:W-:Y:S01]  /*1870*/  MOV R27, 0xff800000 ;  /* 0xff800000001b7802 */ /* 0x000fe20000000f00 */
[----:B------:R-:W-:Y:S01]  /*1880*/  IMAD.MOV.U32 R26, RZ, RZ, -0x800000 ;  /* 0xff800000ff1a7424 */ /* 0x000fe200078e00ff */
[----:B------:R-:W0:Y:S01]  /*1890*/  LDCU UR4, c[0x0][0x430] ;  /* 0x00008600ff0477ac */ /* 0x000e220008000800 */
[----:B------:R-:W-:-:S02]  /*18a0*/  IMAD R32, R34, 0x24, R15 ;  /* 0x0000002422207824 */ /* 0x000fc400078e020f */
[----:B------:R-:W1:Y:S01]  /*18b0*/  LDC R15, c[0x0][0x434] ;  /* 0x00010d00ff0f7b82 */ /* 0x000e620000000800 */
[----:B--2---:R-:W-:Y:S04]  /*18c0*/  @!P3 STS [R17], R4 ;  /* 0x000000041100b388 */ /* 0x004fe80000000800 */
[----:B---3--:R-:W-:Y:S04]  /*18d0*/  @!P2 STS [R17+0x240], R12 ;  /* 0x0002400c1100a388 */ /* 0x008fe80000000800 */
[----:B----4-:R-:W-:Y:S04]  /*18e0*/  @!P0 STS [R17+0x6c0], R13 ;  /* 0x0006c00d11008388 */ /* 0x010fe80000000800 */
[----:B-----5:R-:W-:Y:S01]  /*18f0*/  @!P1 STS [R17+0x480], R20 ;  /* 0x0004801411009388 */ /* 0x020fe20000000800 */
[----:B------:R-:W-:Y:S06]  /*1900*/  BAR.SYNC.DEFER_BLOCKING 0x0 ;  /* 0x0000000000007b1d */ /* 0x000fec0000010000 */
[----:B------:R-:W-:Y:S04]  /*1910*/  @!P0 LDS R33, [R32] ;  /* 0x0000000020218984 */ /* 0x000fe80000000800 */
[----:B------:R-:W-:Y:S04]  /*1920*/  @!P0 LDS R26, [R32+0x240] ;  /* 0x00024000201a8984 */ /* 0x000fe80000000800 */
[----:B------:R-:W2:Y:S04]  /*1930*/  @!P0 LDS R31, [R32+0x480] ;  /* 0x00048000201f8984 */ /* 0x000ea80000000800 */
[----:B------:R-:W3:Y:S01]  /*1940*/  @!P0 LDS R27, [R32+0x6c0] ;  /* 0x0006c000201b8984 */ /* 0x000ee20000000800 */
[----:B--2---:R-:W-:-:S04]  /*1950*/  FMNMX3.FTZ R4, R33, R26, R31, !PT ;  /* 0x0000001a21047276 */ /* 0x004fc8000781001f */
[----:B---3--:R-:W-:-:S05]  /*1960*/  FMNMX.FTZ R13, R4, R27, !PT ;  /* 0x0000001b040d7209 */ /* 0x008fca0007810000 */
[----:B------:R-:W2:Y:S01]  /*1970*/  SHFL.BFLY PT, R18, R13, 0x8, 0x1f ;  /* 0x0d001f000d127f89 */ /* 0x000ea200000e0000 */
[----:B-1----:R-:W-:-:S04]  /*1980*/  IABS R4, R15 ;  /* 0x0000000f00047213 */ /* 0x002fc80000000000 */
[----:B------:R-:W1:Y:S01]  /*1990*/  I2F.RP R20, R4 ;  /* 0x0000000400147306 */ /* 0x000e620000209400 */
[----:B--2---:R-:W-:-:S05]  /*19a0*/  FMNMX.FTZ R18, R13, R18, !PT ;  /* 0x000000120d127209 */ /* 0x004fca0007810000 */
[----:B------:R-:W2:Y:S02]  /*19b0*/  SHFL.BFLY PT, R17, R18, 0x4, 0x1f ;  /* 0x0c801f0012117f89 */ /* 0x000ea400000e0000 */
[----:B-1----:R-:W1:Y:S02]  /*19c0*/  MUFU.RCP R22, R20 ;  /* 0x0000001400167308 */ /* 0x002e640000001000 */
[----:B-1----:R-:W-:Y:S01]  /*19d0*/  VIADD R22, R22, 0xffffffe ;  /* 0x0ffffffe16167836 */ /* 0x002fe20000000000 */
[----:B--2---:R-:W-:-:S05]  /*19e0*/  FMNMX.FTZ R17, R18, R17, !PT ;  /* 0x0000001112117209 */ /* 0x004fca0007810000 */
[----:B------:R-:W1:Y:S01]  /*19f0*/  F2I.FTZ.U32.TRUNC.NTZ R23, R22 ;  /* 0x0000001600177305 */ /* 0x000e62000021f000 */
[----:B------:R-:W2:Y:S01]  /*1a00*/  SHFL.BFLY PT, R14, R17, 0x2, 0x1f ;  /* 0x0c401f00110e7f89 */ /* 0x000ea200000e0000 */
[----:B-1----:R-:W-:Y:S02]  /*1a10*/  IMAD.MOV R12, RZ, RZ, -R23 ;  /* 0x000000ffff0c7224 */ /* 0x002fe400078e0a17 */
[----:B------:R-:W-:Y:S02]  /*1a20*/  IMAD.MOV.U32 R22, RZ, RZ, RZ ;  /* 0x000000ffff167224 */ /* 0x000fe400078e00ff */
[----:B------:R-:W-:Y:S01]  /*1a30*/  IMAD R13, R12, R4, RZ ;  /* 0x000000040c0d7224 */ /* 0x000fe200078e02ff */
[----:B------:R-:W-:-:S03]  /*1a40*/  IABS R12, R0 ;  /* 0x00000000000c7213 */ /* 0x000fc60000000000 */
[----:B------:R-:W-:Y:S01]  /*1a50*/  IMAD.HI.U32 R13, R23, R13, R22 ;  /* 0x0000000d170d7227 */ /* 0x000fe200078e0016 */
[----:B--2---:R-:W-:-:S05]  /*1a60*/  FMNMX.FTZ R16, R17, R14, !PT ;  /* 0x0000000e11107209 */ /* 0x004fca0007810000 */
[----:B------:R-:W-:Y:S01]  /*1a70*/  IMAD.HI.U32 R17, R13, R12, RZ ;  /* 0x0000000c0d117227 */ /* 0x000fe200078e00ff */
[----:B------:R-:W1:Y:S03]  /*1a80*/  SHFL.BFLY PT, R23, R16, 0x1, 0x1f ;  /* 0x0c201f0010177f89 */ /* 0x000e6600000e0000 */
[----:B------:R-:W-:-:S04]  /*1a90*/  IMAD.MOV R13, RZ, RZ, -R17 ;  /* 0x000000ffff0d7224 */ /* 0x000fc800078e0a11 */
[----:B------:R-:W-:Y:S01]  /*1aa0*/  IMAD R13, R4, R13, R12 ;  /* 0x0000000d040d7224 */ /* 0x000fe200078e020c */
[----:B------:R-:W-:Y:S01]  /*1ab0*/  LOP3.LUT R0, R0, R15, RZ, 0x3c, !PT ;  /* 0x0000000f00007212 */ /* 0x000fe200078e3cff */
[----:B------:R-:W2:Y:S03]  /*1ac0*/  LDC R12, c[0x0][0x3e0] ;  /* 0x0000f800ff0c7b82 */ /* 0x000ea60000000800 */
[----:B------:R-:W-:Y:S02]  /*1ad0*/  ISETP.GT.U32.AND P0, PT, R4, R13, PT ;  /* 0x0000000d0400720c */ /* 0x000fe40003f04070 */
[----:B-1----:R-:W-:-:S11]  /*1ae0*/  FMNMX.FTZ R23, R16, R23, !PT ;  /* 0x0000001710177209 */ /* 0x002fd60007810000 */
[-C--:B------:R-:W-:Y:S02]  /*1af0*/  @!P0 IADD3 R13, PT, PT, R13, -R4.reuse, RZ ;  /* 0x800000040d0d8210 */ /* 0x080fe40007ffe0ff */
[----:B------:R-:W-:Y:S02]  /*1b00*/  FSETP.NEU.FTZ.AND P1, PT, R23, -INF , PT ;  /* 0xff8000001700780b */ /* 0x000fe40003f3d000 */
[----:B------:R-:W-:Y:S02]  /*1b10*/  ISETP.GE.U32.AND P2, PT, R13, R4, PT ;  /* 0x000000040d00720c */ /* 0x000fe40003f46070 */
[----:B------:R-:W-:Y:S01]  /*1b20*/  FSEL R14, R23, RZ, P1 ;  /* 0x000000ff170e7208 */ /* 0x000fe20000800000 */
[----:B------:R-:W-:Y:S01]  /*1b30*/  @!P0 VIADD R17, R17, 0x1 ;  /* 0x0000000111118836 */ /* 0x000fe20000000000 */
[----:B------:R-:W-:Y:S02]  /*1b40*/  ISETP.GE.AND P1, PT, R0, RZ, PT ;  /* 0x000000ff0000720c */ /* 0x000fe40003f26270 */
[----:B------:R-:W-:Y:S01]  /*1b50*/  ISETP.NE.AND P0, PT, R15, RZ, PT ;  /* 0x000000ff0f00720c */ /* 0x000fe20003f05270 */
[C---:B------:R-:W-:Y:S01]  /*1b60*/  FADD.FTZ R41, -R14.reuse, R33 ;  /* 0x000000210e297221 */ /* 0x040fe20000010100 */
[C---:B------:R-:W-:Y:S01]  /*1b70*/  FADD.FTZ R4, -R14.reuse, R26 ;  /* 0x0000001a0e047221 */ /* 0x040fe20000010100 */
[----:B------:R-:W-:-:S02]  /*1b80*/  FADD.FTZ R20, -R14, R31 ;  /* 0x0000001f0e147221 */ /* 0x000fc40000010100 */
[----:B------:R-:W-:Y:S01]  /*1b90*/  FMUL.FTZ R41, R41, 1.4426950216293334961 ;  /* 0x3fb8aa3b29297820 */ /* 0x000fe20000410000 */
[----:B------:R-:W-:Y:S01]  /*1ba0*/  FMUL.FTZ R4, R4, 1.4426950216293334961 ;  /* 0x3fb8aa3b04047820 */ /* 0x000fe20000410000 */
[----:B------:R-:W-:Y:S01]  /*1bb0*/  @P2 VIADD R17, R17, 0x1 ;  /* 0x0000000111112836 */ /* 0x000fe20000000000 */
[----:B------:R-:W-:Y:S01]  /*1bc0*/  SHF.R.S32.HI R0, RZ, 0x1f, R29 ;  /* 0x0000001fff007819 */ /* 0x000fe2000001141d */
[----:B------:R-:W-:Y:S01]  /*1bd0*/  FMUL.FTZ R20, R20, 1.4426950216293334961 ;  /* 0x3fb8aa3b14147820 */ /* 0x000fe20000410000 */
[----:B------:R-:W-:Y:S01]  /*1be0*/  FADD.FTZ R18, -R14, R27 ;  /* 0x0000001b0e127221 */ /* 0x000fe20000010100 */
[----:B------:R-:W-:Y:S01]  /*1bf0*/  MUFU.EX2 R41, R41 ;  /* 0x0000002900297308 */ /* 0x000fe20000000800 */
[----:B------:R-:W-:Y:S01]  /*1c00*/  @!P1 IMAD.MOV R17, RZ, RZ, -R17 ;  /* 0x000000ffff119224 */ /* 0x000fe200078e0a11 */
[----:B------:R-:W-:Y:S02]  /*1c10*/  LOP3.LUT R0, R0, 0x1, RZ, 0xfc, !PT ;  /* 0x0000000100007812 */ /* 0x000fe400078efcff */
[----:B------:R-:W-:-:S04]  /*1c20*/  @!P0 LOP3.LUT R17, RZ, R15, RZ, 0x33, !PT ;  /* 0x0000000fff118212 */ /* 0x000fc800078e33ff */
[----:B------:R-:W1:Y:S01]  /*1c30*/  MUFU.EX2 R4, R4 ;  /* 0x0000000400047308 */ /* 0x000e620000000800 */
[----:B------:R-:W-:Y:S01]  /*1c40*/  FMUL.FTZ R18, R18, 1.4426950216293334961 ;  /* 0x3fb8aa3b12127820 */ /* 0x000fe20000410000 */
[----:B------:R-:W-:-:S06]  /*1c50*/  IMAD R13, R17, R0, RZ ;  /* 0x00000000110d7224 */ /* 0x000fcc00078e02ff */
[----:B------:R-:W3:Y:S08]  /*1c60*/  MUFU.EX2 R25, R20 ;  /* 0x0000001400197308 */ /* 0x000ef00000000800 */
[----:B------:R-:W4:Y:S01]  /*1c70*/  MUFU.EX2 R0, R18 ;  /* 0x0000001200007308 */ /* 0x000f220000000800 */
[----:B-1----:R-:W-:-:S04]  /*1c80*/  FADD.FTZ R4, R41, R4 ;  /* 0x0000000429047221 */ /* 0x002fc80000010000 */
[----:B---3--:R-:W-:Y:S01]  /*1c90*/  FADD.FTZ R25, R4, R25 ;  /* 0x0000001904197221 */ /* 0x008fe20000010000 */
[----:B------:R-:W-:-:S03]  /*1ca0*/  IABS R23, R13 ;  /* 0x0000000d00177213 */ /* 0x000fc60000000000 */
[----:B----4-:R-:W-:-:S05]  /*1cb0*/  FADD.FTZ R0, R25, R0 ;  /* 0x0000000019007221 */ /* 0x010fca0000010000 */
[----:B------:R-:W1:Y:S01]  /*1cc0*/  SHFL.BFLY PT, R25, R0, 0x8, 0x1f ;  /* 0x0d001f0000197f89 */ /* 0x000e6200000e0000 */
[----:B------:R-:W3:Y:S01]  /*1cd0*/  I2F.RP R22, R23 ;  /* 0x0000001700167306 */ /* 0x000ee20000209400 */
[----:B--2---:R-:W-:-:S07]  /*1ce0*/  IABS R16, R12 ;  /* 0x0000000c00107213 */ /* 0x004fce0000000000 */
[----:B------:R-:W2:Y:S08]  /*1cf0*/  I2F.RP R20, R16 ;  /* 0x0000001000147306 */ /* 0x000eb00000209400 */
[----:B---3--:R-:W3:Y:S01]  /*1d00*/  MUFU.RCP R42, R22 ;  /* 0x00000016002a7308 */ /* 0x008ee20000001000 */
[----:B-1----:R-:W-:-:S07]  /*1d10*/  FADD.FTZ R25, R0, R25 ;  /* 0x0000001900197221 */ /* 0x002fce0000010000 */
[----:B--2---:R-:W1:Y:S01]  /*1d20*/  MUFU.RCP R40, R20 ;  /* 0x0000001400287308 */ /* 0x004e620000001000 */
[----:B------:R-:W2:Y:S01]  /*1d30*/  SHFL.BFLY PT, R18, R25, 0x4, 0x1f ;  /* 0x0c801f0019127f89 */ /* 0x000ea200000e0000 */
[----:B---3--:R-:W-:-:S06]  /*1d40*/  VIADD R42, R42, 0xffffffe ;  /* 0x0ffffffe2a2a7836 */ /* 0x008fcc0000000000 */
[----:B------:R-:W3:Y:S01]  /*1d50*/  F2I.FTZ.U32.TRUNC.NTZ R43, R42 ;  /* 0x0000002a002b7305 */ /* 0x000ee2000021f000 */
[----:B-1----:R-:W-:-:S07]  /*1d60*/  IADD3 R40, PT, PT, R40, 0xffffffe, RZ ;  /* 0x0ffffffe28287810 */ /* 0x002fce0007ffe0ff */
[----:B------:R1:W4:Y:S01]  /*1d70*/  F2I.FTZ.U32.TRUNC.NTZ R41, R40 ;  /* 0x0000002800297305 */ /* 0x000322000021f000 */
[----:B--2---:R-:W-:Y:S01]  /*1d80*/  FADD.FTZ R18, R25, R18 ;  /* 0x0000001219127221 */ /* 0x004fe20000010000 */
[----:B---3--:R-:W-:Y:S02]  /*1d90*/  IMAD.MOV R4, RZ, RZ, -R43 ;  /* 0x000000ffff047224 */ /* 0x008fe400078e0a2b */
[----:B------:R-:W-:Y:S02]  /*1da0*/  IMAD.MOV.U32 R42, RZ, RZ, RZ ;  /* 0x000000ffff2a7224 */ /* 0x000fe400078e00ff */
[----:B------:R-:W2:Y:S01]  /*1db0*/  SHFL.BFLY PT, R25, R18, 0x2, 0x1f ;  /* 0x0c401f0012197f89 */ /* 0x000ea200000e0000 */
[----:B------:R-:W-:Y:S02]  /*1dc0*/  IMAD R4, R4, R23, RZ ;  /* 0x0000001704047224 */ /* 0x000fe400078e02ff */
[----:B-1----:R-:W-:Y:S02]  /*1dd0*/  HFMA2 R40, -RZ, RZ, 0, 0 ;  /* 0x00000000ff287431 */ /* 0x002fe400000001ff */
[----:B----4-:R-:W-:-:S02]  /*1de0*/  IMAD.MOV R0, RZ, RZ, -R41 ;  /* 0x000000ffff007224 */ /* 0x010fc400078e0a29 */
[----:B------:R-:W-:-:S04]  /*1df0*/  IMAD.HI.U32 R4, R43, R4, R42 ;  /* 0x000000042b047227 */ /* 0x000fc800078e002a */
[----:B------:R-:W-:Y:S02]  /*1e00*/  IMAD R43, R0, R16, RZ ;  /* 0x00000010002b7224 */ /* 0x000fe400078e02ff */
[----:B------:R-:W-:Y:S01]  /*1e10*/  IMAD.IADD R2, R2, 0x1, R23 ;  /* 0x0000000102027824 */ /* 0x000fe200078e0217 */
[----:B------:R-:W-:Y:S01]  /*1e20*/  IABS R0, R13 ;  /* 0x0000000d00007213 */ /* 0x000fe20000000000 */
[----:B------:R-:W-:-:S03]  /*1e30*/  IMAD.HI.U32 R43, R41, R43, R40 ;  /* 0x0000002b292b7227 */ /* 0x000fc600078e0028 */
[----:B------:R-:W-:Y:S01]  /*1e40*/  IABS R41, R2 ;  /* 0x0000000200297213 */ /* 0x000fe20000000000 */
[----:B------:R-:W-:-:S04]  /*1e50*/  IMAD.MOV R0, RZ, RZ, -R0 ;  /* 0x000000ffff007224 */ /* 0x000fc800078e0a00 */
[----:B------:R-:W-:-:S04]  /*1e60*/  IMAD.HI.U32 R4, R4, R41, RZ ;  /* 0x0000002904047227 */ /* 0x000fc800078e00ff */
[----:B------:R-:W-:-:S04]  /*1e70*/  IMAD.HI.U32 R43, R43, R41, RZ ;  /* 0x000000292b2b7227 */ /* 0x000fc800078e00ff */
[----:B--2---:R-:W-:Y:S01]  /*1e80*/  FADD.FTZ R25, R18, R25 ;  /* 0x0000001912197221 */ /* 0x004fe20000010000 */
[----:B------:R-:W-:Y:S02]  /*1e90*/  IMAD R20, R4, R0, R41 ;  /* 0x0000000004147224 */ /* 0x000fe400078e0229 */
[----:B------:R-:W-:-:S03]  /*1ea0*/  IMAD.MOV R0, RZ, RZ, -R43 ;  /* 0x000000ffff007224 */ /* 0x000fc600078e0a2b */
[----:B------:R-:W-:Y:S01]  /*1eb0*/  ISETP.GT.U32.AND P1, PT, R23, R20, PT ;  /* 0x000000141700720c */ /* 0x000fe20003f24070 */
[C---:B------:R-:W-:Y:S02]  /*1ec0*/  IMAD R41, R16.reuse, R0, R41 ;  /* 0x0000000010297224 */ /* 0x040fe400078e0229 */
[----:B------:R-:W1:Y:S03]  /*1ed0*/  SHFL.BFLY PT, R0, R25, 0x1, 0x1f ;  /* 0x0c201f0019007f89 */ /* 0x000e6600000e0000 */
[----:B------:R-:W-:-:S07]  /*1ee0*/  ISETP.GT.U32.AND P2, PT, R16, R41, PT ;  /* 0x000000291000720c */ /* 0x000fce0003f44070 */
[----:B------:R-:W-:-:S05]  /*1ef0*/  @!P1 IMAD.IADD R20, R20, 0x1, -R23 ;  /* 0x0000000114149824 */ /* 0x000fca00078e0a17 */
[-C--:B------:R-:W-:Y:S01]  /*1f00*/  ISETP.GE.U32.AND P0, PT, R20, R23.reuse, PT ;  /* 0x000000171400720c */ /* 0x080fe20003f06070 */
[----:B------:R-:W-:Y:S01]  /*1f10*/  @!P2 IMAD.IADD R41, R41, 0x1, -R16 ;  /* 0x000000012929a824 */ /* 0x000fe200078e0a10 */
[----:B------:R-:W-:Y:S02]  /*1f20*/  LOP3.LUT R18, R2, R23, RZ, 0x3c, !PT ;  /* 0x0000001702127212 */ /* 0x000fe400078e3cff */
[----:B------:R-:W-:Y:S02]  /*1f30*/  @!P1 IADD3 R4, PT, PT, R4, 0x1, RZ ;  /* 0x0000000104049810 */ /* 0x000fe40007ffe0ff */
[----:B------:R-:W-:Y:S02]  /*1f40*/  ISETP.GE.U32.AND P5, PT, R41, R16, PT ;  /* 0x000000102900720c */ /* 0x000fe40003fa6070 */
[----:B------:R-:W-:Y:S01]  /*1f50*/  LOP3.LUT R2, R2, R12, RZ, 0x3c, !PT ;  /* 0x0000000c02027212 */ /* 0x000fe200078e3cff */
[----:B-1----:R-:W-:Y:S01]  /*1f60*/  FADD.FTZ R0, R25, R0 ;  /* 0x0000000019007221 */ /* 0x002fe20000010000 */
[----:B------:R-:W-:Y:S01]  /*1f70*/  ISETP.GE.AND P3, PT, R18, RZ, PT ;  /* 0x000000ff1200720c */ /* 0x000fe20003f66270 */
[----:B------:R-:W-:Y:S01]  /*1f80*/  @!P2 VIADD R43, R43, 0x1 ;  /* 0x000000012b2ba836 */ /* 0x000fe20000000000 */
[----:B------:R-:W-:Y:S01]  /*1f90*/  ISETP.GE.AND P1, PT, R2, RZ, PT ;  /* 0x000000ff0200720c */ /* 0x000fe20003f26270 */
[----:B------:R-:W-:Y:S01]  /*1fa0*/  @P0 VIADD R4, R4, 0x1 ;  /* 0x0000000104040836 */ /* 0x000fe20000000000 */
[----:B------:R-:W-:-:S02]  /*1fb0*/  FSETP.NE.FTZ.AND P0, PT, R0, RZ, PT ;  /* 0x000000ff0000720b */ /* 0x000fc40003f15000 */
[----:B------:R-:W-:Y:S02]  /*1fc0*/  ISETP.NE.AND P2, PT, R12, RZ, PT ;  /* 0x000000ff0c00720c */ /* 0x000fe40003f45270 */
[----:B------:R-:W-:Y:S02]  /*1fd0*/  ISETP.NE.AND P6, PT, R13, RZ, PT ;  /* 0x000000ff0d00720c */ /* 0x000fe40003fc5270 */
[----:B------:R-:W-:-:S03]  /*1fe0*/  @P5 IADD3 R43, PT, PT, R43, 0x1, RZ ;  /* 0x000000012b2b5810 */ /* 0x000fc60007ffe0ff */
[----:B------:R-:W-:Y:S01]  /*1ff0*/  @!P3 IMAD.MOV R4, RZ, RZ, -R4 ;  /* 0x000000ffff04b224 */ /* 0x000fe200078e0a04 */
[----:B------:R-:W-:Y:S01]  /*2000*/  ISETP.NE.AND P3, PT, R17, RZ, PT ;  /* 0x000000ff1100720c */ /* 0x000fe20003f65270 */
[----:B------:R-:W-:Y:S02]  /*2010*/  @!P1 IMAD.MOV R43, RZ, RZ, -R43 ;  /* 0x000000ffff2b9224 */ /* 0x000fe400078e0a2b */
[----:B------:R-:W1:Y:S02]  /*2020*/  @P0 MUFU.LG2 R17, R0 ;  /* 0x0000000000110308 */ /* 0x000e640000000c00 */
[----:B------:R-:W-:Y:S02]  /*2030*/  @!P2 LOP3.LUT R43, RZ, R12, RZ, 0x33, !PT ;  /* 0x0000000cff2ba212 */ /* 0x000fe400078e33ff */
[----:B------:R-:W-:Y:S02]  /*2040*/  LOP3.LUT P2, RZ, R19, 0x38f, RZ, 0xc0, !PT ;  /* 0x0000038f13ff7812 */ /* 0x000fe4000784c0ff */
[----:B------:R-:W-:-:S02]  /*2050*/  @!P6 LOP3.LUT R4, RZ, R23, RZ, 0x33, !PT ;  /* 0x00000017ff04e212 */ /* 0x000fc400078e33ff */
[----:B------:R-:W-:Y:S02]  /*2060*/  SEL R23, RZ, 0x1, !P3 ;  /* 0x00000001ff177807 */ /* 0x000fe40005800000 */
[----:B------:R-:W-:Y:S02]  /*2070*/  SHF.R.S32.HI R2, RZ, 0x1f, R13 ;  /* 0x0000001fff027819 */ /* 0x000fe4000001140d */
[-C--:B------:R-:W-:Y:S02]  /*2080*/  ISETP.LT.U32.AND P1, PT, R36, R4.reuse, PT ;  /* 0x000000042400720c */ /* 0x080fe40003f21070 */
[----:B------:R-:W-:Y:S02]  /*2090*/  SHF.R.S32.HI R25, RZ, 0x1f, R4 ;  /* 0x0000001fff197819 */ /* 0x000fe40000011404 */
[----:B------:R-:W-:Y:S01]  /*20a0*/  LOP3.LUT R23, R2, R23, RZ, 0xfc, !PT ;  /* 0x0000001702177212 */ /* 0x000fe200078efcff */
[----:B------:R-:W-:Y:S01]  /*20b0*/  IMAD R2, R43, R21, RZ ;  /* 0x000000152b027224 */ /* 0x000fe200078e02ff */
[----:B------:R-:W-:Y:S01]  /*20c0*/  ISETP.LT.AND.EX P1, PT, R37, R25, PT, P1 ;  /* 0x000000192500720c */ /* 0x000fe20003f21310 */
[----:B0-----:R-:W-:Y:S01]  /*20d0*/  IMAD R20, R15, UR4, RZ ;  /* 0x000000040f147c24 */ /* 0x001fe2000f8e02ff */
[----:B------:R-:W-:Y:S01]  /*20e0*/  BSSY.RECONVERGENT B1, `(.L_x_273) ;  /* 0x000012a000017945 */ /* 0x000fe20003800200 */
[----:B------:R-:W-:Y:S01]  /*20f0*/  IMAD.MOV.U32 R24, RZ, RZ, 0x7f800000 ;  /* 0x7f800000ff187424 */ /* 0x000fe200078e00ff */
[----:B------:R-:W-:Y:S01]  /*2100*/  SEL R4, R36, R4, P1 ;  /* 0x0000000424047207 */ /* 0x000fe20000800000 */
[----:B------:R-:W-:-:S02]  /*2110*/  IMAD R2, R23, R2, RZ ;  /* 0x0000000217027224 */ /* 0x000fc400078e02ff */
[----:B-1----:R-:W-:Y:S01]  /*2120*/  @P0 FFMA.FTZ R24, R17, 0.69314718246459960938, R14 ;  /* 0x3f31721811180823 */ /* 0x002fe2000001000e */
        /* <DEDUP_REMOVED lines=24> */
[----:B------:R-:W-:Y:S02]  /*22b0*/  IMAD R15, R12, R14, R3 ;  /* 0x0000000e0c0f7224 */ /* 0x000fe400078e0203 */
[----:B------:R-:W-:-:S03]  /*22c0*/  IMAD R3, R13, R20, RZ ;  /* 0x000000140d037224 */ /* 0x000fc600078e02ff */
        /* <DEDUP_REMOVED lines=26> */
.L_x_276:
[----:B------:R-:W-:Y:S01]  /*2470*/  IMAD.MOV.U32 R17, RZ, RZ, RZ ;  /* 0x000000ffff117224 */ /* 0x000fe200078e00ff */
[----:B------:R-:W-:Y:S02]  /*2480*/  MOV R18, R40 ;  /* 0x0000002800127202 */ /* 0x000fe40000000f00 */
[----:B------:R-:W-:Y:S02]  /*2490*/  MOV R16, 0x24b0 ;  /* 0x000024b000107802 */ /* 0x000fe40000000f00 */
[----:B------:R-:W-:Y:S05]  /*24a0*/  CALL.REL.NOINC `($__internal_8_$__cuda_sm20_div_s64) ;  /* 0x0000001c00f47944 */ /* 0x000fea0003c00000 */
[----:B------:R-:W-:Y:S02]  /*24b0*/  IADD3 R14, PT, PT, -R12, RZ, RZ ;  /* 0x000000ff0c0e7210 */ /* 0x000fe40007ffe1ff */
[----:B------:R-:W-:-:S03]  /*24c0*/  MOV R41, R13 ;  /* 0x0000000d00297202 */ /* 0x000fc60000000f00 */
[----:B------:R-:W-:Y:S01]  /*24d0*/  IMAD R14, R40, R14, R25 ;  /* 0x0000000e280e7224 */ /* 0x000fe200078e0219 */
[----:B------:R-:W-:-:S07]  /*24e0*/  MOV R40, R12 ;  /* 0x0000000c00287202 */ /* 0x000fce0000000f00 */
.L_x_277:
[-C--:B------:R-:W-:Y:S01]  /*24f0*/  IABS R16, R35.reuse ;  /* 0x0000002300107213 */ /* 0x080fe20000000000 */
[----:B------:R-:W-:Y:S01]  /*2500*/  IMAD R7, R7, R10, RZ ;  /* 0x0000000a07077224 */ /* 0x000fe200078e02ff */
[----:B------:R-:W-:Y:S01]  /*2510*/  MOV R22, RZ ;  /* 0x000000ff00167202 */ /* 0x000fe20000000f00 */
[----:B------:R-:W-:Y:S01]  /*2520*/  BSSY.RECONVERGENT B0, `(.L_x_278) ;  /* 0x0000040000007945 */ /* 0x000fe20003800200 */
[----:B------:R-:W0:Y:S01]  /*2530*/  I2F.U32.RP R17, R16 ;  /* 0x0000001000117306 */ /* 0x000e220000209000 */
[----:B------:R-:W-:Y:S01]  /*2540*/  IABS R12, R35 ;  /* 0x00000023000c7213 */ /* 0x000fe20000000000 */
[----:B------:R-:W-:Y:S01]  /*2550*/  IMAD R7, R8, R11, R7 ;  /* 0x0000000b08077224 */ /* 0x000fe200078e0207 */
[----:B------:R-:W-:Y:S02]  /*2560*/  IABS R13, R14 ;  /* 0x0000000e000d7213 */ /* 0x000fe40000000000 */
[----:B------:R-:W-:-:S04]  /*2570*/  LOP3.LUT R11, R14, R35, RZ, 0x3c, !PT ;  /* 0x000000230e0b7212 */ /* 0x000fc800078e3cff */
[----:B------:R-:W-:Y:S01]  /*2580*/  ISETP.GE.AND P0, PT, R11, RZ, PT ;  /* 0x000000ff0b00720c */ /* 0x000fe20003f06270 */
[----:B0-----:R-:W0:Y:S02]  /*2590*/  MUFU.RCP R23, R17 ;  /* 0x0000001100177308 */ /* 0x001e240000001000 */
[----:B0-----:R-:W-:-:S06]  /*25a0*/  VIADD R23, R23, 0xffffffe ;  /* 0x0ffffffe17177836 */ /* 0x001fcc0000000000 */
[----:B------:R-:W0:Y:S02]  /*25b0*/  F2I.FTZ.U32.TRUNC.NTZ R23, R23 ;  /* 0x0000001700177305 */ /* 0x000e24000021f000 */
[----:B0-----:R-:W-:-:S04]  /*25c0*/  IMAD.MOV R15, RZ, RZ, -R23 ;  /* 0x000000ffff0f7224 */ /* 0x001fc800078e0a17 */
        /* <DEDUP_REMOVED lines=15> */
[----:B------:R-:W-:Y:S02]  /*26c0*/  ISETP.NE.AND P1, PT, R35, RZ, PT ;  /* 0x000000ff2300720c */ /* 0x000fe40003f25270 */
[----:B------:R-:W-:-:S09]  /*26d0*/  LOP3.LUT R11, R41, R15, RZ, 0xfc, !PT ;  /* 0x0000000f290b7212 */ /* 0x000fd200078efcff */
[----:B------:R-:W-:-:S05]  /*26e0*/  @P2 VIADD R12, R12, 0x1 ;  /* 0x000000010c0c2836 */ /* 0x000fca0000000000 */
[----:B------:R-:W-:-:S04]  /*26f0*/  MOV R7, R12 ;  /* 0x0000000c00077202 */ /* 0x000fc80000000f00 */
[----:B------:R-:W-:Y:S02]  /*2700*/  @!P0 IADD3 R7, PT, PT, -R7, RZ, RZ ;  /* 0x000000ff07078210 */ /* 0x000fe40007ffe1ff */
[----:B------:R-:W-:Y:S02]  /*2710*/  ISETP.NE.U32.AND P0, PT, R11, RZ, PT ;  /* 0x000000ff0b00720c */ /* 0x000fe40003f05070 */
[----:B------:R-:W-:-:S04]  /*2720*/  @!P1 LOP3.LUT R7, RZ, R35, RZ, 0x33, !PT ;  /* 0x00000023ff079212 */ /* 0x000fc800078e33ff */
[----:B------:R-:W-:-:S05]  /*2730*/  IADD3 R11, PT, PT, -R7, RZ, RZ ;  /* 0x000000ff070b7210 */ /* 0x000fca0007ffe1ff */
[----:B------:R-:W-:Y:S02]  /*2740*/  IMAD R35, R35, R11, R14 ;  /* 0x0000000b23237224 */ /* 0x000fe400078e020e */
        /* <DEDUP_REMOVED lines=22> */
.L_x_279:
[----:B------:R-:W-:Y:S01]  /*28b0*/  IMAD.MOV.U32 R25, RZ, RZ, R40 ;  /* 0x000000ffff197224 */ /* 0x000fe200078e0028 */
[----:B------:R-:W-:Y:S01]  /*28c0*/  MOV R17, R41 ;  /* 0x0000002900117202 */ /* 0x000fe20000000f00 */
[----:B------:R-:W-:Y:S01]  /*28d0*/  IMAD.MOV.U32 R18, RZ, RZ, R44 ;  /* 0x000000ffff127224 */ /* 0x000fe200078e002c */
[----:B------:R-:W-:Y:S02]  /*28e0*/  MOV R16, 0x2900 ;  /* 0x0000290000107802 */ /* 0x000fe40000000f00 */
[----:B------:R-:W-:Y:S05]  /*28f0*/  CALL.REL.NOINC `($__internal_8_$__cuda_sm20_div_s64) ;  /* 0x0000001800e07944 */ /* 0x000fea0003c00000 */
[----:B------:R-:W-:-:S05]  /*2900*/  IADD3 R41, PT, PT, -R12, RZ, RZ ;  /* 0x000000ff0c297210 */ /* 0x000fca0007ffe1ff */
[----:B------:R-:W-:Y:S02]  /*2910*/  IMAD R41, R41, R44, R40 ;  /* 0x0000002c29297224 */ /* 0x000fe400078e0228 */
.L_x_280:
[----:B------:R-:W-:Y:S05]  /*2920*/  BSYNC.RECONVERGENT B0 ;  /* 0x0000000000007941 */ /* 0x000fea0003800200 */
.L_x_278:
[----:B------:R-:W-:Y:S01]  /*2930*/  IABS R14, R10 ;  /* 0x0000000a000e7213 */ /* 0x000fe20000000000 */
[----:B------:R-:W0:Y:S01]  /*2940*/  LDC R16, c[0x0][0x3e0] ;  /* 0x0000f800ff107b82 */ /* 0x000e220000000800 */
[----:B------:R-:W-:Y:S01]  /*2950*/  IABS R11, R5 ;  /* 0x00000005000b7213 */ /* 0x000fe20000000000 */
[----:B------:R-:W1:Y:S01]  /*2960*/  LDCU UR4, c[0x0][0x434] ;  /* 0x00008680ff0477ac */ /* 0x000e620008000800 */
[----:B------:R-:W2:Y:S01]  /*2970*/  I2F.U32.RP R18, R14 ;  /* 0x0000000e00127306 */ /* 0x000ea20000209000 */
[----:B------:R-:W-:Y:S01]  /*2980*/  IABS R13, R8 ;  /* 0x00000008000d7213 */ /* 0x000fe20000000000 */
[----:B------:R-:W-:Y:S01]  /*2990*/  IMAD R9, R9, R20, RZ ;  /* 0x0000001409097224 */ /* 0x000fe200078e02ff */
[----:B------:R-:W-:-:S05]  /*29a0*/  IABS R22, R12 ;  /* 0x0000000c00167213 */ /* 0x000fca0000000000 */
[----:B------:R-:W3:Y:S08]  /*29b0*/  I2F.U32.RP R17, R11 ;  /* 0x0000000b00117306 */ /* 0x000ef00000209000 */
[----:B--2---:R-:W2:Y:S01]  /*29c0*/  MUFU.RCP R42, R18 ;  /* 0x00000012002a7308 */ /* 0x004ea20000001000 */
[----:B0-----:R-:W-:-:S07]  /*29d0*/  ISETP.LT.U32.AND P0, PT, R16, 0x1, PT ;  /* 0x000000011000780c */ /* 0x001fce0003f01070 */
[----:B---3--:R-:W0:Y:S01]  /*29e0*/  MUFU.RCP R38, R17 ;  /* 0x0000001100267308 */ /* 0x008e220000001000 */
[----:B------:R-:W-:-:S04]  /*29f0*/  ISETP.LT.AND.EX P0, PT, R0, RZ, PT, P0 ;  /* 0x000000ff0000720c */ /* 0x000fc80003f01300 */
[----:B------:R-:W-:-:S03]  /*2a00*/  SEL R16, R16, 0x1, P0 ;  /* 0x0000000110107807 */ /* 0x000fc60000000000 */
[----:B------:R-:W-:Y:S01]  /*2a10*/  I2F.U32.RP R15, R13 ;  /* 0x0000000d000f7306 */ /* 0x000fe20000209000 */
[----:B--2---:R-:W-:Y:S01]  /*2a20*/  VIADD R42, R42, 0xffffffe ;  /* 0x0ffffffe2a2a7836 */ /* 0x004fe20000000000 */
[----:B------:R-:W-:-:S06]  /*2a30*/  IABS R18, R4 ;  /* 0x0000000400127213 */ /* 0x000fcc0000000000 */
[----:B------:R-:W2:Y:S01]  /*2a40*/  F2I.FTZ.U32.TRUNC.NTZ R43, R42 ;  /* 0x0000002a002b7305 */ /* 0x000ea2000021f000 */
[----:B0-----:R-:W-:Y:S01]  /*2a50*/  VIADD R38, R38, 0xffffffe ;  /* 0x0ffffffe26267836 */ /* 0x001fe20000000000 */
[----:B------:R-:W-:-:S06]  /*2a60*/  IABS R17, R16 ;  /* 0x0000001000117213 */ /* 0x000fcc0000000000 */
[----:B------:R-:W0:Y:S01]  /*2a70*/  F2I.FTZ.U32.TRUNC.NTZ R39, R38 ;  /* 0x0000002600277305 */ /* 0x000e22000021f000 */
[----:B--2---:R-:W-:-:S07]  /*2a80*/  IMAD.MOV R23, RZ, RZ, -R43 ;  /* 0x000000ffff177224 */ /* 0x004fce00078e0a2b */
[----:B------:R-:W2:Y:S01]  /*2a90*/  MUFU.RCP R15, R15 ;  /* 0x0000000f000f7308 */ /* 0x000ea20000001000 */
[----:B------:R-:W-:Y:S02]  /*2aa0*/  IMAD.MOV.U32 R42, RZ, RZ, RZ ;  /* 0x000000ffff2a7224 */ /* 0x000fe400078e00ff */
[----:B------:R-:W-:Y:S01]  /*2ab0*/  IMAD R36, R23, R14, RZ ;  /* 0x0000000e17247224 */ /* 0x000fe200078e02ff */
[----:B0-----:R-:W-:-:S04]  /*2ac0*/  IADD3 R0, PT, PT, RZ, -R39, RZ ;  /* 0x80000027ff007210 */ /* 0x001fc80007ffe0ff */
[----:B------:R-:W0:Y:S01]  /*2ad0*/  I2F.U32.RP R23, R17 ;  /* 0x0000001100177306 */ /* 0x000e220000209000 */
[----:B------:R-:W-:Y:S02]  /*2ae0*/  IMAD.MOV.U32 R38, RZ, RZ, RZ ;  /* 0x000000ffff267224 */ /* 0x000fe400078e00ff */
[----:B------:R-:W-:-:S04]  /*2af0*/  IMAD.HI.U32 R36, R43, R36, R42 ;  /* 0x000000242b247227 */ /* 0x000fc800078e002a */
[----:B------:R-:W-:Y:S01]  /*2b00*/  IMAD R37, R0, R11, RZ ;  /* 0x0000000b00257224 */ /* 0x000fe200078e02ff */
[----:B------:R-:W-:Y:S01]  /*2b10*/  IABS R0, R10 ;  /* 0x0000000a00007213 */ /* 0x000fe20000000000 */
[----:B--2---:R-:W-:Y:S01]  /*2b20*/  VIADD R42, R15, 0xffffffe ;  /* 0x0ffffffe0f2a7836 */ /* 0x004fe20000000000 */
[----:B------:R-:W-:Y:S01]  /*2b30*/  IABS R15, R41 ;  /* 0x00000029000f7213 */ /* 0x000fe20000000000 */
[----:B------:R-:W-:Y:S01]  /*2b40*/  IMAD.HI.U32 R37, R39, R37, R38 ;  /* 0x0000002527257227 */ /* 0x000fe200078e0026 */
[----:B------:R-:W-:Y:S01]  /*2b50*/  IADD3 R39, PT, PT, RZ, -R0, RZ ;  /* 0x80000000ff277210 */ /* 0x000fe20007ffe0ff */
[----:B------:R-:W2:Y:S01]  /*2b60*/  I2F.U32.RP R25, R18 ;  /* 0x0000001200197306 */ /* 0x000ea20000209000 */
[----:B------:R-:W-:Y:S01]  /*2b70*/  IABS R0, R5 ;  /* 0x0000000500007213 */ /* 0x000fe20000000000 */
[----:B------:R-:W-:-:S04]  /*2b80*/  IMAD.HI.U32 R36, R36, R15, RZ ;  /* 0x0000000f24247227 */ /* 0x000fc800078e00ff */
[----:B------:R-:W-:Y:S02]  /*2b90*/  IMAD.MOV R0, RZ, RZ, -R0 ;  /* 0x000000ffff007224 */ /* 0x000fe400078e0a00 */
[----:B0-----:R-:W0:Y:S01]  /*2ba0*/  MUFU.RCP R23, R23 ;  /* 0x0000001700177308 */ /* 0x001e220000001000 */
[----:B------:R-:W-:-:S04]  /*2bb0*/  IMAD.HI.U32 R37, R37, R22, RZ ;  /* 0x0000001625257227 */ /* 0x000fc800078e00ff */
[----:B------:R-:W-:Y:S02]  /*2bc0*/  IMAD R39, R36, R39, R15 ;  /* 0x0000002724277224 */ /* 0x000fe400078e020f */
[----:B------:R-:W-:Y:S01]  /*2bd0*/  IMAD R0, R37, R0, R22 ;  /* 0x0000000025007224 */ /* 0x000fe200078e0216 */
[----:B------:R3:W4:Y:S01]  /*2be0*/  F2I.FTZ.U32.TRUNC.NTZ R43, R42 ;  /* 0x0000002a002b7305 */ /* 0x000722000021f000 */
[----:B------:R-:W-:Y:S02]  /*2bf0*/  LOP3.LUT R22, R12, R5, RZ, 0x3c, !PT ;  /* 0x000000050c167212 */ /* 0x000fe400078e3cff */
[----:B------:R-:W-:Y:S02]  /*2c00*/  ISETP.GT.U32.AND P2, PT, R14, R39, PT ;  /* 0x000000270e00720c */ /* 0x000fe40003f44070 */
[----:B------:R-:W-:Y:S02]  /*2c10*/  ISETP.GT.U32.AND P3, PT, R11, R0, PT ;  /* 0x000000000b00720c */ /* 0x000fe40003f64070 */
[----:B------:R-:W-:Y:S01]  /*2c20*/  ISETP.GE.AND P0, PT, R22, RZ, PT ;  /* 0x000000ff1600720c */ /* 0x000fe20003f06270 */
[----:B--2---:R-:W2:Y:S01]  /*2c30*/  MUFU.RCP R25, R25 ;  /* 0x0000001900197308 */ /* 0x004ea20000001000 */
[----:B0-----:R-:W-:-:S02]  /*2c40*/  VIADD R23, R23, 0xffffffe ;  /* 0x0ffffffe17177836 */ /* 0x001fc40000000000 */
[----:B------:R-:W-:Y:S02]  /*2c50*/  IMAD.MOV.U32 R22, RZ, RZ, RZ ;  /* 0x000000ffff167224 */ /* 0x000fe400078e00ff */
[----:B---3--:R-:W-:-:S03]  /*2c60*/  HFMA2 R42, -RZ, RZ, 0, 0 ;  /* 0x00000000ff2a7431 */ /* 0x008fc600000001ff */
[----:B------:R-:W0:Y:S01]  /*2c70*/  F2I.FTZ.U32.TRUNC.NTZ R23, R23 ;  /* 0x0000001700177305 */ /* 0x000e22000021f000 */
[--C-:B----4-:R-:W-:Y:S01]  /*2c80*/  IMAD.MOV R15, RZ, RZ, -R43.reuse ;  /* 0x000000ffff0f7224 */ /* 0x110fe200078e0a2b */
[----:B------:R-:W-:Y:S01]  /*2c90*/  @!P3 IADD3 R0, PT, PT, R0, -R11, RZ ;  /* 0x8000000b0000b210 */ /* 0x000fe20007ffe0ff */
[----:B------:R-:W-:Y:S01]  /*2ca0*/  @!P2 IMAD.IADD R39, R39, 0x1, -R14 ;  /* 0x000000012727a824 */ /* 0x000fe200078e0a0e */
[----:B------:R-:W-:Y:S01]  /*2cb0*/  @!P3 IADD3 R37, PT, PT, R37, 0x1, RZ ;  /* 0x000000012525b810 */ /* 0x000fe20007ffe0ff */
[----:B------:R-:W-:Y:S01]  /*2cc0*/  IMAD R15, R15, R13, RZ ;  /* 0x0000000d0f0f7224 */ /* 0x000fe200078e02ff */
[----:B------:R-:W-:Y:S01]  /*2cd0*/  ISETP.GE.U32.AND P6, PT, R0, R11, PT ;  /* 0x0000000b0000720c */ /* 0x000fe20003fc6070 */
[----:B------:R-:W-:Y:S01]  /*2ce0*/  @!P2 VIADD R36, R36, 0x1 ;  /* 0x000000012424a836 */ /* 0x000fe20000000000 */
[----:B------:R-:W-:Y:S01]  /*2cf0*/  ISETP.GE.U32.AND P1, PT, R39, R14, PT ;  /* 0x0000000e2700720c */ /* 0x000fe20003f26070 */
[----:B------:R-:W-:Y:S01]  /*2d00*/  IMAD.HI.U32 R42, R43, R15, R42 ;  /* 0x0000000f2b2a7227 */ /* 0x000fe200078e002a */
[----:B------:R-:W-:-:S02]  /*2d10*/  LOP3.LUT R14, R41, R10, RZ, 0x3c, !PT ;  /* 0x0000000a290e7212 */ /* 0x000fc400078e3cff */
[----:B------:R-:W-:Y:S01]  /*2d20*/  IABS R0, R16 ;  /* 0x0000001000007213 */ /* 0x000fe20000000000 */
[----:B--2---:R-:W-:Y:S01]  /*2d30*/  VIADD R25, R25, 0xffffffe ;  /* 0x0ffffffe19197836 */ /* 0x004fe20000000000 */
[----:B------:R-:W-:Y:S01]  /*2d40*/  ISETP.GE.AND P5, PT, R14, RZ, PT ;  /* 0x000000ff0e00720c */ /* 0x000fe20003fa6270 */
[--C-:B0-----:R-:W-:Y:S01]  /*2d50*/  IMAD.MOV R15, RZ, RZ, -R23.reuse ;  /* 0x000000ffff0f7224 */ /* 0x101fe200078e0a17 */
[----:B------:R-:W-:Y:S01]  /*2d60*/  IABS R14, R7 ;  /* 0x00000007000e7213 */ /* 0x000fe20000000000 */
[----:B------:R-:W0:Y:S01]  /*2d70*/  F2I.FTZ.U32.TRUNC.NTZ R39, R25 ;  /* 0x0000001900277305 */ /* 0x000e22000021f000 */
[----:B------:R-:W-:Y:S01]  /*2d80*/  ISETP.NE.AND P2, PT, R10, RZ, PT ;  /* 0x000000ff0a00720c */ /* 0x000fe20003f45270 */
[----:B------:R-:W-:Y:S01]  /*2d90*/  IMAD R15, R15, R17, RZ ;  /* 0x000000110f0f7224 */ /* 0x000fe200078e02ff */
[----:B------:R-:W-:Y:S01]  /*2da0*/  IADD3 R0, PT, PT, RZ, -R0, RZ ;  /* 0x80000000ff007210 */ /* 0x000fe20007ffe0ff */
[----:B------:R-:W-:Y:S01]  /*2db0*/  @P1 VIADD R36, R36, 0x1 ;  /* 0x0000000124241836 */ /* 0x000fe20000000000 */
[----:B------:R-:W-:Y:S01]  /*2dc0*/  ISETP.NE.AND P1, PT, R5, RZ, PT ;  /* 0x000000ff0500720c */ /* 0x000fe20003f25270 */
[----:B------:R-:W-:Y:S01]  /*2dd0*/  IMAD.HI.U32 R11, R23, R15, R22 ;  /* 0x0000000f170b7227 */ /* 0x000fe200078e0016 */
[----:B------:R-:W-:-:S03]  /*2de0*/  IABS R22, R8 ;  /* 0x0000000800167213 */ /* 0x000fc60000000000 */
[----:B------:R-:W-:Y:S02]  /*2df0*/  @P6 VIADD R37, R37, 0x1 ;  /* 0x0000000125256836 */ /* 0x000fe40000000000 */
[----:B------:R-:W-:-:S03]  /*2e00*/  IMAD.HI.U32 R11, R11, R14, RZ ;  /* 0x0000000e0b0b7227 */ /* 0x000fc600078e00ff */
[----:B------:R-:W-:Y:S01]  /*2e10*/  @!P0 IADD3 R37, PT, PT, -R37, RZ, RZ ;  /* 0x000000ff25258210 */ /* 0x000fe20007ffe1ff */
[----:B------:R-:W-:Y:S01]  /*2e20*/  IMAD R0, R11, R0, R14 ;  /* 0x000000000b007224 */ /* 0x000fe200078e020e */
[----:B------:R-:W-:Y:S01]  /*2e30*/  IABS R14, R4 ;  /* 0x00000004000e7213 */ /* 0x000fe20000000000 */
[--C-:B0-----:R-:W-:Y:S01]  /*2e40*/  IMAD.MOV R15, RZ, RZ, -R39.reuse ;  /* 0x000000ffff0f7224 */ /* 0x101fe200078e0a27 */
[----:B------:R-:W-:Y:S01]  /*2e50*/  @!P1 LOP3.LUT R37, RZ, R5, RZ, 0x33, !PT ;  /* 0x00000005ff259212 */ /* 0x000fe200078e33ff */
[----:B------:R-:W-:Y:S01]  /*2e60*/  @!P5 IMAD.MOV R36, RZ, RZ, -R36 ;  /* 0x000000ffff24d224 */ /* 0x000fe200078e0a24 */
[----:B------:R-:W-:Y:S01]  /*2e70*/  ISETP.GT.U32.AND P0, PT, R17, R0, PT ;  /* 0x000000001100720c */ /* 0x000fe20003f04070 */
[----:B------:R-:W-:Y:S01]  /*2e80*/  IMAD R15, R15, R18, RZ ;  /* 0x000000120f0f7224 */ /* 0x000fe200078e02ff */
[----:B------:R-:W-:Y:S01]  /*2e90*/  @!P2 LOP3.LUT R36, RZ, R10, RZ, 0x33, !PT ;  /* 0x0000000aff24a212 */ /* 0x000fe200078e33ff */
[----:B------:R-:W-:Y:S02]  /*2ea0*/  IMAD.MOV R22, RZ, RZ, -R22 ;  /* 0x000000ffff167224 */ /* 0x000fe400078e0a16 */
[----:B------:R-:W-:Y:S01]  /*2eb0*/  IMAD.HI.U32 R38, R39, R15, R38 ;  /* 0x0000000f27267227 */ /* 0x000fe200078e0026 */
[----:B------:R-:W-:-:S02]  /*2ec0*/  IABS R23, R36 ;  /* 0x0000002400177213 */ /* 0x000fc40000000000 */
[----:B------:R-:W-:Y:S01]  /*2ed0*/  IABS R15, R37 ;  /* 0x00000025000f7213 */ /* 0x000fe20000000000 */
[----:B------:R-:W-:Y:S02]  /*2ee0*/  IMAD.MOV R14, RZ, RZ, -R14 ;  /* 0x000000ffff0e7224 */ /* 0x000fe400078e0a0e */
[----:B------:R-:W-:Y:S02]  /*2ef0*/  IMAD.HI.U32 R42, R42, R23, RZ ;  /* 0x000000172a2a7227 */ /* 0x000fe400078e00ff */
[----:B------:R-:W-:Y:S02]  /*2f00*/  @!P0 IADD3 R0, PT, PT, R0, -R17, RZ ;  /* 0x8000001100008210 */ /* 0x000fe40007ffe0ff */
[----:B------:R-:W-:Y:S02]  /*2f10*/  IMAD.HI.U32 R38, R38, R15, RZ ;  /* 0x0000000f26267227 */ /* 0x000fe400078e00ff */
[----:B------:R-:W-:Y:S02]  /*2f20*/  ISETP.GE.U32.AND P2, PT, R0, R17, PT ;  /* 0x000000110000720c */ /* 0x000fe40003f46070 */
[----:B------:R-:W-:Y:S01]  /*2f30*/  IMAD R22, R42, R22, R23 ;  /* 0x000000162a167224 */ /* 0x000fe200078e0217 */
[----:B------:R-:W0:Y:S01]  /*2f40*/  LDC R0, c[0x0][0x430] ;  /* 0x00010c00ff007b82 */ /* 0x000e220000000800 */
[----:B------:R-:W-:Y:S01]  /*2f50*/  IMAD R15, R38, R14, R15 ;  /* 0x0000000e260f7224 */ /* 0x000fe200078e020f */
[----:B------:R-:W-:Y:S01]  /*2f60*/  LOP3.LUT R14, R7, R16, RZ, 0x3c, !PT ;  /* 0x00000010070e7212 */ /* 0x000fe200078e3cff */
[----:B------:R-:W-:Y:S01]  /*2f70*/  @!P0 VIADD R11, R11, 0x1 ;  /* 0x000000010b0b8836 */ /* 0x000fe20000000000 */
[----:B------:R-:W-:-:S02]  /*2f80*/  ISETP.GT.U32.AND P3, PT, R13, R22, PT ;  /* 0x000000160d00720c */ /* 0x000fc40003f64070 */
[----:B------:R-:W-:Y:S02]  /*2f90*/  ISETP.GT.U32.AND P1, PT, R18, R15, PT ;  /* 0x0000000f1200720c */ /* 0x000fe40003f24070 */
[----:B------:R-:W-:Y:S01]  /*2fa0*/  ISETP.GE.AND P5, PT, R14, RZ, PT ;  /* 0x000000ff0e00720c */ /* 0x000fe20003fa6270 */
[----:B------:R-:W-:Y:S01]  /*2fb0*/  IMAD.MOV R14, RZ, RZ, -R36 ;  /* 0x000000ffff0e7224 */ /* 0x000fe200078e0a24 */
[----:B------:R-:W-:Y:S02]  /*2fc0*/  ISETP.NE.AND P0, PT, R16, RZ, PT ;  /* 0x000000ff1000720c */ /* 0x000fe40003f05270 */
[----:B------:R-:W-:Y:S01]  /*2fd0*/  @P2 IADD3 R11, PT, PT, R11, 0x1, RZ ;  /* 0x000000010b0b2810 */ /* 0x000fe20007ffe0ff */
[----:B------:R-:W-:Y:S01]  /*2fe0*/  IMAD R14, R10, R14, R41 ;  /* 0x0000000e0a0e7224 */ /* 0x000fe200078e0229 */
[----:B------:R-:W-:Y:S02]  /*2ff0*/  LOP3.LUT R17, R36, R8, RZ, 0x3c, !PT ;  /* 0x0000000824117212 */ /* 0x000fe400078e3cff */
[----:B------:R-:W-:Y:S01]  /*3000*/  LOP3.LUT R10, R37, R4, RZ, 0x3c, !PT ;  /* 0x00000004250a7212 */ /* 0x000fe200078e3cff */
[----:B------:R-:W-:Y:S01]  /*3010*/  @!P3 IMAD.IADD R22, R22, 0x1, -R13 ;  /* 0x000000011616b824 */ /* 0x000fe200078e0a0d */
[----:B------:R-:W-:Y:S01]  /*3020*/  ISETP.GE.AND P2, PT, R17, RZ, PT ;  /* 0x000000ff1100720c */ /* 0x000fe20003f46270 */
[----:B------:R-:W-:-:S02]  /*3030*/  @!P1 IMAD.IADD R15, R15, 0x1, -R18 ;  /* 0x000000010f0f9824 */ /* 0x000fc400078e0a12 */
[----:B------:R-:W-:Y:S01]  /*3040*/  @!P5 IADD3 R11, PT, PT, -R11, RZ, RZ ;  /* 0x000000ff0b0bd210 */ /* 0x000fe20007ffe1ff */
[----:B------:R-:W-:Y:S01]  /*3050*/  @!P3 VIADD R42, R42, 0x1 ;  /* 0x000000012a2ab836 */ /* 0x000fe20000000000 */
[----:B------:R-:W-:Y:S01]  /*3060*/  ISETP.GE.U32.AND P6, PT, R22, R13, PT ;  /* 0x0000000d1600720c */ /* 0x000fe20003fc6070 */
[----:B------:R-:W-:Y:S01]  /*3070*/  @!P1 VIADD R38, R38, 0x1 ;  /* 0x0000000126269836 */ /* 0x000fe20000000000 */
[----:B------:R-:W-:Y:S02]  /*3080*/  ISETP.GE.U32.AND P5, PT, R15, R18, PT ;  /* 0x000000120f00720c */ /* 0x000fe40003fa6070 */
[----:B0-----:R-:W-:Y:S02]  /*3090*/  SEL R0, R0, 0x1, P4 ;  /* 0x0000000100007807 */ /* 0x001fe40002000000 */
[----:B------:R-:W-:Y:S02]  /*30a0*/  ISETP.NE.AND P4, PT, R8, RZ, PT ;  /* 0x000000ff0800720c */ /* 0x000fe40003f85270 */
[----:B------:R-:W-:-:S02]  /*30b0*/  @!P0 LOP3.LUT R11, RZ, R16, RZ, 0x33, !PT ;  /* 0x00000010ff0b8212 */ /* 0x000fc400078e33ff */
[----:B------:R-:W-:Y:S02]  /*30c0*/  ISETP.GE.AND P0, PT, R10, RZ, PT ;  /* 0x000000ff0a00720c */ /* 0x000fe40003f06270 */
[----:B------:R-:W-:Y:S01]  /*30d0*/  ISETP.NE.AND P3, PT, R4, RZ, PT ;  /* 0x000000ff0400720c */ /* 0x000fe20003f65270 */
[----:B------:R-:W-:Y:S01]  /*30e0*/  IMAD.WIDE R22, R11, R21, RZ ;  /* 0x000000150b167225 */ /* 0x000fe200078e02ff */
[----:B------:R-:W-:Y:S02]  /*30f0*/  IADD3 R10, PT, PT, -R37, RZ, RZ ;  /* 0x000000ff250a7210 */ /* 0x000fe40007ffe1ff */
[----:B------:R-:W-:Y:S01]  /*3100*/  IADD3 R11, PT, PT, -R11, RZ, RZ ;  /* 0x000000ff0b0b7210 */ /* 0x000fe20007ffe1ff */
[----:B------:R-:W-:Y:S01]  /*3110*/  @P6 VIADD R42, R42, 0x1 ;  /* 0x000000012a2a6836 */ /* 0x000fe20000000000 */
[----:B------:R-:W-:Y:S01]  /*3120*/  SHF.R.S32.HI R18, RZ, 0x1f, R0 ;  /* 0x0000001fff127819 */ /* 0x000fe20000011400 */
[----:B------:R-:W-:Y:S02]  /*3130*/  @P5 VIADD R38, R38, 0x1 ;  /* 0x0000000126265836 */ /* 0x000fe40000000000 */
[----:B------:R-:W-:Y:S01]  /*3140*/  @!P2 IMAD.MOV R42, RZ, RZ, -R42 ;  /* 0x000000ffff2aa224 */ /* 0x000fe200078e0a2a */
[----:B------:R-:W-:Y:S01]  /*3150*/  @!P4 LOP3.LUT R42, RZ, R8, RZ, 0x33, !PT ;  /* 0x00000008ff2ac212 */ /* 0x000fe200078e33ff */
[----:B------:R-:W-:-:S04]  /*3160*/  IMAD.WIDE.U32 R22, R35, R0, R22 ;  /* 0x0000000023167225 */ /* 0x000fc800078e0016 */
[----:B------:R-:W-:Y:S01]  /*3170*/  IMAD R10, R5, R10, R12 ;  /* 0x0000000a050a7224 */ /* 0x000fe200078e020c */
[----:B------:R-:W-:Y:S01]  /*3180*/  IADD3 R5, PT, PT, -R42, RZ, RZ ;  /* 0x000000ff2a057210 */ /* 0x000fe20007ffe1ff */
[----:B------:R-:W-:Y:S02]  /*3190*/  IMAD R11, R16, R11, R7 ;  /* 0x0000000b100b7224 */ /* 0x000fe400078e0207 */
[----:B------:R-:W-:Y:S01]  /*31a0*/  @!P0 IMAD.MOV R38, RZ, RZ, -R38 ;  /* 0x000000ffff268224 */ /* 0x000fe200078e0a26 */
[----:B------:R-:W-:Y:S01]  /*31b0*/  @!P3 LOP3.LUT R38, RZ, R4, RZ, 0x33, !PT ;  /* 0x00000004ff26b212 */ /* 0x000fe200078e33ff */
[----:B------:R-:W-:Y:S02]  /*31c0*/  IMAD R23, R35, R18, R23 ;  /* 0x0000001223177224 */ /* 0x000fe400078e0217 */
[----:B-1----:R-:W-:Y:S01]  /*31d0*/  IMAD R7, R0, UR4, RZ ;  /* 0x0000000400077c24 */ /* 0x002fe2000f8e02ff */
[----:B------:R-:W0:Y:S01]  /*31e0*/  LDCU.64 UR4, c[0x0][0x420] ;  /* 0x00008400ff0477ac */ /* 0x000e220008000a00 */
[----:B------:R-:W-:-:S04]  /*31f0*/  IMAD.WIDE R20, R11, R20, R22 ;  /* 0x000000140b147225 */ /* 0x000fc800078e0216 */
[----:B------:R-:W-:-:S04]  /*3200*/  IMAD.WIDE R14, R14, R7, RZ ;  /* 0x000000070e0e7225 */ /* 0x000fc800078e02ff */
[----:B------:R-:W-:Y:S02]  /*3210*/  IMAD.MOV R11, RZ, RZ, -R38 ;  /* 0x000000ffff0b7224 */ /* 0x000fe400078e0a26 */
[----:B------:R-:W-:-:S04]  /*3220*/  IMAD.WIDE R6, R42, R6, RZ ;  /* 0x000000062a067225 */ /* 0x000fc800078e02ff */
[----:B------:R-:W-:Y:S02]  /*3230*/  IMAD R8, R8, R5, R36 ;  /* 0x0000000508087224 */ /* 0x000fe400078e0224 */
[----:B------:R-:W-:Y:S01]  /*3240*/  IMAD R5, R29, R0, RZ ;  /* 0x000000001d057224 */ /* 0x000fe200078e02ff */
[----:B------:R-:W-:Y:S01]  /*3250*/  IADD3 R0, P1, P0, R6, R20, R14 ;  /* 0x0000001406007210 */ /* 0x000fe2000783e00e */
[----:B------:R-:W-:Y:S02]  /*3260*/  IMAD R4, R4, R11, R37 ;  /* 0x0000000b04047224 */ /* 0x000fe400078e0225 */
[----:B------:R-:W-:Y:S01]  /*3270*/  IMAD.WIDE R10, R10, R5, RZ ;  /* 0x000000050a0a7225 */ /* 0x000fe200078e02ff */
        /* <DEDUP_REMOVED lines=12> */
.L_x_275:
[----:B------:R-:W0:Y:S01]  /*3340*/  LDC.64 R2, c[0x0][0x420] ;  /* 0x00010800ff027b82 */ /* 0x000e220000000a00 */
[----:B------:R-:W-:-:S05]  /*3350*/  IADD3 R0, PT, PT, R28, UR6, RZ ;  /* 0x000000061c007c10 */ /* 0x000fca000fffe0ff */
[----:B0-----:R-:W-:-:S05]  /*3360*/  IMAD.WIDE.U32 R2, R0, 0x4, R2 ;  /* 0x0000000400027825 */ /* 0x001fca00078e0002 */
[----:B------:R0:W-:Y:S02]  /*3370*/  STG.E desc[UR10][R2.64], R24 ;  /* 0x0000001802007986 */ /* 0x0001e4000c10190a */
.L_x_274:
[----:B------:R-:W-:Y:S05]  /*3380*/  BSYNC.RECONVERGENT B1 ;  /* 0x0000000000017941 */ /* 0x000fea0003800200 */
.L_x_273:
[----:B------:R-:W2:Y:S01]  /*3390*/  LDCU UR7, c[0x0][0x534] ;  /* 0x0000a680ff0777ac */ /* 0x000ea20008000800 */
[----:B------:R-:W-:Y:S01]  /*33a0*/  LOP3.LUT R0, R34, 0x10, RZ, 0xfc, !PT ;  /* 0x0000001022007812 */ /* 0x000fe200078efcff */
[----:B------:R-:W3:Y:S01]  /*33b0*/  LDC R17, c[0x0][0x44c] ;  /* 0x00011300ff117b82 */ /* 0x000ee20000000800 */
[----:B------:R-:W-:Y:S01]  /*33c0*/  IMAD.SHL.U32 R15, R19, 0x4, RZ ;  /* 0x00000004130f7824 */ /* 0x000fe200078e00ff */
[----:B01----:R-:W-:Y:S02]  /*33d0*/  CS2R R2, SRZ ;  /* 0x0000000000027805 */ /* 0x003fe4000001ff00 */
[----:B------:R-:W-:Y:S02]  /*33e0*/  CS2R R4, SRZ ;  /* 0x0000000000047805 */ /* 0x000fe4000001ff00 */
[----:B------:R-:W-:Y:S02]  /*33f0*/  LOP3.LUT R15, R15, 0x3c, RZ, 0xc0, !PT ;  /* 0x0000003c0f0f7812 */ /* 0x000fe400078ec0ff */
[----:B--2---:R-:W-:Y:S01]  /*3400*/  ISETP.GE.AND P2, PT, R0, UR7, PT ;  /* 0x0000000700007c0c */ /* 0x004fe2000bf46270 */
[----:B------:R-:W-:Y:S01]  /*3410*/  UISETP.GE.AND UP0, UPT, UR7, 0x1, UPT ;  /* 0x000000010700788c */ /* 0x000fe2000bf06270 */
[----:B------:R-:W-:-:S02]  /*3420*/  ISETP.GE.AND P3, PT, R34, UR7, PT ;  /* 0x0000000722007c0c */ /* 0x000fc4000bf66270 */
[C---:B------:R-:W-:Y:S02]  /*3430*/  LOP3.LUT R0, R34.reuse, 0x20, RZ, 0xfc, !PT ;  /* 0x0000002022007812 */ /* 0x040fe400078efcff */
[----:B------:R-:W-:Y:S02]  /*3440*/  LOP3.LUT R34, R34, 0x30, RZ, 0xfc, !PT ;  /* 0x0000003022227812 */ /* 0x000fe400078efcff */
[----:B------:R-:W-:Y:S01]  /*3450*/  ISETP.GE.AND P1, PT, R0, UR7, PT ;  /* 0x0000000700007c0c */ /* 0x000fe2000bf26270 */
[----:B---3--:R-:W-:Y:S01]  /*3460*/  IMAD R35, R17, UR6, RZ ;  /* 0x0000000611237c24 */ /* 0x008fe2000f8e02ff */
[----:B------:R-:W-:Y:S01]  /*3470*/  ISETP.GE.AND P0, PT, R34, UR7, PT ;  /* 0x0000000722007c0c */ /* 0x000fe2000bf06270 */
[----:B------:R-:W-:Y:S01]  /*3480*/  IMAD R34, R28, 0xc0, R15 ;  /* 0x000000c01c227824 */ /* 0x000fe200078e020f */
[C---:B------:R-:W-:Y:S01]  /*3490*/  ISETP.GT.U32.OR P3, PT, R19.reuse, 0x7f, P3 ;  /* 0x0000007f1300780c */ /* 0x040fe20001f64470 */
[----:B------:R-:W-:Y:S01]  /*34a0*/  IMAD.MOV.U32 R0, RZ, RZ, RZ ;  /* 0x000000ffff007224 */ /* 0x000fe200078e00ff */
[----:B------:R-:W-:-:S02]  /*34b0*/  ISETP.GT.U32.OR P2, PT, R19, 0x7f, P2 ;  /* 0x0000007f1300780c */ /* 0x000fc40001744470 */
[C---:B------:R-:W-:Y:S02]  /*34c0*/  ISETP.GT.U32.OR P1, PT, R19.reuse, 0x7f, P1 ;  /* 0x0000007f1300780c */ /* 0x040fe40000f24470 */
[----:B------:R-:W-:-:S07]  /*34d0*/  ISETP.GT.U32.OR P0, PT, R19, 0x7f, P0 ;  /* 0x0000007f1300780c */ /* 0x000fce0000704470 */
[C---:B------:R-:W-:Y:S02]  /*34e0*/  @!P3 FADD.FTZ R7, -R24.reuse, R33 ;  /* 0x000000211807b221 */ /* 0x040fe40000010100 */
[C---:B------:R-:W-:Y:S02]  /*34f0*/  @!P2 FADD.FTZ R9, -R24.reuse, R26 ;  /* 0x0000001a1809a221 */ /* 0x040fe40000010100 */
[C---:B------:R-:W-:Y:S01]  /*3500*/  @!P1 FADD.FTZ R31, -R24.reuse, R31 ;  /* 0x0000001f181f9221 */ /* 0x040fe20000010100 */
[----:B------:R-:W-:Y:S01]  /*3510*/  @!P3 FMUL.FTZ R7, R7, 1.4426950216293334961 ;  /* 0x3fb8aa3b0707b820 */ /* 0x000fe20000410000 */
[----:B------:R-:W-:Y:S01]  /*3520*/  @!P0 FADD.FTZ R11, -R24, R27 ;  /* 0x0000001b180b8221 */ /* 0x000fe20000010100 */
[----:B------:R-:W-:Y:S01]  /*3530*/  @!P2 FMUL.FTZ R9, R9, 1.4426950216293334961 ;  /* 0x3fb8aa3b0909a820 */ /* 0x000fe20000410000 */
[----:B------:R-:W-:Y:S02]  /*3540*/  @!P1 FMUL.FTZ R13, R31, 1.4426950216293334961 ;  /* 0x3fb8aa3b1f0d9820 */ /* 0x000fe40000410000 */
[----:B------:R-:W-:Y:S01]  /*3550*/  @!P0 FMUL.FTZ R11, R11, 1.4426950216293334961 ;  /* 0x3fb8aa3b0b0b8820 */ /* 0x000fe20000410000 */
[----:B------:R-:W0:Y:S08]  /*3560*/  @!P3 MUFU.EX2 R7, R7 ;  /* 0x000000070007b308 */ /* 0x000e300000000800 */
[----:B------:R-:W1:Y:S08]  /*3570*/  @!P2 MUFU.EX2 R9, R9 ;  /* 0x000000090009a308 */ /* 0x000e700000000800 */
[----:B------:R-:W2:Y:S01]  /*3580*/  @!P1 MUFU.EX2 R13, R13 ;  /* 0x0000000d000d9308 */ /* 0x000ea20000000800 */
[----:B0-----:R0:W-:Y:S07]  /*3590*/  @!P3 STS [R32], R7 ;  /* 0x000000072000b388 */ /* 0x0011ee0000000800 */
[----:B------:R-:W3:Y:S01]  /*35a0*/  @!P0 MUFU.EX2 R11, R11 ;  /* 0x0000000b000b8308 */ /* 0x000ee20000000800 */
[----:B-1----:R1:W-:Y:S04]  /*35b0*/  @!P2 STS [R32+0x240], R9 ;  /* 0x000240092000a388 */ /* 0x0023e80000000800 */
[----:B--2---:R2:W-:Y:S04]  /*35c0*/  @!P1 STS [R32+0x480], R13 ;  /* 0x0004800d20009388 */ /* 0x0045e80000000800 */
[----:B---3--:R3:W-:Y:S01]  /*35d0*/  @!P0 STS [R32+0x6c0], R11 ;  /* 0x0006c00b20008388 */ /* 0x0087e20000000800 */
[----:B------:R-:W-:Y:S01]  /*35e0*/  BAR.SYNC.DEFER_BLOCKING 0x0 ;  /* 0x0000000000007b1d */ /* 0x000fe20000010000 */
[----:B------:R-:W-:-:S02]  /*35f0*/  IADD3 R34, P0, PT, R35, R34, RZ ;  /* 0x0000002223227210 */ /* 0x000fc40007f1e0ff */
[----:B0-----:R-:W-:Y:S02]  /*3600*/  CS2R R6, SRZ ;  /* 0x0000000000067805 */ /* 0x001fe4000001ff00 */
[----:B-1----:R-:W-:Y:S02]  /*3610*/  CS2R R8, SRZ ;  /* 0x0000000000087805 */ /* 0x002fe4000001ff00 */
[----:B------:R-:W-:Y:S01]  /*3620*/  LEA.HI.X.SX32 R35, R35, RZ, 0x1, P0 ;  /* 0x000000ff23237211 */ /* 0x000fe200000f0eff */
[----:B--2---:R-:W-:Y:S01]  /*3630*/  IMAD.MOV.U32 R13, RZ, RZ, RZ ;  /* 0x000000ffff0d7224 */ /* 0x004fe200078e00ff */
[----:B---3--:R-:W-:Y:S01]  /*3640*/  CS2R R10, SRZ ;  /* 0x00000000000a7805 */ /* 0x008fe2000001ff00 */
[----:B------:R-:W-:Y:S06]  /*3650*/  BRA.U !UP0, `(.L_x_281) ;  /* 0x0000000908307547 */ /* 0x000fec000b800000 */
[----:B------:R-:W0:Y:S01]  /*3660*/  LDCU.64 UR4, c[0x0][0x3f8] ;  /* 0x00007f00ff0477ac */ /* 0x000e220008000a00 */
[----:B------:R-:W-:Y:S01]  /*3670*/  SHF.L.U64.HI R35, R34, 0x2, R35 ;  /* 0x0000000222237819 */ /* 0x000fe20000010223 */
[C---:B------:R-:W-:Y:S01]  /*3680*/  IMAD R32, R30.reuse, R17, RZ ;  /* 0x000000111e207224 */ /* 0x040fe200078e02ff */
[----:B------:R-:W-:Y:S01]  /*3690*/  CS2R R26, SRZ ;  /* 0x00000000001a7805 */ /* 0x000fe2000001ff00 */
[----:B------:R-:W-:Y:S01]  /*36a0*/  UISETP.GE.U32.AND UP1, UPT, UR7, 0x4, UPT ;  /* 0x000000040700788c */ /* 0x000fe2000bf26070 */
[----:B------:R-:W-:Y:S01]  /*36b0*/  VIADD R33, R30, -UR6 ;  /* 0x800000061e217c36 */ /* 0x000fe20008000000 */
[----:B------:R-:W-:Y:S01]  /*36c0*/  CS2R R24, SRZ ;  /* 0x0000000000187805 */ /* 0x000fe2000001ff00 */
[----:B------:R-:W-:Y:S01]  /*36d0*/  IMAD.MOV.U32 R31, RZ, RZ, RZ ;  /* 0x000000ffff1f7224 */ /* 0x000fe200078e00ff */
[----:B------:R-:W-:Y:S01]  /*36e0*/  CS2R R22, SRZ ;  /* 0x0000000000167805 */ /* 0x000fe2000001ff00 */
[----:B------:R-:W-:Y:S01]  /*36f0*/  IMAD.MOV.U32 R0, RZ, RZ, RZ ;  /* 0x000000ffff007224 */ /* 0x000fe200078e00ff */
[----:B------:R-:W-:-:S02]  /*3700*/  CS2R R20, SRZ ;  /* 0x0000000000147805 */ /* 0x000fc4000001ff00 */
[----:B------:R-:W-:Y:S02]  /*3710*/  CS2R R18, SRZ ;  /* 0x0000000000127805 */ /* 0x000fe4000001ff00 */
[----:B------:R-:W-:Y:S02]  /*3720*/  CS2R R16, SRZ ;  /* 0x0000000000107805 */ /* 0x000fe4000001ff00 */
[----:B0-----:R-:W-:Y:S01]  /*3730*/  LEA R34, P0, R34, UR4, 0x2 ;  /* 0x0000000422227c11 */ /* 0x001fe2000f8010ff */
[----:B------:R-:W-:-:S03]  /*3740*/  ULOP3.LUT UR4, UR7, 0x3, URZ, 0xc0, !UPT ;  /* 0x0000000307047892 */ /* 0x000fc6000f8ec0ff */
[----:B------:R-:W-:Y:S01]  /*3750*/  IADD3.X R35, PT, PT, R35, UR5, RZ, P0, !PT ;  /* 0x0000000523237c10 */ /* 0x000fe200087fe4ff */
[----:B------:R-:W-:Y:S01]  /*3760*/  UISETP.NE.AND UP0, UPT, UR4, URZ, UPT ;  /* 0x000000ff0400728c */ /* 0x000fe2000bf05270 */
[----:B------:R-:W-:Y:S10]  /*3770*/  BRA.U !UP1, `(.L_x_282) ;  /* 0x0000000509647547 */ /* 0x000ff4000b800000 */
[----:B------:R-:W0:Y:S01]  /*3780*/  S2UR UR5, SR_CgaCtaId ;  /* 0x00000000000579c3 */ /* 0x000e220000008800 */
[----:B------:R-:W-:Y:S01]  /*3790*/  ULOP3.LUT UR8, UR7, 0x7ffffffc, URZ, 0xc0, !UPT ;  /* 0x7ffffffc07087892 */ /* 0x000fe2000f8ec0ff */
[----:B------:R-:W-:Y:S01]  /*37a0*/  ISETP.GE.AND P1, PT, R28, R33, PT ;  /* 0x000000211c00720c */ /* 0x000fe20003f26270 */
[----:B------:R-:W-:Y:S01]  /*37b0*/  IMAD.MOV.U32 R0, RZ, RZ, RZ ;  /* 0x000000ffff007224 */ /* 0x000fe200078e00ff */
[----:B------:R-:W-:Y:S01]  /*37c0*/  UMOV UR7, 0x400 ;  /* 0x0000040000077882 */ /* 0x000fe20000000000 */
        /* <DEDUP_REMOVED lines=11> */
.L_x_283:
        /* <DEDUP_REMOVED lines=73> */
.L_x_282:
        /* <DEDUP_REMOVED lines=11> */
.L_x_284:
        /* <DEDUP_REMOVED lines=22> */
.L_x_281:
        /* <DEDUP_REMOVED lines=86> */
        .weak           $__internal_8_$__cuda_sm20_div_s64
        .type           $__internal_8_$__cuda_sm20_div_s64,@function
        .size           $__internal_8_$__cuda_sm20_div_s64,(.L_x_3717 - $__internal_8_$__cuda_sm20_div_s64)
$__internal_8_$__cuda_sm20_div_s64:
        /* <DEDUP_REMOVED lines=25> */
[----:B------:R-:W-:Y:S01]  /*4610*/  IADD3 R14, P0, PT, RZ, -R46, RZ ;  /* 0x8000002eff0e7210 */ /* 0x000fe20007f1e0ff */
[----:B------:R-:W-:Y:S01]  /*4620*/  IMAD.MOV.U32 R47, RZ, RZ, RZ ;  /* 0x000000ffff2f7224 */ /* 0x000fe200078e00ff */
[----:B------:R-:W-:Y:S01]  /*4630*/  ISETP.GE.AND P1, PT, R17, RZ, PT ;  /* 0x000000ff1100720c */ /* 0x000fe20003f26270 */
[----:B------:R-:W-:Y:S02]  /*4640*/  IMAD R12, R23, R36, R12 ;  /* 0x00000024170c7224 */ /* 0x000fe400078e020c */
[----:B------:R-:W-:-:S03]  /*4650*/  IMAD.HI.U32 R42, R43, R14, RZ ;  /* 0x0000000e2b2a7227 */ /* 0x000fc600078e00ff */
[----:B------:R-:W-:-:S05]  /*4660*/  IADD3.X R12, PT, PT, RZ, ~R12, RZ, P0, !PT ;  /* 0x8000000cff0c7210 */ /* 0x000fca00007fe4ff */
[----:B------:R-:W-:-:S04]  /*4670*/  IMAD.WIDE.U32 R42, P5, R43, R12, R42 ;  /* 0x0000000c2b2a7225 */ /* 0x000fc800078a002a */
[----:B------:R-:W-:-:S04]  /*4680*/  IMAD.HI.U32 R13, P3, R23, R14, R42 ;  /* 0x0000000e170d7227 */ /* 0x000fc8000786002a */
[CC--:B------:R-:W-:Y:S02]  /*4690*/  IMAD R14, R23.reuse, R12.reuse, RZ ;  /* 0x0000000c170e7224 */ /* 0x0c0fe400078e02ff */
[----:B------:R-:W-:-:S03]  /*46a0*/  IMAD.HI.U32 R12, R23, R12, RZ ;  /* 0x0000000c170c7227 */ /* 0x000fc600078e00ff */
[----:B------:R-:W-:Y:S01]  /*46b0*/  IADD3 R14, P2, PT, R14, R13, RZ ;  /* 0x0000000d0e0e7210 */ /* 0x000fe20007f5e0ff */
[----:B------:R-:W-:Y:S01]  /*46c0*/  IMAD.X R43, R12, 0x1, R23, P5 ;  /* 0x000000010c2b7824 */ /* 0x000fe200028e0617 */
[----:B------:R-:W-:-:S04]  /*46d0*/  IADD3 R13, P0, PT, RZ, -R25, RZ ;  /* 0x80000019ff0d7210 */ /* 0x000fc80007f1e0ff */
[----:B------:R-:W-:Y:S01]  /*46e0*/  SEL R13, R13, R25, !P1 ;  /* 0x000000190d0d7207 */ /* 0x000fe20004800000 */
[----:B------:R-:W-:Y:S01]  /*46f0*/  IMAD.X R22, RZ, RZ, ~R17, P0 ;  /* 0x000000ffff167224 */ /* 0x000fe200000e0e11 */
[----:B------:R-:W-:-:S03]  /*4700*/  IADD3.X R43, PT, PT, RZ, RZ, R43, P2, P3 ;  /* 0x000000ffff2b7210 */ /* 0x000fc600017e642b */
[----:B------:R-:W-:Y:S01]  /*4710*/  IMAD.HI.U32 R46, R14, R13, RZ ;  /* 0x0000000d0e2e7227 */ /* 0x000fe200078e00ff */
[----:B------:R-:W-:-:S05]  /*4720*/  SEL R12, R22, R17, !P1 ;  /* 0x00000011160c7207 */ /* 0x000fca0004800000 */
        /* <DEDUP_REMOVED lines=11> */
[CC--:B------:R-:W-:Y:S02]  /*47e0*/  ISETP.GE.U32.AND P3, PT, R13.reuse, R36.reuse, PT ;  /* 0x000000240d00720c */ /* 0x0c0fe40003f66070 */
[----:B------:R-:W-:Y:S01]  /*47f0*/  IADD3 R14, P2, PT, R13, -R36, RZ ;  /* 0x800000240d0e7210 */ /* 0x000fe20007f5e0ff */
[----:B------:R-:W-:-:S05]  /*4800*/  IMAD.X R12, R12, 0x1, ~R43, P0 ;  /* 0x000000010c0c7824 */ /* 0x000fca00000e0e2b */
[----:B------:R-:W-:-:S04]  /*4810*/  ISETP.GE.U32.AND.EX P3, PT, R12, R37, PT, P3 ;  /* 0x000000250c00720c */ /* 0x000fc80003f66130 */
[----:B------:R-:W-:Y:S02]  /*4820*/  SEL R13, R14, R13, P3 ;  /* 0x0000000d0e0d7207 */ /* 0x000fe40001800000 */
[----:B------:R-:W-:Y:S02]  /*4830*/  IADD3 R14, P1, PT, R23, 0x1, RZ ;  /* 0x00000001170e7810 */ /* 0x000fe40007f3e0ff */
[----:B------:R-:W-:Y:S01]  /*4840*/  ISETP.GE.U32.AND P0, PT, R13, R36, PT ;  /* 0x000000240d00720c */ /* 0x000fe20003f06070 */
[----:B------:R-:W-:Y:S01]  /*4850*/  IMAD.X R13, R12, 0x1, ~R37, P2 ;  /* 0x000000010c0d7824 */ /* 0x000fe200010e0e25 */
[----:B------:R-:W-:Y:S01]  /*4860*/  SEL R14, R14, R23, P3 ;  /* 0x000000170e0e7207 */ /* 0x000fe20001800000 */
[----:B------:R-:W-:-:S03]  /*4870*/  IMAD.X R23, RZ, RZ, R22, P1 ;  /* 0x000000ffff177224 */ /* 0x000fc600008e0616 */
[----:B------:R-:W-:Y:S02]  /*4880*/  SEL R13, R13, R12, P3 ;  /* 0x0000000c0d0d7207 */ /* 0x000fe40001800000 */
[----:B------:R-:W-:Y:S02]  /*4890*/  SEL R23, R23, R22, P3 ;  /* 0x0000001617177207 */ /* 0x000fe40001800000 */
[----:B------:R-:W-:Y:S02]  /*48a0*/  IADD3 R43, P1, PT, R14, 0x1, RZ ;  /* 0x000000010e2b7810 */ /* 0x000fe40007f3e0ff */
[----:B------:R-:W-:Y:S02]  /*48b0*/  ISETP.GE.U32.AND.EX P0, PT, R13, R37, PT, P0 ;  /* 0x000000250d00720c */ /* 0x000fe40003f06100 */
[----:B------:R-:W-:Y:S02]  /*48c0*/  IADD3.X R12, PT, PT, RZ, R23, RZ, P1, !PT ;  /* 0x00000017ff0c7210 */ /* 0x000fe40000ffe4ff */
[----:B------:R-:W-:-:S02]  /*48d0*/  SEL R43, R43, R14, P0 ;  /* 0x0000000e2b2b7207 */ /* 0x000fc40000000000 */
[----:B------:R-:W-:Y:S02]  /*48e0*/  SEL R23, R12, R23, P0 ;  /* 0x000000170c177207 */ /* 0x000fe40000000000 */
[----:B------:R-:W-:Y:S02]  /*48f0*/  IADD3 R12, P1, PT, RZ, -R43, RZ ;  /* 0x8000002bff0c7210 */ /* 0x000fe40007f3e0ff */
[----:B------:R-:W-:Y:S01]  /*4900*/  LOP3.LUT R13, R15, R17, RZ, 0x3c, !PT ;  /* 0x000000110f0d7212 */ /* 0x000fe200078e3cff */
[----:B------:R-:W-:Y:S01]  /*4910*/  IMAD.MOV.U32 R17, RZ, RZ, 0x0 ;  /* 0x00000000ff117424 */ /* 0x000fe200078e00ff */
[----:B------:R-:W-:Y:S01]  /*4920*/  ISETP.NE.U32.AND P0, PT, R18, RZ, PT ;  /* 0x000000ff1200720c */ /* 0x000fe20003f05070 */
[----:B------:R-:W-:Y:S01]  /*4930*/  IMAD.X R14, RZ, RZ, ~R23, P1 ;  /* 0x000000ffff0e7224 */ /* 0x000fe200008e0e17 */
[----:B------:R-:W-:Y:S02]  /*4940*/  ISETP.GE.AND P2, PT, R13, RZ, PT ;  /* 0x000000ff0d00720c */ /* 0x000fe40003f46270 */
[----:B------:R-:W-:-:S02]  /*4950*/  ISETP.NE.AND.EX P0, PT, R15, RZ, PT, P0 ;  /* 0x000000ff0f00720c */ /* 0x000fc40003f05300 */
[----:B------:R-:W-:Y:S02]  /*4960*/  SEL R12, R12, R43, !P2 ;  /* 0x0000002b0c0c7207 */ /* 0x000fe40005000000 */
[----:B------:R-:W-:Y:S02]  /*4970*/  SEL R14, R14, R23, !P2 ;  /* 0x000000170e0e7207 */ /* 0x000fe40005000000 */
[----:B------:R-:W-:Y:S02]  /*4980*/  SEL R12, R12, 0xffffffff, P0 ;  /* 0xffffffff0c0c7807 */ /* 0x000fe40000000000 */
[----:B------:R-:W-:Y:S01]  /*4990*/  SEL R13, R14, 0xffffffff, P0 ;  /* 0xffffffff0e0d7807 */ /* 0x000fe20000000000 */
[----:B------:R-:W-:Y:S06]  /*49a0*/  RET.REL.NODEC R16 `(_ZN5flash32flash_fwd_splitkv_combine_kernelI23Flash_fwd_kernel_traitsILi192ELi64ELi64ELi4ELb0ELb0EN7cutlass10bfloat16_tE19Flash_kernel_traitsILi192ELi64ELi64ELi4ES3_EELi8ELi6ELb1EEEvNS_16Flash_fwd_paramsE) ;  /* 0xffffffb410947950 */ /* 0x000fec0003c3ffff */
.L_x_285:
        /* <DEDUP_REMOVED lines=13> */
.L_x_3717:


//--------------------- .text._ZN5flash32flash_fwd_splitkv_combine_kernelI23Flash_fwd_kernel_traitsILi192ELi64ELi64ELi4ELb0ELb0EN7cutlass10bfloat16_tE19Flash_kernel_traitsILi192ELi64ELi64ELi4ES3_EELi8ELi5ELb1EEEvNS_16Flash_fwd_paramsE --------------------------
	.section	.text._ZN5flash32flash_fwd_splitkv_combine_kernelI23Flash_fwd_kernel_traitsILi192ELi64ELi64ELi4ELb0ELb0EN7cutlass10bfloat16_tE19Flash_kernel_traitsILi192ELi64ELi64ELi4ES3_EELi8ELi5ELb1EEEvNS_16Flash_fwd_paramsE,"ax",@progbits
	.align	128
        .global         _ZN5flash32flash_fwd_splitkv_combine_kernelI23Flash_fwd_kernel_traitsILi192ELi64ELi64ELi4ELb0ELb0EN7cutlass10bfloat16_tE19Flash_kernel_traitsILi192ELi64ELi64ELi4ES3_EELi8ELi5ELb1EEEvNS_16Flash_fwd_paramsE
        .type           _ZN5flash32flash_fwd_splitkv_combine_kernelI23Flash_fwd_kernel_traitsILi192ELi64ELi64ELi4ELb0ELb0EN7cutlass10bfloat16_tE19Flash_kernel_traitsILi192ELi64ELi64ELi4ES3_EELi8ELi5ELb1EEEvNS_16Flash_fwd_paramsE,@function
        .size           _ZN5flash32flash_fwd_splitkv_combine_kernelI23Flash_fwd_kernel_traitsILi192ELi64ELi64ELi4ELb0ELb0EN7cutlass10bfloat16_tE19Flash_kernel_traitsILi192ELi64ELi64ELi4ES3_EELi8ELi5ELb1EEEvNS_16Flash_fwd_paramsE,(.L_x_3718 - _ZN5flash32flash_fwd_splitkv_combine_kernelI23Flash_fwd_kernel_traitsILi192ELi64ELi64ELi4ELb0ELb0EN7cutlass10bfloat16_tE19Flash_kernel_traitsILi192ELi64ELi64ELi4ES3_EELi8ELi5ELb1EEEvNS_16Flash_fwd_paramsE)
        .other          _ZN5flash32flash_fwd_splitkv_combine_kernelI23Flash_fwd_kernel_traitsILi192ELi64ELi64ELi4ELb0ELb0EN7cutlass10bfloat16_tE19Flash_kernel_traitsILi192ELi64ELi64ELi4ES3_EELi8ELi5ELb1EEEvNS_16Flash_fwd_paramsE,@"STO_CUDA_ENTRY STV_DEFAULT"
_ZN5flash32flash_fwd_splitkv_combine_kernelI23Flash_fwd_kernel_traitsILi192ELi64ELi64ELi4ELb0ELb0EN7cutlass10bfloat16_tE19Flash_kernel_traitsILi192ELi64ELi64ELi4ES3_EELi8ELi5ELb1EEEvNS_16Flash_fwd_paramsE:
.text._ZN5flash32flash_fwd_splitkv_combine_kernelI23Flash_fwd_kernel_traitsILi192ELi64ELi64ELi4ELb0ELb0EN7cutlass10bfloat16_tE19Flash_kernel_traitsILi192ELi64ELi64ELi4ES3_EELi8ELi5ELb1EEEvNS_16Flash_fwd_paramsE:
        /* <DEDUP_REMOVED lines=39> */
.L_x_286:
[----:B------:R-:W-:Y:S01]  /*0270*/  IMAD.U32 R29, RZ, RZ, UR7 ;  /* 0x00000007ff1d7e24 */ /* 0x000fe2000f8e00ff */
[----:B------:R-:W-:Y:S01]  /*0280*/  MOV R18, UR14 ;  /* 0x0000000e00127c02 */ /* 0x000fe20008000f00 */
[----:B------:R-:W-:Y:S01]  /*0290*/  IMAD.U32 R17, RZ, RZ, UR4 ;  /* 0x00000004ff117e24 */ /* 0x000fe2000f8e00ff */
[----:B------:R-:W-:Y:S02]  /*02a0*/  MOV R15, UR8 ;  /* 0x00000008000f7c02 */ /* 0x000fe40008000f00 */
[----:B------:R-:W-:Y:S02]  /*02b0*/  MOV R16, 0x2d0 ;  /* 0x000002d000107802 */ /* 0x000fe40000000f00 */
[----:B------:R-:W-:Y:S05]  /*02c0*/  CALL.REL.NOINC `($__internal_9_$__cuda_sm20_div_s64) ;  /* 0x0000003c00f87944 */ /* 0x000fea0003c00000 */
[----:B------:R-:W-:-:S07]  /*02d0*/  MOV R10, R14 ;  /* 0x0000000e000a7202 */ /* 0x000fce0000000f00 */
.L_x_287:
        /* <DEDUP_REMOVED lines=30> */
.L_x_289:
[----:B------:R-:W-:Y:S01]  /*04c0*/  IMAD.MOV.U32 R29, RZ, RZ, R10 ;  /* 0x000000ffff1d7224 */ /* 0x000fe200078e000a */
[----:B------:R-:W-:Y:S02]  /*04d0*/  MOV R17, R11 ;  /* 0x0000000b00117202 */ /* 0x000fe40000000f00 */
[----:B------:R-:W-:Y:S02]  /*04e0*/  MOV R16, 0x500 ;  /* 0x0000050000107802 */ /* 0x000fe40000000f00 */
[----:B------:R-:W-:Y:S05]  /*04f0*/  CALL.REL.NOINC `($__internal_9_$__cuda_sm20_div_s64) ;  /* 0x0000003c006c7944 */ /* 0x000fea0003c00000 */
[----:B------:R-:W-:Y:S02]  /*0500*/  MOV R22, R14 ;  /* 0x0000000e00167202 */ /* 0x000fe40000000f00 */
[----:B------:R-:W-:Y:S02]  /*0510*/  MOV R23, R11 ;  /* 0x0000000b00177202 */ /* 0x000fe40000000f00 */
.L_x_290:
[----:B------:R-:W-:Y:S05]  /*0520*/  BSYNC.RECONVERGENT B0 ;  /* 0x0000000000007941 */ /* 0x000fea0003800200 */
.L_x_288:
        /* <DEDUP_REMOVED lines=55> */
.L_x_292:
[----:B------:R-:W-:Y:S01]  /*08a0*/  IMAD.MOV.U32 R29, RZ, RZ, R18 ;  /* 0x000000ffff1d7224 */ /* 0x000fe200078e0012 */
[----:B------:R-:W-:Y:S01]  /*08b0*/  MOV R18, R12 ;  /* 0x0000000c00127202 */ /* 0x000fe20000000f00 */
[----:B------:R-:W-:Y:S01]  /*08c0*/  IMAD.MOV.U32 R17, RZ, RZ, R15 ;  /* 0x000000ffff117224 */ /* 0x000fe200078e000f */
[----:B------:R-:W-:Y:S02]  /*08d0*/  MOV R15, R2 ;  /* 0x00000002000f7202 */ /* 0x000fe40000000f00 */
[----:B------:R-:W-:Y:S02]  /*08e0*/  MOV R16, 0x900 ;  /* 0x0000090000107802 */ /* 0x000fe40000000f00 */
[----:B------:R-:W-:Y:S05]  /*08f0*/  CALL.REL.NOINC `($__internal_9_$__cuda_sm20_div_s64) ;  /* 0x00000038006c7944 */ /* 0x000fea0003c00000 */
[----:B------:R-:W-:Y:S02]  /*0900*/  MOV R15, R11 ;  /* 0x0000000b000f7202 */ /* 0x000fe40000000f00 */
.L_x_293:
[----:B------:R-:W-:Y:S05]  /*0910*/  BSYNC.RECONVERGENT B0 ;  /* 0x0000000000007941 */ /* 0x000fea0003800200 */
.L_x_291:
        /* <DEDUP_REMOVED lines=116> */
.L_x_295:
[----:B------:R-:W-:Y:S01]  /*1060*/  IMAD.MOV.U32 R17, RZ, RZ, R15 ;  /* 0x000000ffff117224 */ /* 0x000fe200078e000f */
[----:B------:R-:W-:Y:S01]  /*1070*/  MOV R18, R9 ;  /* 0x0000000900127202 */ /* 0x000fe20000000f00 */
[----:B------:R-:W-:Y:S01]  /*1080*/  IMAD.MOV.U32 R29, RZ, RZ, R14 ;  /* 0x000000ffff1d7224 */ /* 0x000fe200078e000e */
[----:B------:R-:W-:Y:S02]  /*1090*/  MOV R15, R3 ;  /* 0x00000003000f7202 */ /* 0x000fe40000000f00 */
[----:B------:R-:W-:Y:S02]  /*10a0*/  MOV R16, 0x10c0 ;  /* 0x000010c000107802 */ /* 0x000fe40000000f00 */
[----:B------:R-:W-:Y:S05]  /*10b0*/  CALL.REL.NOINC `($__internal_9_$__cuda_sm20_div_s64) ;  /* 0x00000030007c7944 */ /* 0x000fea0003c00000 */
[----:B------:R-:W-:Y:S02]  /*10c0*/  MOV R34, R14 ;  /* 0x0000000e00227202 */ /* 0x000fe40000000f00 */
[----:B------:R-:W-:Y:S02]  /*10d0*/  MOV R35, R11 ;  /* 0x0000000b00237202 */ /* 0x000fe40000000f00 */
.L_x_296:
[----:B------:R-:W-:Y:S05]  /*10e0*/  BSYNC.RECONVERGENT B0 ;  /* 0x0000000000007941 */ /* 0x000fea0003800200 */
.L_x_294:
        /* <DEDUP_REMOVED lines=58> */
.L_x_298:
[----:B------:R-:W-:Y:S01]  /*1490*/  IMAD.MOV.U32 R29, RZ, RZ, R22 ;  /* 0x000000ffff1d7224 */ /* 0x000fe200078e0016 */
[----:B------:R-:W-:Y:S01]  /*14a0*/  MOV R17, R23 ;  /* 0x0000001700117202 */ /* 0x000fe20000000f00 */
[----:B------:R-:W-:Y:S01]  /*14b0*/  IMAD.MOV.U32 R18, RZ, RZ, R7 ;  /* 0x000000ffff127224 */ /* 0x000fe200078e0007 */
[----:B------:R-:W-:Y:S02]  /*14c0*/  MOV R16, 0x14e0 ;  /* 0x000014e000107802 */ /* 0x000fe40000000f00 */
[----:B------:R-:W-:Y:S05]  /*14d0*/  CALL.REL.NOINC `($__internal_9_$__cuda_sm20_div_s64) ;  /* 0x0000002c00747944 */ /* 0x000fea0003c00000 */
[----:B------:R-:W-:Y:S02]  /*14e0*/  MOV R20, R14 ;  /* 0x0000000e00147202 */ /* 0x000fe40000000f00 */
[----:B------:R-:W-:Y:S02]  /*14f0*/  MOV R21, R11 ;  /* 0x0000000b00157202 */ /* 0x000fe40000000f00 */
.L_x_299:
[----:B------:R-:W-:Y:S05]  /*1500*/  BSYNC.RECONVERGENT B0 ;  /* 0x0000000000007941 */ /* 0x000fea0003800200 */
.L_x_297:
        /* <DEDUP_REMOVED lines=39> */
[----:B------:R-:W-:Y:S01]  /*1780*/  SHF.R.U32.HI R28, RZ, 0x4, R19 ;  /* 0x00000004ff1c7819 */ /* 0x000fe20000011613 */
[----:B-1----:R-:W-:-:S02]  /*1790*/  ULEA UR4, UR4, UR5, 0x18 ;  /* 0x0000000504047291 */ /* 0x002fc4000f8ec0ff */
[----:B------:R-:W-:-:S04]  /*17a0*/  USHF.R.S32.HI UR5, URZ, 0x1f, UR10 ;  /* 0x0000001fff057899 */ /* 0x000fc8000801140a */
[----:B------:R-:W-:Y:S01]  /*17b0*/  LEA R18, R6, UR4, 0x2 ;  /* 0x0000000406127c11 */ /* 0x000fe2000f8e10ff */
[----:B------:R-:W-:Y:S01]  /*17c0*/  ULOP3.LUT UR5, UR5, 0x1, URZ, 0xfc, !UPT ;  /* 0x0000000105057892 */ /* 0x000fe2000f8efcff */
[----:B------:R-:W-:Y:S02]  /*17d0*/  LEA R25, R28, UR4, 0x2 ;  /* 0x000000041c197c11 */ /* 0x000fe4000f8e10ff */
[----:B------:R-:W-:Y:S01]  /*17e0*/  @!P0 LOP3.LUT R6, R19, 0xf, RZ, 0xc0, !PT ;  /* 0x0000000f13068812 */ /* 0x000fe200078ec0ff */
[----:B0-----:R-:W-:Y:S01]  /*17f0*/  IMAD R16, R5, 0x24, R18 ;  /* 0x0000002405107824 */ /* 0x001fe200078e0212 */
[----:B------:R-:W0:Y:S03]  /*1800*/  LDCU UR4, c[0x0][0x434] ;  /* 0x00008680ff0477ac */ /* 0x000e260008000800 */
        /* <DEDUP_REMOVED lines=53> */
[----:B------:R-:W-:Y:S02]  /*1b60*/  ISETP.NE.AND P5, PT, R5, RZ, PT ;  /* 0x000000ff0500720c */ /* 0x000fe40003fa5270 */
[----:B------:R-:W-:Y:S01]  /*1b70*/  IADD3 R22, PT, PT, R4, R15, RZ ;  /* 0x0000000f04167210 */ /* 0x000fe20007ffe0ff */
[----:B------:R-:W1:Y:S01]  /*1b80*/  I2F.RP R18, R15 ;  /* 0x0000000f00127306 */ /* 0x000e620000209400 */
[----:B------:R-:W-:-:S05]  /*1b90*/  IABS R4, R5 ;  /* 0x0000000500047213 */ /* 0x000fca0000000000 */
[----:B------:R-:W-:Y:S02]  /*1ba0*/  IMAD.MOV R4, RZ, RZ, -R4 ;  /* 0x000000ffff047224 */ /* 0x000fe400078e0a04 */
[----:B0-----:R-:W-:Y:S02]  /*1bb0*/  FADD.FTZ R29, R14, R29 ;  /* 0x0000001d0e1d7221 */ /* 0x001fe40000010000 */
[----:B------:R-:W0:Y:S03]  /*1bc0*/  I2F.RP R14, R6 ;  /* 0x00000006000e7306 */ /* 0x000e260000209400 */
[----:B------:R-:W2:Y:S05]  /*1bd0*/  SHFL.BFLY PT, R16, R29, 0x8, 0x1f ;  /* 0x0d001f001d107f89 */ /* 0x000eaa00000e0000 */
[----:B-1----:R-:W1:Y:S08]  /*1be0*/  MUFU.RCP R32, R18 ;  /* 0x0000001200207308 */ /* 0x002e700000001000 */
[----:B0-----:R-:W0:Y:S01]  /*1bf0*/  MUFU.RCP R30, R14 ;  /* 0x0000000e001e7308 */ /* 0x001e220000001000 */
[----:B-1----:R-:W-:-:S02]  /*1c00*/  VIADD R32, R32, 0xffffffe ;  /* 0x0ffffffe20207836 */ /* 0x002fc40000000000 */
[----:B--2---:R-:W-:-:S05]  /*1c10*/  FADD.FTZ R16, R29, R16 ;  /* 0x000000101d107221 */ /* 0x004fca0000010000 */
[----:B------:R-:W1:Y:S01]  /*1c20*/  F2I.FTZ.U32.TRUNC.NTZ R33, R32 ;  /* 0x0000002000217305 */ /* 0x000e62000021f000 */
[----:B------:R-:W2:Y:S01]  /*1c30*/  SHFL.BFLY PT, R17, R16, 0x4, 0x1f ;  /* 0x0c801f0010117f89 */ /* 0x000ea200000e0000 */
[----:B0-----:R-:W-:-:S06]  /*1c40*/  VIADD R30, R30, 0xffffffe ;  /* 0x0ffffffe1e1e7836 */ /* 0x001fcc0000000000 */
[----:B------:R-:W0:Y:S01]  /*1c50*/  F2I.FTZ.U32.TRUNC.NTZ R31, R30 ;  /* 0x0000001e001f7305 */ /* 0x000e22000021f000 */
[----:B-1----:R-:W-:Y:S02]  /*1c60*/  IMAD.MOV R26, RZ, RZ, -R33 ;  /* 0x000000ffff1a7224 */ /* 0x002fe400078e0a21 */
[----:B------:R-:W-:Y:S02]  /*1c70*/  IMAD.MOV.U32 R32, RZ, RZ, RZ ;  /* 0x000000ffff207224 */ /* 0x000fe400078e00ff */
[----:B------:R-:W-:Y:S02]  /*1c80*/  IMAD R26, R26, R15, RZ ;  /* 0x0000000f1a1a7224 */ /* 0x000fe400078e02ff */
[----:B0-----:R-:W-:Y:S02]  /*1c90*/  IMAD.MOV R27, RZ, RZ, -R31 ;  /* 0x000000ffff1b7224 */ /* 0x001fe400078e0a1f */
[----:B------:R-:W-:-:S04]  /*1ca0*/  IMAD.HI.U32 R26, R33, R26, R32 ;  /* 0x0000001a211a7227 */ /* 0x000fc800078e0020 */
[----:B--2---:R-:W-:Y:S01]  /*1cb0*/  FADD.FTZ R17, R16, R17 ;  /* 0x0000001110117221 */ /* 0x004fe20000010000 */
[----:B------:R-:W-:Y:S01]  /*1cc0*/  IABS R16, R22 ;  /* 0x0000001600107213 */ /* 0x000fe20000000000 */
[----:B------:R-:W-:Y:S02]  /*1cd0*/  IMAD R18, R27, R6, RZ ;  /* 0x000000061b127224 */ /* 0x000fe400078e02ff */
[----:B------:R-:W-:Y:S01]  /*1ce0*/  IMAD.MOV.U32 R30, RZ, RZ, RZ ;  /* 0x000000ffff1e7224 */ /* 0x000fe200078e00ff */
        /* <DEDUP_REMOVED lines=96> */
.L_x_303:
[----:B------:R-:W-:Y:S01]  /*22f0*/  IMAD.MOV.U32 R17, RZ, RZ, RZ ;  /* 0x000000ffff117224 */ /* 0x000fe200078e00ff */
[----:B------:R-:W-:Y:S02]  /*2300*/  MOV R18, R32 ;  /* 0x0000002000127202 */ /* 0x000fe40000000f00 */
[----:B------:R-:W-:Y:S02]  /*2310*/  MOV R16, 0x2330 ;  /* 0x0000233000107802 */ /* 0x000fe40000000f00 */
[----:B------:R-:W-:Y:S05]  /*2320*/  CALL.REL.NOINC `($__internal_9_$__cuda_sm20_div_s64) ;  /* 0x0000001c00e07944 */ /* 0x000fea0003c00000 */
[----:B------:R-:W-:Y:S02]  /*2330*/  IADD3 R13, PT, PT, -R14, RZ, RZ ;  /* 0x000000ff0e0d7210 */ /* 0x000fe40007ffe1ff */
[----:B------:R-:W-:-:S03]  /*2340*/  MOV R33, R11 ;  /* 0x0000000b00217202 */ /* 0x000fc60000000f00 */
[----:B------:R-:W-:Y:S01]  /*2350*/  IMAD R29, R32, R13, R29 ;  /* 0x0000000d201d7224 */ /* 0x000fe200078e021d */
[----:B------:R-:W-:-:S07]  /*2360*/  MOV R32, R14 ;  /* 0x0000000e00207202 */ /* 0x000fce0000000f00 */
.L_x_304:
        /* <DEDUP_REMOVED lines=60> */
.L_x_306:
[----:B------:R-:W-:Y:S01]  /*2730*/  IMAD.MOV.U32 R29, RZ, RZ, R32 ;  /* 0x000000ffff1d7224 */ /* 0x000fe200078e0020 */
[----:B------:R-:W-:Y:S01]  /*2740*/  MOV R17, R33 ;  /* 0x0000002100117202 */ /* 0x000fe20000000f00 */
[----:B------:R-:W-:Y:S01]  /*2750*/  IMAD.MOV.U32 R18, RZ, RZ, R36 ;  /* 0x000000ffff127224 */ /* 0x000fe200078e0024 */
[----:B------:R-:W-:Y:S02]  /*2760*/  MOV R16, 0x2780 ;  /* 0x0000278000107802 */ /* 0x000fe40000000f00 */
[----:B------:R-:W-:Y:S05]  /*2770*/  CALL.REL.NOINC `($__internal_9_$__cuda_sm20_div_s64) ;  /* 0x0000001800cc7944 */ /* 0x000fea0003c00000 */
[----:B------:R-:W-:-:S05]  /*2780*/  IADD3 R33, PT, PT, -R14, RZ, RZ ;  /* 0x000000ff0e217210 */ /* 0x000fca0007ffe1ff */
[----:B------:R-:W-:Y:S02]  /*2790*/  IMAD R33, R33, R36, R32 ;  /* 0x0000002421217224 */ /* 0x000fe400078e0220 */
.L_x_307:
[----:B------:R-:W-:Y:S05]  /*27a0*/  BSYNC.RECONVERGENT B0 ;  /* 0x0000000000007941 */ /* 0x000fea0003800200 */
.L_x_305:
[----:B------:R-:W-:Y:S01]  /*27b0*/  IABS R15, R12 ;  /* 0x0000000c000f7213 */ /* 0x000fe20000000000 */
[----:B------:R-:W0:Y:S01]  /*27c0*/  LDC R18, c[0x0][0x3e0] ;  /* 0x0000f800ff127b82 */ /* 0x000e220000000800 */
[----:B------:R-:W-:Y:S01]  /*27d0*/  IABS R11, R7 ;  /* 0x00000007000b7213 */ /* 0x000fe20000000000 */
[----:B------:R-:W1:Y:S01]  /*27e0*/  LDCU UR15, c[0x0][0x430] ;  /* 0x00008600ff0f77ac */ /* 0x000e620008000800 */
[----:B------:R-:W2:Y:S01]  /*27f0*/  I2F.U32.RP R26, R15 ;  /* 0x0000000f001a7306 */ /* 0x000ea20000209000 */
[----:B------:R-:W-:Y:S02]  /*2800*/  IABS R13, R9 ;  /* 0x00000009000d7213 */ /* 0x000fe40000000000 */
        /* <DEDUP_REMOVED lines=16> */
[----:B0-----:R-:W-:Y:S01]  /*2910*/  VIADD R16, R16, 0xffffffe ;  /* 0x0ffffffe10107836 */ /* 0x001fe20000000000 */
[----:B------:R-:W-:-:S06]  /*2920*/  IABS R21, R6 ;  /* 0x0000000600157213 */ /* 0x000fcc0000000000 */
[----:B------:R-:W0:Y:S01]  /*2930*/  F2I.FTZ.U32.TRUNC.NTZ R17, R16 ;  /* 0x0000001000117305 */ /* 0x000e22000021f000 */
[----:B-1----:R-:W-:-:S07]  /*2940*/  IMAD.MOV R0, RZ, RZ, -R37 ;  /* 0x000000ffff007224 */ /* 0x002fce00078e0a25 */
[----:B------:R-:W1:Y:S01]  /*2950*/  I2F.U32.RP R27, R20 ;  /* 0x00000014001b7306 */ /* 0x000e620000209000 */
[----:B------:R-:W-:Y:S02]  /*2960*/  IMAD.MOV.U32 R36, RZ, RZ, RZ ;  /* 0x000000ffff247224 */ /* 0x000fe400078e00ff */
[----:B------:R-:W-:Y:S01]  /*2970*/  IMAD R31, R0, R15, RZ ;  /* 0x0000000f001f7224 */ /* 0x000fe200078e02ff */
[----:B------:R-:W-:Y:S01]  /*2980*/  IABS R0, R7 ;  /* 0x0000000700007213 */ /* 0x000fe20000000000 */
[----:B0-----:R-:W-:-:S03]  /*2990*/  IMAD.MOV R30, RZ, RZ, -R17 ;  /* 0x000000ffff1e7224 */ /* 0x001fc600078e0a11 */
[----:B------:R-:W0:Y:S01]  /*29a0*/  MUFU.RCP R34, R34 ;  /* 0x0000002200227308 */ /* 0x000e220000001000 */
[----:B------:R-:W-:Y:S02]  /*29b0*/  IMAD.MOV.U32 R16, RZ, RZ, RZ ;  /* 0x000000ffff107224 */ /* 0x000fe400078e00ff */
[----:B------:R-:W-:Y:S02]  /*29c0*/  IMAD R30, R30, R11, RZ ;  /* 0x0000000b1e1e7224 */ /* 0x000fe400078e02ff */
[----:B------:R-:W-:-:S03]  /*29d0*/  IMAD.HI.U32 R31, R37, R31, R36 ;  /* 0x0000001f251f7227 */ /* 0x000fc600078e0024 */
[----:B-1----:R-:W1:Y:S01]  /*29e0*/  MUFU.RCP R27, R27 ;  /* 0x0000001b001b7308 */ /* 0x002e620000001000 */
[----:B------:R-:W-:Y:S01]  /*29f0*/  IMAD.HI.U32 R30, R17, R30, R16 ;  /* 0x0000001e111e7227 */ /* 0x000fe200078e0010 */
[----:B------:R-:W-:Y:S02]  /*2a00*/  IABS R17, R12 ;  /* 0x0000000c00117213 */ /* 0x000fe40000000000 */
[----:B------:R-:W-:Y:S01]  /*2a10*/  IABS R16, R14 ;  /* 0x0000000e00107213 */ /* 0x000fe20000000000 */
[----:B------:R-:W-:Y:S01]  /*2a20*/  IMAD.HI.U32 R31, R31, R26, RZ ;  /* 0x0000001a1f1f7227 */ /* 0x000fe200078e00ff */
[----:B------:R-:W-:Y:S02]  /*2a30*/  IADD3 R17, PT, PT, RZ, -R17, RZ ;  /* 0x80000011ff117210 */ /* 0x000fe40007ffe0ff */
[----:B------:R-:W2:Y:S01]  /*2a40*/  I2F.U32.RP R29, R21 ;  /* 0x00000015001d7306 */ /* 0x000ea20000209000 */
[----:B0-----:R-:W-:Y:S01]  /*2a50*/  IADD3 R34, PT, PT, R34, 0xffffffe, RZ ;  /* 0x0ffffffe22227810 */ /* 0x001fe20007ffe0ff */
[----:B------:R-:W-:-:S02]  /*2a60*/  IMAD.MOV R0, RZ, RZ, -R0 ;  /* 0x000000ffff007224 */ /* 0x000fc400078e0a00 */
[----:B------:R-:W-:Y:S02]  /*2a70*/  IMAD R26, R31, R17, R26 ;  /* 0x000000111f1a7224 */ /* 0x000fe400078e021a */
[----:B------:R-:W-:Y:S02]  /*2a80*/  IMAD.HI.U32 R37, R30, R16, RZ ;  /* 0x000000101e257227 */ /* 0x000fe400078e00ff */
[----:B------:R0:W3:Y:S01]  /*2a90*/  F2I.FTZ.U32.TRUNC.NTZ R35, R34 ;  /* 0x0000002200237305 */ /* 0x0000e2000021f000 */
[----:B------:R-:W-:Y:S01]  /*2aa0*/  ISETP.GT.U32.AND P3, PT, R15, R26, PT ;  /* 0x0000001a0f00720c */ /* 0x000fe20003f64070 */
[----:B-1----:R-:W-:Y:S02]  /*2ab0*/  VIADD R27, R27, 0xffffffe ;  /* 0x0ffffffe1b1b7836 */ /* 0x002fe40000000000 */
[----:B------:R-:W-:-:S04]  /*2ac0*/  IMAD R0, R37, R0, R16 ;  /* 0x0000000025007224 */ /* 0x000fc800078e0210 */
[----:B--2---:R-:W1:Y:S01]  /*2ad0*/  MUFU.RCP R29, R29 ;  /* 0x0000001d001d7308 */ /* 0x004e620000001000 */
[----:B------:R-:W-:-:S05]  /*2ae0*/  ISETP.GT.U32.AND P1, PT, R11, R0, PT ;  /* 0x000000000b00720c */ /* 0x000fca0003f24070 */
[----:B------:R-:W-:Y:S02]  /*2af0*/  @!P3 IMAD.IADD R26, R26, 0x1, -R15 ;  /* 0x000000011a1ab824 */ /* 0x000fe400078e0a0f */
[----:B0-----:R-:W-:Y:S01]  /*2b00*/  HFMA2 R34, -RZ, RZ, 0, 0 ;  /* 0x00000000ff227431 */ /* 0x001fe200000001ff */
[----:B------:R-:W0:Y:S01]  /*2b10*/  F2I.FTZ.U32.TRUNC.NTZ R27, R27 ;  /* 0x0000001b001b7305 */ /* 0x000e22000021f000 */
[--C-:B---3--:R-:W-:Y:S01]  /*2b20*/  IMAD.MOV R16, RZ, RZ, -R35.reuse ;  /* 0x000000ffff107224 */ /* 0x108fe200078e0a23 */
[----:B------:R-:W-:Y:S01]  /*2b30*/  ISETP.GE.U32.AND P6, PT, R26, R15, PT ;  /* 0x0000000f1a00720c */ /* 0x000fe20003fc6070 */
[----:B------:R-:W-:Y:S01]  /*2b40*/  @!P3 VIADD R31, R31, 0x1 ;  /* 0x000000011f1fb836 */ /* 0x000fe20000000000 */
[----:B------:R-:W-:Y:S01]  /*2b50*/  LOP3.LUT R26, R33, R12, RZ, 0x3c, !PT ;  /* 0x0000000c211a7212 */ /* 0x000fe200078e3cff */
[----:B------:R-:W-:Y:S01]  /*2b60*/  IMAD R17, R16, R13, RZ ;  /* 0x0000000d10117224 */ /* 0x000fe200078e02ff */
[-C--:B------:R-:W-:Y:S01]  /*2b70*/  @!P1 IADD3 R0, PT, PT, R0, -R11.reuse, RZ ;  /* 0x8000000b00009210 */ /* 0x080fe20007ffe0ff */
[----:B------:R-:W-:Y:S01]  /*2b80*/  @!P1 VIADD R37, R37, 0x1 ;  /* 0x0000000125259836 */ /* 0x000fe20000000000 */
[----:B------:R-:W-:Y:S01]  /*2b90*/  ISETP.GE.AND P2, PT, R26, RZ, PT ;  /* 0x000000ff1a00720c */ /* 0x000fe20003f46270 */
[----:B-1----:R-:W-:Y:S01]  /*2ba0*/  VIADD R29, R29, 0xffffffe ;  /* 0x0ffffffe1d1d7836 */ /* 0x002fe20000000000 */
[----:B------:R-:W-:Y:S01]  /*2bb0*/  ISETP.GE.U32.AND P4, PT, R0, R11, PT ;  /* 0x0000000b0000720c */ /* 0x000fe20003f86070 */
[----:B------:R-:W-:Y:S01]  /*2bc0*/  IMAD.HI.U32 R17, R35, R17, R34 ;  /* 0x0000001123117227 */ /* 0x000fe200078e0022 */
[----:B------:R-:W-:Y:S01]  /*2bd0*/  LOP3.LUT R16, R14, R7, RZ, 0x3c, !PT ;  /* 0x000000070e107212 */ /* 0x000fe200078e3cff */
[----:B------:R-:W1:Y:S01]  /*2be0*/  F2I.FTZ.U32.TRUNC.NTZ R35, R29 ;  /* 0x0000001d00237305 */ /* 0x000e62000021f000 */
[----:B------:R-:W-:Y:S01]  /*2bf0*/  IABS R0, R18 ;  /* 0x0000001200007213 */ /* 0x000fe20000000000 */
[--C-:B0-----:R-:W-:Y:S01]  /*2c00*/  IMAD.MOV R15, RZ, RZ, -R27.reuse ;  /* 0x000000ffff0f7224 */ /* 0x101fe200078e0a1b */
[----:B------:R-:W-:Y:S01]  /*2c10*/  ISETP.GE.AND P0, PT, R16, RZ, PT ;  /* 0x000000ff1000720c */ /* 0x000fe20003f06270 */
[----:B------:R-:W-:Y:S01]  /*2c20*/  IMAD.MOV.U32 R26, RZ, RZ, RZ ;  /* 0x000000ffff1a7224 */ /* 0x000fe200078e00ff */
[----:B------:R-:W-:Y:S01]  /*2c30*/  IABS R11, R3 ;  /* 0x00000003000b7213 */ /* 0x000fe20000000000 */
[----:B------:R-:W-:Y:S01]  /*2c40*/  IMAD R15, R15, R20, RZ ;  /* 0x000000140f0f7224 */ /* 0x000fe200078e02ff */
[----:B------:R-:W-:Y:S01]  /*2c50*/  ISETP.NE.AND P1, PT, R7, RZ, PT ;  /* 0x000000ff0700720c */ /* 0x000fe20003f25270 */
[----:B------:R-:W-:Y:S01]  /*2c60*/  IMAD.MOV R0, RZ, RZ, -R0 ;  /* 0x000000ffff007224 */ /* 0x000fe200078e0a00 */
[----:B------:R-:W-:Y:S01]  /*2c70*/  @P6 IADD3 R31, PT, PT, R31, 0x1, RZ ;  /* 0x000000011f1f6810 */ /* 0x000fe20007ffe0ff */
[----:B------:R-:W-:Y:S01]  /*2c80*/  IMAD.HI.U32 R15, R27, R15, R26 ;  /* 0x0000000f1b0f7227 */ /* 0x000fe200078e001a */
[----:B------:R-:W-:-:S03]  /*2c90*/  IABS R26, R9 ;  /* 0x00000009001a7213 */ /* 0x000fc60000000000 */
[----:B------:R-:W-:Y:S01]  /*2ca0*/  @P4 VIADD R37, R37, 0x1 ;  /* 0x0000000125254836 */ /* 0x000fe20000000000 */
[----:B-1----:R-:W-:Y:S01]  /*2cb0*/  IADD3 R16, PT, PT, RZ, -R35, RZ ;  /* 0x80000023ff107210 */ /* 0x002fe20007ffe0ff */
[----:B------:R-:W-:-:S03]  /*2cc0*/  IMAD.HI.U32 R15, R15, R11, RZ ;  /* 0x0000000b0f0f7227 */ /* 0x000fc600078e00ff */
[----:B------:R-:W-:Y:S01]  /*2cd0*/  @!P0 IADD3 R37, PT, PT, -R37, RZ, RZ ;  /* 0x000000ff25258210 */ /* 0x000fe20007ffe1ff */
[----:B------:R-:W-:Y:S01]  /*2ce0*/  IMAD R11, R15, R0, R11 ;  /* 0x000000000f0b7224 */ /* 0x000fe200078e020b */
[----:B------:R-:W-:Y:S01]  /*2cf0*/  @!P1 LOP3.LUT R37, RZ, R7, RZ, 0x33, !PT ;  /* 0x00000007ff259212 */ /* 0x000fe200078e33ff */
[----:B------:R-:W-:Y:S01]  /*2d00*/  IMAD R27, R16, R21, RZ ;  /* 0x00000015101b7224 */ /* 0x000fe200078e02ff */
[----:B------:R-:W-:Y:S01]  /*2d10*/  IABS R0, R6 ;  /* 0x0000000600007213 */ /* 0x000fe20000000000 */
[----:B------:R-:W-:Y:S01]  /*2d20*/  @!P2 IMAD.MOV R31, RZ, RZ, -R31 ;  /* 0x000000ffff1fa224 */ /* 0x000fe200078e0a1f */
[----:B------:R-:W-:Y:S01]  /*2d30*/  @!P5 LOP3.LUT R31, RZ, R12, RZ, 0x33, !PT ;  /* 0x0000000cff1fd212 */ /* 0x000fe200078e33ff */
[----:B------:R-:W-:Y:S01]  /*2d40*/  IMAD.HI.U32 R34, R35, R27, R34 ;  /* 0x0000001b23227227 */ /* 0x000fe200078e0022 */
[----:B------:R-:W-:Y:S02]  /*2d50*/  ISETP.GT.U32.AND P4, PT, R20, R11, PT ;  /* 0x0000000b1400720c */ /* 0x000fe40003f84070 */
[----:B------:R-:W-:Y:S01]  /*2d60*/  IABS R27, R31 ;  /* 0x0000001f001b7213 */ /* 0x000fe20000000000 */
[----:B------:R-:W-:Y:S01]  /*2d70*/  IMAD.MOV R26, RZ, RZ, -R26 ;  /* 0x000000ffff1a7224 */ /* 0x000fe200078e0a1a */
[----:B------:R-:W-:Y:S01]  /*2d80*/  IABS R16, R37 ;  /* 0x0000002500107213 */ /* 0x000fe20000000000 */
[----:B------:R-:W-:-:S02]  /*2d90*/  IMAD.MOV R0, RZ, RZ, -R0 ;  /* 0x000000ffff007224 */ /* 0x000fc400078e0a00 */
[----:B------:R-:W-:-:S04]  /*2da0*/  IMAD.HI.U32 R17, R17, R27, RZ ;  /* 0x0000001b11117227 */ /* 0x000fc800078e00ff */
[----:B------:R-:W-:Y:S02]  /*2db0*/  IMAD.HI.U32 R29, R34, R16, RZ ;  /* 0x00000010221d7227 */ /* 0x000fe400078e00ff */
[----:B------:R-:W-:Y:S02]  /*2dc0*/  @!P4 IADD3 R11, PT, PT, R11, -R20, RZ ;  /* 0x800000140b0bc210 */ /* 0x000fe40007ffe0ff */
[----:B------:R-:W-:Y:S02]  /*2dd0*/  IMAD R26, R17, R26, R27 ;  /* 0x0000001a111a7224 */ /* 0x000fe400078e021b */
[----:B------:R-:W-:Y:S01]  /*2de0*/  IMAD R16, R29, R0, R16 ;  /* 0x000000001d107224 */ /* 0x000fe200078e0210 */
[----:B------:R-:W-:Y:S01]  /*2df0*/  ISETP.GE.U32.AND P2, PT, R11, R20, PT ;  /* 0x000000140b00720c */ /* 0x000fe20003f46070 */
[----:B------:R-:W-:Y:S01]  /*2e00*/  @!P4 VIADD R15, R15, 0x1 ;  /* 0x000000010f0fc836 */ /* 0x000fe20000000000 */
[----:B------:R-:W-:Y:S02]  /*2e10*/  ISETP.GT.U32.AND P3, PT, R13, R26, PT ;  /* 0x0000001a0d00720c */ /* 0x000fe40003f64070 */
[----:B------:R-:W-:-:S02]  /*2e20*/  LOP3.LUT R0, R3, R18, RZ, 0x3c, !PT ;  /* 0x0000001203007212 */ /* 0x000fc400078e3cff */
[----:B------:R-:W-:Y:S02]  /*2e30*/  ISETP.GT.U32.AND P1, PT, R21, R16, PT ;  /* 0x000000101500720c */ /* 0x000fe40003f24070 */
[----:B------:R-:W-:Y:S01]  /*2e40*/  ISETP.GE.AND P0, PT, R0, RZ, PT ;  /* 0x000000ff0000720c */ /* 0x000fe20003f06270 */
[----:B------:R-:W-:Y:S01]  /*2e50*/  IMAD.MOV R0, RZ, RZ, -R31 ;  /* 0x000000ffff007224 */ /* 0x000fe200078e0a1f */
[----:B------:R-:W-:Y:S02]  /*2e60*/  ISETP.NE.AND P4, PT, R18, RZ, PT ;  /* 0x000000ff1200720c */ /* 0x000fe40003f85270 */
[----:B------:R-:W-:Y:S01]  /*2e70*/  LOP3.LUT R11, R31, R9, RZ, 0x3c, !PT ;  /* 0x000000091f0b7212 */ /* 0x000fe200078e3cff */
[----:B------:R-:W-:Y:S01]  /*2e80*/  IMAD R0, R12, R0, R33 ;  /* 0x000000000c007224 */ /* 0x000fe200078e0221 */
[----:B------:R-:W-:Y:S01]  /*2e90*/  @P2 IADD3 R15, PT, PT, R15, 0x1, RZ ;  /* 0x000000010f0f2810 */ /* 0x000fe20007ffe0ff */
[----:B------:R-:W-:Y:S01]  /*2ea0*/  @!P3 IMAD.IADD R26, R26, 0x1, -R13 ;  /* 0x000000011a1ab824 */ /* 0x000fe200078e0a0d */
[----:B------:R-:W-:Y:S01]  /*2eb0*/  ISETP.GE.AND P2, PT, R11, RZ, PT ;  /* 0x000000ff0b00720c */ /* 0x000fe20003f46270 */
[----:B------:R-:W-:Y:S01]  /*2ec0*/  @!P3 VIADD R17, R17, 0x1 ;  /* 0x000000011111b836 */ /* 0x000fe20000000000 */
[----:B------:R-:W-:Y:S01]  /*2ed0*/  LOP3.LUT R11, R37, R6, RZ, 0x3c, !PT ;  /* 0x00000006250b7212 */ /* 0x000fe200078e3cff */
[----:B------:R-:W-:Y:S01]  /*2ee0*/  @!P1 IMAD.IADD R16, R16, 0x1, -R21 ;  /* 0x0000000110109824 */ /* 0x000fe200078e0a15 */
[----:B------:R-:W-:Y:S01]  /*2ef0*/  ISETP.GE.U32.AND P6, PT, R26, R13, PT ;  /* 0x0000000d1a00720c */ /* 0x000fe20003fc6070 */
[----:B------:R-:W-:Y:S01]  /*2f00*/  @!P1 VIADD R29, R29, 0x1 ;  /* 0x000000011d1d9836 */ /* 0x000fe20000000000 */
[----:B------:R-:W-:-:S02]  /*2f10*/  @!P0 IADD3 R15, PT, PT, -R15, RZ, RZ ;  /* 0x000000ff0f0f8210 */ /* 0x000fc40007ffe1ff */
[----:B------:R-:W-:Y:S02]  /*2f20*/  @!P4 LOP3.LUT R15, RZ, R18, RZ, 0x33, !PT ;  /* 0x00000012ff0fc212 */ /* 0x000fe400078e33ff */
        /* <DEDUP_REMOVED lines=26> */
[----:B------:R-:W-:Y:S02]  /*30d0*/  IMAD R3, R10, UR9, RZ ;  /* 0x000000090a037c24 */ /* 0x000fe4000f8e02ff */
[----:B------:R-:W-:Y:S01]  /*30e0*/  IMAD R2, R6, R2, R37 ;  /* 0x0000000206027224 */ /* 0x000fe200078e0225 */
        /* <DEDUP_REMOVED lines=13> */
.L_x_302:
[----:B------:R-:W0:Y:S01]  /*31c0*/  LDC.64 R2, c[0x0][0x420] ;  /* 0x00010800ff027b82 */ /* 0x000e220000000a00 */
[----:B------:R-:W-:-:S05]  /*31d0*/  IADD3 R0, PT, PT, R28, UR6, RZ ;  /* 0x000000061c007c10 */ /* 0x000fca000fffe0ff */
[----:B0-----:R-:W-:-:S05]  /*31e0*/  IMAD.WIDE.U32 R2, R0, 0x4, R2 ;  /* 0x0000000400027825 */ /* 0x001fca00078e0002 */
[----:B------:R1:W-:Y:S02]  /*31f0*/  STG.E desc[UR12][R2.64], R22 ;  /* 0x0000001602007986 */ /* 0x0003e4000c10190c */
.L_x_301:
[----:B------:R-:W-:Y:S05]  /*3200*/  BSYNC.RECONVERGENT B1 ;  /* 0x0000000000017941 */ /* 0x000fea0003800200 */
.L_x_300:
[----:B------:R-:W2:Y:S01]  /*3210*/  LDCU UR14, c[0x0][0x534] ;  /* 0x0000a680ff0e77ac */ /* 0x000ea20008000800 */
[C---:B------:R-:W-:Y:S01]  /*3220*/  LOP3.LUT R0, R19.reuse, 0xf, RZ, 0xc0, !PT ;  /* 0x0000000f13007812 */ /* 0x040fe200078ec0ff */
[----:B------:R-:W-:Y:S01]  /*3230*/  IMAD.SHL.U32 R15, R19, 0x4, RZ ;  /* 0x00000004130f7824 */ /* 0x000fe200078e00ff */
[----:B------:R-:W-:Y:S01]  /*3240*/  CS2R R4, SRZ ;  /* 0x0000000000047805 */ /* 0x000fe2000001ff00 */
[----:B------:R-:W3:Y:S01]  /*3250*/  LDCU UR9, c[0x0][0x44c] ;  /* 0x00008980ff0977ac */ /* 0x000ee20008000800 */
[----:B01----:R-:W-:Y:S02]  /*3260*/  LOP3.LUT R2, R0, 0x10, RZ, 0xfc, !PT ;  /* 0x0000001000027812 */ /* 0x003fe400078efcff */
[----:B------:R-:W-:Y:S02]  /*3270*/  CS2R R10, SRZ ;  /* 0x00000000000a7805 */ /* 0x000fe4000001ff00 */
[----:B------:R-:W-:Y:S01]  /*3280*/  LOP3.LUT R15, R15, 0x3c, RZ, 0xc0, !PT ;  /* 0x0000003c0f0f7812 */ /* 0x000fe200078ec0ff */
[----:B------:R-:W-:-:S04]  /*3290*/  IMAD.MOV.U32 R13, RZ, RZ, RZ ;  /* 0x000000ffff0d7224 */ /* 0x000fc800078e00ff */
[----:B------:R-:W-:Y:S01]  /*32a0*/  IMAD R30, R28, 0xc0, R15 ;  /* 0x000000c01c1e7824 */ /* 0x000fe200078e020f */
[----:B--2---:R-:W-:Y:S01]  /*32b0*/  ISETP.GE.AND P1, PT, R0, UR14, PT ;  /* 0x0000000e00007c0c */ /* 0x004fe2000bf26270 */
[----:B------:R-:W-:Y:S01]  /*32c0*/  UISETP.GE.AND UP0, UPT, UR14, 0x1, UPT ;  /* 0x000000010e00788c */ /* 0x000fe2000bf06270 */
[----:B------:R-:W-:Y:S02]  /*32d0*/  ISETP.GE.AND P0, PT, R2, UR14, PT ;  /* 0x0000000e02007c0c */ /* 0x000fe4000bf06270 */
[----:B------:R-:W-:Y:S02]  /*32e0*/  CS2R R2, SRZ ;  /* 0x0000000000027805 */ /* 0x000fe4000001ff00 */
[C---:B------:R-:W-:Y:S01]  /*32f0*/  ISETP.GT.U32.OR P1, PT, R19.reuse, 0x7f, P1 ;  /* 0x0000007f1300780c */ /* 0x040fe20000f24470 */
[----:B---3--:R-:W-:Y:S01]  /*3300*/  UIMAD UR4, UR6, UR9, URZ ;  /* 0x00000009060472a4 */ /* 0x008fe2000f8e02ff */
[----:B------:R-:W-:-:S05]  /*3310*/  ISETP.GT.U32.OR P0, PT, R19, 0x7f, P0 ;  /* 0x0000007f1300780c */ /* 0x000fca0000704470 */
[----:B------:R-:W-:-:S06]  /*3320*/  IMAD.U32 R12, RZ, RZ, UR4 ;  /* 0x00000004ff0c7e24 */ /* 0x000fcc000f8e00ff */
[----:B------:R-:W-:Y:S01]  /*3330*/  @!P1 FADD.FTZ R7, -R22, R24 ;  /* 0x0000001816079221 */ /* 0x000fe20000010100 */
[----:B------:R-:W-:Y:S02]  /*3340*/  @!P1 IMAD R6, R0, 0x24, R25 ;  /* 0x0000002400069824 */ /* 0x000fe400078e0219 */
[----:B------:R-:W-:Y:S01]  /*3350*/  @!P0 FADD.FTZ R22, -R22, R23 ;  /* 0x0000001716168221 */ /* 0x000fe20000010100 */
[----:B------:R-:W-:Y:S02]  /*3360*/  @!P0 IMAD R25, R0, 0x24, R25 ;  /* 0x0000002400198824 */ /* 0x000fe400078e0219 */
[----:B------:R-:W-:Y:S01]  /*3370*/  @!P1 FMUL.FTZ R7, R7, 1.4426950216293334961 ;  /* 0x3fb8aa3b07079820 */ /* 0x000fe20000410000 */
[----:B------:R-:W-:Y:S02]  /*3380*/  IMAD.MOV.U32 R0, RZ, RZ, RZ ;  /* 0x000000ffff007224 */ /* 0x000fe400078e00ff */
[----:B------:R-:W-:-:S03]  /*3390*/  @!P0 FMUL.FTZ R8, R22, 1.4426950216293334961 ;  /* 0x3fb8aa3b16088820 */ /* 0x000fc60000410000 */
[----:B------:R-:W0:Y:S08]  /*33a0*/  @!P1 MUFU.EX2 R7, R7 ;  /* 0x0000000700079308 */ /* 0x000e300000000800 */
[----:B------:R-:W1:Y:S01]  /*33b0*/  @!P0 MUFU.EX2 R8, R8 ;  /* 0x0000000800088308 */ /* 0x000e620000000800 */
[----:B0-----:R0:W-:Y:S04]  /*33c0*/  @!P1 STS [R6], R7 ;  /* 0x0000000706009388 */ /* 0x0011e80000000800 */
[----:B-1----:R1:W-:Y:S01]  /*33d0*/  @!P0 STS [R25+0x240], R8 ;  /* 0x0002400819008388 */ /* 0x0023e20000000800 */
[----:B------:R-:W-:Y:S01]  /*33e0*/  BAR.SYNC.DEFER_BLOCKING 0x0 ;  /* 0x0000000000007b1d */ /* 0x000fe20000010000 */
[----:B------:R-:W-:-:S04]  /*33f0*/  IADD3 R30, P0, PT, R30, UR4, RZ ;  /* 0x000000041e1e7c10 */ /* 0x000fc8000ff1e0ff */
        /* <DEDUP_REMOVED lines=8> */
[----:B------:R-:W-:Y:S01]  /*3480*/  UISETP.GE.U32.AND UP1, UPT, UR14, 0x4, UPT ;  /* 0x000000040e00788c */ /* 0x000fe2000bf26070 */
[----:B------:R-:W-:Y:S01]  /*3490*/  IMAD.MOV.U32 R0, RZ, RZ, RZ ;  /* 0x000000ffff007224 */ /* 0x000fe200078e00ff */
[----:B------:R-:W-:Y:S02]  /*34a0*/  CS2R R24, SRZ ;  /* 0x0000000000187805 */ /* 0x000fe4000001ff00 */
[----:B------:R-:W-:Y:S02]  /*34b0*/  CS2R R22, SRZ ;  /* 0x0000000000167805 */ /* 0x000fe4000001ff00 */
[----:B------:R-:W-:-:S02]  /*34c0*/  CS2R R20, SRZ ;  /* 0x0000000000147805 */ /* 0x000fc4000001ff00 */
[----:B------:R-:W-:Y:S01]  /*34d0*/  CS2R R18, SRZ ;  /* 0x0000000000127805 */ /* 0x000fe2000001ff00 */
[----:B------:R-:W-:Y:S02]  /*34e0*/  UIADD3 UR8, UPT, UPT, UR7, -UR6, URZ ;  /* 0x8000000607087290 */ /* 0x000fe4000fffe0ff */
[----:B------:R-:W-:Y:S01]  /*34f0*/  UIMAD UR9, UR7, UR9, URZ ;  /* 0x00000009070972a4 */ /* 0x000fe2000f8e02ff */
[----:B0-----:R-:W-:Y:S01]  /*3500*/  LEA R30, P0, R30, UR4, 0x2 ;  /* 0x000000041e1e7c11 */ /* 0x001fe2000f8010ff */
[----:B------:R-:W-:-:S03]  /*3510*/  ULOP3.LUT UR4, UR14, 0x3, URZ, 0xc0, !UPT ;  /* 0x000000030e047892 */ /* 0x000fc6000f8ec0ff */
[----:B------:R-:W-:Y:S02]  /*3520*/  IADD3.X R31, PT, PT, R17, UR5, RZ, P0, !PT ;  /* 0x00000005111f7c10 */ /* 0x000fe400087fe4ff */
[----:B------:R-:W-:Y:S01]  /*3530*/  CS2R R16, SRZ ;  /* 0x0000000000107805 */ /* 0x000fe2000001ff00 */
[----:B------:R-:W-:Y:S01]  /*3540*/  UISETP.NE.AND UP0, UPT, UR4, URZ, UPT ;  /* 0x000000ff0400728c */ /* 0x000fe2000bf05270 */
[----:B------:R-:W-:Y:S10]  /*3550*/  BRA.U !UP1, `(.L_x_309) ;  /* 0x0000000509787547 */ /* 0x000ff4000b800000 */
[----:B------:R-:W0:Y:S01]  /*3560*/  S2UR UR5, SR_CgaCtaId ;  /* 0x00000000000579c3 */ /* 0x000e220000008800 */
[----:B------:R-:W-:Y:S01]  /*3570*/  UMOV UR11, 0x400 ;  /* 0x00000400000b7882 */ /* 0x000fe20000000000 */
[----:B------:R-:W-:Y:S01]  /*3580*/  ULOP3.LUT UR14, UR14, 0x7ffffffc, URZ, 0xc0, !UPT ;  /* 0x7ffffffc0e0e7892 */ /* 0x000fe2000f8ec0ff */
[----:B------:R-:W-:Y:S01]  /*3590*/  ISETP.GE.AND P1, PT, R28, UR8, PT ;  /* 0x000000081c007c0c */ /* 0x000fe2000bf26270 */
[----:B------:R-:W-:Y:S01]  /*35a0*/  IMAD.MOV.U32 R0, RZ, RZ, RZ ;  /* 0x000000ffff007224 */ /* 0x000fe200078e00ff */
[----:B------:R-:W-:Y:S02]  /*35b0*/  CS2R R2, SRZ ;  /* 0x0000000000027805 */ /* 0x000fe4000001ff00 */
[----:B------:R-:W-:Y:S02]  /*35c0*/  CS2R R4, SRZ ;  /* 0x0000000000047805 */ /* 0x000fe4000001ff00 */
[----:B------:R-:W-:Y:S02]  /*35d0*/  CS2R R6, SRZ ;  /* 0x0000000000067805 */ /* 0x000fe4000001ff00 */
[----:B------:R-:W-:-:S02]  /*35e0*/  CS2R R8, SRZ ;  /* 0x0000000000087805 */ /* 0x000fc4000001ff00 */
[----:B------:R-:W-:Y:S01]  /*35f0*/  CS2R R10, SRZ ;  /* 0x00000000000a7805 */ /* 0x000fe2000001ff00 */
[----:B------:R-:W-:Y:S01]  /*3600*/  IMAD.MOV.U32 R13, RZ, RZ, RZ ;  /* 0x000000ffff0d7224 */ /* 0x000fe200078e00ff */
[----:B------:R-:W-:Y:S01]  /*3610*/  UIMAD.WIDE UR16, UR9, 0xc, URZ ;  /* 0x0000000c091078a5 */ /* 0x000fe2000f8e02ff */
[----:B------:R-:W-:Y:S01]  /*3620*/  IMAD.U32 R29, RZ, RZ, UR14 ;  /* 0x0000000eff1d7e24 */ /* 0x000fe2000f8e00ff */
[----:B0-----:R-:W-:Y:S02]  /*3630*/  ULEA UR5, UR5, UR11, 0x18 ;  /* 0x0000000b05057291 */ /* 0x001fe4000f8ec0ff */
[----:B------:R-:W-:-:S04]  /*3640*/  UIADD3 UR11, UPT, UPT, -UR14, URZ, URZ ;  /* 0x000000ff0e0b7290 */ /* 0x000fc8000fffe1ff */
[----:B------:R-:W-:-:S05]  /*3650*/  LEA R14, R28, UR5, 0x2 ;  /* 0x000000051c0e7c11 */ /* 0x000fca000f8e10ff */
[----:B------:R-:W-:-:S07]  /*3660*/  VIADD R14, R14, 0x48 ;  /* 0x000000480e0e7836 */ /* 0x000fce0000000000 */
.L_x_310:
[----:B------:R-:W2:Y:S01]  /*3670*/  @!P1 LDG.E.128 R16, desc[UR12][R30.64] ;  /* 0x0000000c1e109981 */ /* 0x000ea2000c1e1d00 */
[----:B------:R-:W-:Y:S01]  /*3680*/  MOV R35, UR9 ;  /* 0x0000000900237c02 */ /* 0x000fe20008000f00 */
[----:B------:R-:W-:Y:S01]  /*3690*/  UIADD3 UR11, UPT, UPT, UR11, 0x4, URZ ;  /* 0x000000040b0b7890 */ /* 0x000fe2000fffe0ff */
[----:B------:R-:W-:Y:S01]  /*36a0*/  MOV R37, UR9 ;  /* 0x0000000900257c02 */ /* 0x000fe20008000f00 */
[----:B------:R-:W2:Y:S02]  /*36b0*/  LDS R12, [R14+-0x48] ;  /* 0xffffb8000e0c7984 */ /* 0x000ea40000000800 */
[--C-:B------:R-:W-:Y:S01]  /*36c0*/  @!P1 IMAD.WIDE R32, R35, 0x4, R30.reuse ;  /* 0x0000000423209825 */ /* 0x100fe200078e021e */
[----:B------:R-:W-:Y:S01]  /*36d0*/  UISETP.NE.AND UP1, UPT, UR11, URZ, UPT ;  /* 0x000000ff0b00728c */ /* 0x000fe2000bf25270 */
[----:B------:R-:W3:Y:S02]  /*36e0*/  @!P1 LDG.E.128 R20, desc[UR12][R30.64+0x100] ;  /* 0x0001000c1e149981 */ /* 0x000ee4000c1e1d00 */
[----:B------:R-:W-:Y:S02]  /*36f0*/  @!P1 IMAD.WIDE R34, R37, 0x8, R30 ;  /* 0x0000000825229825 */ /* 0x000fe400078e021e */
[----:B------:R-:W4:Y:S02]  /*3700*/  @!P1 LDG.E.128 R24, desc[UR12][R30.64+0x200] ;  /* 0x0002000c1e189981 */ /* 0x000f24000c1e1d00 */
        /* <DEDUP_REMOVED lines=16> */
[----:B0-----:R-:W-:Y:S04]  /*3810*/  @!P1 IADD3 R32, P0, PT, R30, UR16, RZ ;  /* 0x000000101e209c10 */ /* 0x001fe8000ff1e0ff */
[----:B------:R-:W-:Y:S02]  /*3820*/  @!P1 IADD3.X R33, PT, PT, R31, UR17, RZ, P0, !PT ;  /* 0x000000111f219c10 */ /* 0x000fe400087fe4ff */
[----:B------:R-:W-:Y:S01]  /*3830*/  LEA R30, P0, R37, R30, 0x4 ;  /* 0x0000001e251e7211 */ /* 0x000fe200078020ff */
        /* <DEDUP_REMOVED lines=14> */
[----:B------:R0:W4:Y:S04]  /*3920*/  @!P1 LDG.E.128 R24, desc[UR12][R34.64+0x200] ;  /* 0x0002000c22189981 */ /* 0x000128000c1e1d00 */
[----:B------:R-:W2:Y:S01]  /*3930*/  LDS R12, [R14] ;  /* 0x000000000e0c7984 */ /* 0x000ea20000000800 */
[----:B0-----:R-:W-:Y:S04]  /*3940*/  MOV R35, UR9 ;  /* 0x0000000900237c02 */ /* 0x001fe80008000f00 */
        /* <DEDUP_REMOVED lines=31> */
.L_x_309:
[----:B------:R-:W-:Y:S05]  /*3b40*/  BRA.U !UP0, `(.L_x_308) ;  /* 0x0000000108807547 */ /* 0x000fea000b800000 */
[----:B------:R-:W0:Y:S01]  /*3b50*/  S2UR UR5, SR_CgaCtaId ;  /* 0x00000000000579c3 */ /* 0x000e220000008800 */
[----:B------:R-:W-:Y:S01]  /*3b60*/  UMOV UR11, 0x400 ;  /* 0x00000400000b7882 */ /* 0x000fe20000000000 */
[----:B------:R-:W-:Y:S01]  /*3b70*/  IMAD R29, R29, 0x9, R28 ;  /* 0x000000091d1d7824 */ /* 0x000fe200078e021c */
[----:B------:R-:W-:Y:S01]  /*3b80*/  IADD3 R30, P1, PT, R30, 0x200, RZ ;  /* 0x000002001e1e7810 */ /* 0x000fe20007f3e0ff */
[----:B------:R-:W-:Y:S01]  /*3b90*/  UIMAD.WIDE UR14, UR9, 0x4, URZ ;  /* 0x00000004090e78a5 */ /* 0x000fe2000f8e02ff */
[----:B------:R-:W-:Y:S01]  /*3ba0*/  ISETP.GE.AND P0, PT, R28, UR8, PT ;  /* 0x000000081c007c0c */ /* 0x000fe2000bf06270 */
[----:B------:R-:W-:Y:S02]  /*3bb0*/  UIADD3 UR4, UPT, UPT, -UR4, URZ, URZ ;  /* 0x000000ff04047290 */ /* 0x000fe4000fffe1ff */
[----:B------:R-:W-:Y:S01]  /*3bc0*/  IMAD.X R31, RZ, RZ, R31, P1 ;  /* 0x000000ffff1f7224 */ /* 0x000fe200008e061f */
[----:B0-----:R-:W-:-:S06]  /*3bd0*/  ULEA UR5, UR5, UR11, 0x18 ;  /* 0x0000000b05057291 */ /* 0x001fcc000f8ec0ff */
[----:B------:R-:W-:-:S07]  /*3be0*/  LEA R14, R29, UR5, 0x2 ;  /* 0x000000051d0e7c11 */ /* 0x000fce000f8e10ff */
.L_x_311:
[----:B------:R-:W2:Y:S01]  /*3bf0*/  @!P0 LDG.E.128 R16, desc[UR12][R30.64+-0x200] ;  /* 0xfffe000c1e108981 */ /* 0x000ea2000c1e1d00 */
[----:B------:R-:W-:Y:S03]  /*3c00*/  UIADD3 UR4, UPT, UPT, UR4, 0x1, URZ ;  /* 0x0000000104047890 */ /* 0x000fe6000fffe0ff */
[----:B------:R-:W3:Y:S01]  /*3c10*/  @!P0 LDG.E.128 R20, desc[UR12][R30.64+-0x100] ;  /* 0xffff000c1e148981 */ /* 0x000ee2000c1e1d00 */
[----:B------:R-:W-:Y:S03]  /*3c20*/  UISETP.NE.AND UP0, UPT, UR4, URZ, UPT ;  /* 0x000000ff0400728c */ /* 0x000fe6000bf05270 */
[----:B------:R0:W4:Y:S04]  /*3c30*/  @!P0 LDG.E.128 R24, desc[UR12][R30.64] ;  /* 0x0000000c1e188981 */ /* 0x000128000c1e1d00 */
[----:B------:R1:W2:Y:S01]  /*3c40*/  LDS R12, [R14] ;  /* 0x000000000e0c7984 */ /* 0x0002a20000000800 */
[----:B0-----:R-:W-:Y:S02]  /*3c50*/  IADD3 R30, P1, PT, R30, UR14, RZ ;  /* 0x0000000e1e1e7c10 */ /* 0x001fe4000ff3e0ff */
[----:B-1----:R-:W-:Y:S02]  /*3c60*/  IADD3 R14, PT, PT, R14, 0x24, RZ ;  /* 0x000000240e0e7810 */ /* 0x002fe40007ffe0ff */
[----:B------:R-:W-:Y:S01]  /*3c70*/  IADD3.X R31, PT, PT, R31, UR15, RZ, P1, !PT ;  /* 0x0000000f1f1f7c10 */ /* 0x000fe20008ffe4ff */
        /* <DEDUP_REMOVED lines=13> */
.L_x_308:
[----:B------:R-:W-:-:S04]  /*3d50*/  IADD3 R28, PT, PT, R28, UR6, RZ ;  /* 0x000000061c1c7c10 */ /* 0x000fc8000fffe0ff */
[----:B------:R-:W-:-:S13]  /*3d60*/  ISETP.GE.AND P0, PT, R28, UR7, PT ;  /* 0x000000071c007c0c */ /* 0x000fda000bf06270 */
[----:B------:R-:W-:Y:S05]  /*3d70*/  @P0 EXIT ;  /* 0x000000000000094d */ /* 0x000fea0003800000 */
[----:B------:R-:W-:Y:S01]  /*3d80*/  IABS R18, UR10 ;  /* 0x0000000a00127c13 */ /* 0x000fe20008000000 */
[----:B------:R-:W0:Y:S01]  /*3d90*/  LDC R17, c[0x0][0x434] ;  /* 0x00010d00ff117b82 */ /* 0x000e220000000800 */
[----:B------:R-:W-:Y:S01]  /*3da0*/  IABS R20, R28 ;  /* 0x0000001c00147213 */ /* 0x000fe20000000000 */
[----:B------:R-:W1:Y:S01]  /*3db0*/  LDCU.128 UR4, c[0x0][0x400] ;  /* 0x00008000ff0477ac */ /* 0x000e620008000c00 */
[----:B------:R-:W2:Y:S01]  /*3dc0*/  I2F.RP R16, R18 ;  /* 0x0000001200107306 */ /* 0x000ea20000209400 */
[----:B------:R-:W-:Y:S01]  /*3dd0*/  IABS R14, UR10 ;  /* 0x0000000a000e7c13 */ /* 0x000fe20008000000 */
        /* <DEDUP_REMOVED lines=9> */
[----:B--2---:R-:W-:Y:S01]  /*3e70*/  VIADD R22, R22, 0xffffffe ;  /* 0x0ffffffe16167836 */ /* 0x004fe20000000000 */
        /* <DEDUP_REMOVED lines=13> */
[----:B------:R-:W-:Y:S01]  /*3f50*/  @!P1 IMAD.IADD R21, R21, 0x1, -R18 ;  /* 0x0000000115159824 */ /* 0x000fe200078e0a12 */
[----:B0-----:R-:W-:Y:S01]  /*3f60*/  IADD3 R22, PT, PT, R12, 0xffffffe, RZ ;  /* 0x0ffffffe0c167810 */ /* 0x001fe20007ffe0ff */
[----:B------:R-:W-:Y:S01]  /*3f70*/  @!P1 VIADD R19, R19, 0x1 ;  /* 0x0000000113139836 */ /* 0x000fe20000000000 */
[----:B------:R-:W-:Y:S02]  /*3f80*/  ISETP.NE.AND P1, PT, RZ, UR10, PT ;  /* 0x0000000aff007c0c */ /* 0x000fe4000bf25270 */
[----:B------:R-:W-:Y:S01]  /*3f90*/  ISETP.GE.U32.AND P2, PT, R21, R18, PT ;  /* 0x000000121500720c */ /* 0x000fe20003f46070 */
[----:B------:R-:W0:-:S12]  /*3fa0*/  F2I.FTZ.U32.TRUNC.NTZ R23, R22 ;  /* 0x0000001600177305 */ /* 0x000e18000021f000 */
[----:B------:R-:W-:Y:S01]  /*3fb0*/  @P2 VIADD R19, R19, 0x1 ;  /* 0x0000000113132836 */ /* 0x000fe20000000000 */
[----:B0-----:R-:W-:-:S03]  /*3fc0*/  IADD3 R21, PT, PT, RZ, -R23, RZ ;  /* 0x80000017ff157210 */ /* 0x001fc60007ffe0ff */
[----:B------:R-:W-:Y:S01]  /*3fd0*/  @!P0 IMAD.MOV R19, RZ, RZ, -R19 ;  /* 0x000000ffff138224 */ /* 0x000fe200078e0a13 */
        /* <DEDUP_REMOVED lines=14> */
[----:B-1----:R-:W-:-:S04]  /*40c0*/  IMAD R12, R12, UR4, RZ ;  /* 0x000000040c0c7c24 */ /* 0x002fc8000f8e02ff */
        /* <DEDUP_REMOVED lines=8> */
[----:B------:R-:W-:-:S05]  /*4150*/  @P2 IADD3 R14, PT, PT, R14, 0x1, RZ ;  /* 0x000000010e0e2810 */ /* 0x000fca0007ffe0ff */
        /* <DEDUP_REMOVED lines=21> */
        .weak           $__internal_9_$__cuda_sm20_div_s64
        .type           $__internal_9_$__cuda_sm20_div_s64,@function
        .size           $__internal_9_$__cuda_sm20_div_s64,(.L_x_3718 - $__internal_9_$__cuda_sm20_div_s64)
$__internal_9_$__cuda_sm20_div_s64:
        /* <DEDUP_REMOVED lines=82> */
[----:B------:R-:W-:Y:S06]  /*47d0*/  RET.REL.NODEC R16 `(_ZN5flash32flash_fwd_splitkv_combine_kernelI23Flash_fwd_kernel_traitsILi192ELi64ELi64ELi4ELb0ELb0EN7cutlass10bfloat16_tE19Flash_kernel_traitsILi192ELi64ELi64ELi4ES3_EELi8ELi5ELb1EEEvNS_16Flash_fwd_paramsE) ;  /* 0xffffffb810087950 */ /* 0x000fec0003c3ffff */
.L_x_312:
        /* <DEDUP_REMOVED lines=10> */
.L_x_3718:


//--------------------- .text._ZN5flash32flash_fwd_splitkv_combine_kernelI23Flash_fwd_kernel_traitsILi192ELi64ELi64ELi4ELb0ELb0EN7cutlass10bfloat16_tE19Flash_kernel_traitsILi192ELi64ELi64ELi4ES3_EELi8ELi4ELb1EEEvNS_16Flash_fwd_paramsE --------------------------
	.section	.text._ZN5flash32flash_fwd_splitkv_combine_kernelI23Flash_fwd_kernel_traitsILi192ELi64ELi64ELi4ELb0ELb0EN7cutlass10bfloat16_tE19Flash_kernel_traitsILi192ELi64ELi64ELi4ES3_EELi8ELi4ELb1EEEvNS_16Flash_fwd_paramsE,"ax",@progbits
	.align	128
        .global         _ZN5flash32flash_fwd_splitkv_combine_kernelI23Flash_fwd_kernel_traitsILi192ELi64ELi64ELi4ELb0ELb0EN7cutlass10bfloat16_tE19Flash_kernel_traitsILi192ELi64ELi64ELi4ES3_EELi8ELi4ELb1EEEvNS_16Flash_fwd_paramsE
        .type           _ZN5flash32flash_fwd_splitkv_combine_kernelI23Flash_fwd_kernel_traitsILi192ELi64ELi64ELi4ELb0ELb0EN7cutlass10bfloat16_tE19Flash_kernel_traitsILi192ELi64ELi64ELi4ES3_EELi8ELi4ELb1EEEvNS_16Flash_fwd_paramsE,@function
        .size           _ZN5flash32flash_fwd_splitkv_combine_kernelI23Flash_fwd_kernel_traitsILi192ELi64ELi64ELi4ELb0ELb0EN7cutlass10bfloat16_tE19Flash_kernel_traitsILi192ELi64ELi64ELi4ES3_EELi8ELi4ELb1EEEvNS_16Flash_fwd_paramsE,(.L_x_3719 - _ZN5flash32flash_fwd_splitkv_combine_kernelI23Flash_fwd_kernel_traitsILi192ELi64ELi64ELi4ELb0ELb0EN7cutlass10bfloat16_tE19Flash_kernel_traitsILi192ELi64ELi64ELi4ES3_EELi8ELi4ELb1EEEvNS_16Flash_fwd_paramsE)
        .other          _ZN5flash32flash_fwd_splitkv_combine_kernelI23Flash_fwd_kernel_traitsILi192ELi64ELi64ELi4ELb0ELb0EN7cutlass10bfloat16_tE19Flash_kernel_traitsILi192ELi64ELi64ELi4ES3_EELi8ELi4ELb1EEEvNS_16Flash_fwd_paramsE,@"STO_CUDA_ENTRY STV_DEFAULT"
_ZN5flash32flash_fwd_splitkv_combine_kernelI23Flash_fwd_kernel_traitsILi192ELi64ELi64ELi4ELb0ELb0EN7cutlass10bfloat16_tE19Flash_kernel_traitsILi192ELi64ELi64ELi4ES3_EELi8ELi4ELb1EEEvNS_16Flash_fwd_paramsE:
.text._ZN5flash32flash_fwd_splitkv_combine_kernelI23Flash_fwd_kernel_traitsILi192ELi64ELi64ELi4ELb0ELb0EN7cutlass10bfloat16_tE19Flash_kernel_traitsILi192ELi64ELi64ELi4ES3_EELi8ELi4ELb1EEEvNS_16Flash_fwd_paramsE:
        /* <DEDUP_REMOVED lines=38> */
.L_x_313:
[----:B------:R-:W-:Y:S01]  /*0260*/  IMAD.U32 R22, RZ, RZ, UR7 ;  /* 0x00000007ff167e24 */ /* 0x000fe2000f8e00ff */
[----:B------:R-:W-:Y:S01]  /*0270*/  MOV R18, UR14 ;  /* 0x0000000e00127c02 */ /* 0x000fe20008000f00 */
[----:B------:R-:W-:Y:S01]  /*0280*/  IMAD.U32 R19, RZ, RZ, UR15 ;  /* 0x0000000fff137e24 */ /* 0x000fe2000f8e00ff */
[----:B------:R-:W-:Y:S02]  /*0290*/  MOV R17, UR8 ;  /* 0x0000000800117c02 */ /* 0x000fe40008000f00 */
[----:B------:R-:W-:Y:S02]  /*02a0*/  MOV R16, 0x2c0 ;  /* 0x000002c000107802 */ /* 0x000fe40000000f00 */
[----:B------:R-:W-:Y:S05]  /*02b0*/  CALL.REL.NOINC `($__internal_10_$__cuda_sm20_div_s64) ;  /* 0x0000003c00907944 */ /* 0x000fea0003c00000 */
[----:B------:R-:W-:-:S07]  /*02c0*/  MOV R13, R19 ;  /* 0x00000013000d7202 */ /* 0x000fce0000000f00 */
.L_x_314:
        /* <DEDUP_REMOVED lines=30> */
.L_x_316:
[----:B------:R-:W-:Y:S01]  /*04b0*/  IMAD.MOV.U32 R22, RZ, RZ, R12 ;  /* 0x000000ffff167224 */ /* 0x000fe200078e000c */
[----:B------:R-:W-:Y:S02]  /*04c0*/  MOV R19, R13 ;  /* 0x0000000d00137202 */ /* 0x000fe40000000f00 */
[----:B------:R-:W-:Y:S02]  /*04d0*/  MOV R16, 0x4f0 ;  /* 0x000004f000107802 */ /* 0x000fe40000000f00 */
[----:B------:R-:W-:Y:S05]  /*04e0*/  CALL.REL.NOINC `($__internal_10_$__cuda_sm20_div_s64) ;  /* 0x0000003c00047944 */ /* 0x000fea0003c00000 */
[----:B------:R-:W-:Y:S02]  /*04f0*/  MOV R24, R12 ;  /* 0x0000000c00187202 */ /* 0x000fe40000000f00 */
[----:B------:R-:W-:Y:S02]  /*0500*/  MOV R25, R19 ;  /* 0x0000001300197202 */ /* 0x000fe40000000f00 */
.L_x_317:
[----:B------:R-:W-:Y:S05]  /*0510*/  BSYNC.RECONVERGENT B0 ;  /* 0x0000000000007941 */ /* 0x000fea0003800200 */
.L_x_315:
        /* <DEDUP_REMOVED lines=36> */
[----:B------:R-:W-:Y:S01]  /*0760*/  IMAD.MOV.U32 R4, RZ, RZ, RZ ;  /* 0x000000ffff047224 */ /* 0x000fe200078e00ff */
[----:B------:R-:W-:Y:S01]  /*0770*/  ISETP.NE.U32.AND P0, PT, R13, RZ, PT ;  /* 0x000000ff0d00720c */ /* 0x000fe20003f05070 */
[----:B------:R-:W-:-:S05]  /*0780*/  IMAD.MOV.U32 R19, RZ, RZ, RZ ;  /* 0x000000ffff137224 */ /* 0x000fca00078e00ff */
[----:B0-----:R-:W0:Y:S02]  /*0790*/  MUFU.RCP R5, R6 ;  /* 0x0000000600057308 */ /* 0x001e240000001000 */
[----:B0-----:R-:W-:-:S06]  /*07a0*/  IADD3 R5, PT, PT, R5, 0xffffffe, RZ ;  /* 0x0ffffffe05057810 */ /* 0x001fcc0007ffe0ff */
[----:B------:R-:W0:Y:S02]  /*07b0*/  F2I.FTZ.U32.TRUNC.NTZ R5, R5 ;  /* 0x0000000500057305 */ /* 0x000e24000021f000 */
[----:B0-----:R-:W-:-:S05]  /*07c0*/  IADD3 R2, PT, PT, RZ, -R5, RZ ;  /* 0x80000005ff027210 */ /* 0x001fca0007ffe0ff */
        /* <DEDUP_REMOVED lines=13> */
.L_x_319:
[----:B------:R-:W-:Y:S01]  /*08a0*/  IMAD.MOV.U32 R22, RZ, RZ, R18 ;  /* 0x000000ffff167224 */ /* 0x000fe200078e0012 */
[----:B------:R-:W-:Y:S01]  /*08b0*/  MOV R18, R13 ;  /* 0x0000000d00127202 */ /* 0x000fe20000000f00 */
[----:B------:R-:W-:Y:S01]  /*08c0*/  IMAD.MOV.U32 R19, RZ, RZ, R17 ;  /* 0x000000ffff137224 */ /* 0x000fe200078e0011 */
[----:B------:R-:W-:Y:S02]  /*08d0*/  MOV R17, R3 ;  /* 0x0000000300117202 */ /* 0x000fe40000000f00 */
[----:B------:R-:W-:Y:S02]  /*08e0*/  MOV R16, 0x900 ;  /* 0x0000090000107802 */ /* 0x000fe40000000f00 */
[----:B------:R-:W-:Y:S05]  /*08f0*/  CALL.REL.NOINC `($__internal_10_$__cuda_sm20_div_s64) ;  /* 0x0000003800007944 */ /* 0x000fea0003c00000 */
[----:B------:R-:W-:Y:S02]  /*0900*/  MOV R18, R12 ;  /* 0x0000000c00127202 */ /* 0x000fe40000000f00 */
.L_x_320:
[----:B------:R-:W-:Y:S05]  /*0910*/  BSYNC.RECONVERGENT B0 ;  /* 0x0000000000007941 */ /* 0x000fea0003800200 */
.L_x_318:
        /* <DEDUP_REMOVED lines=75> */
[----:B------:R-:W-:Y:S01]  /*0dd0*/  @!P3 IMAD.IADD R9, R9, 0x1, -R6 ;  /* 0x000000010909b824 */ /* 0x000fe200078e0a06 */
[----:B------:R-:W-:Y:S01]  /*0de0*/  @!P3 IADD3 R12, PT, PT, R12, 0x1, RZ ;  /* 0x000000010c0cb810 */ /* 0x000fe20007ffe0ff */
[----:B------:R-:W-:Y:S01]  /*0df0*/  @!P0 IMAD.MOV R10, RZ, RZ, -R10 ;  /* 0x000000ffff0a8224 */ /* 0x000fe200078e0a0a */
[----:B------:R-:W-:Y:S02]  /*0e00*/  @!P1 LOP3.LUT R10, RZ, R8, RZ, 0x33, !PT ;  /* 0x00000008ff0a9212 */ /* 0x000fe400078e33ff */
[----:B------:R-:W-:Y:S02]  /*0e10*/  ISETP.GE.U32.AND P1, PT, R9, R6, PT ;  /* 0x000000060900720c */ /* 0x000fe40003f26070 */
[----:B------:R-:W-:Y:S02]  /*0e20*/  ISETP.LT.U32.AND P0, PT, R18, R10, PT ;  /* 0x0000000a1200720c */ /* 0x000fe40003f01070 */
[----:B------:R-:W-:Y:S02]  /*0e30*/  SHF.R.S32.HI R9, RZ, 0x1f, R10 ;  /* 0x0000001fff097819 */ /* 0x000fe4000001140a */
[----:B------:R-:W-:-:S02]  /*0e40*/  ISETP.NE.AND P3, PT, R5, RZ, PT ;  /* 0x000000ff0500720c */ /* 0x000fc40003f65270 */
[----:B------:R-:W-:-:S04]  /*0e50*/  ISETP.LT.AND.EX P0, PT, R19, R9, PT, P0 ;  /* 0x000000091300720c */ /* 0x000fc80003f01300 */
[C---:B------:R-:W-:Y:S01]  /*0e60*/  SEL R2, R19.reuse, R9, P0 ;  /* 0x0000000913027207 */ /* 0x040fe20000000000 */
[----:B------:R-:W-:Y:S01]  /*0e70*/  @P1 VIADD R12, R12, 0x1 ;  /* 0x000000010c0c1836 */ /* 0x000fe20000000000 */
[----:B------:R-:W-:Y:S02]  /*0e80*/  SEL R9, RZ, 0x1, !P3 ;  /* 0x00000001ff097807 */ /* 0x000fe40005800000 */
[----:B------:R-:W-:Y:S01]  /*0e90*/  LOP3.LUT R6, R19, R2, RZ, 0xfc, !PT ;  /* 0x0000000213067212 */ /* 0x000fe200078efcff */
[----:B------:R-:W-:Y:S01]  /*0ea0*/  IMAD.MOV.U32 R5, RZ, RZ, R12 ;  /* 0x000000ffff057224 */ /* 0x000fe200078e000c */
[----:B------:R-:W-:Y:S02]  /*0eb0*/  SEL R10, R18, R10, P0 ;  /* 0x0000000a120a7207 */ /* 0x000fe40000000000 */
[----:B------:R-:W-:Y:S01]  /*0ec0*/  ISETP.NE.U32.AND P1, PT, R6, RZ, PT ;  /* 0x000000ff0600720c */ /* 0x000fe20003f25070 */
[----:B------:R-:W-:Y:S01]  /*0ed0*/  @!P2 IMAD.MOV R5, RZ, RZ, -R5 ;  /* 0x000000ffff05a224 */ /* 0x000fe200078e0a05 */
[----:B------:R-:W-:-:S02]  /*0ee0*/  SHF.R.S32.HI R6, RZ, 0x1f, R11 ;  /* 0x0000001fff067819 */ /* 0x000fc4000001140b */
[----:B------:R-:W-:Y:S02]  /*0ef0*/  @!P4 LOP3.LUT R5, RZ, R4, RZ, 0x33, !PT ;  /* 0x00000004ff05c212 */ /* 0x000fe400078e33ff */
[----:B------:R-:W-:-:S07]  /*0f00*/  LOP3.LUT R9, R6, R9, RZ, 0xfc, !PT ;  /* 0x0000000906097212 */ /* 0x000fce00078efcff */
        /* <DEDUP_REMOVED lines=21> */
.L_x_322:
[----:B------:R-:W-:Y:S01]  /*1060*/  IMAD.MOV.U32 R22, RZ, RZ, R18 ;  /* 0x000000ffff167224 */ /* 0x000fe200078e0012 */
[----:B------:R-:W-:Y:S01]  /*1070*/  MOV R18, R10 ;  /* 0x0000000a00127202 */ /* 0x000fe20000000f00 */
[----:B------:R-:W-:Y:S01]  /*1080*/  IMAD.MOV.U32 R17, RZ, RZ, R2 ;  /* 0x000000ffff117224 */ /* 0x000fe200078e0002 */
[----:B------:R-:W-:Y:S02]  /*1090*/  MOV R16, 0x10b0 ;  /* 0x000010b000107802 */ /* 0x000fe40000000f00 */
[----:B------:R-:W-:Y:S05]  /*10a0*/  CALL.REL.NOINC `($__internal_10_$__cuda_sm20_div_s64) ;  /* 0x0000003000147944 */ /* 0x000fea0003c00000 */
[----:B------:R-:W-:Y:S02]  /*10b0*/  MOV R32, R12 ;  /* 0x0000000c00207202 */ /* 0x000fe40000000f00 */
[----:B------:R-:W-:Y:S02]  /*10c0*/  MOV R33, R19 ;  /* 0x0000001300217202 */ /* 0x000fe40000000f00 */
.L_x_323:
[----:B------:R-:W-:Y:S05]  /*10d0*/  BSYNC.RECONVERGENT B0 ;  /* 0x0000000000007941 */ /* 0x000fea0003800200 */
.L_x_321:
        /* <DEDUP_REMOVED lines=58> */
.L_x_325:
[----:B------:R-:W-:Y:S01]  /*1480*/  IMAD.MOV.U32 R22, RZ, RZ, R24 ;  /* 0x000000ffff167224 */ /* 0x000fe200078e0018 */
[----:B------:R-:W-:Y:S01]  /*1490*/  MOV R19, R25 ;  /* 0x0000001900137202 */ /* 0x000fe20000000f00 */
[----:B------:R-:W-:Y:S01]  /*14a0*/  IMAD.MOV.U32 R18, RZ, RZ, R7 ;  /* 0x000000ffff127224 */ /* 0x000fe200078e0007 */
[----:B------:R-:W-:Y:S02]  /*14b0*/  MOV R16, 0x14d0 ;  /* 0x000014d000107802 */ /* 0x000fe40000000f00 */
[----:B------:R-:W-:Y:S05]  /*14c0*/  CALL.REL.NOINC `($__internal_10_$__cuda_sm20_div_s64) ;  /* 0x0000002c000c7944 */ /* 0x000fea0003c00000 */
[----:B------:R-:W-:Y:S02]  /*14d0*/  MOV R18, R12 ;  /* 0x0000000c00127202 */ /* 0x000fe40000000f00 */
.L_x_326:
[----:B------:R-:W-:Y:S05]  /*14e0*/  BSYNC.RECONVERGENT B0 ;  /* 0x0000000000007941 */ /* 0x000fea0003800200 */
.L_x_324:
        /* <DEDUP_REMOVED lines=14> */
[--C-:B-1----:R-:W-:Y:S02]  /*15d0*/  SHF.R.U32.HI R16, RZ, 0x3, R20.reuse ;  /* 0x00000003ff107819 */ /* 0x102fe40000011614 */
[C---:B------:R-:W-:Y:S02]  /*15e0*/  ISETP.GT.U32.AND P1, PT, R20.reuse, 0x7f, PT ;  /* 0x0000007f1400780c */ /* 0x040fe40003f24070 */
[----:B------:R-:W-:Y:S02]  /*15f0*/  LOP3.LUT R25, R20, 0xf, RZ, 0xc0, !PT ;  /* 0x0000000f14197812 */ /* 0x000fe400078ec0ff */
[----:B------:R-:W-:Y:S01]  /*1600*/  SHF.R.U32.HI R28, RZ, 0x4, R20 ;  /* 0x00000004ff1c7819 */ /* 0x000fe20000011614 */
        /* <DEDUP_REMOVED lines=9> */
[----:B------:R-:W-:-:S02]  /*16a0*/  LOP3.LUT R15, R20, 0x7, RZ, 0xc0, !PT ;  /* 0x00000007140f7812 */ /* 0x000fc400078ec0ff */
[----:B------:R-:W-:-:S03]  /*16b0*/  ISETP.GE.AND P2, PT, R4, RZ, PT ;  /* 0x000000ff0400720c */ /* 0x000fc60003f46270 */
[----:B------:R-:W-:-:S05]  /*16c0*/  IMAD.HI.U32 R6, R6, R5, RZ ;  /* 0x0000000506067227 */ /* 0x000fca00078e00ff */
[----:B------:R-:W-:-:S05]  /*16d0*/  IADD3 R12, PT, PT, -R6, RZ, RZ ;  /* 0x000000ff060c7210 */ /* 0x000fca0007ffe1ff */
[----:B------:R-:W-:Y:S01]  /*16e0*/  IMAD R5, R8, R12, R5 ;  /* 0x0000000c08057224 */ /* 0x000fe200078e0205 */
[----:B------:R-:W-:-:S04]  /*16f0*/  MOV R12, 0xff800000 ;  /* 0xff800000000c7802 */ /* 0x000fc80000000f00 */
[----:B------:R-:W-:-:S13]  /*1700*/  ISETP.GT.U32.AND P0, PT, R8, R5, PT ;  /* 0x000000050800720c */ /* 0x000fda0003f04070 */
[----:B------:R-:W-:Y:S02]  /*1710*/  @!P0 IMAD.IADD R5, R5, 0x1, -R8 ;  /* 0x0000000105058824 */ /* 0x000fe400078e0a08 */
[----:B------:R-:W-:Y:S01]  /*1720*/  @!P0 VIADD R6, R6, 0x1 ;  /* 0x0000000106068836 */ /* 0x000fe20000000000 */
[----:B------:R-:W-:Y:S02]  /*1730*/  ISETP.NE.AND P0, PT, RZ, UR5, PT ;  /* 0x00000005ff007c0c */ /* 0x000fe4000bf05270 */
[----:B------:R-:W-:Y:S02]  /*1740*/  ISETP.GE.U32.AND P3, PT, R5, R8, PT ;  /* 0x000000080500720c */ /* 0x000fe40003f66070 */
[----:B------:R-:W-:-:S04]  /*1750*/  MOV R8, 0x400 ;  /* 0x0000040000087802 */ /* 0x000fc80000000f00 */
[----:B---3--:R-:W-:-:S05]  /*1760*/  LEA R17, R17, R8, 0x18 ;  /* 0x0000000811117211 */ /* 0x008fca00078ec0ff */
        /* <DEDUP_REMOVED lines=25> */
.L_x_328:
[----:B------:R-:W-:Y:S05]  /*1900*/  BSYNC.RECONVERGENT B0 ;  /* 0x0000000000007941 */ /* 0x000fea0003800200 */
.L_x_327:
[----:B-----5:R1:W-:Y:S01]  /*1910*/  @!P1 STS [R5], R12 ;  /* 0x0000000c05009388 */ /* 0x0203e20000000800 */
[----:B------:R-:W-:Y:S01]  /*1920*/  BAR.SYNC.DEFER_BLOCKING 0x0 ;  /* 0x0000000000007b1d */ /* 0x000fe20000010000 */
[----:B------:R-:W-:-:S05]  /*1930*/  ISETP.NE.AND P5, PT, R14, RZ, PT ;  /* 0x000000ff0e00720c */ /* 0x000fca0003fa5270 */
[----:B------:R-:W-:Y:S02]  /*1940*/  BSSY.RECONVERGENT B1, `(.L_x_329) ;  /* 0x000017c000017945 */ /* 0x000fe40003800200 */
[----:B-1----:R-:W1:Y:S01]  /*1950*/  LDC R12, c[0x0][0x3e0] ;  /* 0x0000f800ff0c7b82 */ /* 0x002e620000000800 */
[----:B------:R-:W2:Y:S04]  /*1960*/  @!P1 LDS R24, [R8] ;  /* 0x0000000008189984 */ /* 0x000ea80000000800 */
[----:B--2---:R-:W2:Y:S02]  /*1970*/  SHFL.BFLY PT, R15, R24, 0x8, 0x1f ;  /* 0x0d001f00180f7f89 */ /* 0x004ea400000e0000 */
[----:B--2---:R-:W-:-:S05]  /*1980*/  FMNMX.FTZ R15, R15, R24, !PT ;  /* 0x000000180f0f7209 */ /* 0x004fca0007810000 */
[----:B------:R-:W2:Y:S02]  /*1990*/  SHFL.BFLY PT, R16, R15, 0x4, 0x1f ;  /* 0x0c801f000f107f89 */ /* 0x000ea400000e0000 */
[----:B--2---:R-:W-:Y:S02]  /*19a0*/  FMNMX.FTZ R16, R15, R16, !PT ;  /* 0x000000100f107209 */ /* 0x004fe40007810000 */
[----:B------:R-:W-:-:S03]  /*19b0*/  IABS R15, R14 ;  /* 0x0000000e000f7213 */ /* 0x000fc60000000000 */
[----:B------:R-:W2:Y:S02]  /*19c0*/  SHFL.BFLY PT, R17, R16, 0x2, 0x1f ;  /* 0x0c401f0010117f89 */ /* 0x000ea400000e0000 */
[----:B--2---:R-:W-:Y:S02]  /*19d0*/  FMNMX.FTZ R17, R16, R17, !PT ;  /* 0x0000001110117209 */ /* 0x004fe40007810000 */
[----:B------:R-:W2:Y:S03]  /*19e0*/  I2F.RP R16, R15 ;  /* 0x0000000f00107306 */ /* 0x000ea60000209400 */
[----:B------:R-:W3:Y:S05]  /*19f0*/  SHFL.BFLY PT, R4, R17, 0x1, 0x1f ;  /* 0x0c201f0011047f89 */ /* 0x000eea00000e0000 */
[----:B--2---:R-:W2:Y:S01]  /*1a00*/  MUFU.RCP R16, R16 ;  /* 0x0000001000107308 */ /* 0x004ea20000001000 */
[----:B---3--:R-:W-:-:S04]  /*1a10*/  FMNMX.FTZ R4, R17, R4, !PT ;  /* 0x0000000411047209 */ /* 0x008fc80007810000 */
[----:B------:R-:W-:Y:S01]  /*1a20*/  FSETP.NEU.FTZ.AND P0, PT, R4, -INF , PT ;  /* 0xff8000000400780b */ /* 0x000fe20003f1d000 */
[----:B--2---:R-:W-:-:S03]  /*1a30*/  VIADD R34, R16, 0xffffffe ;  /* 0x0ffffffe10227836 */ /* 0x004fc60000000000 */
[----:B------:R-:W-:Y:S01]  /*1a40*/  FSEL R5, R4, RZ, P0 ;  /* 0x000000ff04057208 */ /* 0x000fe20000000000 */
[----:B------:R-:W2:Y:S01]  /*1a50*/  F2I.FTZ.U32.TRUNC.NTZ R35, R34 ;  /* 0x0000002200237305 */ /* 0x000ea2000021f000 */
[----:B-1----:R-:W-:-:S03]  /*1a60*/  IABS R4, R12 ;  /* 0x0000000c00047213 */ /* 0x002fc60000000000 */
[----:B------:R-:W-:-:S04]  /*1a70*/  FADD.FTZ R21, -R5, R24 ;  /* 0x0000001805157221 */ /* 0x000fc80000010100 */
[----:B------:R-:W-:Y:S01]  /*1a80*/  FMUL.FTZ R21, R21, 1.4426950216293334961 ;  /* 0x3fb8aa3b15157820 */ /* 0x000fe20000410000 */
[----:B0-----:R-:W0:Y:S01]  /*1a90*/  I2F.RP R23, R4 ;  /* 0x0000000400177306 */ /* 0x001e220000209400 */
[----:B--2---:R-:W-:-:S07]  /*1aa0*/  IMAD.MOV R26, RZ, RZ, -R35 ;  /* 0x000000ffff1a7224 */ /* 0x004fce00078e0a23 */
[----:B------:R-:W1:Y:S01]  /*1ab0*/  MUFU.EX2 R21, R21 ;  /* 0x0000001500157308 */ /* 0x000e620000000800 */
[----:B------:R-:W-:Y:S02]  /*1ac0*/  IMAD.MOV.U32 R34, RZ, RZ, RZ ;  /* 0x000000ffff227224 */ /* 0x000fe400078e00ff */
[----:B------:R-:W-:-:S04]  /*1ad0*/  IMAD R26, R26, R15, RZ ;  /* 0x0000000f1a1a7224 */ /* 0x000fc800078e02ff */
[----:B------:R-:W-:Y:S01]  /*1ae0*/  IMAD.HI.U32 R26, R35, R26, R34 ;  /* 0x0000001a231a7227 */ /* 0x000fe200078e0022 */
[----:B0-----:R-:W0:Y:S01]  /*1af0*/  MUFU.RCP R30, R23 ;  /* 0x00000017001e7308 */ /* 0x001e220000001000 */
[----:B-1----:R-:W1:Y:S02]  /*1b00*/  SHFL.BFLY PT, R22, R21, 0x8, 0x1f ;  /* 0x0d001f0015167f89 */ /* 0x002e6400000e0000 */
[----:B0-----:R-:W-:Y:S02]  /*1b10*/  VIADD R30, R30, 0xffffffe ;  /* 0x0ffffffe1e1e7836 */ /* 0x001fe40000000000 */
[----:B------:R-:W-:Y:S01]  /*1b20*/  IMAD.IADD R23, R0, 0x1, R15 ;  /* 0x0000000100177824 */ /* 0x000fe200078e020f */
[----:B------:R-:W-:Y:S02]  /*1b30*/  IABS R0, R14 ;  /* 0x0000000e00007213 */ /* 0x000fe40000000000 */
[----:B------:R-:W0:Y:S03]  /*1b40*/  F2I.FTZ.U32.TRUNC.NTZ R31, R30 ;  /* 0x0000001e001f7305 */ /* 0x000e26000021f000 */
[----:B------:R-:W-:-:S02]  /*1b50*/  IMAD.MOV R0, RZ, RZ, -R0 ;  /* 0x000000ffff007224 */ /* 0x000fc400078e0a00 */
[----:B-1----:R-:W-:Y:S01]  /*1b60*/  FADD.FTZ R22, R21, R22 ;  /* 0x0000001615167221 */ /* 0x002fe20000010000 */
[----:B0-----:R-:W-:Y:S02]  /*1b70*/  IMAD.MOV R21, RZ, RZ, -R31 ;  /* 0x000000ffff157224 */ /* 0x001fe400078e0a1f */
[----:B------:R-:W-:Y:S02]  /*1b80*/  HFMA2 R30, -RZ, RZ, 0, 0 ;  /* 0x00000000ff1e7431 */ /* 0x000fe400000001ff */
[----:B------:R-:W0:Y:S02]  /*1b90*/  SHFL.BFLY PT, R17, R22, 0x4, 0x1f ;  /* 0x0c801f0016117f89 */ /* 0x000e2400000e0000 */
[----:B0-----:R-:W-:Y:S01]  /*1ba0*/  FADD.FTZ R17, R22, R17 ;  /* 0x0000001116117221 */ /* 0x001fe20000010000 */
[----:B------:R-:W-:Y:S01]  /*1bb0*/  IMAD R22, R21, R4, RZ ;  /* 0x0000000415167224 */ /* 0x000fe200078e02ff */
[----:B------:R-:W-:-:S03]  /*1bc0*/  IABS R21, R23 ;  /* 0x0000001700157213 */ /* 0x000fc60000000000 */
[----:B------:R-:W0:Y:S01]  /*1bd0*/  SHFL.BFLY PT, R16, R17, 0x2, 0x1f ;  /* 0x0c401f0011107f89 */ /* 0x000e2200000e0000 */
[----:B------:R-:W-:-:S04]  /*1be0*/  IMAD.HI.U32 R22, R31, R22, R30 ;  /* 0x000000161f167227 */ /* 0x000fc800078e001e */
[----:B------:R-:W-:-:S04]  /*1bf0*/  IMAD.HI.U32 R26, R26, R21, RZ ;  /* 0x000000151a1a7227 */ /* 0x000fc800078e00ff */
[----:B------:R-:W-:Y:S02]  /*1c00*/  IMAD R0, R26, R0, R21 ;  /* 0x000000001a007224 */ /* 0x000fe400078e0215 */
[----:B------:R-:W-:-:S03]  /*1c10*/  IMAD.HI.U32 R22, R22, R21, RZ ;  /* 0x0000001516167227 */ /* 0x000fc600078e00ff */
[----:B------:R-:W-:Y:S01]  /*1c20*/  ISETP.GT.U32.AND P2, PT, R15, R0, PT ;  /* 0x000000000f00720c */ /* 0x000fe20003f44070 */
[----:B0-----:R-:W-:Y:S01]  /*1c30*/  FADD.FTZ R30, R17, R16 ;  /* 0x00000010111e7221 */ /* 0x001fe20000010000 */
[----:B------:R-:W-:-:S11]  /*1c40*/  IMAD.MOV R16, RZ, RZ, -R22 ;  /* 0x000000ffff107224 */ /* 0x000fd600078e0a16 */
[----:B------:R-:W-:Y:S01]  /*1c50*/  @!P2 IMAD.IADD R0, R0, 0x1, -R15 ;  /* 0x000000010000a824 */ /* 0x000fe200078e0a0f */
[----:B------:R-:W-:Y:S01]  /*1c60*/  @!P2 IADD3 R26, PT, PT, R26, 0x1, RZ ;  /* 0x000000011a1aa810 */ /* 0x000fe20007ffe0ff */
[----:B------:R-:W0:Y:S01]  /*1c70*/  SHFL.BFLY PT, R17, R30, 0x1, 0x1f ;  /* 0x0c201f001e117f89 */ /* 0x000e2200000e0000 */
[----:B------:R-:W-:Y:S02]  /*1c80*/  IMAD R21, R4, R16, R21 ;  /* 0x0000001004157224 */ /* 0x000fe400078e0215 */
[-C--:B------:R-:W-:Y:S02]  /*1c90*/  ISETP.GE.U32.AND P1, PT, R0, R15.reuse, PT ;  /* 0x0000000f0000720c */ /* 0x080fe40003f26070 */
[C---:B------:R-:W-:Y:S02]  /*1ca0*/  LOP3.LUT R0, R23.reuse, R15, RZ, 0x3c, !PT ;  /* 0x0000000f17007212 */ /* 0x040fe400078e3cff */
[----:B------:R-:W-:Y:S02]  /*1cb0*/  ISETP.GT.U32.AND P0, PT, R4, R21, PT ;  /* 0x000000150400720c */ /* 0x000fe40003f04070 */
[----:B------:R-:W-:-:S02]  /*1cc0*/  LOP3.LUT R23, R23, R12, RZ, 0x3c, !PT ;  /* 0x0000000c17177212 */ /* 0x000fc400078e3cff */
[----:B------:R-:W-:Y:S02]  /*1cd0*/  ISETP.GE.AND P3, PT, R0, RZ, PT ;  /* 0x000000ff0000720c */ /* 0x000fe40003f66270 */
[----:B------:R-:W-:Y:S01]  /*1ce0*/  ISETP.GE.AND P2, PT, R23, RZ, PT ;  /* 0x000000ff1700720c */ /* 0x000fe20003f46270 */
[----:B------:R-:W-:Y:S02]  /*1cf0*/  IMAD.MOV.U32 R23, RZ, RZ, 0x7f800000 ;  /* 0x7f800000ff177424 */ /* 0x000fe400078e00ff */
[----:B------:R-:W-:-:S04]  /*1d00*/  @P1 VIADD R26, R26, 0x1 ;  /* 0x000000011a1a1836 */ /* 0x000fc80000000000 */
[----:B------:R-:W-:Y:S02]  /*1d10*/  @!P0 IMAD.IADD R21, R21, 0x1, -R4 ;  /* 0x0000000115158824 */ /* 0x000fe400078e0a04 */
[----:B------:R-:W-:Y:S01]  /*1d20*/  @!P0 VIADD R22, R22, 0x1 ;  /* 0x0000000116168836 */ /* 0x000fe20000000000 */
[----:B------:R-:W-:Y:S01]  /*1d30*/  ISETP.NE.AND P0, PT, R12, RZ, PT ;  /* 0x000000ff0c00720c */ /* 0x000fe20003f05270 */
[----:B0-----:R-:W-:Y:S01]  /*1d40*/  FADD.FTZ R17, R30, R17 ;  /* 0x000000111e117221 */ /* 0x001fe20000010000 */
[----:B------:R-:W-:Y:S01]  /*1d50*/  ISETP.GE.U32.AND P4, PT, R21, R4, PT ;  /* 0x000000041500720c */ /* 0x000fe20003f86070 */
[----:B------:R-:W-:Y:S01]  /*1d60*/  @!P3 IMAD.MOV R26, RZ, RZ, -R26 ;  /* 0x000000ffff1ab224 */ /* 0x000fe200078e0a1a */
[----:B------:R-:W-:Y:S02]  /*1d70*/  ISETP.NE.AND P3, PT, R6, RZ, PT ;  /* 0x000000ff0600720c */ /* 0x000fe40003f65270 */
[----:B------:R-:W-:Y:S02]  /*1d80*/  FSETP.NE.FTZ.AND P1, PT, R17, RZ, PT ;  /* 0x000000ff1100720b */ /* 0x000fe40003f35000 */
[----:B------:R-:W-:-:S02]  /*1d90*/  @!P5 LOP3.LUT R26, RZ, R15, RZ, 0x33, !PT ;  /* 0x0000000fff1ad212 */ /* 0x000fc400078e33ff */
[----:B------:R-:W-:Y:S02]  /*1da0*/  SEL R15, RZ, 0x1, !P3 ;  /* 0x00000001ff0f7807 */ /* 0x000fe40005800000 */
[----:B------:R-:W-:Y:S02]  /*1db0*/  SHF.R.S32.HI R4, RZ, 0x1f, R14 ;  /* 0x0000001fff047819 */ /* 0x000fe4000001140e */
[----:B------:R-:W-:Y:S02]  /*1dc0*/  SHF.R.S32.HI R21, RZ, 0x1f, R26 ;  /* 0x0000001fff157819 */ /* 0x000fe4000001141a */
[----:B------:R-:W-:Y:S02]  /*1dd0*/  @P4 IADD3 R22, PT, PT, R22, 0x1, RZ ;  /* 0x0000000116164810 */ /* 0x000fe40007ffe0ff */
[----:B------:R-:W-:Y:S01]  /*1de0*/  LOP3.LUT R15, R4, R15, RZ, 0xfc, !PT ;  /* 0x0000000f040f7212 */ /* 0x000fe200078efcff */
[----:B------:R-:W0:Y:S02]  /*1df0*/  @P1 MUFU.LG2 R0, R17 ;  /* 0x0000001100001308 */ /* 0x000e240000000c00 */
[----:B------:R-:W-:Y:S01]  /*1e00*/  @!P2 IMAD.MOV R22, RZ, RZ, -R22 ;  /* 0x000000ffff16a224 */ /* 0x000fe200078e0a16 */
[----:B------:R-:W-:-:S02]  /*1e10*/  @!P0 LOP3.LUT R22, RZ, R12, RZ, 0x33, !PT ;  /* 0x0000000cff168212 */ /* 0x000fc400078e33ff */
[----:B------:R-:W-:Y:S02]  /*1e20*/  LOP3.LUT P0, RZ, R20, 0x38f, RZ, 0xc0, !PT ;  /* 0x0000038f14ff7812 */ /* 0x000fe4000780c0ff */
[----:B------:R-:W-:Y:S01]  /*1e30*/  ISETP.LT.U32.AND P2, PT, R18, R26, PT ;  /* 0x0000001a1200720c */ /* 0x000fe20003f41070 */
[----:B------:R-:W-:-:S03]  /*1e40*/  IMAD R4, R22, UR11, RZ ;  /* 0x0000000b16047c24 */ /* 0x000fc6000f8e02ff */
[----:B------:R-:W-:Y:S01]  /*1e50*/  ISETP.LT.AND.EX P2, PT, R19, R21, PT, P2 ;  /* 0x000000151300720c */ /* 0x000fe20003f41320 */
[----:B------:R-:W-:-:S03]  /*1e60*/  IMAD R4, R15, R4, RZ ;  /* 0x000000040f047224 */ /* 0x000fc600078e02ff */
        /* <DEDUP_REMOVED lines=16> */
[----:B------:R-:W-:-:S03]  /*1f70*/  IMAD R17, R12, UR14, RZ ;  /* 0x0000000e0c117c24 */ /* 0x000fc6000f8e02ff */
[----:B------:R-:W-:Y:S01]  /*1f80*/  ISETP.GE.U32.AND P0, PT, R14, 0x3, PT ;  /* 0x000000030e00780c */ /* 0x000fe20003f06070 */
[----:B------:R-:W-:Y:S01]  /*1f90*/  IMAD.WIDE.U32 R14, R34, UR14, RZ ;  /* 0x0000000e220e7c25 */ /* 0x000fe2000f8e00ff */
[----:B------:R-:W-:-:S03]  /*1fa0*/  IADD3.X R16, PT, PT, RZ, R12, RZ, P1, !PT ;  /* 0x0000000cff107210 */ /* 0x000fc60000ffe4ff */
[----:B------:R-:W-:Y:S01]  /*1fb0*/  IMAD R17, R34, UR8, R17 ;  /* 0x0000000822117c24 */ /* 0x000fe2000f8e0211 */
[----:B------:R-:W-:-:S04]  /*1fc0*/  ISETP.GE.U32.AND.EX P0, PT, R16, RZ, PT, P0 ;  /* 0x000000ff1000720c */ /* 0x000fc80003f06100 */
        /* <DEDUP_REMOVED lines=32> */
.L_x_332:
[----:B------:R-:W-:Y:S01]  /*21d0*/  IMAD.MOV.U32 R22, RZ, RZ, R30 ;  /* 0x000000ffff167224 */ /* 0x000fe200078e001e */
[----:B------:R-:W-:Y:S01]  /*21e0*/  MOV R19, RZ ;  /* 0x000000ff00137202 */ /* 0x000fe20000000f00 */
[----:B------:R-:W-:Y:S01]  /*21f0*/  IMAD.MOV.U32 R18, RZ, RZ, R34 ;  /* 0x000000ffff127224 */ /* 0x000fe200078e0022 */
[----:B------:R-:W-:Y:S02]  /*2200*/  MOV R16, 0x2220 ;  /* 0x0000222000107802 */ /* 0x000fe40000000f00 */
[----:B------:R-:W-:Y:S05]  /*2210*/  CALL.REL.NOINC `($__internal_10_$__cuda_sm20_div_s64) ;  /* 0x0000001c00b87944 */ /* 0x000fea0003c00000 */
[----:B------:R-:W-:Y:S02]  /*2220*/  IADD3 R15, PT, PT, -R12, RZ, RZ ;  /* 0x000000ff0c0f7210 */ /* 0x000fe40007ffe1ff */
[----:B------:R-:W-:-:S03]  /*2230*/  MOV R31, R19 ;  /* 0x00000013001f7202 */ /* 0x000fc60000000f00 */
[----:B------:R-:W-:Y:S01]  /*2240*/  IMAD R14, R34, R15, R30 ;  /* 0x0000000f220e7224 */ /* 0x000fe200078e021e */
[----:B------:R-:W-:-:S07]  /*2250*/  MOV R30, R12 ;  /* 0x0000000c001e7202 */ /* 0x000fce0000000f00 */
.L_x_333:
[----:B------:R-:W-:Y:S01]  /*2260*/  IABS R17, UR14 ;  /* 0x0000000e00117c13 */ /* 0x000fe20008000000 */
[----:B------:R-:W-:Y:S01]  /*2270*/  IMAD R2, R2, R13, RZ ;  /* 0x0000000d02027224 */ /* 0x000fe200078e02ff */
[----:B------:R-:W-:Y:S01]  /*2280*/  MOV R18, RZ ;  /* 0x000000ff00127202 */ /* 0x000fe20000000f00 */
[----:B------:R-:W-:Y:S01]  /*2290*/  BSSY.RECONVERGENT B0, `(.L_x_334) ;  /* 0x0000040000007945 */ /* 0x000fe20003800200 */
[----:B------:R-:W0:Y:S01]  /*22a0*/  I2F.U32.RP R21, R17 ;  /* 0x0000001100157306 */ /* 0x000e220000209000 */
[----:B------:R-:W-:Y:S01]  /*22b0*/  IABS R12, UR14 ;  /* 0x0000000e000c7c13 */ /* 0x000fe20008000000 */
[----:B------:R-:W-:Y:S01]  /*22c0*/  IMAD R3, R10, R3, R2 ;  /* 0x000000030a037224 */ /* 0x000fe200078e0202 */
[----:B------:R-:W-:Y:S02]  /*22d0*/  IABS R15, R14 ;  /* 0x0000000e000f7213 */ /* 0x000fe40000000000 */
[----:B------:R-:W-:-:S04]  /*22e0*/  LOP3.LUT R2, R14, UR14, RZ, 0x3c, !PT ;  /* 0x0000000e0e027c12 */ /* 0x000fc8000f8e3cff */
        /* <DEDUP_REMOVED lines=51> */
.L_x_335:
[----:B------:R-:W-:Y:S01]  /*2620*/  IMAD.MOV.U32 R22, RZ, RZ, R30 ;  /* 0x000000ffff167224 */ /* 0x000fe200078e001e */
[----:B------:R-:W-:Y:S01]  /*2630*/  MOV R19, R31 ;  /* 0x0000001f00137202 */ /* 0x000fe20000000f00 */
[----:B------:R-:W-:Y:S01]  /*2640*/  IMAD.MOV.U32 R18, RZ, RZ, R34 ;  /* 0x000000ffff127224 */ /* 0x000fe200078e0022 */
[----:B------:R-:W-:Y:S02]  /*2650*/  MOV R16, 0x2670 ;  /* 0x0000267000107802 */ /* 0x000fe40000000f00 */
[----:B------:R-:W-:Y:S05]  /*2660*/  CALL.REL.NOINC `($__internal_10_$__cuda_sm20_div_s64) ;  /* 0x0000001800a47944 */ /* 0x000fea0003c00000 */
[----:B------:R-:W-:-:S05]  /*2670*/  IADD3 R15, PT, PT, -R12, RZ, RZ ;  /* 0x000000ff0c0f7210 */ /* 0x000fca0007ffe1ff */
[----:B------:R-:W-:Y:S02]  /*2680*/  IMAD R30, R15, R34, R30 ;  /* 0x000000220f1e7224 */ /* 0x000fe400078e021e */
.L_x_336:
[----:B------:R-:W-:Y:S05]  /*2690*/  BSYNC.RECONVERGENT B0 ;  /* 0x0000000000007941 */ /* 0x000fea0003800200 */
.L_x_334:
        /* <DEDUP_REMOVED lines=41> */
[----:B------:R-:W-:-:S03]  /*2930*/  IMAD.HI.U32 R33, R33, R26, RZ ;  /* 0x0000001a21217227 */ /* 0x000fc600078e00ff */
[----:B------:R-:W2:Y:S01]  /*2940*/  I2F.U32.RP R29, R21 ;  /* 0x00000015001d7306 */ /* 0x000ea20000209000 */
[----:B0-----:R-:W-:Y:S01]  /*2950*/  IADD3 R34, PT, PT, R34, 0xffffffe, RZ ;  /* 0x0ffffffe22227810 */ /* 0x001fe20007ffe0ff */
[----:B------:R-:W-:-:S04]  /*2960*/  IMAD.HI.U32 R31, R31, R17, RZ ;  /* 0x000000111f1f7227 */ /* 0x000fc800078e00ff */
[----:B------:R-:W-:Y:S02]  /*2970*/  IMAD R37, R33, R18, R26 ;  /* 0x0000001221257224 */ /* 0x000fe400078e021a */
[----:B------:R-:W-:Y:S01]  /*2980*/  HFMA2 R26, -RZ, RZ, 0, 0 ;  /* 0x00000000ff1a7431 */ /* 0x000fe200000001ff */
[----:B------:R-:W0:Y:S01]  /*2990*/  F2I.FTZ.U32.TRUNC.NTZ R35, R34 ;  /* 0x0000002200237305 */ /* 0x000e22000021f000 */
[----:B------:R-:W-:Y:S01]  /*29a0*/  IMAD R17, R31, R0, R17 ;  /* 0x000000001f117224 */ /* 0x000fe200078e0211 */
[----:B-1----:R-:W-:Y:S02]  /*29b0*/  IADD3 R27, PT, PT, R27, 0xffffffe, RZ ;  /* 0x0ffffffe1b1b7810 */ /* 0x002fe40007ffe0ff */
[----:B------:R-:W-:Y:S02]  /*29c0*/  ISETP.GT.U32.AND P3, PT, R16, R37, PT ;  /* 0x000000251000720c */ /* 0x000fe40003f64070 */
[----:B------:R-:W-:Y:S02]  /*29d0*/  ISETP.GT.U32.AND P1, PT, R14, R17, PT ;  /* 0x000000110e00720c */ /* 0x000fe40003f24070 */
[----:B--2---:R-:W1:Y:S01]  /*29e0*/  MUFU.RCP R29, R29 ;  /* 0x0000001d001d7308 */ /* 0x004e620000001000 */
[----:B------:R-:W-:-:S04]  /*29f0*/  LOP3.LUT R18, R30, R13, RZ, 0x3c, !PT ;  /* 0x0000000d1e127212 */ /* 0x000fc800078e3cff */
[----:B------:R-:W-:Y:S01]  /*2a00*/  ISETP.GE.AND P2, PT, R18, RZ, PT ;  /* 0x000000ff1200720c */ /* 0x000fe20003f46270 */
[--C-:B0-----:R-:W-:Y:S02]  /*2a10*/  IMAD.MOV R0, RZ, RZ, -R35.reuse ;  /* 0x000000ffff007224 */ /* 0x101fe400078e0a23 */
[----:B------:R-:W0:Y:S01]  /*2a20*/  F2I.FTZ.U32.TRUNC.NTZ R27, R27 ;  /* 0x0000001b001b7305 */ /* 0x000e22000021f000 */
[----:B------:R-:W-:Y:S01]  /*2a30*/  IMAD.MOV.U32 R34, RZ, RZ, RZ ;  /* 0x000000ffff227224 */ /* 0x000fe200078e00ff */
[----:B------:R-:W-:Y:S01]  /*2a40*/  @!P3 IADD3 R33, PT, PT, R33, 0x1, RZ ;  /* 0x000000012121b810 */ /* 0x000fe20007ffe0ff */
[----:B------:R-:W-:Y:S02]  /*2a50*/  IMAD R39, R0, R15, RZ ;  /* 0x0000000f00277224 */ /* 0x000fe400078e02ff */
[----:B------:R-:W-:Y:S02]  /*2a60*/  @!P3 IMAD.IADD R37, R37, 0x1, -R16 ;  /* 0x000000012525b824 */ /* 0x000fe400078e0a10 */
[----:B------:R-:W-:Y:S01]  /*2a70*/  IMAD.HI.U32 R39, R35, R39, R34 ;  /* 0x0000002723277227 */ /* 0x000fe200078e0022 */
[----:B-1----:R-:W-:-:S03]  /*2a80*/  IADD3 R34, PT, PT, R29, 0xffffffe, RZ ;  /* 0x0ffffffe1d227810 */ /* 0x002fc60007ffe0ff */
[----:B------:R-:W-:Y:S01]  /*2a90*/  @!P1 IMAD.IADD R17, R17, 0x1, -R14 ;  /* 0x0000000111119824 */ /* 0x000fe200078e0a0e */
[----:B------:R-:W-:Y:S01]  /*2aa0*/  ISETP.GE.U32.AND P6, PT, R37, R16, PT ;  /* 0x000000102500720c */ /* 0x000fe20003fc6070 */
[----:B------:R-:W1:Y:S01]  /*2ab0*/  F2I.FTZ.U32.TRUNC.NTZ R35, R34 ;  /* 0x0000002200237305 */ /* 0x000e62000021f000 */
[----:B------:R-:W-:Y:S01]  /*2ac0*/  LOP3.LUT R16, R12, R7, RZ, 0x3c, !PT ;  /* 0x000000070c107212 */ /* 0x000fe200078e3cff */
[--C-:B0-----:R-:W-:Y:S01]  /*2ad0*/  IMAD.MOV R0, RZ, RZ, -R27.reuse ;  /* 0x000000ffff007224 */ /* 0x101fe200078e0a1b */
[----:B------:R-:W-:Y:S01]  /*2ae0*/  ISETP.GE.U32.AND P4, PT, R17, R14, PT ;  /* 0x0000000e1100720c */ /* 0x000fe20003f86070 */
[----:B------:R-:W-:Y:S01]  /*2af0*/  @!P1 VIADD R31, R31, 0x1 ;  /* 0x000000011f1f9836 */ /* 0x000fe20000000000 */
[----:B------:R-:W-:Y:S01]  /*2b00*/  ISETP.GE.AND P0, PT, R16, RZ, PT ;  /* 0x000000ff1000720c */ /* 0x000fe20003f06270 */
[----:B------:R-:W-:Y:S01]  /*2b10*/  IMAD R29, R0, R19, RZ ;  /* 0x00000013001d7224 */ /* 0x000fe200078e02ff */
[----:B------:R-:W-:Y:S02]  /*2b20*/  ISETP.NE.AND P1, PT, R7, RZ, PT ;  /* 0x000000ff0700720c */ /* 0x000fe40003f25270 */
[----:B------:R-:W-:Y:S01]  /*2b30*/  IABS R0, R22 ;  /* 0x0000001600007213 */ /* 0x000fe20000000000 */
[----:B------:R-:W-:Y:S01]  /*2b40*/  IMAD.HI.U32 R29, R27, R29, R26 ;  /* 0x0000001d1b1d7227 */ /* 0x000fe200078e001a */
[----:B------:R-:W-:-:S03]  /*2b50*/  IABS R14, R3 ;  /* 0x00000003000e7213 */ /* 0x000fc60000000000 */
[----:B------:R-:W-:Y:S02]  /*2b60*/  IMAD.MOV R0, RZ, RZ, -R0 ;  /* 0x000000ffff007224 */ /* 0x000fe400078e0a00 */
[----:B-1----:R-:W-:Y:S01]  /*2b70*/  IMAD.MOV R16, RZ, RZ, -R35 ;  /* 0x000000ffff107224 */ /* 0x002fe200078e0a23 */
[----:B------:R-:W-:Y:S01]  /*2b80*/  @P4 IADD3 R31, PT, PT, R31, 0x1, RZ ;  /* 0x000000011f1f4810 */ /* 0x000fe20007ffe0ff */
[----:B------:R-:W-:-:S03]  /*2b90*/  IMAD.HI.U32 R29, R29, R14, RZ ;  /* 0x0000000e1d1d7227 */ /* 0x000fc600078e00ff */
[----:B------:R-:W-:Y:S01]  /*2ba0*/  @!P0 IADD3 R31, PT, PT, -R31, RZ, RZ ;  /* 0x000000ff1f1f8210 */ /* 0x000fe20007ffe1ff */
[----:B------:R-:W-:Y:S01]  /*2bb0*/  @P6 VIADD R33, R33, 0x1 ;  /* 0x0000000121216836 */ /* 0x000fe20000000000 */
[----:B------:R-:W-:Y:S01]  /*2bc0*/  @!P1 LOP3.LUT R31, RZ, R7, RZ, 0x33, !PT ;  /* 0x00000007ff1f9212 */ /* 0x000fe200078e33ff */
[----:B------:R-:W-:Y:S01]  /*2bd0*/  IMAD R0, R29, R0, R14 ;  /* 0x000000001d007224 */ /* 0x000fe200078e020e */
[----:B------:R-:W-:Y:S01]  /*2be0*/  IABS R14, R6 ;  /* 0x00000006000e7213 */ /* 0x000fe20000000000 */
[----:B------:R-:W-:Y:S01]  /*2bf0*/  IMAD R17, R16, R21, RZ ;  /* 0x0000001510117224 */ /* 0x000fe200078e02ff */
[----:B------:R-:W-:Y:S01]  /*2c00*/  IABS R16, R31 ;  /* 0x0000001f00107213 */ /* 0x000fe20000000000 */
[----:B------:R-:W-:Y:S01]  /*2c10*/  IMAD.MOV.U32 R34, RZ, RZ, RZ ;  /* 0x000000ffff227224 */ /* 0x000fe200078e00ff */
[----:B------:R-:W-:Y:S01]  /*2c20*/  ISETP.GT.U32.AND P4, PT, R19, R0, PT ;  /* 0x000000001300720c */ /* 0x000fe20003f84070 */
[----:B------:R-:W-:Y:S01]  /*2c30*/  @!P2 IMAD.MOV R33, RZ, RZ, -R33 ;  /* 0x000000ffff21a224 */ /* 0x000fe200078e0a21 */
[----:B------:R-:W-:Y:S01]  /*2c40*/  @!P5 LOP3.LUT R33, RZ, R13, RZ, 0x33, !PT ;  /* 0x0000000dff21d212 */ /* 0x000fe200078e33ff */
[----:B------:R-:W-:Y:S01]  /*2c50*/  IMAD.HI.U32 R34, R35, R17, R34 ;  /* 0x0000001123227227 */ /* 0x000fe200078e0022 */
[----:B------:R-:W-:-:S02]  /*2c60*/  IABS R17, R10 ;  /* 0x0000000a00117213 */ /* 0x000fc40000000000 */
[----:B------:R-:W-:Y:S01]  /*2c70*/  IABS R18, R33 ;  /* 0x0000002100127213 */ /* 0x000fe20000000000 */
[----:B------:R-:W-:Y:S02]  /*2c80*/  IMAD.MOV R14, RZ, RZ, -R14 ;  /* 0x000000ffff0e7224 */ /* 0x000fe400078e0a0e */
[----:B------:R-:W-:-:S04]  /*2c90*/  IMAD.HI.U32 R27, R34, R16, RZ ;  /* 0x00000010221b7227 */ /* 0x000fc800078e00ff */
[----:B------:R-:W-:Y:S01]  /*2ca0*/  IMAD.MOV R17, RZ, RZ, -R17 ;  /* 0x000000ffff117224 */ /* 0x000fe200078e0a11 */
[----:B------:R-:W-:Y:S01]  /*2cb0*/  @!P4 IADD3 R0, PT, PT, R0, -R19, RZ ;  /* 0x800000130000c210 */ /* 0x000fe20007ffe0ff */
[----:B------:R-:W-:-:S03]  /*2cc0*/  IMAD.HI.U32 R39, R39, R18, RZ ;  /* 0x0000001227277227 */ /* 0x000fc600078e00ff */
[----:B------:R-:W-:Y:S01]  /*2cd0*/  ISETP.GE.U32.AND P2, PT, R0, R19, PT ;  /* 0x000000130000720c */ /* 0x000fe20003f46070 */
        /* <DEDUP_REMOVED lines=62> */
.L_x_331:
[----:B------:R-:W0:Y:S01]  /*30c0*/  LDC.64 R2, c[0x0][0x420] ;  /* 0x00010800ff027b82 */ /* 0x000e220000000a00 */
[----:B------:R-:W-:-:S05]  /*30d0*/  IADD3 R0, PT, PT, R28, UR6, RZ ;  /* 0x000000061c007c10 */ /* 0x000fca000fffe0ff */
[----:B0-----:R-:W-:-:S05]  /*30e0*/  IMAD.WIDE.U32 R2, R0, 0x4, R2 ;  /* 0x0000000400027825 */ /* 0x001fca00078e0002 */
[----:B------:R1:W-:Y:S02]  /*30f0*/  STG.E desc[UR12][R2.64], R23 ;  /* 0x0000001702007986 */ /* 0x0003e4000c10190c */
.L_x_330:
[----:B------:R-:W-:Y:S05]  /*3100*/  BSYNC.RECONVERGENT B1 ;  /* 0x0000000000017941 */ /* 0x000fea0003800200 */
.L_x_329:
[----:B------:R-:W2:Y:S01]  /*3110*/  LDCU UR14, c[0x0][0x534] ;  /* 0x0000a680ff0e77ac */ /* 0x000ea20008000800 */
[C---:B------:R-:W-:Y:S01]  /*3120*/  IMAD.SHL.U32 R15, R25.reuse, 0x4, RZ ;  /* 0x00000004190f7824 */ /* 0x040fe200078e00ff */
[----:B01----:R-:W-:Y:S01]  /*3130*/  CS2R R2, SRZ ;  /* 0x0000000000027805 */ /* 0x003fe2000001ff00 */
[----:B------:R-:W-:Y:S01]  /*3140*/  IMAD.MOV.U32 R0, RZ, RZ, RZ ;  /* 0x000000ffff007224 */ /* 0x000fe200078e00ff */
[----:B------:R-:W0:Y:S01]  /*3150*/  LDCU UR9, c[0x0][0x44c] ;  /* 0x00008980ff0977ac */ /* 0x000e220008000800 */
[----:B------:R-:W-:Y:S01]  /*3160*/  IMAD R30, R28, 0xc0, R15 ;  /* 0x000000c01c1e7824 */ /* 0x000fe200078e020f */
[----:B------:R-:W-:Y:S02]  /*3170*/  CS2R R4, SRZ ;  /* 0x0000000000047805 */ /* 0x000fe4000001ff00 */
[----:B------:R-:W-:Y:S02]  /*3180*/  CS2R R6, SRZ ;  /* 0x0000000000067805 */ /* 0x000fe4000001ff00 */
[----:B------:R-:W-:Y:S01]  /*3190*/  CS2R R10, SRZ ;  /* 0x00000000000a7805 */ /* 0x000fe2000001ff00 */
[----:B------:R-:W-:Y:S01]  /*31a0*/  IMAD.MOV.U32 R13, RZ, RZ, RZ ;  /* 0x000000ffff0d7224 */ /* 0x000fe200078e00ff */
        /* <DEDUP_REMOVED lines=49> */
.L_x_339:
        /* <DEDUP_REMOVED lines=77> */
.L_x_338:
        /* <DEDUP_REMOVED lines=11> */
.L_x_340:
        /* <DEDUP_REMOVED lines=22> */
.L_x_337:
        /* <DEDUP_REMOVED lines=86> */
        .weak           $__internal_10_$__cuda_sm20_div_s64
        .type           $__internal_10_$__cuda_sm20_div_s64,@function
        .size           $__internal_10_$__cuda_sm20_div_s64,(.L_x_3719 - $__internal_10_$__cuda_sm20_div_s64)
$__internal_10_$__cuda_sm20_div_s64:
        /* <DEDUP_REMOVED lines=29> */
[----:B------:R-:W-:-:S04]  /*42d0*/  IMAD.X R12, RZ, RZ, ~R12, P0 ;  /* 0x000000ffff0c7224 */ /* 0x000fc800000e0e0c */
[----:B------:R-:W-:-:S04]  /*42e0*/  IMAD.WIDE.U32 R36, P4, R37, R12, R36 ;  /* 0x0000000c25247225 */ /* 0x000fc80007880024 */
[C---:B------:R-:W-:Y:S02]  /*42f0*/  IMAD R15, R21.reuse, R12, RZ ;  /* 0x0000000c150f7224 */ /* 0x040fe400078e02ff */
[----:B------:R-:W-:-:S04]  /*4300*/  IMAD.HI.U32 R14, P3, R21, R14, R36 ;  /* 0x0000000e150e7227 */ /* 0x000fc80007860024 */
[----:B------:R-:W-:Y:S01]  /*4310*/  IMAD.HI.U32 R12, R21, R12, RZ ;  /* 0x0000000c150c7227 */ /* 0x000fe200078e00ff */
[----:B------:R-:W-:Y:S02]  /*4320*/  IADD3 R15, P2, PT, R15, R14, RZ ;  /* 0x0000000e0f0f7210 */ /* 0x000fe40007f5e0ff */
[-C--:B------:R-:W-:Y:S01]  /*4330*/  IADD3 R14, P0, PT, RZ, -R22.reuse, RZ ;  /* 0x80000016ff0e7210 */ /* 0x080fe20007f1e0ff */
[----:B------:R-:W-:Y:S02]  /*4340*/  IMAD.X R21, R12, 0x1, R21, P4 ;  /* 0x000000010c157824 */ /* 0x000fe400020e0615 */
[----:B------:R-:W-:Y:S01]  /*4350*/  IMAD.MOV.U32 R37, RZ, RZ, RZ ;  /* 0x000000ffff257224 */ /* 0x000fe200078e00ff */
[----:B------:R-:W-:Y:S02]  /*4360*/  SEL R14, R14, R22, !P1 ;  /* 0x000000160e0e7207 */ /* 0x000fe40004800000 */
[----:B------:R-:W-:-:S03]  /*4370*/  IADD3.X R22, PT, PT, RZ, ~R19, RZ, P0, !PT ;  /* 0x80000013ff167210 */ /* 0x000fc600007fe4ff */
[----:B------:R-:W-:Y:S01]  /*4380*/  IMAD.HI.U32 R36, R15, R14, RZ ;  /* 0x0000000e0f247227 */ /* 0x000fe200078e00ff */
[-C--:B------:R-:W-:Y:S02]  /*4390*/  SEL R12, R22, R19.reuse, !P1 ;  /* 0x00000013160c7207 */ /* 0x080fe40004800000 */
[----:B------:R-:W-:-:S03]  /*43a0*/  LOP3.LUT R19, R17, R19, RZ, 0x3c, !PT ;  /* 0x0000001311137212 */ /* 0x000fc600078e3cff */
        /* <DEDUP_REMOVED lines=11> */
[-C--:B------:R-:W-:Y:S02]  /*4460*/  ISETP.GE.U32.AND P3, PT, R14, R26.reuse, PT ;  /* 0x0000001a0e00720c */ /* 0x080fe40003f66070 */
[----:B------:R-:W-:Y:S01]  /*4470*/  IADD3 R29, P1, PT, R22, 0x1, RZ ;  /* 0x00000001161d7810 */ /* 0x000fe20007f3e0ff */
[----:B------:R-:W-:-:S05]  /*4480*/  IMAD R15, R21, R26, R15 ;  /* 0x0000001a150f7224 */ /* 0x000fca00078e020f */
[----:B------:R-:W-:Y:S02]  /*4490*/  IADD3.X R12, PT, PT, ~R15, R12, RZ, P0, !PT ;  /* 0x0000000c0f0c7210 */ /* 0x000fe400007fe5ff */
[----:B------:R-:W-:Y:S02]  /*44a0*/  IADD3 R15, P2, PT, R14, -R26, RZ ;  /* 0x8000001a0e0f7210 */ /* 0x000fe40007f5e0ff */
[----:B------:R-:W-:-:S04]  /*44b0*/  ISETP.GE.U32.AND.EX P3, PT, R12, R27, PT, P3 ;  /* 0x0000001b0c00720c */ /* 0x000fc80003f66130 */
[----:B------:R-:W-:Y:S01]  /*44c0*/  SEL R15, R15, R14, P3 ;  /* 0x0000000e0f0f7207 */ /* 0x000fe20001800000 */
[----:B------:R-:W-:Y:S01]  /*44d0*/  IMAD.X R14, RZ, RZ, R21, P1 ;  /* 0x000000ffff0e7224 */ /* 0x000fe200008e0615 */
[----:B------:R-:W-:Y:S02]  /*44e0*/  SEL R29, R29, R22, P3 ;  /* 0x000000161d1d7207 */ /* 0x000fe40001800000 */
[----:B------:R-:W-:Y:S01]  /*44f0*/  ISETP.GE.U32.AND P0, PT, R15, R26, PT ;  /* 0x0000001a0f00720c */ /* 0x000fe20003f06070 */
[----:B------:R-:W-:Y:S01]  /*4500*/  IMAD.X R15, R12, 0x1, ~R27, P2 ;  /* 0x000000010c0f7824 */ /* 0x000fe200010e0e1b */
[----:B------:R-:W-:Y:S02]  /*4510*/  SEL R14, R14, R21, P3 ;  /* 0x000000150e0e7207 */ /* 0x000fe40001800000 */
[----:B------:R-:W-:Y:S02]  /*4520*/  ISETP.GE.AND P2, PT, R19, RZ, PT ;  /* 0x000000ff1300720c */ /* 0x000fe40003f46270 */
[----:B------:R-:W-:-:S02]  /*4530*/  SEL R15, R15, R12, P3 ;  /* 0x0000000c0f0f7207 */ /* 0x000fc40001800000 */
[----:B------:R-:W-:Y:S02]  /*4540*/  IADD3 R12, P1, PT, R29, 0x1, RZ ;  /* 0x000000011d0c7810 */ /* 0x000fe40007f3e0ff */
[----:B------:R-:W-:-:S03]  /*4550*/  ISETP.GE.U32.AND.EX P0, PT, R15, R27, PT, P0 ;  /* 0x0000001b0f00720c */ /* 0x000fc60003f06100 */
[----:B------:R-:W-:Y:S01]  /*4560*/  IMAD.X R15, RZ, RZ, R14, P1 ;  /* 0x000000ffff0f7224 */ /* 0x000fe200008e060e */
[----:B------:R-:W-:-:S04]  /*4570*/  SEL R12, R12, R29, P0 ;  /* 0x0000001d0c0c7207 */ /* 0x000fc80000000000 */
[----:B------:R-:W-:Y:S02]  /*4580*/  SEL R14, R15, R14, P0 ;  /* 0x0000000e0f0e7207 */ /* 0x000fe40000000000 */
[----:B------:R-:W-:Y:S02]  /*4590*/  IADD3 R15, P1, PT, RZ, -R12, RZ ;  /* 0x8000000cff0f7210 */ /* 0x000fe40007f3e0ff */
[----:B------:R-:W-:Y:S02]  /*45a0*/  ISETP.NE.U32.AND P0, PT, R18, RZ, PT ;  /* 0x000000ff1200720c */ /* 0x000fe40003f05070 */
[----:B------:R-:W-:Y:S02]  /*45b0*/  IADD3.X R19, PT, PT, RZ, ~R14, RZ, P1, !PT ;  /* 0x8000000eff137210 */ /* 0x000fe40000ffe4ff */
[----:B------:R-:W-:Y:S02]  /*45c0*/  ISETP.NE.AND.EX P0, PT, R17, RZ, PT, P0 ;  /* 0x000000ff1100720c */ /* 0x000fe40003f05300 */
[----:B------:R-:W-:-:S02]  /*45d0*/  SEL R15, R15, R12, !P2 ;  /* 0x0000000c0f0f7207 */ /* 0x000fc40005000000 */
[----:B------:R-:W-:Y:S01]  /*45e0*/  SEL R19, R19, R14, !P2 ;  /* 0x0000000e13137207 */ /* 0x000fe20005000000 */
[----:B------:R-:W-:Y:S01]  /*45f0*/  IMAD.MOV.U32 R14, RZ, RZ, R16 ;  /* 0x000000ffff0e7224 */ /* 0x000fe200078e0010 */
[----:B------:R-:W-:Y:S01]  /*4600*/  SEL R12, R15, 0xffffffff, P0 ;  /* 0xffffffff0f0c7807 */ /* 0x000fe20000000000 */
[----:B------:R-:W-:Y:S01]  /*4610*/  IMAD.MOV.U32 R15, RZ, RZ, 0x0 ;  /* 0x00000000ff0f7424 */ /* 0x000fe200078e00ff */
[----:B------:R-:W-:-:S03]  /*4620*/  SEL R19, R19, 0xffffffff, P0 ;  /* 0xffffffff13137807 */ /* 0x000fc60000000000 */
[----:B------:R-:W-:Y:S05]  /*4630*/  RET.REL.NODEC R14 `(_ZN5flash32flash_fwd_splitkv_combine_kernelI23Flash_fwd_kernel_traitsILi192ELi64ELi64ELi4ELb0ELb0EN7cutlass10bfloat16_tE19Flash_kernel_traitsILi192ELi64ELi64ELi4ES3_EELi8ELi4ELb1EEEvNS_16Flash_fwd_paramsE) ;  /* 0xffffffb80e707950 */ /* 0x000fea0003c3ffff */
.L_x_341:
        /* <DEDUP_REMOVED lines=12> */
.L_x_3719:


//--------------------- .text._ZN5flash32flash_fwd_splitkv_combine_kernelI23Flash_fwd_kernel_traitsILi192ELi64ELi64ELi4ELb0ELb0EN7cutlass10bfloat16_tE19Flash_kernel_traitsILi192ELi64ELi64ELi4ES3_EELi8ELi3ELb1EEEvNS_16Flash_fwd_paramsE --------------------------
	.section	.text._ZN5flash32flash_fwd_splitkv_combine_kernelI23Flash_fwd_kernel_traitsILi192ELi64ELi64ELi4ELb0ELb0EN7cutlass10bfloat16_tE19Flash_kernel_traitsILi192ELi64ELi64ELi4ES3_EELi8ELi3ELb1EEEvNS_16Flash_fwd_paramsE,"ax",@progbits
	.align	128
        .global         _ZN5flash32flash_fwd_splitkv_combine_kernelI23Flash_fwd_kernel_traitsILi192ELi64ELi64ELi4ELb0ELb0EN7cutlass10bfloat16_tE19Flash_kernel_traitsILi192ELi64ELi64ELi4ES3_EELi8ELi3ELb1EEEvNS_16Flash_fwd_paramsE
        .type           _ZN5flash32flash_fwd_splitkv_combine_kernelI23Flash_fwd_kernel_traitsILi192ELi64ELi64ELi4ELb0ELb0EN7cutlass10bfloat16_tE19Flash_kernel_traitsILi192ELi64ELi64ELi4ES3_EELi8ELi3ELb1EEEvNS_16Flash_fwd_paramsE,@function
        .size           _ZN5flash32flash_fwd_splitkv_combine_kernelI23Flash_fwd_kernel_traitsILi192ELi64ELi64ELi4ELb0ELb0EN7cutlass10bfloat16_tE19Flash_kernel_traitsILi192ELi64ELi64ELi4ES3_EELi8ELi3ELb1EEEvNS_16Flash_fwd_paramsE,(.L_x_3720 - _ZN5flash32flash_fwd_splitkv_combine_kernelI23Flash_fwd_kernel_traitsILi192ELi64ELi64ELi4ELb0ELb0EN7cutlass10bfloat16_tE19Flash_kernel_traitsILi192ELi64ELi64ELi4ES3_EELi8ELi3ELb1EEEvNS_16Flash_fwd_paramsE)
        .other          _ZN5flash32flash_fwd_splitkv_combine_kernelI23Flash_fwd_kernel_traitsILi192ELi64ELi64ELi4ELb0ELb0EN7cutlass10bfloat16_tE19Flash_kernel_traitsILi192ELi64ELi64ELi4ES3_EELi8ELi3ELb1EEEvNS_16Flash_fwd_paramsE,@"STO_CUDA_ENTRY STV_DEFAULT"
_ZN5flash32flash_fwd_splitkv_combine_kernelI23Flash_fwd_kernel_traitsILi192ELi64ELi64ELi4ELb0ELb0EN7cutlass10bfloat16_tE19Flash_kernel_traitsILi192ELi64ELi64ELi4ES3_EELi8ELi3ELb1EEEvNS_16Flash_fwd_paramsE:
.text._ZN5flash32flash_fwd_splitkv_combine_kernelI23Flash_fwd_kernel_traitsILi192ELi64ELi64ELi4ELb0ELb0EN7cutlass10bfloat16_tE19Flash_kernel_traitsILi192ELi64ELi64ELi4ES3_EELi8ELi3ELb1EEEvNS_16Flash_fwd_paramsE:
        /* <DEDUP_REMOVED lines=38> */
.L_x_342:
[----:B------:R-:W-:Y:S01]  /*0260*/  IMAD.U32 R27, RZ, RZ, UR7 ;  /* 0x00000007ff1b7e24 */ /* 0x000fe2000f8e00ff */
[----:B------:R-:W-:Y:S01]  /*0270*/  MOV R20, UR14 ;  /* 0x0000000e00147c02 */ /* 0x000fe20008000f00 */
[----:B------:R-:W-:Y:S01]  /*0280*/  IMAD.U32 R21, RZ, RZ, UR15 ;  /* 0x0000000fff157e24 */ /* 0x000fe2000f8e00ff */
[----:B------:R-:W-:Y:S02]  /*0290*/  MOV R19, UR8 ;  /* 0x0000000800137c02 */ /* 0x000fe40008000f00 */
[----:B------:R-:W-:Y:S02]  /*02a0*/  MOV R18, 0x2c0 ;  /* 0x000002c000127802 */ /* 0x000fe40000000f00 */
[----:B------:R-:W-:Y:S05]  /*02b0*/  CALL.REL.NOINC `($__internal_11_$__cuda_sm20_div_s64) ;  /* 0x0000003c007c7944 */ /* 0x000fea0003c00000 */
.L_x_343:
        /* <DEDUP_REMOVED lines=30> */
.L_x_345:
[----:B------:R-:W-:Y:S01]  /*04a0*/  IMAD.MOV.U32 R27, RZ, RZ, R16 ;  /* 0x000000ffff1b7224 */ /* 0x000fe200078e0010 */
[----:B------:R-:W-:Y:S02]  /*04b0*/  MOV R21, R17 ;  /* 0x0000001100157202 */ /* 0x000fe40000000f00 */
[----:B------:R-:W-:Y:S02]  /*04c0*/  MOV R18, 0x4e0 ;  /* 0x000004e000127802 */ /* 0x000fe40000000f00 */
[----:B------:R-:W-:Y:S05]  /*04d0*/  CALL.REL.NOINC `($__internal_11_$__cuda_sm20_div_s64) ;  /* 0x0000003800f47944 */ /* 0x000fea0003c00000 */
[----:B------:R-:W-:Y:S02]  /*04e0*/  MOV R6, R16 ;  /* 0x0000001000067202 */ /* 0x000fe40000000f00 */
[----:B------:R-:W-:Y:S02]  /*04f0*/  MOV R7, R17 ;  /* 0x0000001100077202 */ /* 0x000fe40000000f00 */
.L_x_346:
[----:B------:R-:W-:Y:S05]  /*0500*/  BSYNC.RECONVERGENT B0 ;  /* 0x0000000000007941 */ /* 0x000fea0003800200 */
.L_x_344:
        /* <DEDUP_REMOVED lines=55> */
.L_x_348:
[----:B------:R-:W-:Y:S01]  /*0880*/  IMAD.MOV.U32 R27, RZ, RZ, R20 ;  /* 0x000000ffff1b7224 */ /* 0x000fe200078e0014 */
[----:B------:R-:W-:Y:S01]  /*0890*/  MOV R20, R14 ;  /* 0x0000000e00147202 */ /* 0x000fe20000000f00 */
[----:B------:R-:W-:Y:S01]  /*08a0*/  IMAD.MOV.U32 R21, RZ, RZ, R19 ;  /* 0x000000ffff157224 */ /* 0x000fe200078e0013 */
[----:B------:R-:W-:Y:S02]  /*08b0*/  MOV R19, R4 ;  /* 0x0000000400137202 */ /* 0x000fe40000000f00 */
[----:B------:R-:W-:Y:S02]  /*08c0*/  MOV R18, 0x8e0 ;  /* 0x000008e000127802 */ /* 0x000fe40000000f00 */
[----:B------:R-:W-:Y:S05]  /*08d0*/  CALL.REL.NOINC `($__internal_11_$__cuda_sm20_div_s64) ;  /* 0x0000003400f47944 */ /* 0x000fea0003c00000 */
.L_x_349:
[----:B------:R-:W-:Y:S05]  /*08e0*/  BSYNC.RECONVERGENT B0 ;  /* 0x0000000000007941 */ /* 0x000fea0003800200 */
.L_x_347:
        /* <DEDUP_REMOVED lines=116> */
.L_x_351:
[----:B------:R-:W-:Y:S01]  /*1030*/  IMAD.MOV.U32 R27, RZ, RZ, R16 ;  /* 0x000000ffff1b7224 */ /* 0x000fe200078e0010 */
[----:B------:R-:W-:Y:S01]  /*1040*/  MOV R20, R11 ;  /* 0x0000000b00147202 */ /* 0x000fe20000000f00 */
[----:B------:R-:W-:Y:S01]  /*1050*/  IMAD.MOV.U32 R21, RZ, RZ, R17 ;  /* 0x000000ffff157224 */ /* 0x000fe200078e0011 */
[----:B------:R-:W-:Y:S02]  /*1060*/  MOV R19, R3 ;  /* 0x0000000300137202 */ /* 0x000fe40000000f00 */
[----:B------:R-:W-:Y:S02]  /*1070*/  MOV R18, 0x1090 ;  /* 0x0000109000127802 */ /* 0x000fe40000000f00 */
[----:B------:R-:W-:Y:S05]  /*1080*/  CALL.REL.NOINC `($__internal_11_$__cuda_sm20_div_s64) ;  /* 0x0000003000087944 */ /* 0x000fea0003c00000 */
[----:B------:R-:W-:Y:S02]  /*1090*/  MOV R32, R16 ;  /* 0x0000001000207202 */ /* 0x000fe40000000f00 */
[----:B------:R-:W-:Y:S02]  /*10a0*/  MOV R33, R17 ;  /* 0x0000001100217202 */ /* 0x000fe40000000f00 */
.L_x_352:
[----:B------:R-:W-:Y:S05]  /*10b0*/  BSYNC.RECONVERGENT B0 ;  /* 0x0000000000007941 */ /* 0x000fea0003800200 */
.L_x_350:
        /* <DEDUP_REMOVED lines=58> */
.L_x_354:
[----:B------:R-:W-:Y:S01]  /*1460*/  IMAD.MOV.U32 R27, RZ, RZ, R6 ;  /* 0x000000ffff1b7224 */ /* 0x000fe200078e0006 */
[----:B------:R-:W-:Y:S01]  /*1470*/  MOV R21, R7 ;  /* 0x0000000700157202 */ /* 0x000fe20000000f00 */
[----:B------:R-:W-:Y:S01]  /*1480*/  IMAD.MOV.U32 R20, RZ, RZ, R9 ;  /* 0x000000ffff147224 */ /* 0x000fe200078e0009 */
[----:B------:R-:W-:Y:S02]  /*1490*/  MOV R18, 0x14b0 ;  /* 0x000014b000127802 */ /* 0x000fe40000000f00 */
[----:B------:R-:W-:Y:S05]  /*14a0*/  CALL.REL.NOINC `($__internal_11_$__cuda_sm20_div_s64) ;  /* 0x0000002c00007944 */ /* 0x000fea0003c00000 */
[----:B------:R-:W-:Y:S02]  /*14b0*/  MOV R20, R16 ;  /* 0x0000001000147202 */ /* 0x000fe40000000f00 */
[----:B------:R-:W-:Y:S02]  /*14c0*/  MOV R21, R17 ;  /* 0x0000001100157202 */ /* 0x000fe40000000f00 */
.L_x_355:
[----:B------:R-:W-:Y:S05]  /*14d0*/  BSYNC.RECONVERGENT B0 ;  /* 0x0000000000007941 */ /* 0x000fea0003800200 */
.L_x_353:
[----:B------:R-:W0:Y:S01]  /*14e0*/  LDCU UR5, c[0x0][0x434] ;  /* 0x00008680ff0577ac */ /* 0x000e220008000800 */
[----:B------:R-:W-:Y:S01]  /*14f0*/  IABS R6, R5 ;  /* 0x0000000500067213 */ /* 0x000fe20000000000 */
[----:B------:R-:W-:Y:S01]  /*1500*/  BSSY.RECONVERGENT B0, `(.L_x_356) ;  /* 0x000003d000007945 */ /* 0x000fe20003800200 */
[----:B------:R-:W-:Y:S01]  /*1510*/  IMAD.MOV.U32 R23, RZ, RZ, -0x800000 ;  /* 0xff800000ff177424 */ /* 0x000fe200078e00ff */
[----:B------:R-:W1:Y:S01]  /*1520*/  LDCU UR16, c[0x0][0x534] ;  /* 0x0000a680ff1077ac */ /* 0x000e620008000800 */
[----:B------:R-:W-:Y:S01]  /*1530*/  IMAD.MOV.U32 R26, RZ, RZ, -0x800000 ;  /* 0xff800000ff1a7424 */ /* 0x000fe200078e00ff */
[----:B------:R-:W2:Y:S01]  /*1540*/  LDCU UR9, c[0x0][0x430] ;  /* 0x00008600ff0977ac */ /* 0x000ea20008000800 */
[----:B------:R-:W-:Y:S01]  /*1550*/  USHF.R.S32.HI UR4, URZ, 0x1f, UR10 ;  /* 0x0000001fff047899 */ /* 0x000fe2000801140a */
[----:B------:R-:W3:Y:S01]  /*1560*/  LDCU.64 UR12, c[0x0][0x358] ;  /* 0x00006b00ff0c77ac */ /* 0x000ee20008000a00 */
[----:B0-----:R-:W-:Y:S01]  /*1570*/  IMAD.U32 R7, RZ, RZ, UR5 ;  /* 0x00000005ff077e24 */ /* 0x001fe2000f8e00ff */
[----:B------:R-:W-:Y:S01]  /*1580*/  LOP3.LUT R5, R5, UR5, RZ, 0x3c, !PT ;  /* 0x0000000505057c12 */ /* 0x000fe2000f8e3cff */
[----:B------:R-:W-:-:S03]  /*1590*/  ULOP3.LUT UR4, UR4, 0x1, URZ, 0xfc, !UPT ;  /* 0x0000000104047892 */ /* 0x000fc6000f8efcff */
[----:B------:R-:W-:Y:S02]  /*15a0*/  IABS R7, R7 ;  /* 0x0000000700077213 */ /* 0x000fe40000000000 */
[----:B------:R-:W-:Y:S01]  /*15b0*/  ISETP.GE.AND P2, PT, R5, RZ, PT ;  /* 0x000000ff0500720c */ /* 0x000fe20003f46270 */
[----:B--2---:R-:W-:Y:S01]  /*15c0*/  UIMAD UR9, UR5, UR9, URZ ;  /* 0x00000009050972a4 */ /* 0x004fe2000f8e02ff */
[----:B------:R-:W0:Y:S01]  /*15d0*/  I2F.RP R13, R7 ;  /* 0x00000007000d7306 */ /* 0x000e220000209400 */
[----:B------:R-:W-:-:S07]  /*15e0*/  MOV R5, 0x400 ;  /* 0x0000040000057802 */ /* 0x000fce0000000f00 */
[----:B0-----:R-:W0:Y:S02]  /*15f0*/  MUFU.RCP R16, R13 ;  /* 0x0000000d00107308 */ /* 0x001e240000001000 */
[----:B0-----:R-:W-:-:S06]  /*1600*/  VIADD R16, R16, 0xffffffe ;  /* 0x0ffffffe10107836 */ /* 0x001fcc0000000000 */
[----:B------:R0:W2:Y:S02]  /*1610*/  F2I.FTZ.U32.TRUNC.NTZ R17, R16 ;  /* 0x0000001000117305 */ /* 0x0000a4000021f000 */
[----:B0-----:R-:W-:Y:S02]  /*1620*/  HFMA2 R16, -RZ, RZ, 0, 0 ;  /* 0x00000000ff107431 */ /* 0x001fe400000001ff */
[----:B--2---:R-:W-:-:S04]  /*1630*/  IMAD.MOV R0, RZ, RZ, -R17 ;  /* 0x000000ffff007224 */ /* 0x004fc800078e0a11 */
[----:B------:R-:W-:-:S04]  /*1640*/  IMAD R0, R0, R7, RZ ;  /* 0x0000000700007224 */ /* 0x000fc800078e02ff */
[----:B------:R-:W-:Y:S02]  /*1650*/  IMAD.HI.U32 R17, R17, R0, R16 ;  /* 0x0000000011117227 */ /* 0x000fe400078e0010 */
[----:B------:R-:W0:Y:S04]  /*1660*/  S2R R0, SR_TID.X ;  /* 0x0000000000007919 */ /* 0x000e280000002100 */
[----:B------:R-:W-:-:S04]  /*1670*/  IMAD.HI.U32 R8, R17, R6, RZ ;  /* 0x0000000611087227 */ /* 0x000fc800078e00ff */
[----:B------:R-:W-:-:S04]  /*1680*/  IMAD.MOV R13, RZ, RZ, -R8 ;  /* 0x000000ffff0d7224 */ /* 0x000fc800078e0a08 */
[C---:B------:R-:W-:Y:S02]  /*1690*/  IMAD R16, R7.reuse, R13, R6 ;  /* 0x0000000d07107224 */ /* 0x040fe400078e0206 */
[----:B------:R-:W2:Y:S03]  /*16a0*/  S2R R6, SR_CgaCtaId ;  /* 0x0000000000067919 */ /* 0x000ea60000008800 */
[----:B------:R-:W-:-:S13]  /*16b0*/  ISETP.GT.U32.AND P0, PT, R7, R16, PT ;  /* 0x000000100700720c */ /* 0x000fda0003f04070 */
[----:B------:R-:W-:Y:S01]  /*16c0*/  @!P0 IMAD.IADD R16, R16, 0x1, -R7 ;  /* 0x0000000110108824 */ /* 0x000fe200078e0a07 */
[----:B------:R-:W-:Y:S02]  /*16d0*/  @!P0 IADD3 R8, PT, PT, R8, 0x1, RZ ;  /* 0x0000000108088810 */ /* 0x000fe40007ffe0ff */
[----:B------:R-:W-:Y:S02]  /*16e0*/  ISETP.NE.AND P0, PT, RZ, UR5, PT ;  /* 0x00000005ff007c0c */ /* 0x000fe4000bf05270 */
[----:B------:R-:W-:Y:S02]  /*16f0*/  ISETP.GE.U32.AND P3, PT, R16, R7, PT ;  /* 0x000000071000720c */ /* 0x000fe40003f66070 */
[C---:B0-----:R-:W-:Y:S02]  /*1700*/  ISETP.GT.U32.AND P1, PT, R0.reuse, 0x3f, PT ;  /* 0x0000003f0000780c */ /* 0x041fe40003f24070 */
[----:B------:R-:W-:Y:S02]  /*1710*/  SHF.R.U32.HI R27, RZ, 0x3, R0 ;  /* 0x00000003ff1b7819 */ /* 0x000fe40000011600 */
[----:B------:R-:W-:-:S02]  /*1720*/  LOP3.LUT R25, R0, 0x7, RZ, 0xc0, !PT ;  /* 0x0000000700197812 */ /* 0x000fc400078ec0ff */
[----:B--2---:R-:W-:-:S05]  /*1730*/  LEA R6, R6, R5, 0x18 ;  /* 0x0000000506067211 */ /* 0x004fca00078ec0ff */
[----:B------:R-:W-:Y:S02]  /*1740*/  @P3 VIADD R8, R8, 0x1 ;  /* 0x0000000108083836 */ /* 0x000fe40000000000 */
[----:B------:R-:W-:-:S03]  /*1750*/  @!P1 IMAD R16, R27, 0x24, R6 ;  /* 0x000000241b109824 */ /* 0x000fc600078e0206 */
[----:B------:R-:W-:Y:S01]  /*1760*/  @!P2 IADD3 R8, PT, PT, -R8, RZ, RZ ;  /* 0x000000ff0808a210 */ /* 0x000fe20007ffe1ff */
[----:B------:R-:W-:Y:S01]  /*1770*/  IMAD R6, R25, 0x24, R6 ;  /* 0x0000002419067824 */ /* 0x000fe200078e0206 */
[----:B-1----:R-:W-:Y:S01]  /*1780*/  ISETP.GE.AND P2, PT, R27, UR16, PT ;  /* 0x000000101b007c0c */ /* 0x002fe2000bf46270 */
[----:B------:R-:W-:Y:S01]  /*1790*/  @!P1 IMAD R16, R25, 0x4, R16 ;  /* 0x0000000419109824 */ /* 0x000fe200078e0210 */
[----:B------:R-:W-:Y:S02]  /*17a0*/  @!P0 LOP3.LUT R8, RZ, UR5, RZ, 0x33, !PT ;  /* 0x00000005ff088c12 */ /* 0x000fe4000f8e33ff */
[----:B------:R-:W-:-:S03]  /*17b0*/  LEA R6, R27, R6, 0x2 ;  /* 0x000000061b067211 */ /* 0x000fc600078e10ff */
[----:B------:R-:W-:-:S06]  /*17c0*/  IMAD R15, R8, UR4, RZ ;  /* 0x00000004080f7c24 */ /* 0x000fcc000f8e02ff */
[----:B---3--:R-:W-:Y:S05]  /*17d0*/  @P2 BRA `(.L_x_357) ;  /* 0x00000000003c2947 */ /* 0x008fea0003800000 */
        /* <DEDUP_REMOVED lines=13> */
[----:B------:R-:W-:-:S06]  /*18b0*/  LEA.HI.X R23, R18, UR5, R5, 0x2, P0 ;  /* 0x0000000512177c11 */ /* 0x000fcc00080f1405 */
[----:B------:R0:W5:Y:S03]  /*18c0*/  LDG.E R23, desc[UR12][R22.64] ;  /* 0x0000000c16177981 */ /* 0x000166000c1e1900 */
.L_x_357:
[----:B------:R-:W-:Y:S05]  /*18d0*/  BSYNC.RECONVERGENT B0 ;  /* 0x0000000000007941 */ /* 0x000fea0003800200 */
.L_x_356:
[----:B-----5:R1:W-:Y:S01]  /*18e0*/  @!P1 STS [R16], R23 ;  /* 0x0000001710009388 */ /* 0x0203e20000000800 */
[----:B------:R-:W2:Y:S01]  /*18f0*/  LDC R13, c[0x0][0x3e0] ;  /* 0x0000f800ff0d7b82 */ /* 0x000ea20000000800 */
[----:B------:R-:W-:Y:S01]  /*1900*/  IABS R17, R15 ;  /* 0x0000000f00117213 */ /* 0x000fe20000000000 */
[----:B------:R-:W-:Y:S06]  /*1910*/  BSSY.RECONVERGENT B1, `(.L_x_358) ;  /* 0x0000178000017945 */ /* 0x000fec0003800200 */
[----:B------:R-:W-:Y:S01]  /*1920*/  BAR.SYNC.DEFER_BLOCKING 0x0 ;  /* 0x0000000000007b1d */ /* 0x000fe20000010000 */
[----:B------:R-:W-:-:S02]  /*1930*/  ISETP.NE.AND P5, PT, R15, RZ, PT ;  /* 0x000000ff0f00720c */ /* 0x000fc40003fa5270 */
[----:B--2---:R-:W-:-:S03]  /*1940*/  IABS R5, R13 ;  /* 0x0000000d00057213 */ /* 0x004fc60000000000 */
[----:B-1----:R-:W1:Y:S01]  /*1950*/  I2F.RP R16, R17 ;  /* 0x0000001100107306 */ /* 0x002e620000209400 */
[----:B------:R-:W2:Y:S07]  /*1960*/  @!P1 LDS R26, [R6] ;  /* 0x00000000061a9984 */ /* 0x000eae0000000800 */
[----:B------:R-:W3:Y:S08]  /*1970*/  I2F.RP R23, R5 ;  /* 0x0000000500177306 */ /* 0x000ef00000209400 */
[----:B-1----:R-:W1:Y:S08]  /*1980*/  MUFU.RCP R30, R16 ;  /* 0x00000010001e7308 */ /* 0x002e700000001000 */
[----:B---3--:R-:W3:Y:S01]  /*1990*/  MUFU.RCP R28, R23 ;  /* 0x00000017001c7308 */ /* 0x008ee20000001000 */
[----:B-1----:R-:W-:-:S07]  /*19a0*/  VIADD R30, R30, 0xffffffe ;  /* 0x0ffffffe1e1e7836 */ /* 0x002fce0000000000 */
[----:B------:R1:W-:Y:S01]  /*19b0*/  F2I.FTZ.U32.TRUNC.NTZ R31, R30 ;  /* 0x0000001e001f7305 */ /* 0x0003e2000021f000 */
[----:B---3--:R-:W-:Y:S01]  /*19c0*/  VIADD R28, R28, 0xffffffe ;  /* 0x0ffffffe1c1c7836 */ /* 0x008fe20000000000 */
[----:B--2---:R-:W2:Y:S06]  /*19d0*/  SHFL.BFLY PT, R19, R26, 0x4, 0x1f ;  /* 0x0c801f001a137f89 */ /* 0x004eac00000e0000 */
[----:B------:R-:W0:Y:S01]  /*19e0*/  F2I.FTZ.U32.TRUNC.NTZ R29, R28 ;  /* 0x0000001c001d7305 */ /* 0x000e22000021f000 */
[----:B-1----:R-:W-:Y:S02]  /*19f0*/  IMAD.MOV.U32 R30, RZ, RZ, RZ ;  /* 0x000000ffff1e7224 */ /* 0x002fe400078e00ff */
[----:B0-----:R-:W-:-:S02]  /*1a00*/  IMAD.MOV R22, RZ, RZ, -R29 ;  /* 0x000000ffff167224 */ /* 0x001fc400078e0a1d */
[----:B------:R-:W-:Y:S02]  /*1a10*/  IMAD.MOV.U32 R28, RZ, RZ, RZ ;  /* 0x000000ffff1c7224 */ /* 0x000fe400078e00ff */
[----:B------:R-:W-:Y:S01]  /*1a20*/  IMAD R22, R22, R5, RZ ;  /* 0x0000000516167224 */ /* 0x000fe200078e02ff */
[----:B--2---:R-:W-:-:S03]  /*1a30*/  FMNMX.FTZ R19, R19, R26, !PT ;  /* 0x0000001a13137209 */ /* 0x004fc60007810000 */
[----:B------:R-:W-:Y:S02]  /*1a40*/  IMAD.HI.U32 R22, R29, R22, R28 ;  /* 0x000000161d167227 */ /* 0x000fe400078e001c */
[----:B------:R-:W0:Y:S02]  /*1a50*/  SHFL.BFLY PT, R18, R19, 0x2, 0x1f ;  /* 0x0c401f0013127f89 */ /* 0x000e2400000e0000 */
[----:B0-----:R-:W-:-:S05]  /*1a60*/  FMNMX.FTZ R18, R19, R18, !PT ;  /* 0x0000001213127209 */ /* 0x001fca0007810000 */
[----:B------:R-:W0:Y:S02]  /*1a70*/  SHFL.BFLY PT, R7, R18, 0x1, 0x1f ;  /* 0x0c201f0012077f89 */ /* 0x000e2400000e0000 */
[----:B0-----:R-:W-:Y:S01]  /*1a80*/  FMNMX.FTZ R7, R18, R7, !PT ;  /* 0x0000000712077209 */ /* 0x001fe20007810000 */
[----:B------:R-:W-:-:S03]  /*1a90*/  IMAD.MOV R18, RZ, RZ, -R31 ;  /* 0x000000ffff127224 */ /* 0x000fc600078e0a1f */
[----:B------:R-:W-:Y:S01]  /*1aa0*/  FSETP.NEU.FTZ.AND P0, PT, R7, -INF , PT ;  /* 0xff8000000700780b */ /* 0x000fe20003f1d000 */
[----:B------:R-:W-:-:S03]  /*1ab0*/  IMAD R23, R18, R17, RZ ;  /* 0x0000001112177224 */ /* 0x000fc600078e02ff */
[----:B------:R-:W-:Y:S01]  /*1ac0*/  FSEL R7, R7, RZ, P0 ;  /* 0x000000ff07077208 */ /* 0x000fe20000000000 */
[----:B------:R-:W-:-:S04]  /*1ad0*/  IMAD.HI.U32 R23, R31, R23, R30 ;  /* 0x000000171f177227 */ /* 0x000fc800078e001e */
[----:B------:R-:W-:-:S04]  /*1ae0*/  FADD.FTZ R24, -R7, R26 ;  /* 0x0000001a07187221 */ /* 0x000fc80000010100 */
[----:B------:R-:W-:-:S06]  /*1af0*/  FMUL.FTZ R24, R24, 1.4426950216293334961 ;  /* 0x3fb8aa3b18187820 */ /* 0x000fcc0000410000 */
[----:B------:R-:W0:Y:S02]  /*1b00*/  MUFU.EX2 R24, R24 ;  /* 0x0000001800187308 */ /* 0x000e240000000800 */
[----:B0-----:R-:W0:Y:S02]  /*1b10*/  SHFL.BFLY PT, R19, R24, 0x4, 0x1f ;  /* 0x0c801f0018137f89 */ /* 0x001e2400000e0000 */
[----:B0-----:R-:W-:Y:S01]  /*1b20*/  FADD.FTZ R19, R24, R19 ;  /* 0x0000001318137221 */ /* 0x001fe20000010000 */
[----:B------:R-:W-:Y:S02]  /*1b30*/  IADD3 R24, PT, PT, R2, R17, RZ ;  /* 0x0000001102187210 */ /* 0x000fe40007ffe0ff */
[----:B------:R-:W-:Y:S02]  /*1b40*/  IABS R2, R15 ;  /* 0x0000000f00027213 */ /* 0x000fe40000000000 */
[----:B------:R-:W0:Y:S01]  /*1b50*/  SHFL.BFLY PT, R16, R19, 0x2, 0x1f ;  /* 0x0c401f0013107f89 */ /* 0x000e2200000e0000 */
[----:B------:R-:W-:-:S02]  /*1b60*/  IABS R18, R24 ;  /* 0x0000001800127213 */ /* 0x000fc40000000000 */
[----:B------:R-:W-:-:S03]  /*1b70*/  IMAD.MOV R2, RZ, RZ, -R2 ;  /* 0x000000ffff027224 */ /* 0x000fc600078e0a02 */
        /* <DEDUP_REMOVED lines=8> */
[----:B------:R-:W-:Y:S02]  /*1c00*/  @!P2 IMAD.IADD R2, R2, 0x1, -R17 ;  /* 0x000000010202a824 */ /* 0x000fe400078e0a11 */
[----:B------:R-:W-:Y:S01]  /*1c10*/  @!P2 VIADD R23, R23, 0x1 ;  /* 0x000000011717a836 */ /* 0x000fe20000000000 */
[----:B------:R-:W-:Y:S02]  /*1c20*/  ISETP.GT.U32.AND P0, PT, R5, R16, PT ;  /* 0x000000100500720c */ /* 0x000fe40003f04070 */
[-C--:B------:R-:W-:Y:S02]  /*1c30*/  ISETP.GE.U32.AND P1, PT, R2, R17.reuse, PT ;  /* 0x000000110200720c */ /* 0x080fe40003f26070 */
[C---:B------:R-:W-:Y:S02]  /*1c40*/  LOP3.LUT R2, R24.reuse, R17, RZ, 0x3c, !PT ;  /* 0x0000001118027212 */ /* 0x040fe400078e3cff */
[----:B------:R-:W-:Y:S02]  /*1c50*/  LOP3.LUT R24, R24, R13, RZ, 0x3c, !PT ;  /* 0x0000000d18187212 */ /* 0x000fe400078e3cff */
[----:B------:R-:W-:-:S02]  /*1c60*/  ISETP.GE.AND P3, PT, R2, RZ, PT ;  /* 0x000000ff0200720c */ /* 0x000fc40003f66270 */
[----:B------:R-:W-:-:S03]  /*1c70*/  ISETP.GE.AND P2, PT, R24, RZ, PT ;  /* 0x000000ff1800720c */ /* 0x000fc60003f46270 */
[----:B------:R-:W-:Y:S02]  /*1c80*/  @!P0 IMAD.IADD R16, R16, 0x1, -R5 ;  /* 0x0000000110108824 */ /* 0x000fe400078e0a05 */
[----:B------:R-:W-:Y:S01]  /*1c90*/  @P1 IADD3 R23, PT, PT, R23, 0x1, RZ ;  /* 0x0000000117171810 */ /* 0x000fe20007ffe0ff */
[----:B------:R-:W-:Y:S01]  /*1ca0*/  @!P0 VIADD R22, R22, 0x1 ;  /* 0x0000000116168836 */ /* 0x000fe20000000000 */
[----:B------:R-:W-:Y:S01]  /*1cb0*/  ISETP.NE.AND P0, PT, R13, RZ, PT ;  /* 0x000000ff0d00720c */ /* 0x000fe20003f05270 */
[----:B0-----:R-:W-:Y:S01]  /*1cc0*/  FADD.FTZ R19, R28, R19 ;  /* 0x000000131c137221 */ /* 0x001fe20000010000 */
[----:B------:R-:W-:Y:S01]  /*1cd0*/  ISETP.GE.U32.AND P4, PT, R16, R5, PT ;  /* 0x000000051000720c */ /* 0x000fe20003f86070 */
[----:B------:R-:W-:-:S03]  /*1ce0*/  IMAD.MOV.U32 R5, RZ, RZ, R23 ;  /* 0x000000ffff057224 */ /* 0x000fc600078e0017 */
[----:B------:R-:W-:Y:S01]  /*1cf0*/  FSETP.NE.FTZ.AND P1, PT, R19, RZ, PT ;  /* 0x000000ff1300720b */ /* 0x000fe20003f35000 */
[----:B------:R-:W-:Y:S01]  /*1d00*/  @!P3 IMAD.MOV R5, RZ, RZ, -R5 ;  /* 0x000000ffff05b224 */ /* 0x000fe200078e0a05 */
[----:B------:R-:W-:Y:S02]  /*1d10*/  ISETP.NE.AND P3, PT, R8, RZ, PT ;  /* 0x000000ff0800720c */ /* 0x000fe40003f65270 */
[----:B------:R-:W-:Y:S02]  /*1d20*/  @!P5 LOP3.LUT R5, RZ, R17, RZ, 0x33, !PT ;  /* 0x00000011ff05d212 */ /* 0x000fe400078e33ff */
[----:B------:R-:W-:Y:S02]  /*1d30*/  SEL R17, RZ, 0x1, !P3 ;  /* 0x00000001ff117807 */ /* 0x000fe40005800000 */
[----:B------:R-:W-:Y:S02]  /*1d40*/  SHF.R.S32.HI R8, RZ, 0x1f, R15 ;  /* 0x0000001fff087819 */ /* 0x000fe4000001140f */
[----:B------:R-:W-:-:S02]  /*1d50*/  @P4 IADD3 R22, PT, PT, R22, 0x1, RZ ;  /* 0x0000000116164810 */ /* 0x000fc40007ffe0ff */
[----:B------:R-:W-:Y:S01]  /*1d60*/  SHF.R.S32.HI R23, RZ, 0x1f, R5 ;  /* 0x0000001fff177819 */ /* 0x000fe20000011405 */
[----:B------:R-:W0:Y:S01]  /*1d70*/  @P1 MUFU.LG2 R2, R19 ;  /* 0x0000001300021308 */ /* 0x000e220000000c00 */
[----:B------:R-:W-:Y:S01]  /*1d80*/  LOP3.LUT R17, R8, R17, RZ, 0xfc, !PT ;  /* 0x0000001108117212 */ /* 0x000fe200078efcff */
[----:B------:R-:W-:Y:S01]  /*1d90*/  @!P2 IMAD.MOV R22, RZ, RZ, -R22 ;  /* 0x000000ffff16a224 */ /* 0x000fe200078e0a16 */
[----:B------:R-:W-:Y:S02]  /*1da0*/  @!P0 LOP3.LUT R22, RZ, R13, RZ, 0x33, !PT ;  /* 0x0000000dff168212 */ /* 0x000fe400078e33ff */
[----:B------:R-:W-:Y:S02]  /*1db0*/  LOP3.LUT P0, RZ, R0, 0x3c7, RZ, 0xc0, !PT ;  /* 0x000003c700ff7812 */ /* 0x000fe4000780c0ff */
[----:B------:R-:W-:Y:S01]  /*1dc0*/  ISETP.LT.U32.AND P2, PT, R20, R5, PT ;  /* 0x000000051400720c */ /* 0x000fe20003f41070 */
[----:B------:R-:W-:-:S03]  /*1dd0*/  IMAD R16, R22, UR11, RZ ;  /* 0x0000000b16107c24 */ /* 0x000fc6000f8e02ff */
[----:B------:R-:W-:Y:S01]  /*1de0*/  ISETP.LT.AND.EX P2, PT, R21, R23, PT, P2 ;  /* 0x000000171500720c */ /* 0x000fe20003f41320 */
[----:B------:R-:W-:-:S03]  /*1df0*/  IMAD.MOV.U32 R23, RZ, RZ, 0x7f800000 ;  /* 0x7f800000ff177424 */ /* 0x000fc600078e00ff */
[----:B------:R-:W-:Y:S01]  /*1e00*/  SEL R8, R20, R5, P2 ;  /* 0x0000000514087207 */ /* 0x000fe20001000000 */
[----:B------:R-:W-:Y:S02]  /*1e10*/  IMAD R5, R17, R16, RZ ;  /* 0x0000001011057224 */ /* 0x000fe400078e02ff */
        /* <DEDUP_REMOVED lines=53> */
.L_x_361:
[----:B------:R-:W-:Y:S01]  /*2170*/  IMAD.MOV.U32 R21, RZ, RZ, RZ ;  /* 0x000000ffff157224 */ /* 0x000fe200078e00ff */
[----:B------:R-:W-:Y:S02]  /*2180*/  MOV R20, R30 ;  /* 0x0000001e00147202 */ /* 0x000fe40000000f00 */
[----:B------:R-:W-:Y:S02]  /*2190*/  MOV R18, 0x21b0 ;  /* 0x000021b000127802 */ /* 0x000fe40000000f00 */
[----:B------:R-:W-:Y:S05]  /*21a0*/  CALL.REL.NOINC `($__internal_11_$__cuda_sm20_div_s64) ;  /* 0x0000001c00c07944 */ /* 0x000fea0003c00000 */
[----:B------:R-:W-:Y:S02]  /*21b0*/  IADD3 R13, PT, PT, -R16, RZ, RZ ;  /* 0x000000ff100d7210 */ /* 0x000fe40007ffe1ff */
[----:B------:R-:W-:-:S03]  /*21c0*/  MOV R31, R17 ;  /* 0x00000011001f7202 */ /* 0x000fc60000000f00 */
[----:B------:R-:W-:Y:S01]  /*21d0*/  IMAD R27, R30, R13, R27 ;  /* 0x0000000d1e1b7224 */ /* 0x000fe200078e021b */
[----:B------:R-:W-:-:S07]  /*21e0*/  MOV R30, R16 ;  /* 0x00000010001e7202 */ /* 0x000fce0000000f00 */
.L_x_362:
        /* <DEDUP_REMOVED lines=60> */
.L_x_364:
[----:B------:R-:W-:Y:S01]  /*25b0*/  IMAD.MOV.U32 R27, RZ, RZ, R30 ;  /* 0x000000ffff1b7224 */ /* 0x000fe200078e001e */
[----:B------:R-:W-:Y:S01]  /*25c0*/  MOV R21, R31 ;  /* 0x0000001f00157202 */ /* 0x000fe20000000f00 */
[----:B------:R-:W-:Y:S01]  /*25d0*/  IMAD.MOV.U32 R20, RZ, RZ, R34 ;  /* 0x000000ffff147224 */ /* 0x000fe200078e0022 */
[----:B------:R-:W-:Y:S02]  /*25e0*/  MOV R18, 0x2600 ;  /* 0x0000260000127802 */ /* 0x000fe40000000f00 */
[----:B------:R-:W-:Y:S05]  /*25f0*/  CALL.REL.NOINC `($__internal_11_$__cuda_sm20_div_s64) ;  /* 0x0000001800ac7944 */ /* 0x000fea0003c00000 */
[----:B------:R-:W-:-:S05]  /*2600*/  IADD3 R31, PT, PT, -R16, RZ, RZ ;  /* 0x000000ff101f7210 */ /* 0x000fca0007ffe1ff */
[----:B------:R-:W-:Y:S02]  /*2610*/  IMAD R31, R31, R34, R30 ;  /* 0x000000221f1f7224 */ /* 0x000fe400078e021e */
.L_x_365:
[----:B------:R-:W-:Y:S05]  /*2620*/  BSYNC.RECONVERGENT B0 ;  /* 0x0000000000007941 */ /* 0x000fea0003800200 */
.L_x_363:
        /* <DEDUP_REMOVED lines=162> */
.L_x_360:
[----:B------:R-:W0:Y:S01]  /*3050*/  LDC.64 R2, c[0x0][0x420] ;  /* 0x00010800ff027b82 */ /* 0x000e220000000a00 */
[----:B------:R-:W-:-:S05]  /*3060*/  IADD3 R27, PT, PT, R27, UR6, RZ ;  /* 0x000000061b1b7c10 */ /* 0x000fca000fffe0ff */
[----:B0-----:R-:W-:-:S05]  /*3070*/  IMAD.WIDE.U32 R2, R27, 0x4, R2 ;  /* 0x000000041b027825 */ /* 0x001fca00078e0002 */
[----:B------:R1:W-:Y:S02]  /*3080*/  STG.E desc[UR12][R2.64], R23 ;  /* 0x0000001702007986 */ /* 0x0003e4000c10190c */
.L_x_359:
[----:B------:R-:W-:Y:S05]  /*3090*/  BSYNC.RECONVERGENT B1 ;  /* 0x0000000000017941 */ /* 0x000fea0003800200 */
.L_x_358:
        /* <DEDUP_REMOVED lines=9> */
[----:B------:R-:W-:Y:S02]  /*3130*/  IMAD.MOV.U32 R13, RZ, RZ, RZ ;  /* 0x000000ffff0d7224 */ /* 0x000fe400078e00ff */
[----:B------:R-:W-:Y:S01]  /*3140*/  IMAD R30, R28, 0xc0, R15 ;  /* 0x000000c01c1e7824 */ /* 0x000fe200078e020f */
        /* <DEDUP_REMOVED lines=50> */
.L_x_368:
        /* <DEDUP_REMOVED lines=77> */
.L_x_367:
        /* <DEDUP_REMOVED lines=11> */
.L_x_369:
        /* <DEDUP_REMOVED lines=22> */
.L_x_366:
        /* <DEDUP_REMOVED lines=36> */
[----:B------:R-:W-:Y:S02]  /*3d90*/  ISETP.GE.U32.AND P2, PT, R23, R18, PT ;  /* 0x000000121700720c */ /* 0x000fe40003f46070 */
[----:B------:R0:W2:Y:S11]  /*3da0*/  F2I.FTZ.U32.TRUNC.NTZ R23, R22 ;  /* 0x0000001600177305 */ /* 0x0000b6000021f000 */
[----:B------:R-:W-:-:S04]  /*3db0*/  @P2 VIADD R19, R19, 0x1 ;  /* 0x0000000113132836 */ /* 0x000fc80000000000 */
[----:B------:R-:W-:Y:S01]  /*3dc0*/  @!P0 IMAD.MOV R19, RZ, RZ, -R19 ;  /* 0x000000ffff138224 */ /* 0x000fe200078e0a13 */
[----:B------:R-:W-:Y:S01]  /*3dd0*/  @!P1 LOP3.LUT R19, RZ, UR10, RZ, 0x33, !PT ;  /* 0x0000000aff139c12 */ /* 0x000fe2000f8e33ff */
[----:B0-----:R-:W-:Y:S01]  /*3de0*/  IMAD.MOV.U32 R22, RZ, RZ, RZ ;  /* 0x000000ffff167224 */ /* 0x001fe200078e00ff */
[----:B--2---:R-:W-:-:S03]  /*3df0*/  IADD3 R25, PT, PT, RZ, -R23, RZ ;  /* 0x80000017ff197210 */ /* 0x004fc60007ffe0ff */
[----:B------:R-:W-:Y:S02]  /*3e00*/  IMAD R18, R19, UR10, RZ ;  /* 0x0000000a13127c24 */ /* 0x000fe4000f8e02ff */
[----:B------:R-:W-:Y:S02]  /*3e10*/  IMAD R14, R25, R16, RZ ;  /* 0x00000010190e7224 */ /* 0x000fe400078e02ff */
[----:B------:R-:W-:Y:S02]  /*3e20*/  IMAD.IADD R20, R21, 0x1, -R18 ;  /* 0x0000000115147824 */ /* 0x000fe400078e0a12 */
[----:B------:R-:W-:-:S03]  /*3e30*/  IMAD.HI.U32 R14, R23, R14, R22 ;  /* 0x0000000e170e7227 */ /* 0x000fc600078e0016 */
        /* <DEDUP_REMOVED lines=39> */
        .weak           $__internal_11_$__cuda_sm20_div_s64
        .type           $__internal_11_$__cuda_sm20_div_s64,@function
        .size           $__internal_11_$__cuda_sm20_div_s64,(.L_x_3720 - $__internal_11_$__cuda_sm20_div_s64)
$__internal_11_$__cuda_sm20_div_s64:
        /* <DEDUP_REMOVED lines=83> */
[----:B------:R-:W-:Y:S06]  /*45e0*/  RET.REL.NODEC R28 `(_ZN5flash32flash_fwd_splitkv_combine_kernelI23Flash_fwd_kernel_traitsILi192ELi64ELi64ELi4ELb0ELb0EN7cutlass10bfloat16_tE19Flash_kernel_traitsILi192ELi64ELi64ELi4ES3_EELi8ELi3ELb1EEEvNS_16Flash_fwd_paramsE) ;  /* 0xffffffb81c847950 */ /* 0x000fec0003c3ffff */
.L_x_370:
        /* <DEDUP_REMOVED lines=9> */
.L_x_3720:


//--------------------- .text._ZN5flash32flash_fwd_splitkv_combine_kernelI23Flash_fwd_kernel_traitsILi192ELi64ELi64ELi4ELb0ELb0EN7cutlass10bfloat16_tE19Flash_kernel_traitsILi192ELi64ELi64ELi4ES3_EELi8ELi2ELb1EEEvNS_16Flash_fwd_paramsE --------------------------
	.section	.text._ZN5flash32flash_fwd_splitkv_combine_kernelI23Flash_fwd_kernel_traitsILi192ELi64ELi64ELi4ELb0ELb0EN7cutlass10bfloat16_tE19Flash_kernel_traitsILi192ELi64ELi64ELi4ES3_EELi8ELi2ELb1EEEvNS_16Flash_fwd_paramsE,"ax",@progbits
	.align	128
        .global         _ZN5flash32flash_fwd_splitkv_combine_kernelI23Flash_fwd_kernel_traitsILi192ELi64ELi64ELi4ELb0ELb0EN7cutlass10bfloat16_tE19Flash_kernel_traitsILi192ELi64ELi64ELi4ES3_EELi8ELi2ELb1EEEvNS_16Flash_fwd_paramsE
        .type           _ZN5flash32flash_fwd_splitkv_combine_kernelI23Flash_fwd_kernel_traitsILi192ELi64ELi64ELi4ELb0ELb0EN7cutlass10bfloat16_tE19Flash_kernel_traitsILi192ELi64ELi64ELi4ES3_EELi8ELi2ELb1EEEvNS_16Flash_fwd_paramsE,@function
        .size           _ZN5flash32flash_fwd_splitkv_combine_kernelI23Flash_fwd_kernel_traitsILi192ELi64ELi64ELi4ELb0ELb0EN7cutlass10bfloat16_tE19Flash_kernel_traitsILi192ELi64ELi64ELi4ES3_EELi8ELi2ELb1EEEvNS_16Flash_fwd_paramsE,(.L_x_3721 - _ZN5flash32flash_fwd_splitkv_combine_kernelI23Flash_fwd_kernel_traitsILi192ELi64ELi64ELi4ELb0ELb0EN7cutlass10bfloat16_tE19Flash_kernel_traitsILi192ELi64ELi64ELi4ES3_EELi8ELi2ELb1EEEvNS_16Flash_fwd_paramsE)
        .other          _ZN5flash32flash_fwd_splitkv_combine_kernelI23Flash_fwd_kernel_traitsILi192ELi64ELi64ELi4ELb0ELb0EN7cutlass10bfloat16_tE19Flash_kernel_traitsILi192ELi64ELi64ELi4ES3_EELi8ELi2ELb1EEEvNS_16Flash_fwd_paramsE,@"STO_CUDA_ENTRY STV_DEFAULT"
_ZN5flash32flash_fwd_splitkv_combine_kernelI23Flash_fwd_kernel_traitsILi192ELi64ELi64ELi4ELb0ELb0EN7cutlass10bfloat16_tE19Flash_kernel_traitsILi192ELi64ELi64ELi4ES3_EELi8ELi2ELb1EEEvNS_16Flash_fwd_paramsE:
.text._ZN5flash32flash_fwd_splitkv_combine_kernelI23Flash_fwd_kernel_traitsILi192ELi64ELi64ELi4ELb0ELb0EN7cutlass10bfloat16_tE19Flash_kernel_traitsILi192ELi64ELi64ELi4ES3_EELi8ELi2ELb1EEEvNS_16Flash_fwd_paramsE:
        /* <DEDUP_REMOVED lines=39> */
.L_x_371:
[----:B------:R-:W-:Y:S01]  /*0270*/  IMAD.U32 R27, RZ, RZ, UR7 ;  /* 0x00000007ff1b7e24 */ /* 0x000fe2000f8e00ff */
[----:B------:R-:W-:Y:S01]  /*0280*/  MOV R20, UR14 ;  /* 0x0000000e00147c02 */ /* 0x000fe20008000f00 */
[----:B------:R-:W-:Y:S01]  /*0290*/  IMAD.U32 R21, RZ, RZ, UR15 ;  /* 0x0000000fff157e24 */ /* 0x000fe2000f8e00ff */
[----:B------:R-:W-:Y:S02]  /*02a0*/  MOV R19, UR8 ;  /* 0x0000000800137c02 */ /* 0x000fe40008000f00 */
[----:B------:R-:W-:Y:S02]  /*02b0*/  MOV R18, 0x2d0 ;  /* 0x000002d000127802 */ /* 0x000fe40000000f00 */
[----:B------:R-:W-:Y:S05]  /*02c0*/  CALL.REL.NOINC `($__internal_12_$__cuda_sm20_div_s64) ;  /* 0x0000003c00687944 */ /* 0x000fea0003c00000 */
.L_x_372:
        /* <DEDUP_REMOVED lines=30> */
.L_x_374:
[----:B------:R-:W-:Y:S01]  /*04b0*/  IMAD.MOV.U32 R27, RZ, RZ, R16 ;  /* 0x000000ffff1b7224 */ /* 0x000fe200078e0010 */
[----:B------:R-:W-:Y:S02]  /*04c0*/  MOV R21, R17 ;  /* 0x0000001100157202 */ /* 0x000fe40000000f00 */
[----:B------:R-:W-:Y:S02]  /*04d0*/  MOV R18, 0x4f0 ;  /* 0x000004f000127802 */ /* 0x000fe40000000f00 */
[----:B------:R-:W-:Y:S05]  /*04e0*/  CALL.REL.NOINC `($__internal_12_$__cuda_sm20_div_s64) ;  /* 0x0000003800e07944 */ /* 0x000fea0003c00000 */
[----:B------:R-:W-:Y:S02]  /*04f0*/  MOV R30, R16 ;  /* 0x00000010001e7202 */ /* 0x000fe40000000f00 */
[----:B------:R-:W-:Y:S02]  /*0500*/  MOV R31, R17 ;  /* 0x00000011001f7202 */ /* 0x000fe40000000f00 */
.L_x_375:
[----:B------:R-:W-:Y:S05]  /*0510*/  BSYNC.RECONVERGENT B0 ;  /* 0x0000000000007941 */ /* 0x000fea0003800200 */
.L_x_373:
        /* <DEDUP_REMOVED lines=54> */
.L_x_377:
[----:B------:R-:W-:Y:S01]  /*0880*/  IMAD.MOV.U32 R27, RZ, RZ, R20 ;  /* 0x000000ffff1b7224 */ /* 0x000fe200078e0014 */
[----:B------:R-:W-:Y:S01]  /*0890*/  MOV R20, R14 ;  /* 0x0000000e00147202 */ /* 0x000fe20000000f00 */
[----:B------:R-:W-:Y:S01]  /*08a0*/  IMAD.MOV.U32 R21, RZ, RZ, R19 ;  /* 0x000000ffff157224 */ /* 0x000fe200078e0013 */
[----:B------:R-:W-:Y:S02]  /*08b0*/  MOV R19, R4 ;  /* 0x0000000400137202 */ /* 0x000fe40000000f00 */
[----:B------:R-:W-:Y:S02]  /*08c0*/  MOV R18, 0x8e0 ;  /* 0x000008e000127802 */ /* 0x000fe40000000f00 */
[----:B------:R-:W-:Y:S05]  /*08d0*/  CALL.REL.NOINC `($__internal_12_$__cuda_sm20_div_s64) ;  /* 0x0000003400e47944 */ /* 0x000fea0003c00000 */
.L_x_378:
[----:B------:R-:W-:Y:S05]  /*08e0*/  BSYNC.RECONVERGENT B0 ;  /* 0x0000000000007941 */ /* 0x000fea0003800200 */
.L_x_376:
        /* <DEDUP_REMOVED lines=116> */
.L_x_380:
[----:B------:R-:W-:Y:S01]  /*1030*/  IMAD.MOV.U32 R27, RZ, RZ, R16 ;  /* 0x000000ffff1b7224 */ /* 0x000fe200078e0010 */
[----:B------:R-:W-:Y:S01]  /*1040*/  MOV R20, R11 ;  /* 0x0000000b00147202 */ /* 0x000fe20000000f00 */
[----:B------:R-:W-:Y:S01]  /*1050*/  IMAD.MOV.U32 R21, RZ, RZ, R17 ;  /* 0x000000ffff157224 */ /* 0x000fe200078e0011 */
[----:B------:R-:W-:Y:S02]  /*1060*/  MOV R19, R3 ;  /* 0x0000000300137202 */ /* 0x000fe40000000f00 */
[----:B------:R-:W-:Y:S02]  /*1070*/  MOV R18, 0x1090 ;  /* 0x0000109000127802 */ /* 0x000fe40000000f00 */
[----:B------:R-:W-:Y:S05]  /*1080*/  CALL.REL.NOINC `($__internal_12_$__cuda_sm20_div_s64) ;  /* 0x0000002c00f87944 */ /* 0x000fea0003c00000 */
[----:B------:R-:W-:Y:S02]  /*1090*/  MOV R32, R16 ;  /* 0x0000001000207202 */ /* 0x000fe40000000f00 */
[----:B------:R-:W-:Y:S02]  /*10a0*/  MOV R33, R17 ;  /* 0x0000001100217202 */ /* 0x000fe40000000f00 */
.L_x_381:
[----:B------:R-:W-:Y:S05]  /*10b0*/  BSYNC.RECONVERGENT B0 ;  /* 0x0000000000007941 */ /* 0x000fea0003800200 */
.L_x_379:
        /* <DEDUP_REMOVED lines=57> */
.L_x_383:
[----:B------:R-:W-:Y:S01]  /*1450*/  IMAD.MOV.U32 R27, RZ, RZ, R30 ;  /* 0x000000ffff1b7224 */ /* 0x000fe200078e001e */
[----:B------:R-:W-:Y:S01]  /*1460*/  MOV R21, R31 ;  /* 0x0000001f00157202 */ /* 0x000fe20000000f00 */
[----:B------:R-:W-:Y:S01]  /*1470*/  IMAD.MOV.U32 R20, RZ, RZ, R9 ;  /* 0x000000ffff147224 */ /* 0x000fe200078e0009 */
[----:B------:R-:W-:Y:S02]  /*1480*/  MOV R18, 0x14a0 ;  /* 0x000014a000127802 */ /* 0x000fe40000000f00 */
[----:B------:R-:W-:Y:S05]  /*1490*/  CALL.REL.NOINC `($__internal_12_$__cuda_sm20_div_s64) ;  /* 0x0000002800f47944 */ /* 0x000fea0003c00000 */
[----:B------:R-:W-:Y:S02]  /*14a0*/  MOV R20, R16 ;  /* 0x0000001000147202 */ /* 0x000fe40000000f00 */
[----:B------:R-:W-:Y:S02]  /*14b0*/  MOV R21, R17 ;  /* 0x0000001100157202 */ /* 0x000fe40000000f00 */
.L_x_384:
[----:B------:R-:W-:Y:S05]  /*14c0*/  BSYNC.RECONVERGENT B0 ;  /* 0x0000000000007941 */ /* 0x000fea0003800200 */
.L_x_382:
[----:B------:R-:W0:Y:S01]  /*14d0*/  LDCU UR5, c[0x0][0x434] ;  /* 0x00008680ff0577ac */ /* 0x000e220008000800 */
[----:B------:R-:W1:Y:S01]  /*14e0*/  S2R R18, SR_CgaCtaId ;  /* 0x0000000000127919 */ /* 0x000e620000008800 */
[C---:B------:R-:W-:Y:S01]  /*14f0*/  ISETP.GT.U32.AND P1, PT, R0.reuse, 0x1f, PT ;  /* 0x0000001f0000780c */ /* 0x040fe20003f24070 */
[----:B------:R-:W-:Y:S01]  /*1500*/  BSSY.RECONVERGENT B0, `(.L_x_385) ;  /* 0x000003d000007945 */ /* 0x000fe20003800200 */
[----:B------:R-:W2:Y:S01]  /*1510*/  LDCU UR4, c[0x0][0x534] ;  /* 0x0000a680ff0477ac */ /* 0x000ea20008000800 */
[----:B------:R-:W-:Y:S01]  /*1520*/  LOP3.LUT R25, R0, 0x3, RZ, 0xc0, !PT ;  /* 0x0000000300197812 */ /* 0x000fe200078ec0ff */
[----:B------:R-:W-:Y:S01]  /*1530*/  IMAD.MOV.U32 R19, RZ, RZ, -0x800000 ;  /* 0xff800000ff137424 */ /* 0x000fe200078e00ff */
[----:B------:R-:W-:Y:S01]  /*1540*/  MOV R26, 0xff800000 ;  /* 0xff800000001a7802 */ /* 0x000fe20000000f00 */
[----:B------:R-:W3:Y:S01]  /*1550*/  LDCU UR9, c[0x0][0x430] ;  /* 0x00008600ff0977ac */ /* 0x000ee20008000800 */
[----:B------:R-:W-:Y:S01]  /*1560*/  USHF.R.S32.HI UR16, URZ, 0x1f, UR10 ;  /* 0x0000001fff107899 */ /* 0x000fe2000801140a */
[----:B------:R-:W4:Y:S01]  /*1570*/  LDCU.64 UR12, c[0x0][0x358] ;  /* 0x00006b00ff0c77ac */ /* 0x000f220008000a00 */
[----:B0-----:R-:W-:-:S05]  /*1580*/  IMAD.U32 R7, RZ, RZ, UR5 ;  /* 0x00000005ff077e24 */ /* 0x001fca000f8e00ff */
[----:B------:R-:W-:Y:S01]  /*1590*/  IABS R7, R7 ;  /* 0x0000000700077213 */ /* 0x000fe20000000000 */
[----:B---3--:R-:W-:-:S03]  /*15a0*/  UIMAD UR9, UR5, UR9, URZ ;  /* 0x00000009050972a4 */ /* 0x008fc6000f8e02ff */
[----:B------:R-:W0:Y:S08]  /*15b0*/  I2F.RP R13, R7 ;  /* 0x00000007000d7306 */ /* 0x000e300000209400 */
        /* <DEDUP_REMOVED lines=8> */
[----:B------:R-:W-:-:S03]  /*1640*/  IMAD.HI.U32 R17, R17, R8, R16 ;  /* 0x0000000811117227 */ /* 0x000fc600078e0010 */
[----:B------:R-:W-:-:S03]  /*1650*/  ISETP.GE.AND P2, PT, R5, RZ, PT ;  /* 0x000000ff0500720c */ /* 0x000fc60003f46270 */
[----:B------:R-:W-:-:S05]  /*1660*/  IMAD.HI.U32 R8, R17, R6, RZ ;  /* 0x0000000611087227 */ /* 0x000fca00078e00ff */
[----:B------:R-:W-:-:S05]  /*1670*/  IADD3 R13, PT, PT, -R8, RZ, RZ ;  /* 0x000000ff080d7210 */ /* 0x000fca0007ffe1ff */
[----:B------:R-:W-:Y:S01]  /*1680*/  IMAD R6, R7, R13, R6 ;  /* 0x0000000d07067224 */ /* 0x000fe200078e0206 */
[----:B------:R-:W-:-:S04]  /*1690*/  MOV R13, 0x400 ;  /* 0x00000400000d7802 */ /* 0x000fc80000000f00 */
[----:B------:R-:W-:Y:S02]  /*16a0*/  ISETP.GT.U32.AND P0, PT, R7, R6, PT ;  /* 0x000000060700720c */ /* 0x000fe40003f04070 */
[----:B-1----:R-:W-:Y:S02]  /*16b0*/  LEA R18, R18, R13, 0x18 ;  /* 0x0000000d12127211 */ /* 0x002fe400078ec0ff */
[----:B------:R-:W-:-:S03]  /*16c0*/  SHF.R.U32.HI R13, RZ, 0x3, R0 ;  /* 0x00000003ff0d7819 */ /* 0x000fc60000011600 */
[--C-:B------:R-:W-:Y:S02]  /*16d0*/  IMAD R5, R25, 0x24, R18.reuse ;  /* 0x0000002419057824 */ /* 0x100fe400078e0212 */
[----:B------:R-:W-:-:S04]  /*16e0*/  @!P1 IMAD R18, R13, 0x24, R18 ;  /* 0x000000240d129824 */ /* 0x000fc800078e0212 */
[----:B------:R-:W-:Y:S02]  /*16f0*/  @!P0 IMAD.IADD R6, R6, 0x1, -R7 ;  /* 0x0000000106068824 */ /* 0x000fe400078e0a07 */
[----:B------:R-:W-:Y:S01]  /*1700*/  @!P0 VIADD R8, R8, 0x1 ;  /* 0x0000000108088836 */ /* 0x000fe20000000000 */
[----:B------:R-:W-:Y:S02]  /*1710*/  ISETP.NE.AND P0, PT, RZ, UR5, PT ;  /* 0x00000005ff007c0c */ /* 0x000fe4000bf05270 */
[----:B------:R-:W-:Y:S02]  /*1720*/  ISETP.GE.U32.AND P3, PT, R6, R7, PT ;  /* 0x000000070600720c */ /* 0x000fe40003f66070 */
[C---:B------:R-:W-:Y:S02]  /*1730*/  LOP3.LUT R7, R0.reuse, 0x7, RZ, 0xc0, !PT ;  /* 0x0000000700077812 */ /* 0x040fe400078ec0ff */
[----:B------:R-:W-:-:S03]  /*1740*/  LOP3.LUT R6, R0, 0x3fc, RZ, 0xc0, !PT ;  /* 0x000003fc00067812 */ /* 0x000fc600078ec0ff */
[----:B------:R-:W-:Y:S01]  /*1750*/  @!P1 IMAD R18, R7, 0x4, R18 ;  /* 0x0000000407129824 */ /* 0x000fe200078e0212 */
[----:B------:R-:W-:-:S05]  /*1760*/  IADD3 R6, PT, PT, R5, R6, RZ ;  /* 0x0000000605067210 */ /* 0x000fca0007ffe0ff */
[----:B------:R-:W-:-:S04]  /*1770*/  @P3 VIADD R8, R8, 0x1 ;  /* 0x0000000108083836 */ /* 0x000fc80000000000 */
[----:B------:R-:W-:Y:S01]  /*1780*/  @!P2 IMAD.MOV R8, RZ, RZ, -R8 ;  /* 0x000000ffff08a224 */ /* 0x000fe200078e0a08 */
[----:B--2---:R-:W-:Y:S01]  /*1790*/  ISETP.GE.AND P2, PT, R13, UR4, PT ;  /* 0x000000040d007c0c */ /* 0x004fe2000bf46270 */
[----:B------:R-:W-:Y:S01]  /*17a0*/  ULOP3.LUT UR4, UR16, 0x1, URZ, 0xfc, !UPT ;  /* 0x0000000110047892 */ /* 0x000fe2000f8efcff */
[----:B------:R-:W-:-:S05]  /*17b0*/  @!P0 LOP3.LUT R8, RZ, UR5, RZ, 0x33, !PT ;  /* 0x00000005ff088c12 */ /* 0x000fca000f8e33ff */
[----:B------:R-:W-:-:S06]  /*17c0*/  IMAD R15, R8, UR4, RZ ;  /* 0x00000004080f7c24 */ /* 0x000fcc000f8e02ff */
[----:B----4-:R-:W-:Y:S05]  /*17d0*/  @P2 BRA `(.L_x_386) ;  /* 0x00000000003c2947 */ /* 0x010fea0003800000 */
        /* <DEDUP_REMOVED lines=15> */
.L_x_386:
[----:B------:R-:W-:Y:S05]  /*18d0*/  BSYNC.RECONVERGENT B0 ;  /* 0x0000000000007941 */ /* 0x000fea0003800200 */
.L_x_385:
[----:B-----5:R1:W-:Y:S01]  /*18e0*/  @!P1 STS [R18], R19 ;  /* 0x0000001312009388 */ /* 0x0203e20000000800 */
[----:B------:R-:W2:Y:S01]  /*18f0*/  LDC R13, c[0x0][0x3e0] ;  /* 0x0000f800ff0d7b82 */ /* 0x000ea20000000800 */
[----:B------:R-:W-:Y:S01]  /*1900*/  IABS R17, R15 ;  /* 0x0000000f00117213 */ /* 0x000fe20000000000 */
[----:B------:R-:W-:Y:S06]  /*1910*/  BSSY.RECONVERGENT B1, `(.L_x_387) ;  /* 0x0000174000017945 */ /* 0x000fec0003800200 */
[----:B------:R-:W-:Y:S01]  /*1920*/  BAR.SYNC.DEFER_BLOCKING 0x0 ;  /* 0x0000000000007b1d */ /* 0x000fe20000010000 */
[----:B------:R-:W-:-:S02]  /*1930*/  ISETP.NE.AND P5, PT, R15, RZ, PT ;  /* 0x000000ff0f00720c */ /* 0x000fc40003fa5270 */
[----:B------:R-:W-:Y:S02]  /*1940*/  IADD3 R24, PT, PT, R2, R17, RZ ;  /* 0x0000001102187210 */ /* 0x000fe40007ffe0ff */
[----:B------:R-:W-:-:S05]  /*1950*/  IABS R2, R15 ;  /* 0x0000000f00027213 */ /* 0x000fca0000000000 */
[----:B------:R-:W-:Y:S01]  /*1960*/  IMAD.MOV R2, RZ, RZ, -R2 ;  /* 0x000000ffff027224 */ /* 0x000fe200078e0a02 */
[----:B--2---:R-:W-:Y:S01]  /*1970*/  IABS R5, R13 ;  /* 0x0000000d00057213 */ /* 0x004fe20000000000 */
[----:B-1----:R-:W1:Y:S01]  /*1980*/  I2F.RP R18, R17 ;  /* 0x0000001100127306 */ /* 0x002e620000209400 */
[----:B------:R-:W2:Y:S07]  /*1990*/  @!P1 LDS R26, [R6] ;  /* 0x00000000061a9984 */ /* 0x000eae0000000800 */
[----:B0-----:R-:W0:Y:S08]  /*19a0*/  I2F.RP R22, R5 ;  /* 0x0000000500167306 */ /* 0x001e300000209400 */
[----:B-1----:R-:W1:Y:S08]  /*19b0*/  MUFU.RCP R30, R18 ;  /* 0x00000012001e7308 */ /* 0x002e700000001000 */
[----:B0-----:R-:W0:Y:S01]  /*19c0*/  MUFU.RCP R28, R22 ;  /* 0x00000016001c7308 */ /* 0x001e220000001000 */
[----:B-1----:R-:W-:-:S07]  /*19d0*/  VIADD R30, R30, 0xffffffe ;  /* 0x0ffffffe1e1e7836 */ /* 0x002fce0000000000 */
[----:B------:R-:W1:Y:S01]  /*19e0*/  F2I.FTZ.U32.TRUNC.NTZ R31, R30 ;  /* 0x0000001e001f7305 */ /* 0x000e62000021f000 */
[----:B0-----:R-:W-:Y:S01]  /*19f0*/  VIADD R28, R28, 0xffffffe ;  /* 0x0ffffffe1c1c7836 */ /* 0x001fe20000000000 */
[----:B--2---:R-:W0:Y:S06]  /*1a00*/  SHFL.BFLY PT, R7, R26, 0x2, 0x1f ;  /* 0x0c401f001a077f89 */ /* 0x004e2c00000e0000 */
[----:B------:R-:W2:Y:S01]  /*1a10*/  F2I.FTZ.U32.TRUNC.NTZ R29, R28 ;  /* 0x0000001c001d7305 */ /* 0x000ea2000021f000 */
[----:B-1----:R-:W-:Y:S02]  /*1a20*/  IMAD.MOV R18, RZ, RZ, -R31 ;  /* 0x000000ffff127224 */ /* 0x002fe400078e0a1f */
[----:B------:R-:W-:-:S02]  /*1a30*/  IMAD.MOV.U32 R30, RZ, RZ, RZ ;  /* 0x000000ffff1e7224 */ /* 0x000fc400078e00ff */
[----:B------:R-:W-:Y:S01]  /*1a40*/  IMAD R23, R18, R17, RZ ;  /* 0x0000001112177224 */ /* 0x000fe200078e02ff */
[----:B------:R-:W-:Y:S01]  /*1a50*/  IABS R18, R24 ;  /* 0x0000001800127213 */ /* 0x000fe20000000000 */
[----:B--2---:R-:W-:Y:S02]  /*1a60*/  IMAD.MOV R22, RZ, RZ, -R29 ;  /* 0x000000ffff167224 */ /* 0x004fe400078e0a1d */
[----:B------:R-:W-:Y:S01]  /*1a70*/  IMAD.HI.U32 R23, R31, R23, R30 ;  /* 0x000000171f177227 */ /* 0x000fe200078e001e */
[----:B0-----:R-:W-:-:S03]  /*1a80*/  FMNMX.FTZ R16, R7, R26, !PT ;  /* 0x0000001a07107209 */ /* 0x001fc60007810000 */
[----:B------:R-:W-:Y:S02]  /*1a90*/  IMAD R22, R22, R5, RZ ;  /* 0x0000000516167224 */ /* 0x000fe400078e02ff */
[----:B------:R-:W-:Y:S01]  /*1aa0*/  IMAD.MOV.U32 R28, RZ, RZ, RZ ;  /* 0x000000ffff1c7224 */ /* 0x000fe200078e00ff */
[----:B------:R-:W0:Y:S01]  /*1ab0*/  SHFL.BFLY PT, R7, R16, 0x1, 0x1f ;  /* 0x0c201f0010077f89 */ /* 0x000e2200000e0000 */
[----:B------:R-:W-:-:S04]  /*1ac0*/  IMAD.HI.U32 R23, R23, R18, RZ ;  /* 0x0000001217177227 */ /* 0x000fc800078e00ff */
[----:B------:R-:W-:-:S04]  /*1ad0*/  IMAD.HI.U32 R22, R29, R22, R28 ;  /* 0x000000161d167227 */ /* 0x000fc800078e001c */
[----:B------:R-:W-:Y:S02]  /*1ae0*/  IMAD R2, R23, R2, R18 ;  /* 0x0000000217027224 */ /* 0x000fe400078e0212 */
[----:B------:R-:W-:-:S03]  /*1af0*/  IMAD.HI.U32 R22, R22, R18, RZ ;  /* 0x0000001216167227 */ /* 0x000fc600078e00ff */
[----:B------:R-:W-:Y:S02]  /*1b00*/  ISETP.GT.U32.AND P2, PT, R17, R2, PT ;  /* 0x000000021100720c */ /* 0x000fe40003f44070 */
[----:B0-----:R-:W-:-:S11]  /*1b10*/  FMNMX.FTZ R7, R16, R7, !PT ;  /* 0x0000000710077209 */ /* 0x001fd60007810000 */
[----:B------:R-:W-:Y:S01]  /*1b20*/  @!P2 IMAD.IADD R2, R2, 0x1, -R17 ;  /* 0x000000010202a824 */ /* 0x000fe200078e0a11 */
[----:B------:R-:W-:Y:S01]  /*1b30*/  FSETP.NEU.FTZ.AND P0, PT, R7, -INF , PT ;  /* 0xff8000000700780b */ /* 0x000fe20003f1d000 */
[----:B------:R-:W-:-:S03]  /*1b40*/  @!P2 VIADD R23, R23, 0x1 ;  /* 0x000000011717a836 */ /* 0x000fc60000000000 */
[----:B------:R-:W-:Y:S02]  /*1b50*/  FSEL R7, R7, RZ, P0 ;  /* 0x000000ff07077208 */ /* 0x000fe40000000000 */
[-C--:B------:R-:W-:Y:S02]  /*1b60*/  ISETP.GE.U32.AND P1, PT, R2, R17.reuse, PT ;  /* 0x000000110200720c */ /* 0x080fe40003f26070 */
[C---:B------:R-:W-:Y:S01]  /*1b70*/  LOP3.LUT R2, R24.reuse, R17, RZ, 0x3c, !PT ;  /* 0x0000001118027212 */ /* 0x040fe200078e3cff */
[----:B------:R-:W-:Y:S01]  /*1b80*/  FADD.FTZ R19, -R7, R26 ;  /* 0x0000001a07137221 */ /* 0x000fe20000010100 */
[----:B------:R-:W-:Y:S02]  /*1b90*/  LOP3.LUT R24, R24, R13, RZ, 0x3c, !PT ;  /* 0x0000000d18187212 */ /* 0x000fe400078e3cff */
[----:B------:R-:W-:Y:S01]  /*1ba0*/  ISETP.GE.AND P3, PT, R2, RZ, PT ;  /* 0x000000ff0200720c */ /* 0x000fe20003f66270 */
[----:B------:R-:W-:Y:S01]  /*1bb0*/  FMUL.FTZ R19, R19, 1.4426950216293334961 ;  /* 0x3fb8aa3b13137820 */ /* 0x000fe20000410000 */
[----:B------:R-:W-:-:S05]  /*1bc0*/  ISETP.GE.AND P2, PT, R24, RZ, PT ;  /* 0x000000ff1800720c */ /* 0x000fca0003f46270 */
[----:B------:R-:W0:Y:S01]  /*1bd0*/  MUFU.EX2 R19, R19 ;  /* 0x0000001300137308 */ /* 0x000e220000000800 */
[----:B------:R-:W-:Y:S01]  /*1be0*/  @P1 IADD3 R23, PT, PT, R23, 0x1, RZ ;  /* 0x0000000117171810 */ /* 0x000fe20007ffe0ff */
[----:B0-----:R-:W0:Y:S02]  /*1bf0*/  SHFL.BFLY PT, R16, R19, 0x2, 0x1f ;  /* 0x0c401f0013107f89 */ /* 0x001e2400000e0000 */
[----:B0-----:R-:W-:Y:S01]  /*1c00*/  FADD.FTZ R28, R19, R16 ;  /* 0x00000010131c7221 */ /* 0x001fe20000010000 */
[----:B------:R-:W-:-:S04]  /*1c10*/  IADD3 R16, PT, PT, -R22, RZ, RZ ;  /* 0x000000ff16107210 */ /* 0x000fc80007ffe1ff */
[----:B------:R-:W0:Y:S01]  /*1c20*/  SHFL.BFLY PT, R19, R28, 0x1, 0x1f ;  /* 0x0c201f001c137f89 */ /* 0x000e2200000e0000 */
[----:B------:R-:W-:-:S05]  /*1c30*/  IMAD R16, R5, R16, R18 ;  /* 0x0000001005107224 */ /* 0x000fca00078e0212 */
[----:B------:R-:W-:-:S13]  /*1c40*/  ISETP.GT.U32.AND P0, PT, R5, R16, PT ;  /* 0x000000100500720c */ /* 0x000fda0003f04070 */
[----:B------:R-:W-:Y:S02]  /*1c50*/  @!P0 IMAD.IADD R16, R16, 0x1, -R5 ;  /* 0x0000000110108824 */ /* 0x000fe400078e0a05 */
        /* <DEDUP_REMOVED lines=77> */
.L_x_390:
[----:B------:R-:W-:Y:S01]  /*2130*/  IMAD.MOV.U32 R21, RZ, RZ, RZ ;  /* 0x000000ffff157224 */ /* 0x000fe200078e00ff */
[----:B------:R-:W-:Y:S02]  /*2140*/  MOV R20, R30 ;  /* 0x0000001e00147202 */ /* 0x000fe40000000f00 */
[----:B------:R-:W-:Y:S02]  /*2150*/  MOV R18, 0x2170 ;  /* 0x0000217000127802 */ /* 0x000fe40000000f00 */
[----:B------:R-:W-:Y:S05]  /*2160*/  CALL.REL.NOINC `($__internal_12_$__cuda_sm20_div_s64) ;  /* 0x0000001c00c07944 */ /* 0x000fea0003c00000 */
[----:B------:R-:W-:Y:S02]  /*2170*/  IADD3 R13, PT, PT, -R16, RZ, RZ ;  /* 0x000000ff100d7210 */ /* 0x000fe40007ffe1ff */
[----:B------:R-:W-:-:S03]  /*2180*/  MOV R31, R17 ;  /* 0x00000011001f7202 */ /* 0x000fc60000000f00 */
[----:B------:R-:W-:Y:S01]  /*2190*/  IMAD R27, R30, R13, R27 ;  /* 0x0000000d1e1b7224 */ /* 0x000fe200078e021b */
[----:B------:R-:W-:-:S07]  /*21a0*/  MOV R30, R16 ;  /* 0x00000010001e7202 */ /* 0x000fce0000000f00 */
.L_x_391:
        /* <DEDUP_REMOVED lines=60> */
.L_x_393:
[----:B------:R-:W-:Y:S01]  /*2570*/  IMAD.MOV.U32 R27, RZ, RZ, R30 ;  /* 0x000000ffff1b7224 */ /* 0x000fe200078e001e */
[----:B------:R-:W-:Y:S01]  /*2580*/  MOV R21, R31 ;  /* 0x0000001f00157202 */ /* 0x000fe20000000f00 */
[----:B------:R-:W-:Y:S01]  /*2590*/  IMAD.MOV.U32 R20, RZ, RZ, R34 ;  /* 0x000000ffff147224 */ /* 0x000fe200078e0022 */
[----:B------:R-:W-:Y:S02]  /*25a0*/  MOV R18, 0x25c0 ;  /* 0x000025c000127802 */ /* 0x000fe40000000f00 */
[----:B------:R-:W-:Y:S05]  /*25b0*/  CALL.REL.NOINC `($__internal_12_$__cuda_sm20_div_s64) ;  /* 0x0000001800ac7944 */ /* 0x000fea0003c00000 */
[----:B------:R-:W-:-:S05]  /*25c0*/  IADD3 R31, PT, PT, -R16, RZ, RZ ;  /* 0x000000ff101f7210 */ /* 0x000fca0007ffe1ff */
[----:B------:R-:W-:Y:S02]  /*25d0*/  IMAD R31, R31, R34, R30 ;  /* 0x000000221f1f7224 */ /* 0x000fe400078e021e */
.L_x_394:
[----:B------:R-:W-:Y:S05]  /*25e0*/  BSYNC.RECONVERGENT B0 ;  /* 0x0000000000007941 */ /* 0x000fea0003800200 */
.L_x_392:
        /* <DEDUP_REMOVED lines=162> */
.L_x_389:
[----:B------:R-:W0:Y:S01]  /*3010*/  LDC.64 R4, c[0x0][0x420] ;  /* 0x00010800ff047b82 */ /* 0x000e220000000a00 */
[----:B------:R-:W-:-:S05]  /*3020*/  LEA.HI R2, R0, UR6, RZ, 0x1e ;  /* 0x0000000600027c11 */ /* 0x000fca000f8ff0ff */
[----:B0-----:R-:W-:-:S05]  /*3030*/  IMAD.WIDE.U32 R2, R2, 0x4, R4 ;  /* 0x0000000402027825 */ /* 0x001fca00078e0004 */
[----:B------:R1:W-:Y:S02]  /*3040*/  STG.E desc[UR12][R2.64], R23 ;  /* 0x0000001702007986 */ /* 0x0003e4000c10190c */
.L_x_388:
[----:B------:R-:W-:Y:S05]  /*3050*/  BSYNC.RECONVERGENT B1 ;  /* 0x0000000000017941 */ /* 0x000fea0003800200 */
.L_x_387:
        /* <DEDUP_REMOVED lines=61> */
.L_x_397:
        /* <DEDUP_REMOVED lines=77> */
.L_x_396:
        /* <DEDUP_REMOVED lines=11> */
.L_x_398:
        /* <DEDUP_REMOVED lines=22> */
.L_x_395:
        /* <DEDUP_REMOVED lines=86> */
        .weak           $__internal_12_$__cuda_sm20_div_s64
        .type           $__internal_12_$__cuda_sm20_div_s64,@function
        .size           $__internal_12_$__cuda_sm20_div_s64,(.L_x_3721 - $__internal_12_$__cuda_sm20_div_s64)
$__internal_12_$__cuda_sm20_div_s64:
        /* <DEDUP_REMOVED lines=83> */
[----:B------:R-:W-:Y:S06]  /*45a0*/  RET.REL.NODEC R28 `(_ZN5flash32flash_fwd_splitkv_combine_kernelI23Flash_fwd_kernel_traitsILi192ELi64ELi64ELi4ELb0ELb0EN7cutlass10bfloat16_tE19Flash_kernel_traitsILi192ELi64ELi64ELi4ES3_EELi8ELi2ELb1EEEvNS_16Flash_fwd_paramsE) ;  /* 0xffffffb81c947950 */ /* 0x000fec0003c3ffff */
.L_x_399:
        /* <DEDUP_REMOVED lines=13> */
.L_x_3721:


//--------------------- .text._ZN5flash32flash_fwd_splitkv_combine_kernelI23Flash_fwd_kernel_traitsILi192ELi64ELi64ELi4ELb0ELb0EN7cutlass10bfloat16_tE19Flash_kernel_traitsILi192ELi64ELi64ELi4ES3_EELi8ELi1ELb1EEEvNS_16Flash_fwd_paramsE --------------------------
	.section	.text._ZN5flash32flash_fwd_splitkv_combine_kernelI23Flash_fwd_kernel_traitsILi192ELi64ELi64ELi4ELb0ELb0EN7cutlass10bfloat16_tE19Flash_kernel_traitsILi192ELi64ELi64ELi4ES3_EELi8ELi1ELb1EEEvNS_16Flash_fwd_paramsE,"ax",@progbits
	.align	128
        .global         _ZN5flash32flash_fwd_splitkv_combine_kernelI23Flash_fwd_kernel_traitsILi192ELi64ELi64ELi4ELb0ELb0EN7cutlass10bfloat16_tE19Flash_kernel_traitsILi192ELi64ELi64ELi4ES3_EELi8ELi1ELb1EEEvNS_16Flash_fwd_paramsE
        .type           _ZN5flash32flash_fwd_splitkv_combine_kernelI23Flash_fwd_kernel_traitsILi192ELi64ELi64ELi4ELb0ELb0EN7cutlass10bfloat16_tE19Flash_kernel_traitsILi192ELi64ELi64ELi4ES3_EELi8ELi1ELb1EEEvNS_16Flash_fwd_paramsE,@function
        .size           _ZN5flash32flash_fwd_splitkv_combine_kernelI23Flash_fwd_kernel_traitsILi192ELi64ELi64ELi4ELb0ELb0EN7cutlass10bfloat16_tE19Flash_kernel_traitsILi192ELi64ELi64ELi4ES3_EELi8ELi1ELb1EEEvNS_16Flash_fwd_paramsE,(.L_x_3722 - _ZN5flash32flash_fwd_splitkv_combine_kernelI23Flash_fwd_kernel_traitsILi192ELi64ELi64ELi4ELb0ELb0EN7cutlass10bfloat16_tE19Flash_kernel_traitsILi192ELi64ELi64ELi4ES3_EELi8ELi1ELb1EEEvNS_16Flash_fwd_paramsE)
        .other          _ZN5flash32flash_fwd_splitkv_combine_kernelI23Flash_fwd_kernel_traitsILi192ELi64ELi64ELi4ELb0ELb0EN7cutlass10bfloat16_tE19Flash_kernel_traitsILi192ELi64ELi64ELi4ES3_EELi8ELi1ELb1EEEvNS_16Flash_fwd_paramsE,@"STO_CUDA_ENTRY STV_DEFAULT"
_ZN5flash32flash_fwd_splitkv_combine_kernelI23Flash_fwd_kernel_traitsILi192ELi64ELi64ELi4ELb0ELb0EN7cutlass10bfloat16_tE19Flash_kernel_traitsILi192ELi64ELi64ELi4ES3_EELi8ELi1ELb1EEEvNS_16Flash_fwd_paramsE:
.text._ZN5flash32flash_fwd_splitkv_combine_kernelI23Flash_fwd_kernel_traitsILi192ELi64ELi64ELi4ELb0ELb0EN7cutlass10bfloat16_tE19Flash_kernel_traitsILi192ELi64ELi64ELi4ES3_EELi8ELi1ELb1EEEvNS_16Flash_fwd_paramsE:
        /* <DEDUP_REMOVED lines=38> */
.L_x_400:
[----:B------:R-:W-:Y:S01]  /*0260*/  IMAD.U32 R27, RZ, RZ, UR7 ;  /* 0x00000007ff1b7e24 */ /* 0x000fe2000f8e00ff */
[----:B------:R-:W-:Y:S01]  /*0270*/  MOV R20, UR14 ;  /* 0x0000000e00147c02 */ /* 0x000fe20008000f00 */
[----:B------:R-:W-:Y:S01]  /*0280*/  IMAD.U32 R21, RZ, RZ, UR15 ;  /* 0x0000000fff157e24 */ /* 0x000fe2000f8e00ff */
[----:B------:R-:W-:Y:S02]  /*0290*/  MOV R19, UR8 ;  /* 0x0000000800137c02 */ /* 0x000fe40008000f00 */
[----:B------:R-:W-:Y:S02]  /*02a0*/  MOV R18, 0x2c0 ;  /* 0x000002c000127802 */ /* 0x000fe40000000f00 */
[----:B------:R-:W-:Y:S05]  /*02b0*/  CALL.REL.NOINC `($__internal_13_$__cuda_sm20_div_s64) ;  /* 0x0000003c00647944 */ /* 0x000fea0003c00000 */
.L_x_401:
        /* <DEDUP_REMOVED lines=30> */
.L_x_403:
[----:B------:R-:W-:Y:S01]  /*04a0*/  IMAD.MOV.U32 R27, RZ, RZ, R16 ;  /* 0x000000ffff1b7224 */ /* 0x000fe200078e0010 */
[----:B------:R-:W-:Y:S02]  /*04b0*/  MOV R21, R17 ;  /* 0x0000001100157202 */ /* 0x000fe40000000f00 */
[----:B------:R-:W-:Y:S02]  /*04c0*/  MOV R18, 0x4e0 ;  /* 0x000004e000127802 */ /* 0x000fe40000000f00 */
[----:B------:R-:W-:Y:S05]  /*04d0*/  CALL.REL.NOINC `($__internal_13_$__cuda_sm20_div_s64) ;  /* 0x0000003800dc7944 */ /* 0x000fea0003c00000 */
[----:B------:R-:W-:Y:S02]  /*04e0*/  MOV R6, R16 ;  /* 0x0000001000067202 */ /* 0x000fe40000000f00 */
[----:B------:R-:W-:Y:S02]  /*04f0*/  MOV R7, R17 ;  /* 0x0000001100077202 */ /* 0x000fe40000000f00 */
.L_x_404:
[----:B------:R-:W-:Y:S05]  /*0500*/  BSYNC.RECONVERGENT B0 ;  /* 0x0000000000007941 */ /* 0x000fea0003800200 */
.L_x_402:
        /* <DEDUP_REMOVED lines=55> */
.L_x_406:
[----:B------:R-:W-:Y:S01]  /*0880*/  IMAD.MOV.U32 R27, RZ, RZ, R20 ;  /* 0x000000ffff1b7224 */ /* 0x000fe200078e0014 */
[----:B------:R-:W-:Y:S01]  /*0890*/  MOV R20, R14 ;  /* 0x0000000e00147202 */ /* 0x000fe20000000f00 */
[----:B------:R-:W-:Y:S01]  /*08a0*/  IMAD.MOV.U32 R21, RZ, RZ, R19 ;  /* 0x000000ffff157224 */ /* 0x000fe200078e0013 */
[----:B------:R-:W-:Y:S02]  /*08b0*/  MOV R19, R4 ;  /* 0x0000000400137202 */ /* 0x000fe40000000f00 */
[----:B------:R-:W-:Y:S02]  /*08c0*/  MOV R18, 0x8e0 ;  /* 0x000008e000127802 */ /* 0x000fe40000000f00 */
[----:B------:R-:W-:Y:S05]  /*08d0*/  CALL.REL.NOINC `($__internal_13_$__cuda_sm20_div_s64) ;  /* 0x0000003400dc7944 */ /* 0x000fea0003c00000 */
.L_x_407:
[----:B------:R-:W-:Y:S05]  /*08e0*/  BSYNC.RECONVERGENT B0 ;  /* 0x0000000000007941 */ /* 0x000fea0003800200 */
.L_x_405:
        /* <DEDUP_REMOVED lines=116> */
.L_x_409:
[----:B------:R-:W-:Y:S01]  /*1030*/  IMAD.MOV.U32 R27, RZ, RZ, R16 ;  /* 0x000000ffff1b7224 */ /* 0x000fe200078e0010 */
[----:B------:R-:W-:Y:S01]  /*1040*/  MOV R20, R11 ;  /* 0x0000000b00147202 */ /* 0x000fe20000000f00 */
[----:B------:R-:W-:Y:S01]  /*1050*/  IMAD.MOV.U32 R21, RZ, RZ, R17 ;  /* 0x000000ffff157224 */ /* 0x000fe200078e0011 */
[----:B------:R-:W-:Y:S02]  /*1060*/  MOV R19, R3 ;  /* 0x0000000300137202 */ /* 0x000fe40000000f00 */
[----:B------:R-:W-:Y:S02]  /*1070*/  MOV R18, 0x1090 ;  /* 0x0000109000127802 */ /* 0x000fe40000000f00 */
[----:B------:R-:W-:Y:S05]  /*1080*/  CALL.REL.NOINC `($__internal_13_$__cuda_sm20_div_s64) ;  /* 0x0000002c00f07944 */ /* 0x000fea0003c00000 */
[----:B------:R-:W-:Y:S02]  /*1090*/  MOV R32, R16 ;  /* 0x0000001000207202 */ /* 0x000fe40000000f00 */
[----:B------:R-:W-:Y:S02]  /*10a0*/  MOV R33, R17 ;  /* 0x0000001100217202 */ /* 0x000fe40000000f00 */
.L_x_410:
[----:B------:R-:W-:Y:S05]  /*10b0*/  BSYNC.RECONVERGENT B0 ;  /* 0x0000000000007941 */ /* 0x000fea0003800200 */
.L_x_408:
        /* <DEDUP_REMOVED lines=58> */
.L_x_412:
[----:B------:R-:W-:Y:S01]  /*1460*/  IMAD.MOV.U32 R27, RZ, RZ, R6 ;  /* 0x000000ffff1b7224 */ /* 0x000fe200078e0006 */
[----:B------:R-:W-:Y:S01]  /*1470*/  MOV R21, R7 ;  /* 0x0000000700157202 */ /* 0x000fe20000000f00 */
[----:B------:R-:W-:Y:S01]  /*1480*/  IMAD.MOV.U32 R20, RZ, RZ, R9 ;  /* 0x000000ffff147224 */ /* 0x000fe200078e0009 */
[----:B------:R-:W-:Y:S02]  /*1490*/  MOV R18, 0x14b0 ;  /* 0x000014b000127802 */ /* 0x000fe40000000f00 */
[----:B------:R-:W-:Y:S05]  /*14a0*/  CALL.REL.NOINC `($__internal_13_$__cuda_sm20_div_s64) ;  /* 0x0000002800e87944 */ /* 0x000fea0003c00000 */
[----:B------:R-:W-:Y:S02]  /*14b0*/  MOV R18, R16 ;  /* 0x0000001000127202 */ /* 0x000fe40000000f00 */
[----:B------:R-:W-:Y:S02]  /*14c0*/  MOV R19, R17 ;  /* 0x0000001100137202 */ /* 0x000fe40000000f00 */
.L_x_413:
[----:B------:R-:W-:Y:S05]  /*14d0*/  BSYNC.RECONVERGENT B0 ;  /* 0x0000000000007941 */ /* 0x000fea0003800200 */
.L_x_411:
[----:B------:R-:W0:Y:S01]  /*14e0*/  LDCU UR5, c[0x0][0x434] ;  /* 0x00008680ff0577ac */ /* 0x000e220008000800 */
[----:B------:R-:W-:Y:S01]  /*14f0*/  IABS R6, R5 ;  /* 0x0000000500067213 */ /* 0x000fe20000000000 */
[----:B------:R-:W1:Y:S01]  /*1500*/  S2R R15, SR_CgaCtaId ;  /* 0x00000000000f7919 */ /* 0x000e620000008800 */
[----:B------:R-:W-:Y:S01]  /*1510*/  BSSY.RECONVERGENT B0, `(.L_x_414) ;  /* 0x000003f000007945 */ /* 0x000fe20003800200 */
[----:B------:R-:W2:Y:S01]  /*1520*/  LDCU UR16, c[0x0][0x534] ;  /* 0x0000a680ff1077ac */ /* 0x000ea20008000800 */
[----:B------:R-:W-:Y:S01]  /*1530*/  IMAD.MOV.U32 R26, RZ, RZ, -0x800000 ;  /* 0xff800000ff1a7424 */ /* 0x000fe200078e00ff */
[----:B------:R-:W3:Y:S01]  /*1540*/  LDCU UR9, c[0x0][0x430] ;  /* 0x00008600ff0977ac */ /* 0x000ee20008000800 */
[----:B------:R-:W-:Y:S01]  /*1550*/  USHF.R.S32.HI UR4, URZ, 0x1f, UR10 ;  /* 0x0000001fff047899 */ /* 0x000fe2000801140a */
[----:B------:R-:W4:Y:S01]  /*1560*/  LDCU.64 UR12, c[0x0][0x358] ;  /* 0x00006b00ff0c77ac */ /* 0x000f220008000a00 */
[----:B0-----:R-:W-:Y:S01]  /*1570*/  IMAD.U32 R7, RZ, RZ, UR5 ;  /* 0x00000005ff077e24 */ /* 0x001fe2000f8e00ff */
[----:B------:R-:W-:Y:S01]  /*1580*/  LOP3.LUT R5, R5, UR5, RZ, 0x3c, !PT ;  /* 0x0000000505057c12 */ /* 0x000fe2000f8e3cff */
[----:B------:R-:W-:-:S03]  /*1590*/  ULOP3.LUT UR4, UR4, 0x1, URZ, 0xfc, !UPT ;  /* 0x0000000104047892 */ /* 0x000fc6000f8efcff */
[----:B------:R-:W-:Y:S02]  /*15a0*/  IABS R7, R7 ;  /* 0x0000000700077213 */ /* 0x000fe40000000000 */
[----:B------:R-:W-:Y:S01]  /*15b0*/  ISETP.GE.AND P2, PT, R5, RZ, PT ;  /* 0x000000ff0500720c */ /* 0x000fe20003f46270 */
[----:B---3--:R-:W-:Y:S01]  /*15c0*/  UIMAD UR9, UR5, UR9, URZ ;  /* 0x00000009050972a4 */ /* 0x008fe2000f8e02ff */
[----:B------:R-:W0:Y:S08]  /*15d0*/  I2F.RP R13, R7 ;  /* 0x00000007000d7306 */ /* 0x000e300000209400 */
[----:B0-----:R-:W0:Y:S02]  /*15e0*/  MUFU.RCP R16, R13 ;  /* 0x0000000d00107308 */ /* 0x001e240000001000 */
[----:B0-----:R-:W-:-:S06]  /*15f0*/  VIADD R16, R16, 0xffffffe ;  /* 0x0ffffffe10107836 */ /* 0x001fcc0000000000 */
[----:B------:R-:W0:Y:S02]  /*1600*/  F2I.FTZ.U32.TRUNC.NTZ R17, R16 ;  /* 0x0000001000117305 */ /* 0x000e24000021f000 */
[----:B0-----:R-:W-:Y:S02]  /*1610*/  IMAD.MOV R0, RZ, RZ, -R17 ;  /* 0x000000ffff007224 */ /* 0x001fe400078e0a11 */
[----:B------:R-:W-:Y:S02]  /*1620*/  IMAD.MOV.U32 R16, RZ, RZ, RZ ;  /* 0x000000ffff107224 */ /* 0x000fe400078e00ff */
[----:B------:R-:W-:-:S04]  /*1630*/  IMAD R0, R0, R7, RZ ;  /* 0x0000000700007224 */ /* 0x000fc800078e02ff */
[----:B------:R-:W-:Y:S01]  /*1640*/  IMAD.HI.U32 R17, R17, R0, R16 ;  /* 0x0000000011117227 */ /* 0x000fe200078e0010 */
[----:B------:R-:W-:Y:S01]  /*1650*/  MOV R16, 0xff800000 ;  /* 0xff80000000107802 */ /* 0x000fe20000000f00 */
[----:B------:R-:W0:Y:S04]  /*1660*/  S2R R0, SR_TID.X ;  /* 0x0000000000007919 */ /* 0x000e280000002100 */
[----:B------:R-:W-:-:S05]  /*1670*/  IMAD.HI.U32 R8, R17, R6, RZ ;  /* 0x0000000611087227 */ /* 0x000fca00078e00ff */
[----:B------:R-:W-:-:S05]  /*1680*/  IADD3 R13, PT, PT, -R8, RZ, RZ ;  /* 0x000000ff080d7210 */ /* 0x000fca0007ffe1ff */
[C---:B------:R-:W-:Y:S02]  /*1690*/  IMAD R6, R7.reuse, R13, R6 ;  /* 0x0000000d07067224 */ /* 0x040fe400078e0206 */
[----:B------:R-:W3:Y:S03]  /*16a0*/  LDC R13, c[0x0][0x3e0] ;  /* 0x0000f800ff0d7b82 */ /* 0x000ee60000000800 */
[----:B------:R-:W-:-:S13]  /*16b0*/  ISETP.GT.U32.AND P0, PT, R7, R6, PT ;  /* 0x000000060700720c */ /* 0x000fda0003f04070 */
[----:B------:R-:W-:Y:S01]  /*16c0*/  @!P0 IMAD.IADD R6, R6, 0x1, -R7 ;  /* 0x0000000106068824 */ /* 0x000fe200078e0a07 */
[----:B0-----:R-:W-:Y:S01]  /*16d0*/  SHF.R.U32.HI R20, RZ, 0x3, R0 ;  /* 0x00000003ff147819 */ /* 0x001fe20000011600 */
[----:B------:R-:W-:Y:S01]  /*16e0*/  @!P0 VIADD R8, R8, 0x1 ;  /* 0x0000000108088836 */ /* 0x000fe20000000000 */
[----:B------:R-:W-:Y:S02]  /*16f0*/  ISETP.NE.AND P0, PT, RZ, UR5, PT ;  /* 0x00000005ff007c0c */ /* 0x000fe4000bf05270 */
[----:B------:R-:W-:Y:S02]  /*1700*/  ISETP.GE.U32.AND P3, PT, R6, R7, PT ;  /* 0x000000070600720c */ /* 0x000fe40003f66070 */
[C---:B------:R-:W-:Y:S02]  /*1710*/  ISETP.GT.U32.AND P1, PT, R0.reuse, 0xf, PT ;  /* 0x0000000f0000780c */ /* 0x040fe40003f24070 */
[----:B------:R-:W-:Y:S02]  /*1720*/  MOV R6, 0x400 ;  /* 0x0000040000067802 */ /* 0x000fe40000000f00 */
[----:B------:R-:W-:-:S02]  /*1730*/  LOP3.LUT R25, R0, 0x1, RZ, 0xc0, !PT ;  /* 0x0000000100197812 */ /* 0x000fc400078ec0ff */
[----:B-1----:R-:W-:Y:S02]  /*1740*/  LEA R6, R15, R6, 0x18 ;  /* 0x000000060f067211 */ /* 0x002fe400078ec0ff */
[----:B------:R-:W-:Y:S02]  /*1750*/  SHF.R.U32.HI R27, RZ, 0x1, R0 ;  /* 0x00000001ff1b7819 */ /* 0x000fe40000011600 */
[----:B------:R-:W-:Y:S01]  /*1760*/  LOP3.LUT R17, R0, 0x7, RZ, 0xc0, !PT ;  /* 0x0000000700117812 */ /* 0x000fe200078ec0ff */
[----:B------:R-:W-:Y:S02]  /*1770*/  @P3 VIADD R8, R8, 0x1 ;  /* 0x0000000108083836 */ /* 0x000fe40000000000 */
[C---:B------:R-:W-:Y:S02]  /*1780*/  @!P1 IMAD R22, R20.reuse, 0x24, R6 ;  /* 0x0000002414169824 */ /* 0x040fe400078e0206 */
[----:B------:R-:W-:Y:S01]  /*1790*/  @!P2 IMAD.MOV R8, RZ, RZ, -R8 ;  /* 0x000000ffff08a224 */ /* 0x000fe200078e0a08 */
[----:B--2---:R-:W-:Y:S01]  /*17a0*/  ISETP.GE.AND P2, PT, R20, UR16, PT ;  /* 0x0000001014007c0c */ /* 0x004fe2000bf46270 */
[----:B------:R-:W-:Y:S01]  /*17b0*/  IMAD R6, R25, 0x24, R6 ;  /* 0x0000002419067824 */ /* 0x000fe200078e0206 */
[----:B------:R-:W-:-:S02]  /*17c0*/  @!P0 LOP3.LUT R8, RZ, UR5, RZ, 0x33, !PT ;  /* 0x00000005ff088c12 */ /* 0x000fc4000f8e33ff */
[----:B------:R-:W-:Y:S01]  /*17d0*/  @!P1 LEA R7, R17, R22, 0x2 ;  /* 0x0000001611079211 */ /* 0x000fe200078e10ff */
[----:B------:R-:W-:Y:S02]  /*17e0*/  IMAD R6, R27, 0x4, R6 ;  /* 0x000000041b067824 */ /* 0x000fe400078e0206 */
[----:B------:R-:W-:-:S06]  /*17f0*/  IMAD R15, R8, UR4, RZ ;  /* 0x00000004080f7c24 */ /* 0x000fcc000f8e02ff */
[----:B---34-:R-:W-:Y:S05]  /*1800*/  @P2 BRA `(.L_x_415) ;  /* 0x00000000003c2947 */ /* 0x018fea0003800000 */
        /* <DEDUP_REMOVED lines=15> */
.L_x_415:
[----:B------:R-:W-:Y:S05]  /*1900*/  BSYNC.RECONVERGENT B0 ;  /* 0x0000000000007941 */ /* 0x000fea0003800200 */
.L_x_414:
[----:B-----5:R-:W-:Y:S01]  /*1910*/  @!P1 STS [R7], R16 ;  /* 0x0000001007009388 */ /* 0x020fe20000000800 */
[----:B0-----:R-:W-:Y:S01]  /*1920*/  IABS R17, R15 ;  /* 0x0000000f00117213 */ /* 0x001fe20000000000 */
[----:B------:R-:W-:Y:S01]  /*1930*/  BSSY.RECONVERGENT B1, `(.L_x_416) ;  /* 0x0000170000017945 */ /* 0x000fe20003800200 */
[----:B------:R-:W-:Y:S01]  /*1940*/  IABS R5, R13 ;  /* 0x0000000d00057213 */ /* 0x000fe20000000000 */
[----:B------:R-:W-:Y:S01]  /*1950*/  BAR.SYNC.DEFER_BLOCKING 0x0 ;  /* 0x0000000000007b1d */ /* 0x000fe20000010000 */
[----:B------:R-:W-:Y:S01]  /*1960*/  ISETP.NE.AND P5, PT, R15, RZ, PT ;  /* 0x000000ff0f00720c */ /* 0x000fe20003fa5270 */
[----:B------:R-:W-:-:S04]  /*1970*/  IMAD.IADD R2, R2, 0x1, R17 ;  /* 0x0000000102027824 */ /* 0x000fc800078e0211 */
[----:B------:R-:W0:Y:S08]  /*1980*/  I2F.RP R23, R17 ;  /* 0x0000001100177306 */ /* 0x000e300000209400 */
[----:B------:R-:W1:Y:S08]  /*1990*/  I2F.RP R22, R5 ;  /* 0x0000000500167306 */ /* 0x000e700000209400 */
[----:B0-----:R-:W0:Y:S01]  /*19a0*/  MUFU.RCP R21, R23 ;  /* 0x0000001700157308 */ /* 0x001e220000001000 */
[----:B------:R-:W2:Y:S07]  /*19b0*/  @!P1 LDS R26, [R6] ;  /* 0x00000000061a9984 */ /* 0x000eae0000000800 */
[----:B-1----:R-:W1:Y:S01]  /*19c0*/  MUFU.RCP R30, R22 ;  /* 0x00000016001e7308 */ /* 0x002e620000001000 */
[----:B0-----:R-:W-:-:S07]  /*19d0*/  VIADD R21, R21, 0xffffffe ;  /* 0x0ffffffe15157836 */ /* 0x001fce0000000000 */
[----:B------:R-:W0:Y:S01]  /*19e0*/  F2I.FTZ.U32.TRUNC.NTZ R21, R21 ;  /* 0x0000001500157305 */ /* 0x000e22000021f000 */
[----:B-1----:R-:W-:-:S07]  /*19f0*/  VIADD R30, R30, 0xffffffe ;  /* 0x0ffffffe1e1e7836 */ /* 0x002fce0000000000 */
[----:B------:R-:W1:Y:S01]  /*1a00*/  F2I.FTZ.U32.TRUNC.NTZ R31, R30 ;  /* 0x0000001e001f7305 */ /* 0x000e62000021f000 */
[----:B0-----:R-:W-:Y:S01]  /*1a10*/  IMAD.MOV R20, RZ, RZ, -R21 ;  /* 0x000000ffff147224 */ /* 0x001fe200078e0a15 */
[----:B--2---:R-:W0:Y:S03]  /*1a20*/  SHFL.BFLY PT, R7, R26, 0x1, 0x1f ;  /* 0x0c201f001a077f89 */ /* 0x004e2600000e0000 */
[----:B------:R-:W-:Y:S02]  /*1a30*/  IMAD R29, R20, R17, RZ ;  /* 0x00000011141d7224 */ /* 0x000fe400078e02ff */
[----:B------:R-:W-:Y:S02]  /*1a40*/  HFMA2 R20, -RZ, RZ, 0, 0 ;  /* 0x00000000ff147431 */ /* 0x000fe400000001ff */
[----:B-1----:R-:W-:Y:S02]  /*1a50*/  IMAD.MOV R16, RZ, RZ, -R31 ;  /* 0x000000ffff107224 */ /* 0x002fe400078e0a1f */
[----:B------:R-:W-:-:S02]  /*1a60*/  IMAD.MOV.U32 R30, RZ, RZ, RZ ;  /* 0x000000ffff1e7224 */ /* 0x000fc400078e00ff */
[----:B------:R-:W-:Y:S01]  /*1a70*/  IMAD R23, R16, R5, RZ ;  /* 0x0000000510177224 */ /* 0x000fe200078e02ff */
[----:B------:R-:W-:Y:S01]  /*1a80*/  IABS R16, R15 ;  /* 0x0000000f00107213 */ /* 0x000fe20000000000 */
[----:B------:R-:W-:Y:S01]  /*1a90*/  IMAD.HI.U32 R29, R21, R29, R20 ;  /* 0x0000001d151d7227 */ /* 0x000fe200078e0014 */
[----:B------:R-:W-:-:S03]  /*1aa0*/  IABS R20, R2 ;  /* 0x0000000200147213 */ /* 0x000fc60000000000 */
[----:B------:R-:W-:-:S04]  /*1ab0*/  IMAD.HI.U32 R23, R31, R23, R30 ;  /* 0x000000171f177227 */ /* 0x000fc800078e001e */
[----:B------:R-:W-:Y:S02]  /*1ac0*/  IMAD.MOV R24, RZ, RZ, -R16 ;  /* 0x000000ffff187224 */ /* 0x000fe400078e0a10 */
[----:B------:R-:W-:Y:S01]  /*1ad0*/  IMAD.HI.U32 R23, R23, R20, RZ ;  /* 0x0000001417177227 */ /* 0x000fe200078e00ff */
[----:B0-----:R-:W-:-:S03]  /*1ae0*/  FMNMX.FTZ R7, R7, R26, !PT ;  /* 0x0000001a07077209 */ /* 0x001fc60007810000 */
[----:B------:R-:W-:Y:S01]  /*1af0*/  IMAD.HI.U32 R29, R29, R20, RZ ;  /* 0x000000141d1d7227 */ /* 0x000fe200078e00ff */
[----:B------:R-:W-:Y:S02]  /*1b00*/  IADD3 R16, PT, PT, -R23, RZ, RZ ;  /* 0x000000ff17107210 */ /* 0x000fe40007ffe1ff */
[----:B------:R-:W-:Y:S01]  /*1b10*/  FSETP.NEU.FTZ.AND P0, PT, R7, -INF , PT ;  /* 0xff8000000700780b */ /* 0x000fe20003f1d000 */
[--C-:B------:R-:W-:Y:S02]  /*1b20*/  IMAD R24, R29, R24, R20.reuse ;  /* 0x000000181d187224 */ /* 0x100fe400078e0214 */
[----:B------:R-:W-:Y:S01]  /*1b30*/  IMAD R16, R5, R16, R20 ;  /* 0x0000001005107224 */ /* 0x000fe200078e0214 */
[----:B------:R-:W-:Y:S02]  /*1b40*/  FSEL R7, R7, RZ, P0 ;  /* 0x000000ff07077208 */ /* 0x000fe40000000000 */
[----:B------:R-:W-:Y:S02]  /*1b50*/  ISETP.GT.U32.AND P2, PT, R17, R24, PT ;  /* 0x000000181100720c */ /* 0x000fe40003f44070 */
[----:B------:R-:W-:Y:S01]  /*1b60*/  ISETP.GT.U32.AND P0, PT, R5, R16, PT ;  /* 0x000000100500720c */ /* 0x000fe20003f04070 */
[----:B------:R-:W-:Y:S01]  /*1b70*/  FADD.FTZ R22, -R7, R26 ;  /* 0x0000001a07167221 */ /* 0x000fe20000010100 */
[----:B------:R-:W-:-:S02]  /*1b80*/  LOP3.LUT R20, R2, R17, RZ, 0x3c, !PT ;  /* 0x0000001102147212 */ /* 0x000fc400078e3cff */
[----:B------:R-:W-:Y:S01]  /*1b90*/  LOP3.LUT R2, R2, R13, RZ, 0x3c, !PT ;  /* 0x0000000d02027212 */ /* 0x000fe200078e3cff */
[----:B------:R-:W-:Y:S01]  /*1ba0*/  FMUL.FTZ R22, R22, 1.4426950216293334961 ;  /* 0x3fb8aa3b16167820 */ /* 0x000fe20000410000 */
[----:B------:R-:W-:-:S05]  /*1bb0*/  ISETP.GE.AND P3, PT, R20, RZ, PT ;  /* 0x000000ff1400720c */ /* 0x000fca0003f66270 */
[----:B------:R-:W0:Y:S01]  /*1bc0*/  MUFU.EX2 R22, R22 ;  /* 0x0000001600167308 */ /* 0x000e220000000800 */
[----:B------:R-:W-:Y:S02]  /*1bd0*/  @!P2 IMAD.IADD R24, R24, 0x1, -R17 ;  /* 0x000000011818a824 */ /* 0x000fe400078e0a11 */
[----:B------:R-:W-:Y:S02]  /*1be0*/  @!P0 IMAD.IADD R16, R16, 0x1, -R5 ;  /* 0x0000000110108824 */ /* 0x000fe400078e0a05 */
[----:B------:R-:W-:Y:S01]  /*1bf0*/  @!P2 VIADD R29, R29, 0x1 ;  /* 0x000000011d1da836 */ /* 0x000fe20000000000 */
[----:B------:R-:W-:Y:S01]  /*1c00*/  ISETP.GE.U32.AND P1, PT, R24, R17, PT ;  /* 0x000000111800720c */ /* 0x000fe20003f26070 */
[----:B------:R-:W-:Y:S01]  /*1c10*/  @!P0 VIADD R23, R23, 0x1 ;  /* 0x0000000117178836 */ /* 0x000fe20000000000 */
[----:B------:R-:W-:Y:S02]  /*1c20*/  ISETP.GE.U32.AND P4, PT, R16, R5, PT ;  /* 0x000000051000720c */ /* 0x000fe40003f86070 */
[----:B------:R-:W-:-:S02]  /*1c30*/  ISETP.GE.AND P2, PT, R2, RZ, PT ;  /* 0x000000ff0200720c */ /* 0x000fc40003f46270 */
[----:B------:R-:W-:Y:S01]  /*1c40*/  ISETP.NE.AND P0, PT, R13, RZ, PT ;  /* 0x000000ff0d00720c */ /* 0x000fe20003f05270 */
[----:B0-----:R-:W0:Y:S06]  /*1c50*/  SHFL.BFLY PT, R21, R22, 0x1, 0x1f ;  /* 0x0c201f0016157f89 */ /* 0x001e2c00000e0000 */
[----:B------:R-:W-:Y:S02]  /*1c60*/  @P1 IADD3 R29, PT, PT, R29, 0x1, RZ ;  /* 0x000000011d1d1810 */ /* 0x000fe40007ffe0ff */
[----:B------:R-:W-:-:S03]  /*1c70*/  @P4 VIADD R23, R23, 0x1 ;  /* 0x0000000117174836 */ /* 0x000fc60000000000 */
[----:B------:R-:W-:Y:S01]  /*1c80*/  @!P3 IMAD.MOV R29, RZ, RZ, -R29 ;  /* 0x000000ffff1db224 */ /* 0x000fe200078e0a1d */
[----:B------:R-:W-:Y:S02]  /*1c90*/  ISETP.NE.AND P3, PT, R8, RZ, PT ;  /* 0x000000ff0800720c */ /* 0x000fe40003f65270 */
[----:B------:R-:W-:Y:S02]  /*1ca0*/  MOV R5, R23 ;  /* 0x0000001700057202 */ /* 0x000fe40000000f00 */
[----:B------:R-:W-:Y:S02]  /*1cb0*/  @!P5 LOP3.LUT R29, RZ, R17, RZ, 0x33, !PT ;  /* 0x00000011ff1dd212 */ /* 0x000fe400078e33ff */
[----:B------:R-:W-:Y:S01]  /*1cc0*/  SEL R16, RZ, 0x1, !P3 ;  /* 0x00000001ff107807 */ /* 0x000fe20005800000 */
[----:B------:R-:W-:Y:S01]  /*1cd0*/  @!P2 IMAD.MOV R5, RZ, RZ, -R5 ;  /* 0x000000ffff05a224 */ /* 0x000fe200078e0a05 */
[----:B------:R-:W-:Y:S02]  /*1ce0*/  @!P0 LOP3.LUT R5, RZ, R13, RZ, 0x33, !PT ;  /* 0x0000000dff058212 */ /* 0x000fe400078e33ff */
[----:B------:R-:W-:-:S02]  /*1cf0*/  LOP3.LUT P0, RZ, R0, 0x3f1, RZ, 0xc0, !PT ;  /* 0x000003f100ff7812 */ /* 0x000fc4000780c0ff */
[----:B------:R-:W-:Y:S01]  /*1d00*/  SHF.R.S32.HI R23, RZ, 0x1f, R15 ;  /* 0x0000001fff177819 */ /* 0x000fe2000001140f */
[----:B------:R-:W-:Y:S01]  /*1d10*/  IMAD R5, R5, UR11, RZ ;  /* 0x0000000b05057c24 */ /* 0x000fe2000f8e02ff */
[----:B------:R-:W-:Y:S01]  /*1d20*/  ISETP.LT.U32.AND P2, PT, R18, R29, PT ;  /* 0x0000001d1200720c */ /* 0x000fe20003f41070 */
[----:B0-----:R-:W-:Y:S01]  /*1d30*/  FADD.FTZ R21, R22, R21 ;  /* 0x0000001516157221 */ /* 0x001fe20000010000 */
[----:B------:R-:W-:Y:S02]  /*1d40*/  SHF.R.S32.HI R17, RZ, 0x1f, R29 ;  /* 0x0000001fff117819 */ /* 0x000fe4000001141d */
[----:B------:R-:W-:Y:S01]  /*1d50*/  LOP3.LUT R16, R23, R16, RZ, 0xfc, !PT ;  /* 0x0000001017107212 */ /* 0x000fe200078efcff */
[----:B------:R-:W-:Y:S01]  /*1d60*/  IMAD.MOV.U32 R23, RZ, RZ, 0x7f800000 ;  /* 0x7f800000ff177424 */ /* 0x000fe200078e00ff */
[----:B------:R-:W-:Y:S02]  /*1d70*/  FSETP.NE.FTZ.AND P1, PT, R21, RZ, PT ;  /* 0x000000ff1500720b */ /* 0x000fe40003f35000 */
[----:B------:R-:W-:Y:S01]  /*1d80*/  ISETP.LT.AND.EX P2, PT, R19, R17, PT, P2 ;  /* 0x000000111300720c */ /* 0x000fe20003f41320 */
[----:B------:R-:W-:-:S03]  /*1d90*/  IMAD R5, R16, R5, RZ ;  /* 0x0000000510057224 */ /* 0x000fc600078e02ff */
[----:B------:R-:W-:-:S07]  /*1da0*/  SEL R8, R18, R29, P2 ;  /* 0x0000001d12087207 */ /* 0x000fce0001000000 */
[----:B------:R-:W0:Y:S02]  /*1db0*/  @P1 MUFU.LG2 R2, R21 ;  /* 0x0000001500021308 */ /* 0x000e240000000c00 */
        /* <DEDUP_REMOVED lines=53> */
.L_x_419:
[----:B------:R-:W-:Y:S01]  /*2110*/  IMAD.MOV.U32 R21, RZ, RZ, RZ ;  /* 0x000000ffff157224 */ /* 0x000fe200078e00ff */
[----:B------:R-:W-:Y:S02]  /*2120*/  MOV R20, R30 ;  /* 0x0000001e00147202 */ /* 0x000fe40000000f00 */
[----:B------:R-:W-:Y:S02]  /*2130*/  MOV R18, 0x2150 ;  /* 0x0000215000127802 */ /* 0x000fe40000000f00 */
[----:B------:R-:W-:Y:S05]  /*2140*/  CALL.REL.NOINC `($__internal_13_$__cuda_sm20_div_s64) ;  /* 0x0000001c00c07944 */ /* 0x000fea0003c00000 */
[----:B------:R-:W-:Y:S02]  /*2150*/  IADD3 R13, PT, PT, -R16, RZ, RZ ;  /* 0x000000ff100d7210 */ /* 0x000fe40007ffe1ff */
[----:B------:R-:W-:-:S03]  /*2160*/  MOV R31, R17 ;  /* 0x00000011001f7202 */ /* 0x000fc60000000f00 */
[----:B------:R-:W-:Y:S01]  /*2170*/  IMAD R27, R30, R13, R27 ;  /* 0x0000000d1e1b7224 */ /* 0x000fe200078e021b */
[----:B------:R-:W-:-:S07]  /*2180*/  MOV R30, R16 ;  /* 0x00000010001e7202 */ /* 0x000fce0000000f00 */
.L_x_420:
        /* <DEDUP_REMOVED lines=60> */
.L_x_422:
[----:B------:R-:W-:Y:S01]  /*2550*/  IMAD.MOV.U32 R27, RZ, RZ, R30 ;  /* 0x000000ffff1b7224 */ /* 0x000fe200078e001e */
[----:B------:R-:W-:Y:S01]  /*2560*/  MOV R21, R31 ;  /* 0x0000001f00157202 */ /* 0x000fe20000000f00 */
[----:B------:R-:W-:Y:S01]  /*2570*/  IMAD.MOV.U32 R20, RZ, RZ, R34 ;  /* 0x000000ffff147224 */ /* 0x000fe200078e0022 */
[----:B------:R-:W-:Y:S02]  /*2580*/  MOV R18, 0x25a0 ;  /* 0x000025a000127802 */ /* 0x000fe40000000f00 */
[----:B------:R-:W-:Y:S05]  /*2590*/  CALL.REL.NOINC `($__internal_13_$__cuda_sm20_div_s64) ;  /* 0x0000001800ac7944 */ /* 0x000fea0003c00000 */
[----:B------:R-:W-:-:S05]  /*25a0*/  IADD3 R31, PT, PT, -R16, RZ, RZ ;  /* 0x000000ff101f7210 */ /* 0x000fca0007ffe1ff */
[----:B------:R-:W-:Y:S02]  /*25b0*/  IMAD R31, R31, R34, R30 ;  /* 0x000000221f1f7224 */ /* 0x000fe400078e021e */
.L_x_423:
[----:B------:R-:W-:Y:S05]  /*25c0*/  BSYNC.RECONVERGENT B0 ;  /* 0x0000000000007941 */ /* 0x000fea0003800200 */
.L_x_421:
        /* <DEDUP_REMOVED lines=162> */
.L_x_418:
[----:B------:R-:W0:Y:S01]  /*2ff0*/  LDC.64 R2, c[0x0][0x420] ;  /* 0x00010800ff027b82 */ /* 0x000e220000000a00 */
[----:B------:R-:W-:-:S05]  /*3000*/  IADD3 R27, PT, PT, R27, UR6, RZ ;  /* 0x000000061b1b7c10 */ /* 0x000fca000fffe0ff */
[----:B0-----:R-:W-:-:S05]  /*3010*/  IMAD.WIDE.U32 R2, R27, 0x4, R2 ;  /* 0x000000041b027825 */ /* 0x001fca00078e0002 */
[----:B------:R1:W-:Y:S02]  /*3020*/  STG.E desc[UR12][R2.64], R23 ;  /* 0x0000001702007986 */ /* 0x0003e4000c10190c */
.L_x_417:
[----:B------:R-:W-:Y:S05]  /*3030*/  BSYNC.RECONVERGENT B1 ;  /* 0x0000000000017941 */ /* 0x000fea0003800200 */
.L_x_416:
        /* <DEDUP_REMOVED lines=61> */
.L_x_426:
        /* <DEDUP_REMOVED lines=77> */
.L_x_425:
        /* <DEDUP_REMOVED lines=11> */
.L_x_427:
        /* <DEDUP_REMOVED lines=22> */
.L_x_424:
        /* <DEDUP_REMOVED lines=86> */
        .weak           $__internal_13_$__cuda_sm20_div_s64
        .type           $__internal_13_$__cuda_sm20_div_s64,@function
        .size           $__internal_13_$__cuda_sm20_div_s64,(.L_x_3722 - $__internal_13_$__cuda_sm20_div_s64)
$__internal_13_$__cuda_sm20_div_s64:
        /* <DEDUP_REMOVED lines=83> */
[----:B------:R-:W-:Y:S06]  /*4580*/  RET.REL.NODEC R28 `(_ZN5flash32flash_fwd_splitkv_combine_kernelI23Flash_fwd_kernel_traitsILi192ELi64ELi64ELi4ELb0ELb0EN7cutlass10bfloat16_tE19Flash_kernel_traitsILi192ELi64ELi64ELi4ES3_EELi8ELi1ELb1EEEvNS_16Flash_fwd_paramsE) ;  /* 0xffffffb81c9c7950 */ /* 0x000fec0003c3ffff */
.L_x_428:
        /* <DEDUP_REMOVED lines=15> */
.L_x_3722:


//--------------------- .text._ZN5flash24flash_fwd_splitkv_kernelI23Flash_fwd_kernel_traitsILi192ELi64ELi64ELi4ELb0ELb0EN7cutlass10bfloat16_tE19Flash_kernel_traitsILi192ELi64ELi64ELi4ES3_EELb1ELb0ELb0ELb0ELb0ELb0ELb0ELb0EEEvNS_16Flash_fwd_paramsE --------------------------
	.section	.text._ZN5flash24flash_fwd_splitkv_kernelI23Flash_fwd_kernel_traitsILi192ELi64ELi64ELi4ELb0ELb0EN7cutlass10bfloat16_tE19Flash_kernel_traitsILi192ELi64ELi64ELi4ES3_EELb1ELb0ELb0ELb0ELb0ELb0ELb0ELb0EEEvNS_16Flash_fwd_paramsE,"ax",@progbits
	.align	128
        .global         _ZN5flash24flash_fwd_splitkv_kernelI23Flash_fwd_kernel_traitsILi192ELi64ELi64ELi4ELb0ELb0EN7cutlass10bfloat16_tE19Flash_kernel_traitsILi192ELi64ELi64ELi4ES3_EELb1ELb0ELb0ELb0ELb0ELb0ELb0ELb0EEEvNS_16Flash_fwd_paramsE
        .type           _ZN5flash24flash_fwd_splitkv_kernelI23Flash_fwd_kernel_traitsILi192ELi64ELi64ELi4ELb0ELb0EN7cutlass10bfloat16_tE19Flash_kernel_traitsILi192ELi64ELi64ELi4ES3_EELb1ELb0ELb0ELb0ELb0ELb0ELb0ELb0EEEvNS_16Flash_fwd_paramsE,@function
        .size           _ZN5flash24flash_fwd_splitkv_kernelI23Flash_fwd_kernel_traitsILi192ELi64ELi64ELi4ELb0ELb0EN7cutlass10bfloat16_tE19Flash_kernel_traitsILi192ELi64ELi64ELi4ES3_EELb1ELb0ELb0ELb0ELb0ELb0ELb0ELb0EEEvNS_16Flash_fwd_paramsE,(.L_x_3737 - _ZN5flash24flash_fwd_splitkv_kernelI23Flash_fwd_kernel_traitsILi192ELi64ELi64ELi4ELb0ELb0EN7cutlass10bfloat16_tE19Flash_kernel_traitsILi192ELi64ELi64ELi4ES3_EELb1ELb0ELb0ELb0ELb0ELb0ELb0ELb0EEEvNS_16Flash_fwd_paramsE)
        .other          _ZN5flash24flash_fwd_splitkv_kernelI23Flash_fwd_kernel_traitsILi192ELi64ELi64ELi4ELb0ELb0EN7cutlass10bfloat16_tE19Flash_kernel_traitsILi192ELi64ELi64ELi4ES3_EELb1ELb0ELb0ELb0ELb0ELb0ELb0ELb0EEEvNS_16Flash_fwd_paramsE,@"STO_CUDA_ENTRY STV_DEFAULT"
_ZN5flash24flash_fwd_splitkv_kernelI23Flash_fwd_kernel_traitsILi192ELi64ELi64ELi4ELb0ELb0EN7cutlass10bfloat16_tE19Flash_kernel_traitsILi192ELi64ELi64ELi4ES3_EELb1ELb0ELb0ELb0ELb0ELb0ELb0ELb0EEEvNS_16Flash_fwd_paramsE:
.text._ZN5flash24flash_fwd_splitkv_kernelI23Flash_fwd_kernel_traitsILi192ELi64ELi64ELi4ELb0ELb0EN7cutlass10bfloat16_tE19Flash_kernel_traitsILi192ELi64ELi64ELi4ES3_EELb1ELb0ELb0ELb0ELb0ELb0ELb0ELb0EEEvNS_16Flash_fwd_paramsE:
[----:B------:R-:W-:Y:S08]  /*0000*/  LDC R1, c[0x0][0x37c] ;  /* 0x0000df00ff017b82 */ /* 0x000ff00000000800 */
[----:B------:R-:W1:Y:S01]  /*0010*/  LDC.64 R4, c[0x0][0x460] ;  /* 0x00011800ff047b82 */ /* 0x000e620000000a00 */
[----:B------:R-:W2:Y:S01]  /*0020*/  S2R R3, SR_CTAID.Y ;  /* 0x0000000000037919 */ /* 0x000ea20000002600 */
[----:B------:R-:W3:Y:S01]  /*0030*/  LDCU.64 UR16, c[0x0][0x358] ;  /* 0x00006b00ff1077ac */ /* 0x000ee20008000a00 */
[----:B------:R-:W-:Y:S01]  /*0040*/  IMAD.MOV.U32 R200, RZ, RZ, -0x1 ;  /* 0xffffffffffc87424 */ /* 0x000fe200078e00ff */
[----:B------:R-:W4:Y:S04]  /*0050*/  LDCU.64 UR4, c[0x0][0x478] ;  /* 0x00008f00ff0477ac */ /* 0x000f280008000a00 */
[----:B------:R-:W2:Y:S01]  /*0060*/  LDC.64 R6, c[0x0][0x460] ;  /* 0x00011800ff067b82 */ /* 0x000ea20000000a00 */
[----:B------:R-:W3:Y:S07]  /*0070*/  LDCU.64 UR6, c[0x0][0x470] ;  /* 0x00008e00ff0677ac */ /* 0x000eee0008000a00 */
[----:B------:R-:W3:Y:S01]  /*0080*/  LDC.64 R8, c[0x0][0x468] ;  /* 0x00011a00ff087b82 */ /* 0x000ee20000000a00 */
[----:B-1----:R-:W-:-:S02]  /*0090*/  ISETP.NE.U32.AND P0, PT, R4, RZ, PT ;  /* 0x000000ff0400720c */ /* 0x002fc40003f05070 */
[----:B------:R-:W-:Y:S02]  /*00a0*/  ISETP.NE.U32.AND P4, PT, R4, RZ, PT ;  /* 0x000000ff0400720c */ /* 0x000fe40003f85070 */
[C---:B------:R-:W-:Y:S02]  /*00b0*/  ISETP.NE.AND.EX P0, PT, R5.reuse, RZ, PT, P0 ;  /* 0x000000ff0500720c */ /* 0x040fe40003f05300 */
[----:B------:R-:W-:Y:S02]  /*00c0*/  ISETP.NE.AND.EX P4, PT, R5, RZ, PT, P4 ;  /* 0x000000ff0500720c */ /* 0x000fe40003f85340 */
[----:B----4-:R-:W-:Y:S01]  /*00d0*/  ISETP.NE.U32.AND P2, PT, RZ, UR4, PT ;  /* 0x00000004ff007c0c */ /* 0x010fe2000bf45070 */
[----:B--2---:R-:W-:Y:S01]  /*00e0*/  IMAD.WIDE.U32 R16, R3, 0x4, R6 ;  /* 0x0000000403107825 */ /* 0x004fe200078e0006 */
[----:B---3--:R-:W-:Y:S02]  /*00f0*/  ISETP.NE.U32.AND P3, PT, RZ, UR6, PT ;  /* 0x00000006ff007c0c */ /* 0x008fe4000bf65070 */
[----:B------:R-:W-:-:S02]  /*0100*/  ISETP.NE.AND.EX P2, PT, RZ, UR5, PT, P2 ;  /* 0x00000005ff007c0c */ /* 0x000fc4000bf45320 */
[----:B------:R-:W-:-:S03]  /*0110*/  ISETP.NE.AND.EX P3, PT, RZ, UR7, PT, P3 ;  /* 0x00000007ff007c0c */ /* 0x000fc6000bf65330 */
[----:B------:R-:W2:Y:S04]  /*0120*/  @P0 LDG.E R200, desc[UR16][R16.64] ;  /* 0x0000001010c80981 */ /* 0x000ea8000c1e1900 */
[----:B------:R1:W2:Y:S01]  /*0130*/  @P4 LDG.E R19, desc[UR16][R16.64+0x4] ;  /* 0x0000041010134981 */ /* 0x0002a2000c1e1900 */
[----:B------:R-:W-:Y:S01]  /*0140*/  IMAD.SHL.U32 R13, R3, 0x4, RZ ;  /* 0x00000004030d7824 */ /* 0x000fe200078e00ff */
[----:B------:R-:W-:Y:S01]  /*0150*/  SHF.R.U32.HI R10, RZ, 0x1e, R3 ;  /* 0x0000001eff0a7819 */ /* 0x000fe20000011603 */
[----:B------:R-:W-:Y:S01]  /*0160*/  IMAD.MOV.U32 R4, RZ, RZ, RZ ;  /* 0x000000ffff047224 */ /* 0x000fe200078e00ff */
[----:B------:R-:W3:Y:S02]  /*0170*/  @!P4 LDC R11, c[0x0][0x434] ;  /* 0x00010d00ff0bcb82 */ /* 0x000ee40000000800 */
[----:B------:R-:W-:-:S02]  /*0180*/  @P2 IADD3 R6, P0, PT, R13, UR4, RZ ;  /* 0x000000040d062c10 */ /* 0x000fc4000ff1e0ff */
[C---:B------:R-:W-:Y:S01]  /*0190*/  @P3 IADD3 R14, P1, PT, R13.reuse, UR6, RZ ;  /* 0x000000060d0e3c10 */ /* 0x040fe2000ff3e0ff */
[----:B------:R-:W4:Y:S01]  /*01a0*/  LDCU.U8 UR4, c[0x0][0x532] ;  /* 0x0000a640ff0477ac */ /* 0x000f220008000000 */
[C---:B------:R-:W-:Y:S02]  /*01b0*/  @P2 IADD3.X R7, PT, PT, R10.reuse, UR5, RZ, P0, !PT ;  /* 0x000000050a072c10 */ /* 0x040fe400087fe4ff */
[----:B------:R-:W-:Y:S01]  /*01c0*/  @P3 IADD3.X R15, PT, PT, R10, UR7, RZ, P1, !PT ;  /* 0x000000070a0f3c10 */ /* 0x000fe20008ffe4ff */
[----:B------:R-:W2:Y:S02]  /*01d0*/  @!P2 LDC R0, c[0x0][0x43c] ;  /* 0x00010f00ff00ab82 */ /* 0x000ea40000000800 */
[----:B------:R-:W5:Y:S04]  /*01e0*/  @P2 LDG.E R87, desc[UR16][R6.64] ;  /* 0x0000001006572981 */ /* 0x000f68000c1e1900 */
[----:B------:R4:W5:Y:S01]  /*01f0*/  @P3 LDG.E R4, desc[UR16][R14.64] ;  /* 0x000000100e043981 */ /* 0x000962000c1e1900 */
[----:B-1----:R-:W-:-:S05]  /*0200*/  IADD3 R16, P0, PT, R13, R8, RZ ;  /* 0x000000080d107210 */ /* 0x002fca0007f1e0ff */
[----:B------:R-:W-:Y:S01]  /*0210*/  IMAD.X R17, R10, 0x1, R9, P0 ;  /* 0x000000010a117824 */ /* 0x000fe200000e0609 */
[----:B------:R-:W-:-:S04]  /*0220*/  ISETP.NE.U32.AND P0, PT, R8, RZ, PT ;  /* 0x000000ff0800720c */ /* 0x000fc80003f05070 */
[----:B------:R-:W-:Y:S02]  /*0230*/  ISETP.NE.AND.EX P0, PT, R9, RZ, PT, P0 ;  /* 0x000000ff0900720c */ /* 0x000fe40003f05300 */
[----:B----4-:R-:W-:Y:S01]  /*0240*/  ISETP.NE.AND P1, PT, RZ, UR4, PT ;  /* 0x00000004ff007c0c */ /* 0x010fe2000bf25270 */
[----:B------:R-:W1:Y:S01]  /*0250*/  @!P2 LDC.64 R6, c[0x0][0x488] ;  /* 0x00012200ff06ab82 */ /* 0x000e620000000a00 */
[----:B------:R-:W4:Y:S01]  /*0260*/  S2R R15, SR_CTAID.X ;  /* 0x00000000000f7919 */ /* 0x000f220000002500 */
[----:B------:R-:W-:-:S04]  /*0270*/  ISETP.EQ.U32.AND P3, PT, R8, RZ, PT ;  /* 0x000000ff0800720c */ /* 0x000fc80003f62070 */
[----:B------:R-:W-:-:S04]  /*0280*/  ISETP.EQ.OR.EX P3, PT, R9, RZ, !P1, P3 ;  /* 0x000000ff0900720c */ /* 0x000fc80004f62730 */
[----:B------:R-:W1:Y:S01]  /*0290*/  @!P0 LDC R9, c[0x0][0x438] ;  /* 0x00010e00ff098b82 */ /* 0x000e620000000800 */
[----:B------:R-:W-:-:S08]  /*02a0*/  IMAD.MOV.U32 R5, RZ, RZ, -0x1 ;  /* 0xffffffffff057424 */ /* 0x000fd000078e00ff */
[----:B------:R1:W5:Y:S01]  /*02b0*/  @!P3 LDG.E R5, desc[UR16][R16.64] ;  /* 0x000000101005b981 */ /* 0x000362000c1e1900 */
[----:B----4-:R-:W-:Y:S02]  /*02c0*/  IMAD.SHL.U32 R2, R15, 0x40, RZ ;  /* 0x000000400f027824 */ /* 0x010fe400078e00ff */
[----:B--2---:R-:W-:-:S05]  /*02d0*/  @P4 IMAD.IADD R11, R19, 0x1, -R200 ;  /* 0x00000001130b4824 */ /* 0x004fca00078e0ac8 */
[----:B---3--:R-:W-:Y:S01]  /*02e0*/  ISETP.GT.AND P3, PT, R11, R2, PT ;  /* 0x000000020b00720c */ /* 0x008fe20003f64270 */
[----:B-1----:R-:W-:-:S12]  /*02f0*/  @!P0 BRA `(.L_x_429) ;  /* 0x00000000000c8947 */ /* 0x002fd80003800000 */
[----:B------:R-:W2:Y:S02]  /*0300*/  @P1 LDG.E R8, desc[UR16][R16.64+0x4] ;  /* 0x0000041010081981 */ /* 0x000ea4000c1e1900 */
[----:B--2--5:R-:W-:-:S06]  /*0310*/  @P1 IADD3 R9, PT, PT, R8, -R5, RZ ;  /* 0x8000000508091210 */ /* 0x024fcc0007ffe0ff */
[----:B------:R1:W5:Y:S02]  /*0320*/  @!P1 LDG.E R9, desc[UR16][R16.64] ;  /* 0x0000001010099981 */ /* 0x000364000c1e1900 */
.L_x_429:
[----:B------:R-:W-:Y:S01]  /*0330*/  @!P2 ISETP.NE.U32.AND P0, PT, R6, RZ, PT ;  /* 0x000000ff0600a20c */ /* 0x000fe20003f05070 */
[----:B------:R-:W-:-:S12]  /*0340*/  @!P3 EXIT ;  /* 0x000000000000b94d */ /* 0x000fd80003800000 */
[----:B------:R-:W2:Y:S01]  /*0350*/  LDCU UR5, c[0x0][0x438] ;  /* 0x00008700ff0577ac */ /* 0x000ea20008000800 */
[----:B------:R-:W-:Y:S01]  /*0360*/  @!P2 ISETP.NE.AND.EX P0, PT, R7, RZ, PT, P0 ;  /* 0x000000ff0700a20c */ /* 0x000fe20003f05300 */
[--C-:B-----5:R-:W-:Y:S01]  /*0370*/  @P2 IMAD.IADD R87, R87, 0x1, -R4.reuse ;  /* 0x0000000157572824 */ /* 0x120fe200078e0a04 */
[----:B------:R-:W3:Y:S01]  /*0380*/  S2R R19, SR_CTAID.Z ;  /* 0x0000000000137919 */ /* 0x000ee20000002700 */
[----:B------:R-:W4:Y:S01]  /*0390*/  LDCU UR14, c[0x0][0x508] ;  /* 0x0000a100ff0e77ac */ /* 0x000f220008000800 */
[----:B------:R-:W-:Y:S01]  /*03a0*/  @!P2 SEL R0, R0, RZ, P0 ;  /* 0x000000ff0000a207 */ /* 0x000fe20000000000 */
[----:B------:R-:W-:Y:S01]  /*03b0*/  IMAD.MOV.U32 R8, RZ, RZ, R3 ;  /* 0x000000ffff087224 */ /* 0x000fe200078e0003 */
[----:B------:R-:W1:Y:S02]  /*03c0*/  S2R R188, SR_TID.X ;  /* 0x0000000000bc7919 */ /* 0x000e640000002100 */
[----:B------:R-:W-:Y:S01]  /*03d0*/  @!P2 IADD3 R87, PT, PT, R0, R9, -R4 ;  /* 0x000000090057a210 */ /* 0x000fe20007ffe804 */
[----:B------:R-:W-:-:S04]  /*03e0*/  VIADD R0, R15, 0x1 ;  /* 0x000000010f007836 */ /* 0x000fc80000000000 */
[----:B------:R-:W-:Y:S02]  /*03f0*/  VIADD R9, R87, 0x3f ;  /* 0x0000003f57097836 */ /* 0x000fe40000000000 */
[----:B------:R-:W-:Y:S01]  /*0400*/  IMAD R0, R0, 0x40, -R11 ;  /* 0x0000004000007824 */ /* 0x000fe200078e0a0b */
[----:B--2---:R-:W-:Y:S02]  /*0410*/  UIADD3 UR5, UPT, UPT, UR5, 0x3f, URZ ;  /* 0x0000003f05057890 */ /* 0x004fe4000fffe0ff */
[----:B------:R-:W-:Y:S02]  /*0420*/  SHF.R.S32.HI R6, RZ, 0x1f, R9 ;  /* 0x0000001fff067819 */ /* 0x000fe40000011409 */
[----:B----4-:R-:W-:Y:S01]  /*0430*/  IADD3 R7, PT, PT, R9, UR14, R0 ;  /* 0x0000000e09077c10 */ /* 0x010fe2000fffe000 */
[----:B------:R-:W-:Y:S01]  /*0440*/  USHF.R.S32.HI UR4, URZ, 0x1f, UR5 ;  /* 0x0000001fff047899 */ /* 0x000fe20008011405 */
[----:B------:R-:W-:Y:S02]  /*0450*/  LEA.HI R6, R6, R9, RZ, 0x6 ;  /* 0x0000000906067211 */ /* 0x000fe400078f30ff */
[----:B------:R-:W-:Y:S01]  /*0460*/  SHF.R.S32.HI R0, RZ, 0x1f, R7 ;  /* 0x0000001fff007819 */ /* 0x000fe20000011407 */
[----:B------:R-:W-:Y:S01]  /*0470*/  ULEA.HI UR4, UR4, UR5, URZ, 0x6 ;  /* 0x0000000504047291 */ /* 0x000fe2000f8f30ff */
[----:B------:R-:W-:-:S02]  /*0480*/  SHF.R.S32.HI R6, RZ, 0x6, R6 ;  /* 0x00000006ff067819 */ /* 0x000fc40000011406 */
[----:B------:R-:W-:Y:S01]  /*0490*/  LEA.HI R0, R0, R7, RZ, 0x6 ;  /* 0x0000000700007211 */ /* 0x000fe200078f30ff */
[----:B------:R-:W-:-:S03]  /*04a0*/  USHF.R.S32.HI UR4, URZ, 0x6, UR4 ;  /* 0x00000006ff047899 */ /* 0x000fc60008011404 */
[----:B------:R-:W-:-:S04]  /*04b0*/  SHF.R.S32.HI R7, RZ, 0x6, R0 ;  /* 0x00000006ff077819 */ /* 0x000fc80000011400 */
[----:B------:R-:W-:-:S04]  /*04c0*/  VIMNMX3 R0, R6, UR4, R7, PT ;  /* 0x0000000406007c0f */ /* 0x000fc8000b800107 */
[----:B------:R-:W-:-:S13]  /*04d0*/  ISETP.GT.AND P0, PT, R0, RZ, PT ;  /* 0x000000ff0000720c */ /* 0x000fda0003f04270 */
[----:B-1-3--:R-:W-:Y:S05]  /*04e0*/  @P0 BRA `(.L_x_430) ;  /* 0x00000008000c0947 */ /* 0x00afea0003800000 */
[----:B------:R-:W-:Y:S01]  /*04f0*/  ISETP.NE.AND P0, PT, R200, -0x1, PT ;  /* 0xffffffffc800780c */ /* 0x000fe20003f05270 */
[----:B------:R-:W1:Y:S01]  /*0500*/  LDC.64 R4, c[0x0][0x408] ;  /* 0x00010200ff047b82 */ /* 0x000e620000000a00 */
[----:B------:R-:W-:Y:S01]  /*0510*/  IMAD.SHL.U32 R0, R188, 0x8, RZ ;  /* 0x00000008bc007824 */ /* 0x000fe200078e00ff */
[----:B------:R-:W2:Y:S01]  /*0520*/  LDCU UR7, c[0x0][0x3e0] ;  /* 0x00007c00ff0777ac */ /* 0x000ea20008000800 */
[----:B------:R-:W-:Y:S01]  /*0530*/  SHF.R.U32.HI R188, RZ, 0x3, R188 ;  /* 0x00000003ffbc7819 */ /* 0x000fe200000116bc */
[----:B------:R-:W-:Y:S01]  /*0540*/  BSSY.RECONVERGENT B0, `(.L_x_431) ;  /* 0x000002b000007945 */ /* 0x000fe20003800200 */
[----:B------:R-:W-:Y:S01]  /*0550*/  IADD3 R11, PT, PT, -R2, R11, RZ ;  /* 0x0000000b020b7210 */ /* 0x000fe20007ffe1ff */
[----:B------:R-:W3:Y:S02]  /*0560*/  LDCU.64 UR4, c[0x0][0x410] ;  /* 0x00008200ff0477ac */ /* 0x000ee40008000a00 */
[----:B------:R-:W-:Y:S01]  /*0570*/  VIADD R10, R188, 0x10 ;  /* 0x00000010bc0a7836 */ /* 0x000fe20000000000 */
[----:B------:R-:W4:Y:S03]  /*0580*/  LDCU UR6, c[0x0][0x434] ;  /* 0x00008680ff0677ac */ /* 0x000f260008000800 */
[----:B------:R-:W5:Y:S01]  /*0590*/  @!P0 LDC.64 R6, c[0x0][0x400] ;  /* 0x00010000ff068b82 */ /* 0x000f620000000a00 */
[----:B------:R-:W-:Y:S01]  /*05a0*/  ISETP.GE.AND P3, PT, R10, R11, PT ;  /* 0x0000000b0a00720c */ /* 0x000fe20003f66270 */
[----:B-1----:R-:W-:-:S04]  /*05b0*/  @P0 IMAD.WIDE.U32 R14, R200, R4, RZ ;  /* 0x00000004c80e0225 */ /* 0x002fc800078e00ff */
[C---:B-----5:R-:W-:Y:S01]  /*05c0*/  @!P0 IMAD.WIDE.U32 R12, R3.reuse, R6, RZ ;  /* 0x00000006030c8225 */ /* 0x060fe200078e00ff */
[----:B------:R-:W-:Y:S02]  /*05d0*/  LOP3.LUT R6, R0, 0x38, RZ, 0xc0, !PT ;  /* 0x0000003800067812 */ /* 0x000fe400078ec0ff */
[----:B------:R-:W-:Y:S01]  /*05e0*/  @P0 MOV R12, R14 ;  /* 0x0000000e000c0202 */ /* 0x000fe20000000f00 */
[----:B------:R-:W-:Y:S01]  /*05f0*/  @!P0 IMAD R0, R3, R7, R13 ;  /* 0x0000000703008224 */ /* 0x000fe200078e020d */
[----:B------:R-:W-:Y:S01]  /*0600*/  LOP3.LUT R14, R6, 0x80, RZ, 0xfc, !PT ;  /* 0x00000080060e7812 */ /* 0x000fe200078efcff */
[----:B------:R-:W-:Y:S02]  /*0610*/  IMAD.MOV.U32 R7, RZ, RZ, RZ ;  /* 0x000000ffff077224 */ /* 0x000fe400078e00ff */
[----:B------:R-:W-:Y:S01]  /*0620*/  @P0 IMAD R0, R200, R5, R15 ;  /* 0x00000005c8000224 */ /* 0x000fe200078e020f */
[----:B------:R-:W-:Y:S01]  /*0630*/  LOP3.LUT R15, R6, 0x40, RZ, 0xfc, !PT ;  /* 0x00000040060f7812 */ /* 0x000fe200078efcff */
[----:B------:R-:W-:-:S04]  /*0640*/  IMAD.WIDE.U32 R16, R2, R4, R6 ;  /* 0x0000000402107225 */ /* 0x000fc800078e0006 */
[----:B------:R-:W-:Y:S01]  /*0650*/  IMAD R3, R2, R5, R17 ;  /* 0x0000000502037224 */ /* 0x000fe200078e0211 */
[----:B------:R-:W-:-:S05]  /*0660*/  IADD3 R12, P0, PT, R12, R16, RZ ;  /* 0x000000100c0c7210 */ /* 0x000fca0007f1e0ff */
[----:B------:R-:W-:Y:S01]  /*0670*/  IMAD.X R13, R0, 0x1, R3, P0 ;  /* 0x00000001000d7824 */ /* 0x000fe200000e0603 */
[-C--:B------:R-:W-:Y:S01]  /*0680*/  ISETP.GE.AND P0, PT, R188, R11.reuse, PT ;  /* 0x0000000bbc00720c */ /* 0x080fe20003f06270 */
[----:B--2---:R-:W-:Y:S01]  /*0690*/  IMAD R3, R8, UR7, R19 ;  /* 0x0000000708037c24 */ /* 0x004fe2000f8e0213 */
[C---:B------:R-:W-:Y:S01]  /*06a0*/  IADD3 R8, PT, PT, R188.reuse, 0x20, RZ ;  /* 0x00000020bc087810 */ /* 0x040fe20007ffe0ff */
[----:B---3--:R-:W-:Y:S01]  /*06b0*/  IMAD.WIDE.U32 R12, R19, UR4, R12 ;  /* 0x00000004130c7c25 */ /* 0x008fe2000f8e000c */
[----:B------:R-:W-:Y:S02]  /*06c0*/  IADD3 R0, PT, PT, R188, 0x30, RZ ;  /* 0x00000030bc007810 */ /* 0x000fe40007ffe0ff */
[-C--:B------:R-:W-:Y:S01]  /*06d0*/  ISETP.GE.AND P2, PT, R8, R11.reuse, PT ;  /* 0x0000000b0800720c */ /* 0x080fe20003f46270 */
[----:B----4-:R-:W-:Y:S01]  /*06e0*/  IMAD R3, R3, UR6, R2 ;  /* 0x0000000603037c24 */ /* 0x010fe2000f8e0202 */
[----:B------:R-:W-:Y:S01]  /*06f0*/  ISETP.GE.AND P1, PT, R0, R11, PT ;  /* 0x0000000b0000720c */ /* 0x000fe20003f26270 */
[----:B------:R-:W-:-:S04]  /*0700*/  IMAD R19, R19, UR5, R13 ;  /* 0x0000000513137c24 */ /* 0x000fc8000f8e020d */
[----:B------:R-:W-:Y:S08]  /*0710*/  @P0 BRA `(.L_x_432) ;  /* 0x0000000000340947 */ /* 0x000ff00003800000 */
[----:B------:R-:W1:Y:S01]  /*0720*/  LDCU UR6, c[0x0][0x440] ;  /* 0x00008800ff0677ac */ /* 0x000e620008000800 */
[----:B------:R-:W-:Y:S01]  /*0730*/  IMAD.MOV.U32 R18, RZ, RZ, R12 ;  /* 0x000000ffff127224 */ /* 0x000fe200078e000c */
[----:B------:R-:W2:Y:S03]  /*0740*/  LDCU.64 UR4, c[0x0][0x3f0] ;  /* 0x00007e00ff0477ac */ /* 0x000ea60008000a00 */
[----:B------:R-:W-:-:S04]  /*0750*/  IMAD.WIDE.U32 R20, R188, R4, R18 ;  /* 0x00000004bc147225 */ /* 0x000fc800078e0012 */
[----:B------:R-:W-:Y:S01]  /*0760*/  IMAD R2, R188, R5, R21 ;  /* 0x00000005bc027224 */ /* 0x000fe200078e0215 */
[----:B-1----:R-:W-:Y:S02]  /*0770*/  ISETP.GE.AND P6, PT, R6, UR6, PT ;  /* 0x0000000606007c0c */ /* 0x002fe4000bfc6270 */
[----:B------:R-:W-:Y:S02]  /*0780*/  ISETP.GE.AND P5, PT, R15, UR6, PT ;  /* 0x000000060f007c0c */ /* 0x000fe4000bfa6270 */
[----:B------:R-:W-:Y:S02]  /*0790*/  ISETP.GE.AND P4, PT, R14, UR6, PT ;  /* 0x000000060e007c0c */ /* 0x000fe4000bf86270 */
[----:B--2---:R-:W-:-:S04]  /*07a0*/  LEA R16, P0, R20, UR4, 0x1 ;  /* 0x0000000414107c11 */ /* 0x004fc8000f8008ff */
[----:B------:R-:W-:-:S05]  /*07b0*/  LEA.HI.X R17, R20, UR5, R2, 0x1, P0 ;  /* 0x0000000514117c11 */ /* 0x000fca00080f0c02 */
[----:B------:R1:W-:Y:S04]  /*07c0*/  @!P6 STG.E.128 desc[UR16][R16.64], RZ ;  /* 0x000000ff1000e986 */ /* 0x0003e8000c101d10 */
[----:B------:R1:W-:Y:S04]  /*07d0*/  @!P5 STG.E.128 desc[UR16][R16.64+0x80], RZ ;  /* 0x000080ff1000d986 */ /* 0x0003e8000c101d10 */
[----:B------:R1:W-:Y:S02]  /*07e0*/  @!P4 STG.E.128 desc[UR16][R16.64+0x100], RZ ;  /* 0x000100ff1000c986 */ /* 0x0003e4000c101d10 */
.L_x_432:
[----:B------:R-:W-:Y:S05]  /*07f0*/  BSYNC.RECONVERGENT B0 ;  /* 0x0000000000007941 */ /* 0x000fea0003800200 */
.L_x_431:
[----:B------:R-:W-:Y:S04]  /*0800*/  BSSY.RECONVERGENT B0, `(.L_x_433) ;  /* 0x0000014000007945 */ /* 0x000fe80003800200 */
[----:B------:R-:W-:Y:S05]  /*0810*/  @P3 BRA `(.L_x_434) ;  /* 0x0000000000483947 */ /* 0x000fea0003800000 */
[----:B------:R-:W2:Y:S01]  /*0820*/  LDCU UR6, c[0x0][0x440] ;  /* 0x00008800ff0677ac */ /* 0x000ea20008000800 */
[----:B------:R-:W-:Y:S01]  /*0830*/  IADD3 R9, P0, PT, R188, 0x10, RZ ;  /* 0x00000010bc097810 */ /* 0x000fe20007f1e0ff */
[----:B-1----:R-:W-:Y:S01]  /*0840*/  IMAD.MOV.U32 R16, RZ, RZ, R12 ;  /* 0x000000ffff107224 */ /* 0x002fe200078e000c */
[----:B------:R-:W1:Y:S03]  /*0850*/  LDCU.64 UR4, c[0x0][0x3f0] ;  /* 0x00007e00ff0477ac */ /* 0x000e660008000a00 */
[----:B------:R-:W-:-:S04]  /*0860*/  IMAD.X R17, RZ, RZ, RZ, P0 ;  /* 0x000000ffff117224 */ /* 0x000fc800000e06ff */
[----:B------:R-:W-:Y:S01]  /*0870*/  IMAD R2, R17, R4, RZ ;  /* 0x0000000411027224 */ /* 0x000fe200078e02ff */
[----:B------:R-:W-:-:S03]  /*0880*/  MOV R17, R19 ;  /* 0x0000001300117202 */ /* 0x000fc60000000f00 */
[C---:B------:R-:W-:Y:S02]  /*0890*/  IMAD R2, R9.reuse, R5, R2 ;  /* 0x0000000509027224 */ /* 0x040fe400078e0202 */
[----:B------:R-:W-:Y:S01]  /*08a0*/  IMAD.WIDE.U32 R16, R9, R4, R16 ;  /* 0x0000000409107225 */ /* 0x000fe200078e0010 */
[----:B--2---:R-:W-:Y:S02]  /*08b0*/  ISETP.GE.AND P4, PT, R6, UR6, PT ;  /* 0x0000000606007c0c */ /* 0x004fe4000bf86270 */
[----:B------:R-:W-:Y:S01]  /*08c0*/  ISETP.GE.AND P3, PT, R15, UR6, PT ;  /* 0x000000060f007c0c */ /* 0x000fe2000bf66270 */
[----:B------:R-:W-:Y:S01]  /*08d0*/  IMAD.IADD R2, R17, 0x1, R2 ;  /* 0x0000000111027824 */ /* 0x000fe200078e0202 */
[----:B------:R-:W-:Y:S02]  /*08e0*/  ISETP.GE.AND P0, PT, R14, UR6, PT ;  /* 0x000000060e007c0c */ /* 0x000fe4000bf06270 */
[----:B-1----:R-:W-:-:S04]  /*08f0*/  LEA R20, P5, R16, UR4, 0x1 ;  /* 0x0000000410147c11 */ /* 0x002fc8000f8a08ff */
[----:B------:R-:W-:-:S05]  /*0900*/  LEA.HI.X R21, R16, UR5, R2, 0x1, P5 ;  /* 0x0000000510157c11 */ /* 0x000fca000a8f0c02 */
[----:B------:R2:W-:Y:S04]  /*0910*/  @!P4 STG.E.128 desc[UR16][R20.64], RZ ;  /* 0x000000ff1400c986 */ /* 0x0005e8000c101d10 */
[----:B------:R2:W-:Y:S04]  /*0920*/  @!P3 STG.E.128 desc[UR16][R20.64+0x80], RZ ;  /* 0x000080ff1400b986 */ /* 0x0005e8000c101d10 */
[----:B------:R2:W-:Y:S02]  /*0930*/  @!P0 STG.E.128 desc[UR16][R20.64+0x100], RZ ;  /* 0x000100ff14008986 */ /* 0x0005e4000c101d10 */
.L_x_434:
[----:B------:R-:W-:Y:S05]  /*0940*/  BSYNC.RECONVERGENT B0 ;  /* 0x0000000000007941 */ /* 0x000fea0003800200 */
.L_x_433:
[----:B------:R-:W-:Y:S04]  /*0950*/  BSSY.RECONVERGENT B0, `(.L_x_435) ;  /* 0x0000014000007945 */ /* 0x000fe80003800200 */
[----:B------:R-:W-:Y:S05]  /*0960*/  @P2 BRA `(.L_x_436) ;  /* 0x0000000000482947 */ /* 0x000fea0003800000 */
[----:B------:R-:W3:Y:S01]  /*0970*/  LDCU UR6, c[0x0][0x440] ;  /* 0x00008800ff0677ac */ /* 0x000ee20008000800 */
[----:B------:R-:W-:Y:S01]  /*0980*/  IADD3 R9, P0, PT, R188, 0x20, RZ ;  /* 0x00000020bc097810 */ /* 0x000fe20007f1e0ff */
[----:B-1----:R-:W-:Y:S01]  /*0990*/  IMAD.MOV.U32 R16, RZ, RZ, R12 ;  /* 0x000000ffff107224 */ /* 0x002fe200078e000c */
[----:B------:R-:W2:Y:S03]  /*09a0*/  LDCU.64 UR4, c[0x0][0x3f0] ;  /* 0x00007e00ff0477ac */ /* 0x000ea60008000a00 */
[----:B------:R-:W-:-:S04]  /*09b0*/  IMAD.X R17, RZ, RZ, RZ, P0 ;  /* 0x000000ffff117224 */ /* 0x000fc800000e06ff */
[----:B------:R-:W-:Y:S01]  /*09c0*/  IMAD R2, R17, R4, RZ ;  /* 0x0000000411027224 */ /* 0x000fe200078e02ff */
[----:B------:R-:W-:-:S03]  /*09d0*/  MOV R17, R19 ;  /* 0x0000001300117202 */ /* 0x000fc60000000f00 */
[C---:B------:R-:W-:Y:S02]  /*09e0*/  IMAD R2, R9.reuse, R5, R2 ;  /* 0x0000000509027224 */ /* 0x040fe400078e0202 */
[----:B------:R-:W-:Y:S01]  /*09f0*/  IMAD.WIDE.U32 R16, R9, R4, R16 ;  /* 0x0000000409107225 */ /* 0x000fe200078e0010 */
[----:B---3--:R-:W-:Y:S02]  /*0a00*/  ISETP.GE.AND P3, PT, R6, UR6, PT ;  /* 0x0000000606007c0c */ /* 0x008fe4000bf66270 */
[----:B------:R-:W-:Y:S01]  /*0a10*/  ISETP.GE.AND P2, PT, R15, UR6, PT ;  /* 0x000000060f007c0c */ /* 0x000fe2000bf46270 */
[----:B------:R-:W-:Y:S01]  /*0a20*/  IMAD.IADD R9, R17, 0x1, R2 ;  /* 0x0000000111097824 */ /* 0x000fe200078e0202 */
[----:B------:R-:W-:Y:S02]  /*0a30*/  ISETP.GE.AND P0, PT, R14, UR6, PT ;  /* 0x000000060e007c0c */ /* 0x000fe4000bf06270 */
[----:B--2---:R-:W-:-:S04]  /*0a40*/  LEA R20, P4, R16, UR4, 0x1 ;  /* 0x0000000410147c11 */ /* 0x004fc8000f8808ff */
[----:B------:R-:W-:-:S05]  /*0a50*/  LEA.HI.X R21, R16, UR5, R9, 0x1, P4 ;  /* 0x0000000510157c11 */ /* 0x000fca000a0f0c09 */
[----:B------:R3:W-:Y:S04]  /*0a60*/  @!P3 STG.E.128 desc[UR16][R20.64], RZ ;  /* 0x000000ff1400b986 */ /* 0x0007e8000c101d10 */
[----:B------:R3:W-:Y:S04]  /*0a70*/  @!P2 STG.E.128 desc[UR16][R20.64+0x80], RZ ;  /* 0x000080ff1400a986 */ /* 0x0007e8000c101d10 */
[----:B------:R3:W-:Y:S02]  /*0a80*/  @!P0 STG.E.128 desc[UR16][R20.64+0x100], RZ ;  /* 0x000100ff14008986 */ /* 0x0007e4000c101d10 */
.L_x_436:
[----:B------:R-:W-:Y:S05]  /*0a90*/  BSYNC.RECONVERGENT B0 ;  /* 0x0000000000007941 */ /* 0x000fea0003800200 */
.L_x_435:
[----:B------:R-:W-:Y:S04]  /*0aa0*/  BSSY.RECONVERGENT B0, `(.L_x_437) ;  /* 0x0000013000007945 */ /* 0x000fe80003800200 */
[----:B------:R-:W-:Y:S05]  /*0ab0*/  @P1 BRA `(.L_x_438) ;  /* 0x0000000000441947 */ /* 0x000fea0003800000 */
[----:B------:R-:W4:Y:S01]  /*0ac0*/  LDCU UR6, c[0x0][0x440] ;  /* 0x00008800ff0677ac */ /* 0x000f220008000800 */
[----:B------:R-:W-:Y:S01]  /*0ad0*/  IADD3 R9, P0, PT, R188, 0x30, RZ ;  /* 0x00000030bc097810 */ /* 0x000fe20007f1e0ff */
[----:B------:R-:W5:Y:S04]  /*0ae0*/  LDCU.64 UR4, c[0x0][0x3f0] ;  /* 0x00007e00ff0477ac */ /* 0x000f680008000a00 */
[----:B------:R-:W-:-:S04]  /*0af0*/  IMAD.X R13, RZ, RZ, RZ, P0 ;  /* 0x000000ffff0d7224 */ /* 0x000fc800000e06ff */
[-C--:B------:R-:W-:Y:S02]  /*0b00*/  IMAD R2, R13, R4.reuse, RZ ;  /* 0x000000040d027224 */ /* 0x080fe400078e02ff */
[----:B------:R-:W-:Y:S02]  /*0b10*/  IMAD.MOV.U32 R13, RZ, RZ, R19 ;  /* 0x000000ffff0d7224 */ /* 0x000fe400078e0013 */
[C---:B------:R-:W-:Y:S02]  /*0b20*/  IMAD R5, R9.reuse, R5, R2 ;  /* 0x0000000509057224 */ /* 0x040fe400078e0202 */
[----:B------:R-:W-:Y:S01]  /*0b30*/  IMAD.WIDE.U32 R12, R9, R4, R12 ;  /* 0x00000004090c7225 */ /* 0x000fe200078e000c */
[----:B----4-:R-:W-:Y:S02]  /*0b40*/  ISETP.GE.AND P1, PT, R15, UR6, PT ;  /* 0x000000060f007c0c */ /* 0x010fe4000bf26270 */
[----:B------:R-:W-:Y:S01]  /*0b50*/  ISETP.GE.AND P2, PT, R6, UR6, PT ;  /* 0x0000000606007c0c */ /* 0x000fe2000bf46270 */
[----:B------:R-:W-:Y:S01]  /*0b60*/  IMAD.IADD R5, R13, 0x1, R5 ;  /* 0x000000010d057824 */ /* 0x000fe200078e0205 */
[----:B------:R-:W-:-:S02]  /*0b70*/  ISETP.GE.AND P0, PT, R14, UR6, PT ;  /* 0x000000060e007c0c */ /* 0x000fc4000bf06270 */
[----:B-----5:R-:W-:-:S04]  /*0b80*/  LEA R4, P3, R12, UR4, 0x1 ;  /* 0x000000040c047c11 */ /* 0x020fc8000f8608ff */
[----:B------:R-:W-:-:S05]  /*0b90*/  LEA.HI.X R5, R12, UR5, R5, 0x1, P3 ;  /* 0x000000050c057c11 */ /* 0x000fca00098f0c05 */
[----:B------:R4:W-:Y:S04]  /*0ba0*/  @!P2 STG.E.128 desc[UR16][R4.64], RZ ;  /* 0x000000ff0400a986 */ /* 0x0009e8000c101d10 */
[----:B------:R4:W-:Y:S04]  /*0bb0*/  @!P1 STG.E.128 desc[UR16][R4.64+0x80], RZ ;  /* 0x000080ff04009986 */ /* 0x0009e8000c101d10 */
[----:B------:R4:W-:Y:S02]  /*0bc0*/  @!P0 STG.E.128 desc[UR16][R4.64+0x100], RZ ;  /* 0x000100ff04008986 */ /* 0x0009e4000c101d10 */
.L_x_438:
[----:B------:R-:W-:Y:S05]  /*0bd0*/  BSYNC.RECONVERGENT B0 ;  /* 0x0000000000007941 */ /* 0x000fea0003800200 */
.L_x_437:
[----:B------:R-:W5:Y:S01]  /*0be0*/  LDCU.64 UR4, c[0x0][0x420] ;  /* 0x00008400ff0477ac */ /* 0x000f620008000a00 */
[----:B------:R-:W-:-:S04]  /*0bf0*/  ISETP.NE.AND P4, PT, R6, RZ, PT ;  /* 0x000000ff0600720c */ /* 0x000fc80003f85270 */
[-C--:B------:R-:W-:Y:S02]  /*0c00*/  ISETP.GE.OR P3, PT, R188, R11.reuse, P4 ;  /* 0x0000000bbc00720c */ /* 0x080fe40002766670 */
[-C--:B------:R-:W-:Y:S02]  /*0c10*/  ISETP.GE.OR P2, PT, R10, R11.reuse, P4 ;  /* 0x0000000b0a00720c */ /* 0x080fe40002746670 */
[-C--:B------:R-:W-:Y:S02]  /*0c20*/  ISETP.GE.OR P1, PT, R8, R11.reuse, P4 ;  /* 0x0000000b0800720c */ /* 0x080fe40002726670 */
[C---:B------:R-:W-:Y:S02]  /*0c30*/  IADD3 R188, P0, PT, R3.reuse, R188, RZ ;  /* 0x000000bc03bc7210 */ /* 0x040fe40007f1e0ff */
[----:B------:R-:W-:Y:S02]  /*0c40*/  ISETP.GE.OR P4, PT, R0, R11, P4 ;  /* 0x0000000b0000720c */ /* 0x000fe40002786670 */
[----:B------:R-:W-:-:S02]  /*0c50*/  LEA.HI.X.SX32 R3, R3, RZ, 0x1, P0 ;  /* 0x000000ff03037211 */ /* 0x000fc400000f0eff */
[C---:B-----5:R-:W-:Y:S01]  /*0c60*/  LEA R2, P0, R188.reuse, UR4, 0x2 ;  /* 0x00000004bc027c11 */ /* 0x060fe2000f8010ff */
[----:B------:R-:W-:Y:S02]  /*0c70*/  @!P3 IMAD.MOV.U32 R9, RZ, RZ, 0x7f800000 ;  /* 0x7f800000ff09b424 */ /* 0x000fe400078e00ff */
[----:B------:R-:W-:Y:S01]  /*0c80*/  @!P2 IMAD.MOV.U32 R7, RZ, RZ, 0x7f800000 ;  /* 0x7f800000ff07a424 */ /* 0x000fe200078e00ff */
[----:B------:R-:W-:Y:S01]  /*0c90*/  LEA.HI.X R3, R188, UR5, R3, 0x2, P0 ;  /* 0x00000005bc037c11 */ /* 0x000fe200080f1403 */
[----:B----4-:R-:W-:-:S04]  /*0ca0*/  @!P1 IMAD.MOV.U32 R5, RZ, RZ, 0x7f800000 ;  /* 0x7f800000ff059424 */ /* 0x010fc800078e00ff */
[----:B------:R4:W-:Y:S04]  /*0cb0*/  @!P3 STG.E desc[UR16][R2.64], R9 ;  /* 0x000000090200b986 */ /* 0x0009e8000c101910 */
[----:B------:R4:W-:Y:S04]  /*0cc0*/  @!P2 STG.E desc[UR16][R2.64+0x40], R7 ;  /* 0x000040070200a986 */ /* 0x0009e8000c101910 */
[----:B------:R4:W-:Y:S01]  /*0cd0*/  @!P1 STG.E desc[UR16][R2.64+0x80], R5 ;  /* 0x0000800502009986 */ /* 0x0009e2000c101910 */
[----:B------:R-:W-:Y:S05]  /*0ce0*/  @P4 EXIT ;  /* 0x000000000000494d */ /* 0x000fea0003800000 */
[----:B----4-:R-:W-:-:S05]  /*0cf0*/  MOV R5, 0x7f800000 ;  /* 0x7f80000000057802 */ /* 0x010fca0000000f00 */
[----:B------:R-:W-:Y:S01]  /*0d00*/  STG.E desc[UR16][R2.64+0xc0], R5 ;  /* 0x0000c00502007986 */ /* 0x000fe2000c101910 */
[----:B------:R-:W-:Y:S05]  /*0d10*/  EXIT ;  /* 0x000000000000794d */ /* 0x000fea0003800000 */
.L_x_430:
[----:B------:R-:W1:Y:S01]  /*0d20*/  LDCU.64 UR4, c[0x0][0x4d8] ;  /* 0x00009b00ff0477ac */ /* 0x000e620008000a00 */
[----:B------:R-:W2:Y:S01]  /*0d30*/  LDCU.64 UR8, c[0x0][0x4e0] ;  /* 0x00009c00ff0877ac */ /* 0x000ea20008000a00 */
[----:B-1----:R-:W-:-:S04]  /*0d40*/  UISETP.NE.U32.AND UP0, UPT, UR4, URZ, UPT ;  /* 0x000000ff0400728c */ /* 0x002fc8000bf05070 */
[----:B------:R-:W-:Y:S02]  /*0d50*/  UISETP.NE.AND.EX UP0, UPT, UR5, URZ, UPT, UP0 ;  /* 0x000000ff0500728c */ /* 0x000fe4000bf05300 */
[----:B--2---:R-:W-:-:S04]  /*0d60*/  UISETP.NE.U32.AND UP1, UPT, UR8, URZ, UPT ;  /* 0x000000ff0800728c */ /* 0x004fc8000bf25070 */
[----:B------:R-:W-:-:S03]  /*0d70*/  UISETP.NE.AND.EX UP1, UPT, UR9, URZ, UPT, UP1 ;  /* 0x000000ff0900728c */ /* 0x000fc6000bf25310 */
[----:B------:R-:W-:Y:S08]  /*0d80*/  BRA.U !UP0, `(.L_x_439) ;  /* 0x00000001080c7547 */ /* 0x000ff0000b800000 */
[----:B------:R-:W-:-:S04]  /*0d90*/  IADD3 R8, P0, PT, R13, UR4, RZ ;  /* 0x000000040d087c10 */ /* 0x000fc8000ff1e0ff */
[----:B------:R-:W-:-:S05]  /*0da0*/  IADD3.X R9, PT, PT, R10, UR5, RZ, P0, !PT ;  /* 0x000000050a097c10 */ /* 0x000fca00087fe4ff */
[----:B------:R1:W5:Y:S04]  /*0db0*/  LDG.E R8, desc[UR16][R8.64] ;  /* 0x0000001008087981 */ /* 0x000368000c1e1900 */
.L_x_439:
[----:B------:R-:W-:Y:S05]  /*0dc0*/  BRA.U !UP1, `(.L_x_440) ;  /* 0x0000000509887547 */ /* 0x000fea000b800000 */
[----:B-1----:R-:W1:Y:S01]  /*0dd0*/  LDC R9, c[0x0][0x4f0] ;  /* 0x00013c00ff097b82 */ /* 0x002e620000000800 */
[----:B------:R-:W-:Y:S01]  /*0de0*/  LEA R4, R0, 0xffffffc0, 0x6 ;  /* 0xffffffc000047811 */ /* 0x000fe200078e30ff */
[----:B------:R-:W2:Y:S03]  /*0df0*/  LDCU.64 UR4, c[0x0][0x4e8] ;  /* 0x00009d00ff0477ac */ /* 0x000ea60008000a00 */
[----:B------:R-:W-:Y:S01]  /*0e00*/  IABS R5, R4 ;  /* 0x0000000400057213 */ /* 0x000fe20000000000 */
[----:B------:R-:W3:Y:S04]  /*0e10*/  LDCU.64 UR6, c[0x0][0x3a0] ;  /* 0x00007400ff0677ac */ /* 0x000ee80008000a00 */
[----:B-----5:R-:W-:Y:S01]  /*0e20*/  IMAD.MOV.U32 R8, RZ, RZ, R5 ;  /* 0x000000ffff087224 */ /* 0x020fe200078e0005 */
[----:B------:R-:W4:Y:S01]  /*0e30*/  LDCU.64 UR12, c[0x0][0x3b8] ;  /* 0x00007700ff0c77ac */ /* 0x000f220008000a00 */
[----:B------:R-:W3:Y:S01]  /*0e40*/  LDCU.64 UR10, c[0x0][0x3c0] ;  /* 0x00007800ff0a77ac */ /* 0x000ee20008000a00 */
[----:B-1----:R-:W-:-:S04]  /*0e50*/  IABS R7, R9 ;  /* 0x0000000900077213 */ /* 0x002fc80000000000 */
[----:B------:R-:W1:Y:S08]  /*0e60*/  I2F.RP R10, R7 ;  /* 0x00000007000a7306 */ /* 0x000e700000209400 */
[----:B-1----:R-:W1:Y:S02]  /*0e70*/  MUFU.RCP R12, R10 ;  /* 0x0000000a000c7308 */ /* 0x002e640000001000 */
[----:B-1----:R-:W-:-:S06]  /*0e80*/  IADD3 R12, PT, PT, R12, 0xffffffe, RZ ;  /* 0x0ffffffe0c0c7810 */ /* 0x002fcc0007ffe0ff */
[----:B------:R-:W1:Y:S02]  /*0e90*/  F2I.FTZ.U32.TRUNC.NTZ R13, R12 ;  /* 0x0000000c000d7305 */ /* 0x000e64000021f000 */
[----:B-1----:R-:W-:Y:S01]  /*0ea0*/  IMAD.MOV R6, RZ, RZ, -R13 ;  /* 0x000000ffff067224 */ /* 0x002fe200078e0a0d */
[----:B------:R-:W-:-:S03]  /*0eb0*/  MOV R12, RZ ;  /* 0x000000ff000c7202 */ /* 0x000fc60000000f00 */
[----:B------:R-:W-:-:S04]  /*0ec0*/  IMAD R6, R6, R7, RZ ;  /* 0x0000000706067224 */ /* 0x000fc800078e02ff */
[----:B------:R-:W-:-:S06]  /*0ed0*/  IMAD.HI.U32 R13, R13, R6, R12 ;  /* 0x000000060d0d7227 */ /* 0x000fcc00078e000c */
[----:B------:R-:W-:-:S05]  /*0ee0*/  IMAD.HI.U32 R5, R13, R8, RZ ;  /* 0x000000080d057227 */ /* 0x000fca00078e00ff */
[----:B------:R-:W-:-:S05]  /*0ef0*/  IADD3 R6, PT, PT, -R5, RZ, RZ ;  /* 0x000000ff05067210 */ /* 0x000fca0007ffe1ff */
[----:B------:R-:W-:-:S05]  /*0f00*/  IMAD R6, R7, R6, R8 ;  /* 0x0000000607067224 */ /* 0x000fca00078e0208 */
[----:B------:R-:W-:-:S13]  /*0f10*/  ISETP.GT.U32.AND P2, PT, R7, R6, PT ;  /* 0x000000060700720c */ /* 0x000fda0003f44070 */
[----:B------:R-:W-:Y:S01]  /*0f20*/  @!P2 IMAD.IADD R6, R6, 0x1, -R7 ;  /* 0x000000010606a824 */ /* 0x000fe200078e0a07 */
[----:B------:R-:W-:Y:S02]  /*0f30*/  @!P2 IADD3 R5, PT, PT, R5, 0x1, RZ ;  /* 0x000000010505a810 */ /* 0x000fe40007ffe0ff */
[----:B------:R-:W-:Y:S02]  /*0f40*/  ISETP.NE.AND P2, PT, R9, RZ, PT ;  /* 0x000000ff0900720c */ /* 0x000fe40003f45270 */
[----:B------:R-:W-:Y:S02]  /*0f50*/  ISETP.GE.U32.AND P0, PT, R6, R7, PT ;  /* 0x000000070600720c */ /* 0x000fe40003f06070 */
[----:B------:R-:W-:-:S04]  /*0f60*/  LOP3.LUT R6, R4, R9, RZ, 0x3c, !PT ;  /* 0x0000000904067212 */ /* 0x000fc800078e3cff */
[----:B------:R-:W-:Y:S01]  /*0f70*/  ISETP.GE.AND P1, PT, R6, RZ, PT ;  /* 0x000000ff0600720c */ /* 0x000fe20003f26270 */
[----:B--2---:R-:W-:-:S04]  /*0f80*/  IMAD.WIDE.U32 R6, R3, UR4, RZ ;  /* 0x0000000403067c25 */ /* 0x004fc8000f8e00ff */
[----:B------:R-:W-:Y:S01]  /*0f90*/  IMAD R205, R3, UR5, R7 ;  /* 0x0000000503cd7c24 */ /* 0x000fe2000f8e0207 */
[----:B------:R-:W1:Y:S01]  /*0fa0*/  LDCU.64 UR4, c[0x0][0x3a8] ;  /* 0x00007500ff0477ac */ /* 0x000e620008000a00 */
[----:B------:R-:W-:Y:S01]  /*0fb0*/  @P0 VIADD R5, R5, 0x1 ;  /* 0x0000000105050836 */ /* 0x000fe20000000000 */
[----:B------:R-:W-:-:S04]  /*0fc0*/  LEA R204, P0, R6, UR8, 0x2 ;  /* 0x0000000806cc7c11 */ /* 0x000fc8000f8010ff */
[----:B------:R-:W-:Y:S02]  /*0fd0*/  LEA.HI.X R205, R6, UR9, R205, 0x2, P0 ;  /* 0x0000000906cd7c11 */ /* 0x000fe400080f14cd */
[----:B------:R-:W-:Y:S01]  /*0fe0*/  @!P1 IADD3 R5, PT, PT, -R5, RZ, RZ ;  /* 0x000000ff05059210 */ /* 0x000fe20007ffe1ff */
[----:B------:R-:W2:Y:S01]  /*0ff0*/  LDC R6, c[0x0][0x3e8] ;  /* 0x0000fa00ff067b82 */ /* 0x000ea20000000800 */
[----:B------:R-:W-:-:S05]  /*1000*/  @!P2 LOP3.LUT R5, RZ, R9, RZ, 0x33, !PT ;  /* 0x00000009ff05a212 */ /* 0x000fca00078e33ff */
[----:B------:R-:W-:-:S05]  /*1010*/  IMAD.WIDE R20, R5, 0x4, R204 ;  /* 0x0000000405147825 */ /* 0x000fca00078e02cc */
[----:B------:R-:W2:Y:S01]  /*1020*/  LDG.E R8, desc[UR16][R20.64] ;  /* 0x0000001014087981 */ /* 0x000ea2000c1e1900 */
[----:B------:R-:W-:Y:S01]  /*1030*/  IADD3 R5, PT, PT, -R5, RZ, RZ ;  /* 0x000000ff05057210 */ /* 0x000fe20007ffe1ff */
[----:B---3--:R-:W-:Y:S01]  /*1040*/  IMAD.U32 R144, RZ, RZ, UR10 ;  /* 0x0000000aff907e24 */ /* 0x008fe2000f8e00ff */
[----:B----4-:R-:W-:Y:S01]  /*1050*/  MOV R134, UR12 ;  /* 0x0000000c00867c02 */ /* 0x010fe20008000f00 */
[----:B------:R-:W-:Y:S01]  /*1060*/  IMAD.U32 R145, RZ, RZ, UR11 ;  /* 0x0000000bff917e24 */ /* 0x000fe2000f8e00ff */
[----:B------:R-:W-:Y:S01]  /*1070*/  MOV R135, UR13 ;  /* 0x0000000d00877c02 */ /* 0x000fe20008000f00 */
[----:B------:R-:W-:-:S05]  /*1080*/  IMAD R4, R9, R5, R4 ;  /* 0x0000000509047224 */ /* 0x000fca00078e0204 */
[----:B------:R-:W-:Y:S02]  /*1090*/  SHF.R.S32.HI R5, RZ, 0x1f, R4 ;  /* 0x0000001fff057819 */ /* 0x000fe40000011404 */
[----:B--2---:R-:W-:-:S04]  /*10a0*/  IABS R10, R6 ;  /* 0x00000006000a7213 */ /* 0x004fc80000000000 */
[----:B------:R-:W2:Y:S08]  /*10b0*/  I2F.RP R13, R10 ;  /* 0x0000000a000d7306 */ /* 0x000eb00000209400 */
[----:B--2---:R-:W2:Y:S02]  /*10c0*/  MUFU.RCP R16, R13 ;  /* 0x0000000d00107308 */ /* 0x004ea40000001000 */
[----:B--2---:R-:W-:-:S06]  /*10d0*/  VIADD R16, R16, 0xffffffe ;  /* 0x0ffffffe10107836 */ /* 0x004fcc0000000000 */
[----:B------:R-:W2:Y:S02]  /*10e0*/  F2I.FTZ.U32.TRUNC.NTZ R17, R16 ;  /* 0x0000001000117305 */ /* 0x000ea4000021f000 */
[----:B--2---:R-:W-:Y:S02]  /*10f0*/  IADD3 R7, PT, PT, RZ, -R17, RZ ;  /* 0x80000011ff077210 */ /* 0x004fe40007ffe0ff */
[----:B------:R-:W-:-:S03]  /*1100*/  MOV R16, RZ ;  /* 0x000000ff00107202 */ /* 0x000fc60000000f00 */
[----:B------:R-:W-:Y:S01]  /*1110*/  IMAD R12, R7, R10, RZ ;  /* 0x0000000a070c7224 */ /* 0x000fe200078e02ff */
[----:B------:R-:W-:-:S03]  /*1120*/  IABS R7, R19 ;  /* 0x0000001300077213 */ /* 0x000fc60000000000 */
[----:B------:R-:W-:-:S04]  /*1130*/  IMAD.HI.U32 R17, R17, R12, R16 ;  /* 0x0000000c11117227 */ /* 0x000fc800078e0010 */
[----:B------:R-:W-:-:S04]  /*1140*/  IMAD.MOV.U32 R12, RZ, RZ, R7 ;  /* 0x000000ffff0c7224 */ /* 0x000fc800078e0007 */
[----:B------:R-:W-:-:S05]  /*1150*/  IMAD.HI.U32 R7, R17, R12, RZ ;  /* 0x0000000c11077227 */ /* 0x000fca00078e00ff */
[----:B------:R-:W-:-:S05]  /*1160*/  IADD3 R13, PT, PT, -R7, RZ, RZ ;  /* 0x000000ff070d7210 */ /* 0x000fca0007ffe1ff */
[----:B------:R-:W-:-:S05]  /*1170*/  IMAD R13, R10, R13, R12 ;  /* 0x0000000d0a0d7224 */ /* 0x000fca00078e020c */
[----:B------:R-:W-:-:S13]  /*1180*/  ISETP.GT.U32.AND P1, PT, R10, R13, PT ;  /* 0x0000000d0a00720c */ /* 0x000fda0003f24070 */
[-C--:B------:R-:W-:Y:S01]  /*1190*/  @!P1 IADD3 R13, PT, PT, R13, -R10.reuse, RZ ;  /* 0x8000000a0d0d9210 */ /* 0x080fe20007ffe0ff */
[----:B------:R-:W-:Y:S01]  /*11a0*/  @!P1 VIADD R7, R7, 0x1 ;  /* 0x0000000107079836 */ /* 0x000fe20000000000 */
[----:B------:R-:W-:Y:S02]  /*11b0*/  ISETP.NE.AND P1, PT, R6, RZ, PT ;  /* 0x000000ff0600720c */ /* 0x000fe40003f25270 */
[----:B------:R-:W-:Y:S02]  /*11c0*/  ISETP.GE.U32.AND P2, PT, R13, R10, PT ;  /* 0x0000000a0d00720c */ /* 0x000fe40003f46070 */
[----:B------:R-:W-:-:S04]  /*11d0*/  LOP3.LUT R10, R19, R6, RZ, 0x3c, !PT ;  /* 0x00000006130a7212 */ /* 0x000fc800078e3cff */
[----:B------:R-:W-:-:S07]  /*11e0*/  ISETP.GE.AND P0, PT, R10, RZ, PT ;  /* 0x000000ff0a00720c */ /* 0x000fce0003f06270 */
[----:B------:R-:W-:-:S06]  /*11f0*/  @P2 IADD3 R7, PT, PT, R7, 0x1, RZ ;  /* 0x0000000107072810 */ /* 0x000fcc0007ffe0ff */
[----:B------:R-:W-:Y:S01]  /*1200*/  @!P0 IMAD.MOV R7, RZ, RZ, -R7 ;  /* 0x000000ffff078224 */ /* 0x000fe200078e0a07 */
[----:B------:R-:W-:Y:S01]  /*1210*/  @!P1 LOP3.LUT R7, RZ, R6, RZ, 0x33, !PT ;  /* 0x00000006ff079212 */ /* 0x000fe200078e33ff */
[C---:B------:R-:W-:Y:S02]  /*1220*/  IMAD R6, R5.reuse, R134, RZ ;  /* 0x0000008605067224 */ /* 0x040fe400078e02ff */
[----:B------:R-:W-:Y:S02]  /*1230*/  IMAD R5, R5, R144, RZ ;  /* 0x0000009005057224 */ /* 0x000fe400078e02ff */
[C---:B------:R-:W-:Y:S02]  /*1240*/  IMAD R6, R4.reuse, R135, R6 ;  /* 0x0000008704067224 */ /* 0x040fe400078e0206 */
[----:B------:R-:W-:Y:S01]  /*1250*/  IMAD R5, R4, R145, R5 ;  /* 0x0000009104057224 */ /* 0x000fe200078e0205 */
[----:B------:R-:W-:Y:S01]  /*1260*/  SHF.R.S32.HI R17, RZ, 0x1f, R8 ;  /* 0x0000001fff117819 */ /* 0x000fe20000011408 */
[----:B------:R-:W-:-:S04]  /*1270*/  IMAD.WIDE.U32 R12, R8, UR6, RZ ;  /* 0x00000006080c7c25 */ /* 0x000fc8000f8e00ff */
[C---:B------:R-:W-:Y:S02]  /*1280*/  IMAD R21, R17.reuse, UR6, RZ ;  /* 0x0000000611157c24 */ /* 0x040fe4000f8e02ff */
[----:B-1----:R-:W-:Y:S02]  /*1290*/  IMAD R17, R17, UR4, RZ ;  /* 0x0000000411117c24 */ /* 0x002fe4000f8e02ff */
[C---:B------:R-:W-:Y:S02]  /*12a0*/  IMAD R21, R8.reuse, UR7, R21 ;  /* 0x0000000708157c24 */ /* 0x040fe4000f8e0215 */
[C---:B------:R-:W-:Y:S02]  /*12b0*/  IMAD R17, R8.reuse, UR5, R17 ;  /* 0x0000000508117c24 */ /* 0x040fe4000f8e0211 */
[----:B------:R-:W-:Y:S01]  /*12c0*/  IMAD.WIDE.U32 R8, R8, UR4, RZ ;  /* 0x0000000408087c25 */ /* 0x000fe2000f8e00ff */
[----:B------:R-:W1:Y:S01]  /*12d0*/  LDCU.128 UR4, c[0x0][0x3d0] ;  /* 0x00007a00ff0477ac */ /* 0x000e620008000c00 */
[----:B------:R-:W-:-:S03]  /*12e0*/  IADD3 R13, PT, PT, R13, R21, RZ ;  /* 0x000000150d0d7210 */ /* 0x000fc60007ffe0ff */
[----:B------:R-:W-:Y:S01]  /*12f0*/  IADD3 R9, PT, PT, R9, R17, RZ ;  /* 0x0000001109097210 */ /* 0x000fe20007ffe0ff */
[----:B------:R-:W-:-:S04]  /*1300*/  IMAD.WIDE.U32 R12, R4, R134, R12 ;  /* 0x00000086040c7225 */ /* 0x000fc800078e000c */
[----:B------:R-:W-:Y:S01]  /*1310*/  IMAD.WIDE.U32 R8, R4, R144, R8 ;  /* 0x0000009004087225 */ /* 0x000fe200078e0008 */
[----:B------:R-:W-:Y:S02]  /*1320*/  SHF.R.S32.HI R4, RZ, 0x1f, R7 ;  /* 0x0000001fff047819 */ /* 0x000fe40000011407 */
[----:B------:R-:W-:Y:S02]  /*1330*/  IADD3 R13, PT, PT, R13, R6, RZ ;  /* 0x000000060d0d7210 */ /* 0x000fe40007ffe0ff */
[----:B------:R-:W-:Y:S01]  /*1340*/  IADD3 R9, PT, PT, R9, R5, RZ ;  /* 0x0000000509097210 */ /* 0x000fe20007ffe0ff */
[C---:B-1----:R-:W-:Y:S02]  /*1350*/  IMAD R6, R4.reuse, UR4, RZ ;  /* 0x0000000404067c24 */ /* 0x042fe4000f8e02ff */
[----:B------:R-:W-:Y:S02]  /*1360*/  IMAD R4, R4, UR6, RZ ;  /* 0x0000000604047c24 */ /* 0x000fe4000f8e02ff */
[----:B------:R-:W-:-:S04]  /*1370*/  IMAD.WIDE.U32 R12, R7, UR4, R12 ;  /* 0x00000004070c7c25 */ /* 0x000fc8000f8e000c */
[C---:B------:R-:W-:Y:S01]  /*1380*/  IMAD R4, R7.reuse, UR7, R4 ;  /* 0x0000000707047c24 */ /* 0x040fe2000f8e0204 */
[----:B------:R-:W-:Y:S01]  /*1390*/  MOV R10, R12 ;  /* 0x0000000c000a7202 */ /* 0x000fe20000000f00 */
[----:B------:R-:W-:-:S04]  /*13a0*/  IMAD.WIDE.U32 R16, R7, UR6, R8 ;  /* 0x0000000607107c25 */ /* 0x000fc8000f8e0008 */
[----:B------:R-:W-:Y:S01]  /*13b0*/  IMAD R6, R7, UR5, R6 ;  /* 0x0000000507067c24 */ /* 0x000fe2000f8e0206 */
[----:B------:R-:W-:-:S03]  /*13c0*/  IADD3 R9, PT, PT, R17, R4, RZ ;  /* 0x0000000411097210 */ /* 0x000fc60007ffe0ff */
[----:B------:R-:W-:Y:S01]  /*13d0*/  IMAD.IADD R8, R13, 0x1, R6 ;  /* 0x000000010d087824 */ /* 0x000fe200078e0206 */
[----:B------:R-:W-:Y:S06]  /*13e0*/  BRA `(.L_x_441) ;  /* 0x0000000400507947 */ /* 0x000fec0003800000 */
.L_x_440:
[----:B------:R-:W-:-:S13]  /*13f0*/  ISETP.NE.AND P0, PT, R5, -0x1, PT ;  /* 0xffffffff0500780c */ /* 0x000fda0003f05270 */
[----:B------:R-:W-:Y:S05]  /*1400*/  @P0 BRA `(.L_x_442) ;  /* 0x0000000000340947 */ /* 0x000fea0003800000 */
[----:B------:R-:W2:Y:S01]  /*1410*/  LDC.64 R134, c[0x0][0x3b8] ;  /* 0x0000ee00ff867b82 */ /* 0x000ea20000000a00 */
[----:B------:R-:W3:Y:S01]  /*1420*/  LDCU.64 UR4, c[0x0][0x3a0] ;  /* 0x00007400ff0477ac */ /* 0x000ee20008000a00 */
[----:B------:R-:W-:-:S05]  /*1430*/  SHF.R.S32.HI R7, RZ, 0x1f, R4 ;  /* 0x0000001fff077819 */ /* 0x000fca0000011404 */
[-C--:B--2---:R-:W-:Y:S01]  /*1440*/  IMAD R6, R7, R134.reuse, RZ ;  /* 0x0000008607067224 */ /* 0x084fe200078e02ff */
[----:B-----5:R-:W-:Y:S01]  /*1450*/  SHF.R.S32.HI R7, RZ, 0x1f, R8 ;  /* 0x0000001fff077819 */ /* 0x020fe20000011408 */
[----:B------:R-:W-:-:S04]  /*1460*/  IMAD.WIDE.U32 R12, R4, R134, RZ ;  /* 0x00000086040c7225 */ /* 0x000fc800078e00ff */
[----:B------:R-:W-:Y:S02]  /*1470*/  IMAD R6, R4, R135, R6 ;  /* 0x0000008704067224 */ /* 0x000fe400078e0206 */
[----:B---3--:R-:W-:-:S03]  /*1480*/  IMAD R7, R7, UR4, RZ ;  /* 0x0000000407077c24 */ /* 0x008fc6000f8e02ff */
[----:B------:R-:W-:Y:S01]  /*1490*/  IADD3 R13, PT, PT, R13, R6, RZ ;  /* 0x000000060d0d7210 */ /* 0x000fe20007ffe0ff */
[C---:B------:R-:W-:Y:S02]  /*14a0*/  IMAD R7, R8.reuse, UR5, R7 ;  /* 0x0000000508077c24 */ /* 0x040fe4000f8e0207 */
[----:B------:R-:W-:-:S05]  /*14b0*/  IMAD.WIDE.U32 R12, R8, UR4, R12 ;  /* 0x00000004080c7c25 */ /* 0x000fca000f8e000c */
[----:B------:R-:W-:Y:S01]  /*14c0*/  IADD3 R13, PT, PT, R13, R7, RZ ;  /* 0x000000070d0d7210 */ /* 0x000fe20007ffe0ff */
[----:B------:R-:W-:Y:S05]  /*14d0*/  BRA `(.L_x_443) ;  /* 0x0000000000187947 */ /* 0x000fea0003800000 */
.L_x_442:
[----:B------:R-:W2:Y:S01]  /*14e0*/  LDC.64 R134, c[0x0][0x3b8] ;  /* 0x0000ee00ff867b82 */ /* 0x000ea20000000a00 */
[----:B------:R-:W-:-:S05]  /*14f0*/  IADD3 R6, PT, PT, R4, R5, RZ ;  /* 0x0000000504067210 */ /* 0x000fca0007ffe0ff */
[C---:B--2---:R-:W-:Y:S02]  /*1500*/  IMAD R13, R6.reuse, R135, RZ ;  /* 0x00000087060d7224 */ /* 0x044fe400078e02ff */
[----:B------:R-:W-:-:S05]  /*1510*/  IMAD.WIDE.U32 R6, R6, R134, RZ ;  /* 0x0000008606067225 */ /* 0x000fca00078e00ff */
[----:B------:R-:W-:Y:S02]  /*1520*/  IADD3 R13, PT, PT, R7, R13, RZ ;  /* 0x0000000d070d7210 */ /* 0x000fe40007ffe0ff */
[----:B------:R-:W-:Y:S02]  /*1530*/  MOV R12, R6 ;  /* 0x00000006000c7202 */ /* 0x000fe40000000f00 */
.L_x_443:
        /* <DEDUP_REMOVED lines=13> */
[----:B------:R-:W-:Y:S06]  /*1610*/  BRA `(.L_x_445) ;  /* 0x0000000000187947 */ /* 0x000fec0003800000 */
.L_x_444:
[----:B------:R-:W2:Y:S01]  /*1620*/  LDC.64 R144, c[0x0][0x3c0] ;  /* 0x0000f000ff907b82 */ /* 0x000ea20000000a00 */
[----:B------:R-:W-:-:S05]  /*1630*/  IADD3 R4, PT, PT, R4, R5, RZ ;  /* 0x0000000504047210 */ /* 0x000fca0007ffe0ff */
[C---:B--2---:R-:W-:Y:S02]  /*1640*/  IMAD R17, R4.reuse, R145, RZ ;  /* 0x0000009104117224 */ /* 0x044fe400078e02ff */
[----:B------:R-:W-:-:S05]  /*1650*/  IMAD.WIDE.U32 R4, R4, R144, RZ ;  /* 0x0000009004047225 */ /* 0x000fca00078e00ff */
[----:B------:R-:W-:Y:S02]  /*1660*/  IADD3 R17, PT, PT, R5, R17, RZ ;  /* 0x0000001105117210 */ /* 0x000fe40007ffe0ff */
[----:B------:R-:W-:-:S07]  /*1670*/  MOV R16, R4 ;  /* 0x0000000400107202 */ /* 0x000fce0000000f00 */
.L_x_445:
[----:B-----5:R-:W2:Y:S01]  /*1680*/  LDC R8, c[0x0][0x3e8] ;  /* 0x0000fa00ff087b82 */ /* 0x020ea20000000800 */
[----:B-1----:R-:W-:Y:S02]  /*1690*/  LEA R9, R0, 0xffffffc0, 0x6 ;  /* 0xffffffc000097811 */ /* 0x002fe400078e30ff */
[----:B------:R-:W-:-:S03]  /*16a0*/  CS2R R204, SRZ ;  /* 0x0000000000cc7805 */ /* 0x000fc6000001ff00 */
[----:B------:R-:W-:-:S04]  /*16b0*/  IMAD.WIDE.U32 R16, R9, R144, R16 ;  /* 0x0000009009107225 */ /* 0x000fc800078e0010 */
[----:B------:R-:W-:Y:S01]  /*16c0*/  IMAD R17, R9, R145, R17 ;  /* 0x0000009109117224 */ /* 0x000fe200078e0211 */
[----:B--2---:R-:W-:-:S04]  /*16d0*/  IABS R4, R8 ;  /* 0x0000000800047213 */ /* 0x004fc80000000000 */
[----:B------:R-:W1:Y:S08]  /*16e0*/  I2F.RP R7, R4 ;  /* 0x0000000400077306 */ /* 0x000e700000209400 */
[----:B-1----:R-:W1:Y:S02]  /*16f0*/  MUFU.RCP R20, R7 ;  /* 0x0000000700147308 */ /* 0x002e640000001000 */
[----:B-1----:R-:W-:-:S06]  /*1700*/  IADD3 R20, PT, PT, R20, 0xffffffe, RZ ;  /* 0x0ffffffe14147810 */ /* 0x002fcc0007ffe0ff */
[----:B------:R-:W1:Y:S02]  /*1710*/  F2I.FTZ.U32.TRUNC.NTZ R21, R20 ;  /* 0x0000001400157305 */ /* 0x000e64000021f000 */
[----:B-1----:R-:W-:Y:S01]  /*1720*/  IADD3 R5, PT, PT, RZ, -R21, RZ ;  /* 0x80000015ff057210 */ /* 0x002fe20007ffe0ff */
[----:B------:R-:W-:-:S04]  /*1730*/  IMAD.MOV.U32 R20, RZ, RZ, RZ ;  /* 0x000000ffff147224 */ /* 0x000fc800078e00ff */
[----:B------:R-:W-:Y:S01]  /*1740*/  IMAD R6, R5, R4, RZ ;  /* 0x0000000405067224 */ /* 0x000fe200078e02ff */
[----:B------:R-:W-:-:S03]  /*1750*/  IABS R5, R19 ;  /* 0x0000001300057213 */ /* 0x000fc60000000000 */
[----:B------:R-:W-:Y:S01]  /*1760*/  IMAD.HI.U32 R21, R21, R6, R20 ;  /* 0x0000000615157227 */ /* 0x000fe200078e0014 */
[----:B------:R-:W-:-:S05]  /*1770*/  MOV R6, R5 ;  /* 0x0000000500067202 */ /* 0x000fca0000000f00 */
[----:B------:R-:W-:-:S04]  /*1780*/  IMAD.HI.U32 R10, R21, R6, RZ ;  /* 0x00000006150a7227 */ /* 0x000fc800078e00ff */
[----:B------:R-:W-:Y:S02]  /*1790*/  IMAD.MOV R5, RZ, RZ, -R10 ;  /* 0x000000ffff057224 */ /* 0x000fe400078e0a0a */
[----:B------:R-:W-:-:S04]  /*17a0*/  IMAD.WIDE.U32 R20, R9, R134, R12 ;  /* 0x0000008609147225 */ /* 0x000fc800078e000c */
[C---:B------:R-:W-:Y:S02]  /*17b0*/  IMAD R5, R4.reuse, R5, R6 ;  /* 0x0000000504057224 */ /* 0x040fe400078e0206 */
[----:B------:R-:W1:Y:S01]  /*17c0*/  LDC.64 R6, c[0x0][0x3d8] ;  /* 0x0000f600ff067b82 */ /* 0x000e620000000a00 */
[----:B------:R-:W-:Y:S02]  /*17d0*/  IMAD R21, R9, R135, R21 ;  /* 0x0000008709157224 */ /* 0x000fe400078e0215 */
[----:B------:R-:W-:-:S13]  /*17e0*/  ISETP.GT.U32.AND P0, PT, R4, R5, PT ;  /* 0x000000050400720c */ /* 0x000fda0003f04070 */
[-C--:B------:R-:W-:Y:S01]  /*17f0*/  @!P0 IADD3 R5, PT, PT, R5, -R4.reuse, RZ ;  /* 0x8000000405058210 */ /* 0x080fe20007ffe0ff */
[----:B------:R-:W-:Y:S01]  /*1800*/  @!P0 VIADD R10, R10, 0x1 ;  /* 0x000000010a0a8836 */ /* 0x000fe20000000000 */
[----:B------:R-:W-:Y:S02]  /*1810*/  ISETP.NE.AND P0, PT, R8, RZ, PT ;  /* 0x000000ff0800720c */ /* 0x000fe40003f05270 */
[----:B------:R-:W-:Y:S02]  /*1820*/  ISETP.GE.U32.AND P2, PT, R5, R4, PT ;  /* 0x000000040500720c */ /* 0x000fe40003f46070 */
[----:B------:R-:W-:-:S04]  /*1830*/  LOP3.LUT R4, R19, R8, RZ, 0x3c, !PT ;  /* 0x0000000813047212 */ /* 0x000fc800078e3cff */
[----:B------:R-:W-:Y:S02]  /*1840*/  ISETP.GE.AND P1, PT, R4, RZ, PT ;  /* 0x000000ff0400720c */ /* 0x000fe40003f26270 */
[----:B------:R-:W2:Y:S05]  /*1850*/  LDC.64 R4, c[0x0][0x3d0] ;  /* 0x0000f400ff047b82 */ /* 0x000eaa0000000a00 */
[----:B------:R-:W-:-:S06]  /*1860*/  @P2 IADD3 R10, PT, PT, R10, 0x1, RZ ;  /* 0x000000010a0a2810 */ /* 0x000fcc0007ffe0ff */
[----:B------:R-:W-:Y:S02]  /*1870*/  @!P1 IADD3 R10, PT, PT, -R10, RZ, RZ ;  /* 0x000000ff0a0a9210 */ /* 0x000fe40007ffe1ff */
[----:B------:R-:W-:-:S04]  /*1880*/  @!P0 LOP3.LUT R10, RZ, R8, RZ, 0x33, !PT ;  /* 0x00000008ff0a8212 */ /* 0x000fc800078e33ff */
[----:B------:R-:W-:Y:S01]  /*1890*/  SHF.R.S32.HI R13, RZ, 0x1f, R10 ;  /* 0x0000001fff0d7819 */ /* 0x000fe2000001140a */
[----:B-1----:R-:W-:-:S04]  /*18a0*/  IMAD.WIDE.U32 R16, R10, R6, R16 ;  /* 0x000000060a107225 */ /* 0x002fc800078e0010 */
[C---:B------:R-:W-:Y:S02]  /*18b0*/  IMAD R8, R13.reuse, R6, RZ ;  /* 0x000000060d087224 */ /* 0x040fe400078e02ff */
[-C--:B--2---:R-:W-:Y:S02]  /*18c0*/  IMAD R13, R13, R4.reuse, RZ ;  /* 0x000000040d0d7224 */ /* 0x084fe400078e02ff */
[----:B------:R-:W-:-:S04]  /*18d0*/  IMAD.WIDE.U32 R20, R10, R4, R20 ;  /* 0x000000040a147225 */ /* 0x000fc800078e0014 */
[C---:B------:R-:W-:Y:S02]  /*18e0*/  IMAD R5, R10.reuse, R5, R13 ;  /* 0x000000050a057224 */ /* 0x040fe400078e020d */
[----:B------:R-:W-:Y:S01]  /*18f0*/  IMAD R7, R10, R7, R8 ;  /* 0x000000070a077224 */ /* 0x000fe200078e0208 */
[----:B------:R-:W-:Y:S02]  /*1900*/  MOV R10, R20 ;  /* 0x00000014000a7202 */ /* 0x000fe40000000f00 */
[----:B------:R-:W-:Y:S01]  /*1910*/  IADD3 R8, PT, PT, R21, R5, RZ ;  /* 0x0000000515087210 */ /* 0x000fe20007ffe0ff */
[----:B------:R-:W-:-:S07]  /*1920*/  IMAD.IADD R9, R17, 0x1, R7 ;  /* 0x0000000111097824 */ /* 0x000fce00078e0207 */
.L_x_441:
[----:B------:R-:W-:Y:S01]  /*1930*/  ISETP.NE.AND P0, PT, R200, -0x1, PT ;  /* 0xffffffffc800780c */ /* 0x000fe20003f05270 */
[C---:B------:R-:W-:Y:S01]  /*1940*/  IMAD.SHL.U32 R213, R188.reuse, 0x8, RZ ;  /* 0x00000008bcd57824 */ /* 0x040fe200078e00ff */
[----:B------:R-:W1:Y:S01]  /*1950*/  LDCU.64 UR4, c[0x0][0x390] ;  /* 0x00007200ff0477ac */ /* 0x000e620008000a00 */
[----:B------:R-:W2:Y:S01]  /*1960*/  S2UR UR12, SR_CgaCtaId ;  /* 0x00000000000c79c3 */ /* 0x000ea20000008800 */
[----:B------:R-:W-:Y:S01]  /*1970*/  SHF.R.U32.HI R12, RZ, 0x3, R188 ;  /* 0x00000003ff0c7819 */ /* 0x000fe200000116bc */
[----:B------:R-:W-:Y:S01]  /*1980*/  IMAD.IADD R194, R11, 0x1, -R2 ;  /* 0x000000010bc27824 */ /* 0x000fe200078e0a02 */
[C---:B------:R-:W-:Y:S01]  /*1990*/  LOP3.LUT R17, R213.reuse, 0x1f8, RZ, 0xc0, !PT ;  /* 0x000001f8d5117812 */ /* 0x040fe200078ec0ff */
[----:B------:R-:W3:Y:S01]  /*19a0*/  LDCU.64 UR10, c[0x0][0x388] ;  /* 0x00007100ff0a77ac */ /* 0x000ee20008000a00 */
[----:B------:R-:W-:Y:S01]  /*19b0*/  LOP3.LUT R186, R213, 0x38, RZ, 0xc0, !PT ;  /* 0x00000038d5ba7812 */ /* 0x000fe200078ec0ff */
[----:B------:R-:W-:Y:S01]  /*19c0*/  IMAD.SHL.U32 R148, R188, 0x40, RZ ;  /* 0x00000040bc947824 */ /* 0x000fe200078e00ff */
[--C-:B------:R-:W-:Y:S01]  /*19d0*/  LOP3.LUT R18, R17, 0x38, R188.reuse, 0x78, !PT ;  /* 0x0000003811127812 */ /* 0x100fe200078e78bc */
[----:B------:R-:W4:Y:S01]  /*19e0*/  LDCU.64 UR6, c[0x0][0x3c8] ;  /* 0x00007900ff0677ac */ /* 0x000f220008000a00 */
[----:B------:R-:W-:Y:S01]  /*19f0*/  IADD3 R22, P1, PT, R186, R16, RZ ;  /* 0x00000010ba167210 */ /* 0x000fe20007f3e0ff */
[----:B------:R-:W5:Y:S01]  /*1a00*/  @P0 LDC.64 R4, c[0x0][0x3b0] ;  /* 0x0000ec00ff040b82 */ /* 0x000f620000000a00 */
[----:B------:R-:W-:Y:S01]  /*1a10*/  SHF.R.U32.HI R190, RZ, 0x1, R188 ;  /* 0x00000001ffbe7819 */ /* 0x000fe200000116bc */
[----:B------:R-:W-:Y:S01]  /*1a20*/  IMAD.MOV.U32 R13, RZ, RZ, RZ ;  /* 0x000000ffff0d7224 */ /* 0x000fe200078e00ff */
[----:B------:R-:W-:Y:S01]  /*1a30*/  LOP3.LUT R213, R18, 0x1e00, R213, 0xf8, !PT ;  /* 0x00001e0012d57812 */ /* 0x000fe200078ef8d5 */
[----:B------:R-:W-:Y:S01]  /*1a40*/  IMAD.X R23, RZ, RZ, R9, P1 ;  /* 0x000000ffff177224 */ /* 0x000fe200008e0609 */
[C---:B------:R-:W-:Y:S01]  /*1a50*/  LOP3.LUT R147, R186.reuse, 0x1c0, R148, 0xf8, !PT ;  /* 0x000001c0ba937812 */ /* 0x040fe200078ef894 */
[----:B------:R-:W-:Y:S01]  /*1a60*/  BSSY.RECONVERGENT B0, `(.L_x_446) ;  /* 0x000003d000007945 */ /* 0x000fe20003800200 */
[----:B------:R-:W-:Y:S01]  /*1a70*/  IMAD.WIDE.U32 R14, R15, 0x40, R12 ;  /* 0x000000400f0e7825 */ /* 0x000fe200078e000c */
[----:B------:R-:W1:Y:S01]  /*1a80*/  @!P0 LDC.64 R6, c[0x0][0x398] ;  /* 0x0000e600ff068b82 */ /* 0x000e620000000a00 */
[----:B------:R-:W-:-:S02]  /*1a90*/  LOP3.LUT R210, R186, 0x40, RZ, 0xfc, !PT ;  /* 0x00000040bad27812 */ /* 0x000fc400078efcff */
[----:B------:R-:W-:Y:S01]  /*1aa0*/  LOP3.LUT R208, R186, 0x80, RZ, 0xfc, !PT ;  /* 0x00000080bad07812 */ /* 0x000fe200078efcff */
[----:B-----5:R-:W-:Y:S01]  /*1ab0*/  @P0 IMAD.WIDE.U32 R16, R200, R4, RZ ;  /* 0x00000004c8100225 */ /* 0x020fe200078e00ff */
[----:B------:R-:W-:-:S04]  /*1ac0*/  LOP3.LUT R4, R190, 0x8, RZ, 0xc0, !PT ;  /* 0x00000008be047812 */ /* 0x000fc800078ec0ff */
[----:B------:R-:W-:Y:S01]  /*1ad0*/  LOP3.LUT R85, R147, R4, RZ, 0x3c, !PT ;  /* 0x0000000493557212 */ /* 0x000fe200078e3cff */
[----:B-1----:R-:W-:Y:S01]  /*1ae0*/  @!P0 IMAD.WIDE.U32 R20, R3, R6, RZ ;  /* 0x0000000603148225 */ /* 0x002fe200078e00ff */
[----:B------:R-:W-:-:S03]  /*1af0*/  IADD3 R6, P2, PT, R186, R10, RZ ;  /* 0x0000000aba067210 */ /* 0x000fc60007f5e0ff */
[----:B------:R-:W-:Y:S02]  /*1b00*/  @P0 IMAD.MOV.U32 R20, RZ, RZ, R16 ;  /* 0x000000ffff140224 */ /* 0x000fe400078e0010 */
[----:B------:R-:W-:Y:S02]  /*1b10*/  @!P0 IMAD R3, R3, R7, R21 ;  /* 0x0000000703038224 */ /* 0x000fe400078e0215 */
[----:B------:R-:W-:Y:S02]  /*1b20*/  IMAD.X R7, RZ, RZ, R8, P2 ;  /* 0x000000ffff077224 */ /* 0x000fe400010e0608 */
[----:B------:R-:W-:Y:S01]  /*1b30*/  @P0 IMAD R3, R200, R5, R17 ;  /* 0x00000005c8030224 */ /* 0x000fe200078e0211 */
[----:B------:R-:W-:Y:S01]  /*1b40*/  IADD3 R16, P0, PT, R186, R20, RZ ;  /* 0x00000014ba107210 */ /* 0x000fe20007f1e0ff */
[----:B------:R-:W-:-:S04]  /*1b50*/  IMAD.WIDE.U32 R8, R12, R134, R6 ;  /* 0x000000860c087225 */ /* 0x000fc800078e0006 */
[----:B------:R-:W-:Y:S01]  /*1b60*/  IMAD.WIDE.U32 R6, R12, R144, R22 ;  /* 0x000000900c067225 */ /* 0x000fe200078e0016 */
[----:B---3--:R-:W-:-:S03]  /*1b70*/  LEA R196, P2, R8, UR10, 0x1 ;  /* 0x0000000a08c47c11 */ /* 0x008fc6000f8408ff */
[----:B------:R-:W-:Y:S01]  /*1b80*/  IMAD.X R17, RZ, RZ, R3, P0 ;  /* 0x000000ffff117224 */ /* 0x000fe200000e0603 */
[C---:B------:R-:W-:Y:S01]  /*1b90*/  ISETP.GE.AND P0, PT, R12.reuse, R194, PT ;  /* 0x000000c20c00720c */ /* 0x040fe20003f06270 */
[----:B------:R-:W-:Y:S01]  /*1ba0*/  IMAD R199, R12, R145, R7 ;  /* 0x000000910cc77224 */ /* 0x000fe200078e0207 */
[----:B------:R-:W-:Y:S01]  /*1bb0*/  LEA R198, P1, R6, UR4, 0x1 ;  /* 0x0000000406c67c11 */ /* 0x000fe2000f8208ff */
[----:B------:R-:W-:Y:S02]  /*1bc0*/  IMAD R195, R12, R135, R9 ;  /* 0x000000870cc37224 */ /* 0x000fe400078e0209 */
[C---:B----4-:R-:W-:Y:S01]  /*1bd0*/  IMAD.WIDE.U32 R16, R19.reuse, UR6, R16 ;  /* 0x0000000613107c25 */ /* 0x050fe2000f8e0010 */
[----:B------:R-:W-:Y:S01]  /*1be0*/  LEA.HI.X R199, R6, UR5, R199, 0x1, P1 ;  /* 0x0000000506c77c11 */ /* 0x000fe200088f0cc7 */
[----:B------:R-:W-:Y:S01]  /*1bf0*/  UMOV UR5, 0x400 ;  /* 0x0000040000057882 */ /* 0x000fe20000000000 */
[----:B------:R-:W-:Y:S01]  /*1c00*/  LEA.HI.X R195, R8, UR11, R195, 0x1, P2 ;  /* 0x0000000b08c37c11 */ /* 0x000fe200090f0cc3 */
[----:B--2---:R-:W-:Y:S01]  /*1c10*/  ULEA UR5, UR12, UR5, 0x18 ;  /* 0x000000050c057291 */ /* 0x004fe2000f8ec0ff */
[----:B------:R-:W-:-:S05]  /*1c20*/  IMAD R19, R19, UR7, R17 ;  /* 0x0000000713137c24 */ /* 0x000fca000f8e0211 */
[----:B------:R-:W-:Y:S01]  /*1c30*/  LEA R213, R213, UR5, 0x1 ;  /* 0x00000005d5d57c11 */ /* 0x000fe2000f8e08ff */
[----:B------:R-:W-:Y:S06]  /*1c40*/  @P0 BRA `(.L_x_447) ;  /* 0x0000000000780947 */ /* 0x000fec0003800000 */
[----:B------:R-:W1:Y:S01]  /*1c50*/  LDCU.64 UR6, c[0x0][0x3b0] ;  /* 0x00007600ff0677ac */ /* 0x000e620008000a00 */
[----:B------:R-:W-:Y:S01]  /*1c60*/  IMAD.MOV.U32 R18, RZ, RZ, R16 ;  /* 0x000000ffff127224 */ /* 0x000fe200078e0010 */
[----:B------:R-:W2:Y:S01]  /*1c70*/  LDCU UR4, c[0x0][0x440] ;  /* 0x00008800ff0477ac */ /* 0x000ea20008000800 */
[----:B------:R-:W3:Y:S01]  /*1c80*/  LDCU.64 UR10, c[0x0][0x380] ;  /* 0x00007000ff0a77ac */ /* 0x000ee20008000a00 */
[----:B-1----:R-:W-:Y:S02]  /*1c90*/  IMAD R3, R15, UR6, RZ ;  /* 0x000000060f037c24 */ /* 0x002fe4000f8e02ff */
[----:B------:R-:W-:Y:S01]  /*1ca0*/  IMAD.WIDE.U32 R4, R14, UR6, R18 ;  /* 0x000000060e047c25 */ /* 0x000fe2000f8e0012 */
[----:B--2---:R-:W-:-:S03]  /*1cb0*/  ISETP.GE.AND P1, PT, R186, UR4, PT ;  /* 0x00000004ba007c0c */ /* 0x004fc6000bf26270 */
[----:B------:R-:W-:Y:S01]  /*1cc0*/  IMAD R3, R14, UR7, R3 ;  /* 0x000000070e037c24 */ /* 0x000fe2000f8e0203 */
[----:B------:R-:W-:Y:S02]  /*1cd0*/  ISETP.GE.AND P0, PT, R210, UR4, PT ;  /* 0x00000004d2007c0c */ /* 0x000fe4000bf06270 */
[----:B---3--:R-:W-:Y:S01]  /*1ce0*/  LEA R6, P2, R4, UR10, 0x1 ;  /* 0x0000000a04067c11 */ /* 0x008fe2000f8408ff */
[----:B------:R-:W-:-:S05]  /*1cf0*/  IMAD.IADD R3, R5, 0x1, R3 ;  /* 0x0000000105037824 */ /* 0x000fca00078e0203 */
[----:B------:R-:W-:-:S05]  /*1d00*/  LEA.HI.X R7, R4, UR11, R3, 0x1, P2 ;  /* 0x0000000b04077c11 */ /* 0x000fca00090f0c03 */
[----:B------:R-:W-:Y:S01]  /*1d10*/  @!PT LDS RZ, [RZ] ;  /* 0x00000000fffff984 */ /* 0x000fe20000000800 */
[----:B------:R-:W-:Y:S01]  /*1d20*/  @!PT LDS RZ, [RZ] ;  /* 0x00000000fffff984 */ /* 0x000fe20000000800 */
[----:B------:R-:W-:Y:S01]  /*1d30*/  @!PT LDS RZ, [RZ] ;  /* 0x00000000fffff984 */ /* 0x000fe20000000800 */
[----:B------:R1:W-:Y:S04]  /*1d40*/  @!P1 LDGSTS.E.BYPASS.LTC128B.128 [R213], desc[UR16][R6.64] ;  /* 0x0000000006d59fae */ /* 0x0003e8000b981a10 */
[----:B------:R1:W-:Y:S04]  /*1d50*/  @P1 STS.128 [R213], RZ ;  /* 0x000000ffd5001388 */ /* 0x0003e80000000c00 */
[----:B------:R-:W-:Y:S01]  /*1d60*/  @!PT LDS RZ, [RZ] ;  /* 0x00000000fffff984 */ /* 0x000fe20000000800 */
[----:B------:R-:W-:Y:S01]  /*1d70*/  @!PT LDS RZ, [RZ] ;  /* 0x00000000fffff984 */ /* 0x000fe20000000800 */
[----:B------:R-:W-:Y:S01]  /*1d80*/  @!PT LDS RZ, [RZ] ;  /* 0x00000000fffff984 */ /* 0x000fe20000000800 */
[----:B------:R1:W-:Y:S04]  /*1d90*/  @!P0 LDGSTS.E.BYPASS.LTC128B.128 [R213+0x2000], desc[UR16][R6.64+0x80] ;  /* 0x0200008006d58fae */ /* 0x0003e8000b981a10 */
[----:B------:R1:W-:Y:S01]  /*1da0*/  @P0 STS.128 [R213+0x2000], RZ ;  /* 0x002000ffd5000388 */ /* 0x0003e20000000c00 */
[----:B------:R-:W-:-:S13]  /*1db0*/  ISETP.GE.AND P0, PT, R208, UR4, PT ;  /* 0x00000004d0007c0c */ /* 0x000fda000bf06270 */
[----:B------:R-:W-:Y:S05]  /*1dc0*/  @P0 BRA `(.L_x_448) ;  /* 0x0000000000140947 */ /* 0x000fea0003800000 */
[----:B------:R-:W-:Y:S01]  /*1dd0*/  @!PT LDS RZ, [RZ] ;  /* 0x00000000fffff984 */ /* 0x000fe20000000800 */
[----:B------:R-:W-:Y:S01]  /*1de0*/  @!PT LDS RZ, [RZ] ;  /* 0x00000000fffff984 */ /* 0x000fe20000000800 */
[----:B------:R-:W-:Y:S01]  /*1df0*/  @!PT LDS RZ, [RZ] ;  /* 0x00000000fffff984 */ /* 0x000fe20000000800 */
[----:B------:R3:W-:Y:S01]  /*1e00*/  LDGSTS.E.BYPASS.LTC128B.128 [R213+0x4000], desc[UR16][R6.64+0x100] ;  /* 0x0400010006d57fae */ /* 0x0007e2000b981a10 */
[----:B------:R-:W-:Y:S05]  /*1e10*/  BRA `(.L_x_447) ;  /* 0x0000000000047947 */ /* 0x000fea0003800000 */
.L_x_448:
[----:B------:R2:W-:Y:S02]  /*1e20*/  STS.128 [R213+0x4000], RZ ;  /* 0x004000ffd5007388 */ /* 0x0005e40000000c00 */
.L_x_447:
[----:B------:R-:W-:Y:S05]  /*1e30*/  BSYNC.RECONVERGENT B0 ;  /* 0x0000000000007941 */ /* 0x000fea0003800200 */
.L_x_446:
[----:B------:R-:W-:Y:S01]  /*1e40*/  IADD3 R9, PT, PT, R12, 0x10, RZ ;  /* 0x000000100c097810 */ /* 0x000fe20007ffe0ff */
[----:B------:R-:W-:Y:S03]  /*1e50*/  BSSY.RECONVERGENT B0, `(.L_x_449) ;  /* 0x0000024000007945 */ /* 0x000fe60003800200 */
[----:B------:R-:W-:-:S13]  /*1e60*/  ISETP.GE.AND P0, PT, R9, R194, PT ;  /* 0x000000c20900720c */ /* 0x000fda0003f06270 */
[----:B------:R-:W-:Y:S05]  /*1e70*/  @P0 BRA `(.L_x_450) ;  /* 0x0000000000840947 */ /* 0x000fea0003800000 */
[----:B------:R-:W4:Y:S01]  /*1e80*/  LDCU.64 UR10, c[0x0][0x3b0] ;  /* 0x00007600ff0a77ac */ /* 0x000f220008000a00 */
[----:B------:R-:W-:Y:S01]  /*1e90*/  IADD3 R4, P0, PT, R14, 0x10, RZ ;  /* 0x000000100e047810 */ /* 0x000fe20007f1e0ff */
[----:B-1-3--:R-:W-:Y:S01]  /*1ea0*/  IMAD.MOV.U32 R6, RZ, RZ, R16 ;  /* 0x000000ffff067224 */ /* 0x00afe200078e0010 */
[----:B------:R-:W-:Y:S01]  /*1eb0*/  MOV R7, R19 ;  /* 0x0000001300077202 */ /* 0x000fe20000000f00 */
[----:B------:R-:W1:Y:S02]  /*1ec0*/  LDCU UR4, c[0x0][0x440] ;  /* 0x00008800ff0477ac */ /* 0x000e640008000800 */
[----:B------:R-:W-:Y:S01]  /*1ed0*/  IMAD.X R3, RZ, RZ, R15, P0 ;  /* 0x000000ffff037224 */ /* 0x000fe200000e060f */
[----:B------:R-:W3:Y:S03]  /*1ee0*/  LDCU.64 UR6, c[0x0][0x380] ;  /* 0x00007000ff0677ac */ /* 0x000ee60008000a00 */
[----:B----4-:R-:W-:-:S02]  /*1ef0*/  IMAD R3, R3, UR10, RZ ;  /* 0x0000000a03037c24 */ /* 0x010fc4000f8e02ff */
[----:B------:R-:W-:Y:S01]  /*1f00*/  IMAD.WIDE.U32 R6, R4, UR10, R6 ;  /* 0x0000000a04067c25 */ /* 0x000fe2000f8e0006 */
[----:B-1----:R-:W-:-:S03]  /*1f10*/  ISETP.GE.AND P1, PT, R186, UR4, PT ;  /* 0x00000004ba007c0c */ /* 0x002fc6000bf26270 */
        /* <DEDUP_REMOVED lines=8> */
[----:B------:R1:W-:Y:S04]  /*1fa0*/  @!P1 LDGSTS.E.BYPASS.LTC128B.128 [R213+0x800], desc[UR16][R4.64] ;  /* 0x0080000004d59fae */ /* 0x0003e8000b981a10 */
[----:B------:R1:W-:Y:S04]  /*1fb0*/  @P1 STS.128 [R213+0x800], RZ ;  /* 0x000800ffd5001388 */ /* 0x0003e80000000c00 */
        /* <DEDUP_REMOVED lines=12> */
.L_x_451:
[----:B------:R3:W-:Y:S02]  /*2080*/  STS.128 [R213+0x4800], RZ ;  /* 0x004800ffd5007388 */ /* 0x0007e40000000c00 */
.L_x_450:
[----:B------:R-:W-:Y:S05]  /*2090*/  BSYNC.RECONVERGENT B0 ;  /* 0x0000000000007941 */ /* 0x000fea0003800200 */
.L_x_449:
[----:B-1-3--:R-:W-:Y:S01]  /*20a0*/  IADD3 R7, PT, PT, R12, 0x20, RZ ;  /* 0x000000200c077810 */ /* 0x00afe20007ffe0ff */
[----:B------:R-:W-:Y:S03]  /*20b0*/  BSSY.RECONVERGENT B0, `(.L_x_452) ;  /* 0x0000024000007945 */ /* 0x000fe60003800200 */
[----:B------:R-:W-:-:S13]  /*20c0*/  ISETP.GE.AND P0, PT, R7, R194, PT ;  /* 0x000000c20700720c */ /* 0x000fda0003f06270 */
[----:B------:R-:W-:Y:S05]  /*20d0*/  @P0 BRA `(.L_x_453) ;  /* 0x0000000000840947 */ /* 0x000fea0003800000 */
[----:B------:R-:W1:Y:S01]  /*20e0*/  LDCU.64 UR10, c[0x0][0x3b0] ;  /* 0x00007600ff0a77ac */ /* 0x000e620008000a00 */
[----:B----4-:R-:W-:Y:S01]  /*20f0*/  IADD3 R4, P0, PT, R14, 0x20, RZ ;  /* 0x000000200e047810 */ /* 0x010fe20007f1e0ff */
[----:B------:R-:W-:Y:S01]  /*2100*/  IMAD.MOV.U32 R20, RZ, RZ, R16 ;  /* 0x000000ffff147224 */ /* 0x000fe200078e0010 */
[----:B------:R-:W-:Y:S01]  /*2110*/  MOV R21, R19 ;  /* 0x0000001300157202 */ /* 0x000fe20000000f00 */
[----:B------:R-:W3:Y:S02]  /*2120*/  LDCU UR4, c[0x0][0x440] ;  /* 0x00008800ff0477ac */ /* 0x000ee40008000800 */
[----:B------:R-:W-:Y:S01]  /*2130*/  IMAD.X R3, RZ, RZ, R15, P0 ;  /* 0x000000ffff037224 */ /* 0x000fe200000e060f */
[----:B------:R-:W4:Y:S03]  /*2140*/  LDCU.64 UR6, c[0x0][0x380] ;  /* 0x00007000ff0677ac */ /* 0x000f260008000a00 */
[----:B-1----:R-:W-:-:S02]  /*2150*/  IMAD R3, R3, UR10, RZ ;  /* 0x0000000a03037c24 */ /* 0x002fc4000f8e02ff */
[----:B------:R-:W-:Y:S01]  /*2160*/  IMAD.WIDE.U32 R20, R4, UR10, R20 ;  /* 0x0000000a04147c25 */ /* 0x000fe2000f8e0014 */
[----:B---3--:R-:W-:-:S03]  /*2170*/  ISETP.GE.AND P1, PT, R186, UR4, PT ;  /* 0x00000004ba007c0c */ /* 0x008fc6000bf26270 */
[----:B------:R-:W-:Y:S01]  /*2180*/  IMAD R3, R4, UR11, R3 ;  /* 0x0000000b04037c24 */ /* 0x000fe2000f8e0203 */
[----:B------:R-:W-:Y:S02]  /*2190*/  ISETP.GE.AND P0, PT, R210, UR4, PT ;  /* 0x00000004d2007c0c */ /* 0x000fe4000bf06270 */
[----:B----4-:R-:W-:Y:S01]  /*21a0*/  LEA R4, P2, R20, UR6, 0x1 ;  /* 0x0000000614047c11 */ /* 0x010fe2000f8408ff */
        /* <DEDUP_REMOVED lines=19> */
.L_x_454:
[----:B------:R3:W-:Y:S02]  /*22e0*/  STS.128 [R213+0x5000], RZ ;  /* 0x005000ffd5007388 */ /* 0x0007e40000000c00 */
.L_x_453:
[----:B------:R-:W-:Y:S05]  /*22f0*/  BSYNC.RECONVERGENT B0 ;  /* 0x0000000000007941 */ /* 0x000fea0003800200 */
.L_x_452:
[----:B-1-34-:R-:W-:Y:S01]  /*2300*/  IADD3 R5, PT, PT, R12, 0x30, RZ ;  /* 0x000000300c057810 */ /* 0x01afe20007ffe0ff */
[----:B------:R-:W-:Y:S03]  /*2310*/  BSSY.RECONVERGENT B0, `(.L_x_455) ;  /* 0x0000024000007945 */ /* 0x000fe60003800200 */
[----:B------:R-:W-:-:S13]  /*2320*/  ISETP.GE.AND P0, PT, R5, R194, PT ;  /* 0x000000c20500720c */ /* 0x000fda0003f06270 */
[----:B------:R-:W-:Y:S05]  /*2330*/  @P0 BRA `(.L_x_456) ;  /* 0x0000000000840947 */ /* 0x000fea0003800000 */
[----:B------:R-:W1:Y:S01]  /*2340*/  LDCU.64 UR10, c[0x0][0x3b0] ;  /* 0x00007600ff0a77ac */ /* 0x000e620008000a00 */
[----:B------:R-:W-:Y:S01]  /*2350*/  IADD3 R3, P0, PT, R14, 0x30, RZ ;  /* 0x000000300e037810 */ /* 0x000fe20007f1e0ff */
[----:B------:R-:W-:Y:S01]  /*2360*/  IMAD.MOV.U32 R14, RZ, RZ, R16 ;  /* 0x000000ffff0e7224 */ /* 0x000fe200078e0010 */
[----:B------:R-:W3:Y:S03]  /*2370*/  LDCU UR4, c[0x0][0x440] ;  /* 0x00008800ff0477ac */ /* 0x000ee60008000800 */
[----:B------:R-:W-:Y:S01]  /*2380*/  IMAD.X R4, RZ, RZ, R15, P0 ;  /* 0x000000ffff047224 */ /* 0x000fe200000e060f */
[----:B------:R-:W-:Y:S01]  /*2390*/  MOV R15, R19 ;  /* 0x00000013000f7202 */ /* 0x000fe20000000f00 */
[----:B------:R-:W4:Y:S02]  /*23a0*/  LDCU.64 UR6, c[0x0][0x380] ;  /* 0x00007000ff0677ac */ /* 0x000f240008000a00 */
        /* <DEDUP_REMOVED lines=25> */
.L_x_457:
[----:B------:R4:W-:Y:S02]  /*2540*/  STS.128 [R213+0x5800], RZ ;  /* 0x005800ffd5007388 */ /* 0x0009e40000000c00 */
.L_x_456:
[----:B------:R-:W-:Y:S05]  /*2550*/  BSYNC.RECONVERGENT B0 ;  /* 0x0000000000007941 */ /* 0x000fea0003800200 */
.L_x_455:
[----:B------:R-:W-:Y:S01]  /*2560*/  IMAD.SHL.U32 R184, R0, 0x40, RZ ;  /* 0x0000004000b87824 */ /* 0x000fe200078e00ff */
[----:B------:R-:W-:Y:S04]  /*2570*/  BSSY.RECONVERGENT B0, `(.L_x_458) ;  /* 0x000001e000007945 */ /* 0x000fe80003800200 */
[----:B------:R-:W-:-:S05]  /*2580*/  IADD3 R146, PT, PT, R184, -0x40, RZ ;  /* 0xffffffc0b8927810 */ /* 0x000fca0007ffe0ff */
[----:B------:R-:W-:-:S05]  /*2590*/  IMAD.IADD R4, R87, 0x1, -R146 ;  /* 0x0000000157047824 */ /* 0x000fca00078e0a92 */
[----:B------:R-:W-:-:S13]  /*25a0*/  ISETP.GE.AND P3, PT, R12, R4, PT ;  /* 0x000000040c00720c */ /* 0x000fda0003f66270 */
[----:B------:R-:W-:Y:S05]  /*25b0*/  @P3 BRA `(.L_x_459) ;  /* 0x0000000000643947 */ /* 0x000fea0003800000 */
[----:B------:R-:W5:Y:S02]  /*25c0*/  LDCU UR4, c[0x0][0x440] ;  /* 0x00008800ff0477ac */ /* 0x000f640008000800 */
[----:B-----5:R-:W-:Y:S02]  /*25d0*/  ISETP.GE.AND P1, PT, R186, UR4, PT ;  /* 0x00000004ba007c0c */ /* 0x020fe4000bf26270 */
[----:B------:R-:W-:-:S11]  /*25e0*/  ISETP.GE.AND P0, PT, R210, UR4, PT ;  /* 0x00000004d2007c0c */ /* 0x000fd6000bf06270 */
[----:B------:R-:W-:Y:S02]  /*25f0*/  @!P1 IMAD.MOV.U32 R12, RZ, RZ, R196 ;  /* 0x000000ffff0c9224 */ /* 0x000fe400078e00c4 */
[--C-:B------:R-:W-:Y:S02]  /*2600*/  @!P1 IMAD.MOV.U32 R13, RZ, RZ, R195.reuse ;  /* 0x000000ffff0d9224 */ /* 0x100fe400078e00c3 */
[----:B------:R-:W-:-:S03]  /*2610*/  @!P0 IMAD.MOV.U32 R197, RZ, RZ, R195 ;  /* 0x000000ffffc58224 */ /* 0x000fc600078e00c3 */
        /* <DEDUP_REMOVED lines=12> */
[----:B-1----:R-:W-:-:S05]  /*26e0*/  MOV R197, R195 ;  /* 0x000000c300c57202 */ /* 0x002fca0000000f00 */
[----:B------:R-:W-:Y:S01]  /*26f0*/  @!PT LDS RZ, [RZ] ;  /* 0x00000000fffff984 */ /* 0x000fe20000000800 */
[----:B------:R-:W-:Y:S01]  /*2700*/  @!PT LDS RZ, [RZ] ;  /* 0x00000000fffff984 */ /* 0x000fe20000000800 */
[----:B------:R-:W-:Y:S01]  /*2710*/  @!PT LDS RZ, [RZ] ;  /* 0x00000000fffff984 */ /* 0x000fe20000000800 */
[----:B------:R1:W-:Y:S01]  /*2720*/  LDGSTS.E.BYPASS.LTC128B.128 [R213+0xa000], desc[UR16][R196.64+0x100] ;  /* 0x0a000100c4d57fae */ /* 0x0003e2000b981a10 */
[----:B------:R-:W-:Y:S05]  /*2730*/  BRA `(.L_x_459) ;  /* 0x0000000000047947 */ /* 0x000fea0003800000 */
.L_x_460:
[----:B------:R1:W-:Y:S02]  /*2740*/  STS.128 [R213+0xa000], RZ ;  /* 0x00a000ffd5007388 */ /* 0x0003e40000000c00 */
.L_x_459:
[----:B------:R-:W-:Y:S05]  /*2750*/  BSYNC.RECONVERGENT B0 ;  /* 0x0000000000007941 */ /* 0x000fea0003800200 */
.L_x_458:
[----:B------:R-:W-:Y:S01]  /*2760*/  ISETP.GE.AND P0, PT, R9, R4, PT ;  /* 0x000000040900720c */ /* 0x000fe20003f06270 */
[----:B------:R-:W-:Y:S01]  /*2770*/  BSSY.RECONVERGENT B0, `(.L_x_461) ;  /* 0x000001b000007945 */ /* 0x000fe20003800200 */
[C---:B------:R-:W-:Y:S01]  /*2780*/  SHF.L.U64.HI R86, R134.reuse, 0x4, R135 ;  /* 0x0000000486567819 */ /* 0x040fe20000010287 */
[----:B------:R-:W-:-:S10]  /*2790*/  IMAD.SHL.U32 R3, R134, 0x10, RZ ;  /* 0x0000001086037824 */ /* 0x000fd400078e00ff */
[----:B------:R-:W-:Y:S05]  /*27a0*/  @P0 BRA `(.L_x_462) ;  /* 0x00000000005c0947 */ /* 0x000fea0003800000 */
[----:B------:R-:W5:Y:S01]  /*27b0*/  LDCU UR4, c[0x0][0x440] ;  /* 0x00008800ff0477ac */ /* 0x000f620008000800 */
[----:B-1----:R-:W-:-:S04]  /*27c0*/  LEA R12, P2, R3, R196, 0x1 ;  /* 0x000000c4030c7211 */ /* 0x002fc800078408ff */
[----:B------:R-:W-:Y:S02]  /*27d0*/  LEA.HI.X R13, R3, R195, R86, 0x1, P2 ;  /* 0x000000c3030d7211 */ /* 0x000fe400010f0c56 */
[----:B-----5:R-:W-:Y:S02]  /*27e0*/  ISETP.GE.AND P1, PT, R186, UR4, PT ;  /* 0x00000004ba007c0c */ /* 0x020fe4000bf26270 */
[----:B------:R-:W-:-:S11]  /*27f0*/  ISETP.GE.AND P0, PT, R210, UR4, PT ;  /* 0x00000004d2007c0c */ /* 0x000fd6000bf06270 */
        /* <DEDUP_REMOVED lines=17> */
.L_x_463:
[----:B------:R1:W-:Y:S02]  /*2910*/  STS.128 [R213+0xa800], RZ ;  /* 0x00a800ffd5007388 */ /* 0x0003e40000000c00 */
.L_x_462:
[----:B------:R-:W-:Y:S05]  /*2920*/  BSYNC.RECONVERGENT B0 ;  /* 0x0000000000007941 */ /* 0x000fea0003800200 */
.L_x_461:
[----:B------:R-:W-:Y:S01]  /*2930*/  ISETP.GE.AND P0, PT, R7, R4, PT ;  /* 0x000000040700720c */ /* 0x000fe20003f06270 */
[----:B------:R-:W-:-:S12]  /*2940*/  BSSY.RECONVERGENT B0, `(.L_x_464) ;  /* 0x0000019000007945 */ /* 0x000fd80003800200 */
        /* <DEDUP_REMOVED lines=23> */
.L_x_466:
[----:B------:R1:W-:Y:S02]  /*2ac0*/  STS.128 [R213+0xb000], RZ ;  /* 0x00b000ffd5007388 */ /* 0x0003e40000000c00 */
.L_x_465:
[----:B------:R-:W-:Y:S05]  /*2ad0*/  BSYNC.RECONVERGENT B0 ;  /* 0x0000000000007941 */ /* 0x000fea0003800200 */
.L_x_464:
[----:B------:R-:W-:Y:S01]  /*2ae0*/  ISETP.GE.AND P0, PT, R5, R4, PT ;  /* 0x000000040500720c */ /* 0x000fe20003f06270 */
[----:B------:R-:W-:Y:S01]  /*2af0*/  IMAD.SHL.U32 R187, R188, 0x20, RZ ;  /* 0x00000020bcbb7824 */ /* 0x000fe200078e00ff */
[----:B------:R-:W-:Y:S04]  /*2b00*/  BSSY.RECONVERGENT B0, `(.L_x_467) ;  /* 0x000001d000007945 */ /* 0x000fe80003800200 */
[----:B------:R-:W-:-:S04]  /*2b10*/  LOP3.LUT R187, R187, 0x7c00, RZ, 0xc0, !PT ;  /* 0x00007c00bbbb7812 */ /* 0x000fc800078ec0ff */
[----:B------:R-:W-:-:S03]  /*2b20*/  LOP3.LUT R6, R187, 0x200, R148, 0xf8, !PT ;  /* 0x00000200bb067812 */ /* 0x000fc600078ef894 */
[----:B------:R-:W-:Y:S05]  /*2b30*/  @P0 BRA `(.L_x_468) ;  /* 0x0000000000640947 */ /* 0x000fea0003800000 */
[----:B------:R-:W5:Y:S01]  /*2b40*/  LDCU UR4, c[0x0][0x440] ;  /* 0x00008800ff0477ac */ /* 0x000f620008000800 */
[----:B-1----:R-:W-:Y:S02]  /*2b50*/  IMAD.MOV.U32 R197, RZ, RZ, R195 ;  /* 0x000000ffffc57224 */ /* 0x002fe400078e00c3 */
[----:B------:R-:W-:Y:S02]  /*2b60*/  IMAD R8, R135, 0x60, RZ ;  /* 0x0000006087087824 */ /* 0x000fe400078e02ff */
[----:B------:R-:W-:-:S05]  /*2b70*/  IMAD.WIDE.U32 R12, R134, 0x60, R196 ;  /* 0x00000060860c7825 */ /* 0x000fca00078e00c4 */
[----:B------:R-:W-:Y:S02]  /*2b80*/  IADD3 R13, PT, PT, R13, R8, RZ ;  /* 0x000000080d0d7210 */ /* 0x000fe40007ffe0ff */
        /* <DEDUP_REMOVED lines=19> */
.L_x_469:
[----:B------:R1:W-:Y:S02]  /*2cc0*/  STS.128 [R213+0xb800], RZ ;  /* 0x00b800ffd5007388 */ /* 0x0003e40000000c00 */
.L_x_468:
[----:B------:R-:W-:Y:S05]  /*2cd0*/  BSYNC.RECONVERGENT B0 ;  /* 0x0000000000007941 */ /* 0x000fea0003800200 */
.L_x_467:
[----:B------:R-:W0:Y:S01]  /*2ce0*/  LDGDEPBAR ;  /* 0x00000000000079af */ /* 0x000e220000000000 */
[----:B-1----:R-:W-:Y:S01]  /*2cf0*/  LOP3.LUT R13, R190, 0x1f0, RZ, 0xc0, !PT ;  /* 0x000001f0be0d7812 */ /* 0x002fe200078ec0ff */
[----:B------:R-:W-:Y:S01]  /*2d00*/  BSSY.RECONVERGENT B0, `(.L_x_470) ;  /* 0x0000024000007945 */ /* 0x000fe20003800200 */
[----:B------:R-:W-:Y:S02]  /*2d10*/  SHF.R.U32.HI R8, RZ, 0x2, R188 ;  /* 0x00000002ff087819 */ /* 0x000fe400000116bc */
[----:B------:R-:W-:Y:S02]  /*2d20*/  IADD3 R2, PT, PT, R13, 0x1, R2 ;  /* 0x000000010d027810 */ /* 0x000fe40007ffe002 */
[----:B------:R-:W-:-:S04]  /*2d30*/  LOP3.LUT R8, R8, 0x7, RZ, 0xc0, !PT ;  /* 0x0000000708087812 */ /* 0x000fc800078ec0ff */
[----:B------:R-:W-:-:S04]  /*2d40*/  IADD3 R2, PT, PT, -R11, R2, R8 ;  /* 0x000000020b027210 */ /* 0x000fc80007ffe108 */
[----:B------:R-:W-:Y:S01]  /*2d50*/  IADD3 R2, PT, PT, R2, UR14, R87 ;  /* 0x0000000e02027c10 */ /* 0x000fe2000fffe057 */
[----:B------:R-:W-:-:S04]  /*2d60*/  DEPBAR.LE SB0, 0x0 ;  /* 0x000080000000791a */ /* 0x000fc80000000000 */
[----:B------:R-:W-:Y:S06]  /*2d70*/  BAR.SYNC.DEFER_BLOCKING 0x0 ;  /* 0x0000000000007b1d */ /* 0x000fec0000010000 */
[----:B------:R-:W-:Y:S05]  /*2d80*/  @P3 BRA `(.L_x_471) ;  /* 0x0000000000603947 */ /* 0x000fea0003800000 */
[----:B------:R-:W1:Y:S02]  /*2d90*/  LDCU UR4, c[0x0][0x440] ;  /* 0x00008800ff0477ac */ /* 0x000e640008000800 */
[----:B-1----:R-:W-:Y:S02]  /*2da0*/  ISETP.GE.AND P1, PT, R186, UR4, PT ;  /* 0x00000004ba007c0c */ /* 0x002fe4000bf26270 */
[----:B------:R-:W-:-:S11]  /*2db0*/  ISETP.GE.AND P0, PT, R210, UR4, PT ;  /* 0x00000004d2007c0c */ /* 0x000fd6000bf06270 */
[----:B------:R-:W-:Y:S02]  /*2dc0*/  @!P1 IMAD.MOV.U32 R10, RZ, RZ, R198 ;  /* 0x000000ffff0a9224 */ /* 0x000fe400078e00c6 */
[----:B------:R-:W-:-:S05]  /*2dd0*/  @!P1 IMAD.MOV.U32 R11, RZ, RZ, R199 ;  /* 0x000000ffff0b9224 */ /* 0x000fca00078e00c7 */
        /* <DEDUP_REMOVED lines=17> */
.L_x_472:
[----:B------:R1:W-:Y:S01]  /*2ef0*/  STS.128 [R213+0x10000], RZ ;  /* 0x010000ffd5007388 */ /* 0x0003e20000000c00 */
[----:B------:R-:W-:Y:S05]  /*2f00*/  BRA `(.L_x_473) ;  /* 0x00000000000c7947 */ /* 0x000fea0003800000 */
.L_x_471:
[----:B------:R1:W-:Y:S04]  /*2f10*/  STS.128 [R213+0xc000], RZ ;  /* 0x00c000ffd5007388 */ /* 0x0003e80000000c00 */
[----:B------:R1:W-:Y:S04]  /*2f20*/  STS.128 [R213+0xe000], RZ ;  /* 0x00e000ffd5007388 */ /* 0x0003e80000000c00 */
[----:B------:R1:W-:Y:S02]  /*2f30*/  STS.128 [R213+0x10000], RZ ;  /* 0x010000ffd5007388 */ /* 0x0003e40000000c00 */
.L_x_473:
[----:B------:R-:W-:Y:S05]  /*2f40*/  BSYNC.RECONVERGENT B0 ;  /* 0x0000000000007941 */ /* 0x000fea0003800200 */
.L_x_470:
[----:B------:R-:W-:Y:S01]  /*2f50*/  ISETP.GE.AND P0, PT, R9, R4, PT ;  /* 0x000000040900720c */ /* 0x000fe20003f06270 */
[----:B------:R-:W-:-:S12]  /*2f60*/  BSSY.RECONVERGENT B0, `(.L_x_474) ;  /* 0x000001e000007945 */ /* 0x000fd80003800200 */
[----:B------:R1:W-:Y:S04]  /*2f70*/  @P0 STS.128 [R213+0xc800], RZ ;  /* 0x00c800ffd5000388 */ /* 0x0003e80000000c00 */
[----:B------:R1:W-:Y:S04]  /*2f80*/  @P0 STS.128 [R213+0xe800], RZ ;  /* 0x00e800ffd5000388 */ /* 0x0003e80000000c00 */
[----:B------:R1:W-:Y:S01]  /*2f90*/  @P0 STS.128 [R213+0x10800], RZ ;  /* 0x010800ffd5000388 */ /* 0x0003e20000000c00 */
[----:B------:R-:W-:Y:S05]  /*2fa0*/  @P0 BRA `(.L_x_475) ;  /* 0x0000000000640947 */ /* 0x000fea0003800000 */
[----:B------:R-:W5:Y:S01]  /*2fb0*/  LDCU UR4, c[0x0][0x440] ;  /* 0x00008800ff0477ac */ /* 0x000f620008000800 */
[C---:B------:R-:W-:Y:S01]  /*2fc0*/  IMAD.SHL.U32 R9, R144.reuse, 0x10, RZ ;  /* 0x0000001090097824 */ /* 0x040fe200078e00ff */
[----:B------:R-:W-:-:S04]  /*2fd0*/  SHF.L.U64.HI R8, R144, 0x4, R145 ;  /* 0x0000000490087819 */ /* 0x000fc80000010291 */
        /* <DEDUP_REMOVED lines=21> */
.L_x_476:
[----:B------:R1:W-:Y:S02]  /*3130*/  STS.128 [R213+0x10800], RZ ;  /* 0x010800ffd5007388 */ /* 0x0003e40000000c00 */
.L_x_475:
[----:B------:R-:W-:Y:S05]  /*3140*/  BSYNC.RECONVERGENT B0 ;  /* 0x0000000000007941 */ /* 0x000fea0003800200 */
.L_x_474:
[----:B------:R-:W-:Y:S01]  /*3150*/  ISETP.GE.AND P0, PT, R7, R4, PT ;  /* 0x000000040700720c */ /* 0x000fe20003f06270 */
[----:B------:R-:W-:-:S12]  /*3160*/  BSSY.RECONVERGENT B0, `(.L_x_477) ;  /* 0x000001c000007945 */ /* 0x000fd80003800200 */
[----:B------:R1:W-:Y:S04]  /*3170*/  @P0 STS.128 [R213+0xd000], RZ ;  /* 0x00d000ffd5000388 */ /* 0x0003e80000000c00 */
[----:B------:R1:W-:Y:S04]  /*3180*/  @P0 STS.128 [R213+0xf000], RZ ;  /* 0x00f000ffd5000388 */ /* 0x0003e80000000c00 */
[----:B------:R1:W-:Y:S01]  /*3190*/  @P0 STS.128 [R213+0x11000], RZ ;  /* 0x011000ffd5000388 */ /* 0x0003e20000000c00 */
[----:B------:R-:W-:Y:S05]  /*31a0*/  @P0 BRA `(.L_x_478) ;  /* 0x00000000005c0947 */ /* 0x000fea0003800000 */
[----:B------:R-:W5:Y:S01]  /*31b0*/  LDCU UR4, c[0x0][0x440] ;  /* 0x00008800ff0477ac */ /* 0x000f620008000800 */
[----:B------:R-:W-:-:S04]  /*31c0*/  LEA R8, P2, R144, R198, 0x6 ;  /* 0x000000c690087211 */ /* 0x000fc800078430ff */
        /* <DEDUP_REMOVED lines=20> */
.L_x_479:
[----:B------:R1:W-:Y:S02]  /*3310*/  STS.128 [R213+0x11000], RZ ;  /* 0x011000ffd5007388 */ /* 0x0003e40000000c00 */
.L_x_478:
[----:B------:R-:W-:Y:S05]  /*3320*/  BSYNC.RECONVERGENT B0 ;  /* 0x0000000000007941 */ /* 0x000fea0003800200 */
.L_x_477:
[----:B------:R-:W-:Y:S01]  /*3330*/  ISETP.GE.AND P0, PT, R5, R4, PT ;  /* 0x000000040500720c */ /* 0x000fe20003f06270 */
[----:B------:R-:W-:Y:S01]  /*3340*/  BSSY.RECONVERGENT B0, `(.L_x_480) ;  /* 0x000001f000007945 */ /* 0x000fe20003800200 */
[----:B------:R-:W-:Y:S01]  /*3350*/  IMAD.IADD R6, R85, 0x1, R6 ;  /* 0x0000000155067824 */ /* 0x000fe200078e0206 */
[----:B-1----:R-:W-:-:S10]  /*3360*/  LOP3.LUT R8, R188, 0x8, RZ, 0xc0, !PT ;  /* 0x00000008bc087812 */ /* 0x002fd400078ec0ff */
[----:B------:R1:W-:Y:S04]  /*3370*/  @P0 STS.128 [R213+0xd800], RZ ;  /* 0x00d800ffd5000388 */ /* 0x0003e80000000c00 */
[----:B------:R1:W-:Y:S04]  /*3380*/  @P0 STS.128 [R213+0xf800], RZ ;  /* 0x00f800ffd5000388 */ /* 0x0003e80000000c00 */
[----:B------:R1:W-:Y:S01]  /*3390*/  @P0 STS.128 [R213+0x11800], RZ ;  /* 0x011800ffd5000388 */ /* 0x0003e20000000c00 */
[----:B------:R-:W-:Y:S05]  /*33a0*/  @P0 BRA `(.L_x_481) ;  /* 0x0000000000600947 */ /* 0x000fea0003800000 */
[----:B------:R-:W5:Y:S01]  /*33b0*/  LDCU UR4, c[0x0][0x440] ;  /* 0x00008800ff0477ac */ /* 0x000f620008000800 */
        /* <DEDUP_REMOVED lines=22> */
.L_x_482:
[----:B------:R1:W-:Y:S02]  /*3520*/  STS.128 [R213+0x11800], RZ ;  /* 0x011800ffd5007388 */ /* 0x0003e40000000c00 */
.L_x_481:
[----:B------:R-:W-:Y:S05]  /*3530*/  BSYNC.RECONVERGENT B0 ;  /* 0x0000000000007941 */ /* 0x000fea0003800200 */
.L_x_480:
[----:B------:R-:W-:Y:S01]  /*3540*/  LOP3.LUT R5, R147, R8, RZ, 0x3c, !PT ;  /* 0x0000000893057212 */ /* 0x000fe200078e3cff */
[----:B------:R-:W-:Y:S01]  /*3550*/  IMAD.MOV.U32 R185, RZ, RZ, 0x20 ;  /* 0x00000020ffb97424 */ /* 0x000fe200078e00ff */
[----:B------:R-:W-:Y:S01]  /*3560*/  LOP3.LUT R192, R148, 0x400, RZ, 0xc0, !PT ;  /* 0x0000040094c07812 */ /* 0x000fe200078ec0ff */
[----:B------:R-:W-:Y:S01]  /*3570*/  IMAD.MOV.U32 R160, RZ, RZ, 0x40 ;  /* 0x00000040ffa07424 */ /* 0x000fe200078e00ff */
[----:B------:R-:W-:Y:S01]  /*3580*/  LEA R95, R6, UR5, 0x1 ;  /* 0x00000005065f7c11 */ /* 0x000fe2000f8e08ff */
[----:B------:R-:W0:Y:S01]  /*3590*/  LDGDEPBAR ;  /* 0x00000000000079af */ /* 0x000e220000000000 */
[C---:B------:R-:W-:Y:S01]  /*35a0*/  LOP3.LUT P1, RZ, R188.reuse, 0x2, RZ, 0xc0, !PT ;  /* 0x00000002bcff7812 */ /* 0x040fe2000782c0ff */
[----:B------:R-:W-:Y:S01]  /*35b0*/  IMAD R192, R5, 0x2, R192 ;  /* 0x0000000205c07824 */ /* 0x000fe200078e02c0 */
[----:B------:R-:W-:Y:S01]  /*35c0*/  LOP3.LUT P0, RZ, R188, 0x4, RZ, 0xc0, !PT ;  /* 0x00000004bcff7812 */ /* 0x000fe2000780c0ff */
[----:B------:R-:W-:Y:S01]  /*35d0*/  LDSM.16.M88.4 R72, [R95] ;  /* 0x000000005f48783b */ /* 0x000fe20000000200 */
[----:B------:R-:W-:Y:S01]  /*35e0*/  SEL R84, R185, 0xffffffe0, !P1 ;  /* 0xffffffe0b9547807 */ /* 0x000fe20004800000 */
[----:B------:R-:W-:Y:S01]  /*35f0*/  VIADD R91, R192, UR5 ;  /* 0x00000005c05b7c36 */ /* 0x000fe20008000000 */
[----:B------:R-:W-:Y:S01]  /*3600*/  SEL R160, R160, 0xffffffc0, !P0 ;  /* 0xffffffc0a0a07807 */ /* 0x000fe20004000000 */
[----:B------:R-:W5:Y:S01]  /*3610*/  LDSM.16.M88.4 R44, [R192+UR5+0x6000] ;  /* 0x00600005c02c783b */ /* 0x000f620008000200 */
[----:B------:R-:W-:Y:S01]  /*3620*/  ISETP.NE.AND P6, PT, R0, 0x1, PT ;  /* 0x000000010000780c */ /* 0x000fe20003fc5270 */
[--C-:B------:R-:W-:Y:S01]  /*3630*/  IMAD.IADD R92, R95, 0x1, R84.reuse ;  /* 0x000000015f5c7824 */ /* 0x100fe200078e0254 */
[C---:B------:R-:W-:Y:S01]  /*3640*/  VIMNMX R133, PT, PT, R2.reuse, R87, PT ;  /* 0x0000005702857248 */ /* 0x040fe20003fe0100 */
[----:B------:R-:W-:Y:S01]  /*3650*/  IMAD.IADD R90, R91, 0x1, R84 ;  /* 0x000000015b5a7824 */ /* 0x000fe200078e0254 */
[----:B------:R-:W2:Y:S01]  /*3660*/  LDSM.16.M88.4 R36, [R192+UR5+0x6800] ;  /* 0x00680005c024783b */ /* 0x000ea20008000200 */
[--C-:B------:R-:W-:Y:S01]  /*3670*/  IMAD.IADD R93, R95, 0x1, R160.reuse ;  /* 0x000000015f5d7824 */ /* 0x100fe200078e02a0 */
[----:B------:R-:W-:Y:S01]  /*3680*/  VIADDMNMX R2, R2, 0x8, R87, PT ;  /* 0x0000000802027846 */ /* 0x000fe20003800157 */
[----:B------:R-:W-:Y:S01]  /*3690*/  IMAD.IADD R91, R91, 0x1, R160 ;  /* 0x000000015b5b7824 */ /* 0x000fe200078e02a0 */
[----:B------:R-:W4:Y:S01]  /*36a0*/  LDSM.16.M88.4 R28, [R192+UR5+0x7000] ;  /* 0x00700005c01c783b */ /* 0x000f220008000200 */
[----:B------:R-:W-:-:S02]  /*36b0*/  IMAD.IADD R89, R84, 0x1, R93 ;  /* 0x0000000154597824 */ /* 0x000fc400078e025d */
[----:B------:R-:W-:Y:S01]  /*36c0*/  IMAD.IADD R88, R84, 0x1, R91 ;  /* 0x0000000154587824 */ /* 0x000fe200078e025b */
[----:B------:R-:W4:Y:S04]  /*36d0*/  LDSM.16.M88.4 R20, [R192+UR5+0x7800] ;  /* 0x00780005c014783b */ /* 0x000f280008000200 */
[----:B-1----:R-:W-:Y:S04]  /*36e0*/  LDSM.16.M88.4 R8, [R92] ;  /* 0x000000005c08783b */ /* 0x002fe80000000200 */
[----:B---3--:R-:W1:Y:S04]  /*36f0*/  LDSM.16.M88.4 R16, [R90+0x6000] ;  /* 0x006000005a10783b */ /* 0x008e680000000200 */
[----:B------:R-:W3:Y:S04]  /*3700*/  LDSM.16.M88.4 R12, [R90+0x6800] ;  /* 0x006800005a0c783b */ /* 0x000ee80000000200 */
[----:B------:R-:W3:Y:S04]  /*3710*/  LDSM.16.M88.4 R4, [R90+0x7000] ;  /* 0x007000005a04783b */ /* 0x000ee80000000200 */
[----:B------:R-:W3:Y:S04]  /*3720*/  LDSM.16.M88.4 R64, [R90+0x7800] ;  /* 0x007800005a40783b */ /* 0x000ee80000000200 */
[----:B------:R-:W-:Y:S01]  /*3730*/  LDSM.16.M88.4 R60, [R91+0x6000] ;  /* 0x006000005b3c783b */ /* 0x000fe20000000200 */
[C---:B-----5:R-:W-:Y:S03]  /*3740*/  HMMA.16816.F32.BF16 R48, R72.reuse, R44, RZ ;  /* 0x0000002c4830723c */ /* 0x060fe600000418ff */
[----:B------:R-:W-:Y:S04]  /*3750*/  LDSM.16.M88.4 R56, [R91+0x6800] ;  /* 0x006800005b38783b */ /* 0x000fe80000000200 */
[----:B------:R-:W-:Y:S01]  /*3760*/  LDSM.16.M88.4 R52, [R91+0x7000] ;  /* 0x007000005b34783b */ /* 0x000fe20000000200 */
[C---:B------:R-:W-:Y:S03]  /*3770*/  HMMA.16816.F32.BF16 R44, R72.reuse, R46, RZ ;  /* 0x0000002e482c723c */ /* 0x040fe600000418ff */
[----:B------:R-:W-:Y:S04]  /*3780*/  LDSM.16.M88.4 R68, [R88+0x7000] ;  /* 0x007000005844783b */ /* 0x000fe80000000200 */
[----:B------:R-:W-:Y:S01]  /*3790*/  LDSM.16.M88.4 R80, [R91+0x8000] ;  /* 0x008000005b50783b */ /* 0x000fe20000000200 */
[C---:B--2---:R-:W-:Y:S03]  /*37a0*/  HMMA.16816.F32.BF16 R40, R72.reuse, R36, RZ ;  /* 0x000000244828723c */ /* 0x044fe600000418ff */
[----:B------:R-:W-:Y:S05]  /*37b0*/  LDSM.16.M88.4 R76, [R91+0x8800] ;  /* 0x008800005b4c783b */ /* 0x000fea0000000200 */
[C---:B----4-:R-:W-:Y:S08]  /*37c0*/  HMMA.16816.F32.BF16 R32, R72.reuse, R28, RZ ;  /* 0x0000001c4820723c */ /* 0x050ff000000418ff */
[C---:B------:R-:W-:Y:S08]  /*37d0*/  HMMA.16816.F32.BF16 R36, R72.reuse, R38, RZ ;  /* 0x000000264824723c */ /* 0x040ff000000418ff */
[C---:B------:R-:W-:Y:S08]  /*37e0*/  HMMA.16816.F32.BF16 R28, R72.reuse, R30, RZ ;  /* 0x0000001e481c723c */ /* 0x040ff000000418ff */
[C---:B------:R-:W-:Y:S08]  /*37f0*/  HMMA.16816.F32.BF16 R24, R72.reuse, R20, RZ ;  /* 0x000000144818723c */ /* 0x040ff000000418ff */
[----:B------:R-:W-:Y:S01]  /*3800*/  HMMA.16816.F32.BF16 R72, R72, R22, RZ ;  /* 0x000000164848723c */ /* 0x000fe200000418ff */
[----:B------:R-:W-:Y:S07]  /*3810*/  LDSM.16.M88.4 R20, [R91+0x7800] ;  /* 0x007800005b14783b */ /* 0x000fee0000000200 */
[C---:B-1----:R-:W-:Y:S08]  /*3820*/  HMMA.16816.F32.BF16 R48, R8.reuse, R16, R48 ;  /* 0x000000100830723c */ /* 0x042ff00000041830 */
[C---:B------:R-:W-:Y:S01]  /*3830*/  HMMA.16816.F32.BF16 R44, R8.reuse, R18, R44 ;  /* 0x00000012082c723c */ /* 0x040fe2000004182c */
[----:B------:R-:W1:Y:S07]  /*3840*/  LDSM.16.M88.4 R16, [R93] ;  /* 0x000000005d10783b */ /* 0x000e6e0000000200 */
[C---:B---3--:R-:W-:Y:S08]  /*3850*/  HMMA.16816.F32.BF16 R40, R8.reuse, R12, R40 ;  /* 0x0000000c0828723c */ /* 0x048ff00000041828 */
[C---:B------:R-:W-:Y:S01]  /*3860*/  HMMA.16816.F32.BF16 R36, R8.reuse, R14, R36 ;  /* 0x0000000e0824723c */ /* 0x040fe20000041824 */
[----:B------:R-:W-:Y:S07]  /*3870*/  LDSM.16.M88.4 R12, [R88+0x6000] ;  /* 0x00600000580c783b */ /* 0x000fee0000000200 */
[C---:B------:R-:W-:Y:S08]  /*3880*/  HMMA.16816.F32.BF16 R32, R8.reuse, R4, R32 ;  /* 0x000000040820723c */ /* 0x040ff00000041820 */
[C---:B------:R-:W-:Y:S01]  /*3890*/  HMMA.16816.F32.BF16 R28, R8.reuse, R6, R28 ;  /* 0x00000006081c723c */ /* 0x040fe2000004181c */
[----:B------:R-:W2:Y:S07]  /*38a0*/  LDSM.16.M88.4 R4, [R89] ;  /* 0x000000005904783b */ /* 0x000eae0000000200 */
[C---:B------:R-:W-:Y:S08]  /*38b0*/  HMMA.16816.F32.BF16 R24, R8.reuse, R64, R24 ;  /* 0x000000400818723c */ /* 0x040ff00000041818 */
[----:B------:R-:W-:Y:S01]  /*38c0*/  HMMA.16816.F32.BF16 R72, R8, R66, R72 ;  /* 0x000000420848723c */ /* 0x000fe20000041848 */
[----:B------:R-:W3:Y:S04]  /*38d0*/  LDSM.16.M88.4 R8, [R88+0x6800] ;  /* 0x006800005808783b */ /* 0x000ee80000000200 */
[----:B------:R-:W-:Y:S03]  /*38e0*/  LDSM.16.M88.4 R64, [R192+UR5+0x8000] ;  /* 0x00800005c040783b */ /* 0x000fe60008000200 */
[C---:B-1----:R-:W-:Y:S08]  /*38f0*/  HMMA.16816.F32.BF16 R48, R16.reuse, R60, R48 ;  /* 0x0000003c1030723c */ /* 0x042ff00000041830 */
[C---:B------:R-:W-:Y:S01]  /*3900*/  HMMA.16816.F32.BF16 R44, R16.reuse, R62, R44 ;  /* 0x0000003e102c723c */ /* 0x040fe2000004182c */
[----:B------:R-:W-:Y:S07]  /*3910*/  LDSM.16.M88.4 R60, [R192+UR5+0x8800] ;  /* 0x00880005c03c783b */ /* 0x000fee0008000200 */
[C---:B------:R-:W-:Y:S08]  /*3920*/  HMMA.16816.F32.BF16 R40, R16.reuse, R56, R40 ;  /* 0x000000381028723c */ /* 0x040ff00000041828 */
[C---:B------:R-:W-:Y:S01]  /*3930*/  HMMA.16816.F32.BF16 R36, R16.reuse, R58, R36 ;  /* 0x0000003a1024723c */ /* 0x040fe20000041824 */
[----:B------:R-:W-:Y:S07]  /*3940*/  LDSM.16.M88.4 R56, [R192+UR5+0x9000] ;  /* 0x00900005c038783b */ /* 0x000fee0008000200 */
[C---:B------:R-:W-:Y:S08]  /*3950*/  HMMA.16816.F32.BF16 R32, R16.reuse, R52, R32 ;  /* 0x000000341020723c */ /* 0x040ff00000041820 */
[C---:B------:R-:W-:Y:S01]  /*3960*/  HMMA.16816.F32.BF16 R28, R16.reuse, R54, R28 ;  /* 0x00000036101c723c */ /* 0x040fe2000004181c */
[----:B------:R-:W-:Y:S07]  /*3970*/  LDSM.16.M88.4 R52, [R90+0x8000] ;  /* 0x008000005a34783b */ /* 0x000fee0000000200 */
[C---:B------:R-:W-:Y:S08]  /*3980*/  HMMA.16816.F32.BF16 R24, R16.reuse, R20, R24 ;  /* 0x000000141018723c */ /* 0x040ff00000041818 */
[----:B------:R-:W-:Y:S01]  /*3990*/  HMMA.16816.F32.BF16 R72, R16, R22, R72 ;  /* 0x000000161048723c */ /* 0x000fe20000041848 */
[----:B------:R-:W1:Y:S04]  /*39a0*/  LDSM.16.M88.4 R16, [R88+0x7800] ;  /* 0x007800005810783b */ /* 0x000e680000000200 */
[----:B------:R-:W-:Y:S03]  /*39b0*/  LDSM.16.M88.4 R20, [R192+UR5+0x9800] ;  /* 0x00980005c014783b */ /* 0x000fe60008000200 */
[C---:B--2---:R-:W-:Y:S08]  /*39c0*/  HMMA.16816.F32.BF16 R48, R4.reuse, R12, R48 ;  /* 0x0000000c0430723c */ /* 0x044ff00000041830 */
[C---:B------:R-:W-:Y:S01]  /*39d0*/  HMMA.16816.F32.BF16 R44, R4.reuse, R14, R44 ;  /* 0x0000000e042c723c */ /* 0x040fe2000004182c */
[----:B------:R-:W2:Y:S07]  /*39e0*/  LDSM.16.M88.4 R12, [R95+0x2000] ;  /* 0x002000005f0c783b */ /* 0x000eae0000000200 */
[C---:B---3--:R-:W-:Y:S08]  /*39f0*/  HMMA.16816.F32.BF16 R40, R4.reuse, R8, R40 ;  /* 0x000000080428723c */ /* 0x048ff00000041828 */
[C---:B------:R-:W-:Y:S01]  /*3a00*/  HMMA.16816.F32.BF16 R36, R4.reuse, R10, R36 ;  /* 0x0000000a0424723c */ /* 0x040fe20000041824 */
[----:B------:R-:W3:Y:S07]  /*3a10*/  LDSM.16.M88.4 R8, [R92+0x2000] ;  /* 0x002000005c08783b */ /* 0x000eee0000000200 */
[C---:B------:R-:W-:Y:S08]  /*3a20*/  HMMA.16816.F32.BF16 R32, R4.reuse, R68, R32 ;  /* 0x000000440420723c */ /* 0x040ff00000041820 */
[C---:B------:R-:W-:Y:S01]  /*3a30*/  HMMA.16816.F32.BF16 R28, R4.reuse, R70, R28 ;  /* 0x00000046041c723c */ /* 0x040fe2000004181c */
[----:B------:R-:W-:Y:S07]  /*3a40*/  LDSM.16.M88.4 R68, [R88+0x8000] ;  /* 0x008000005844783b */ /* 0x000fee0000000200 */
[C---:B-1----:R-:W-:Y:S08]  /*3a50*/  HMMA.16816.F32.BF16 R24, R4.reuse, R16, R24 ;  /* 0x000000100418723c */ /* 0x042ff00000041818 */
[----:B------:R-:W-:Y:S01]  /*3a60*/  HMMA.16816.F32.BF16 R72, R4, R18, R72 ;  /* 0x000000120448723c */ /* 0x000fe20000041848 */
[----:B------:R-:W1:Y:S04]  /*3a70*/  LDSM.16.M88.4 R16, [R90+0x8800] ;  /* 0x008800005a10783b */ /* 0x000e680000000200 */
[----:B------:R-:W4:Y:S03]  /*3a80*/  LDSM.16.M88.4 R4, [R90+0x9000] ;  /* 0x009000005a04783b */ /* 0x000f260000000200 */
[C---:B--2---:R-:W-:Y:S08]  /*3a90*/  HMMA.16816.F32.BF16 R48, R12.reuse, R64, R48 ;  /* 0x000000400c30723c */ /* 0x044ff00000041830 */
[C---:B------:R-:W-:Y:S01]  /*3aa0*/  HMMA.16816.F32.BF16 R44, R12.reuse, R66, R44 ;  /* 0x000000420c2c723c */ /* 0x040fe2000004182c */
[----:B------:R-:W-:Y:S07]  /*3ab0*/  LDSM.16.M88.4 R64, [R88+0x8800] ;  /* 0x008800005840783b */ /* 0x000fee0000000200 */
        /* <DEDUP_REMOVED lines=8> */
[----:B------:R-:W2:Y:S04]  /*3b40*/  LDSM.16.M88.4 R12, [R90+0x9800] ;  /* 0x009800005a0c783b */ /* 0x000ea80000000200 */
[----:B------:R-:W5:Y:S03]  /*3b50*/  LDSM.16.M88.4 R20, [R93+0x2000] ;  /* 0x002000005d14783b */ /* 0x000f660000000200 */
[C---:B---3--:R-:W-:Y:S08]  /*3b60*/  HMMA.16816.F32.BF16 R48, R8.reuse, R52, R48 ;  /* 0x000000340830723c */ /* 0x048ff00000041830 */
[C---:B------:R-:W-:Y:S01]  /*3b70*/  HMMA.16816.F32.BF16 R44, R8.reuse, R54, R44 ;  /* 0x00000036082c723c */ /* 0x040fe2000004182c */
[----:B------:R-:W3:Y:S07]  /*3b80*/  LDSM.16.M88.4 R52, [R91+0x9800] ;  /* 0x009800005b34783b */ /* 0x000eee0000000200 */
[C---:B-1----:R-:W-:Y:S08]  /*3b90*/  HMMA.16816.F32.BF16 R40, R8.reuse, R16, R40 ;  /* 0x000000100828723c */ /* 0x042ff00000041828 */
[C---:B------:R-:W-:Y:S01]  /*3ba0*/  HMMA.16816.F32.BF16 R36, R8.reuse, R18, R36 ;  /* 0x000000120824723c */ /* 0x040fe20000041824 */
[----:B------:R-:W-:Y:S07]  /*3bb0*/  LDSM.16.M88.4 R16, [R95+0x4000] ;  /* 0x004000005f10783b */ /* 0x000fee0000000200 */
[C---:B----4-:R-:W-:Y:S08]  /*3bc0*/  HMMA.16816.F32.BF16 R32, R8.reuse, R4, R32 ;  /* 0x000000040820723c */ /* 0x050ff00000041820 */
[C---:B------:R-:W-:Y:S01]  /*3bd0*/  HMMA.16816.F32.BF16 R28, R8.reuse, R6, R28 ;  /* 0x00000006081c723c */ /* 0x040fe2000004181c */
[----:B------:R-:W1:Y:S07]  /*3be0*/  LDSM.16.M88.4 R4, [R89+0x2000] ;  /* 0x002000005904783b */ /* 0x000e6e0000000200 */
[C---:B--2---:R-:W-:Y:S08]  /*3bf0*/  HMMA.16816.F32.BF16 R24, R8.reuse, R12, R24 ;  /* 0x0000000c0818723c */ /* 0x044ff00000041818 */
[----:B------:R-:W-:Y:S01]  /*3c00*/  HMMA.16816.F32.BF16 R72, R8, R14, R72 ;  /* 0x0000000e0848723c */ /* 0x000fe20000041848 */
[----:B------:R-:W2:Y:S04]  /*3c10*/  LDSM.16.M88.4 R12, [R88+0x9000] ;  /* 0x00900000580c783b */ /* 0x000ea80000000200 */
[----:B------:R-:W4:Y:S03]  /*3c20*/  LDSM.16.M88.4 R8, [R88+0x9800] ;  /* 0x009800005808783b */ /* 0x000f260000000200 */
[C---:B-----5:R-:W-:Y:S08]  /*3c30*/  HMMA.16816.F32.BF16 R48, R20.reuse, R80, R48 ;  /* 0x000000501430723c */ /* 0x060ff00000041830 */
[C---:B------:R-:W-:Y:S01]  /*3c40*/  HMMA.16816.F32.BF16 R44, R20.reuse, R82, R44 ;  /* 0x00000052142c723c */ /* 0x040fe2000004182c */
[----:B------:R-:W-:Y:S07]  /*3c50*/  LDSM.16.M88.4 R80, [R90+0xb800] ;  /* 0x00b800005a50783b */ /* 0x000fee0000000200 */
[C---:B------:R-:W-:Y:S08]  /*3c60*/  HMMA.16816.F32.BF16 R40, R20.reuse, R76, R40 ;  /* 0x0000004c1428723c */ /* 0x040ff00000041828 */
[C---:B------:R-:W-:Y:S01]  /*3c70*/  HMMA.16816.F32.BF16 R36, R20.reuse, R78, R36 ;  /* 0x0000004e1424723c */ /* 0x040fe20000041824 */
[----:B------:R-:W-:Y:S07]  /*3c80*/  LDSM.16.M88.4 R76, [R92+0x4000] ;  /* 0x004000005c4c783b */ /* 0x000fee0000000200 */
[C---:B------:R-:W-:Y:S08]  /*3c90*/  HMMA.16816.F32.BF16 R32, R20.reuse, R56, R32 ;  /* 0x000000381420723c */ /* 0x040ff00000041820 */
[C---:B------:R-:W-:Y:S01]  /*3ca0*/  HMMA.16816.F32.BF16 R28, R20.reuse, R58, R28 ;  /* 0x0000003a141c723c */ /* 0x040fe2000004181c */
[----:B------:R-:W5:Y:S07]  /*3cb0*/  LDSM.16.M88.4 R56, [R192+UR5+0xa800] ;  /* 0x00a80005c038783b */ /* 0x000f6e0008000200 */
[C---:B---3--:R-:W-:Y:S08]  /*3cc0*/  HMMA.16816.F32.BF16 R24, R20.reuse, R52, R24 ;  /* 0x000000341418723c */ /* 0x048ff00000041818 */
[----:B------:R-:W-:Y:S01]  /*3cd0*/  HMMA.16816.F32.BF16 R72, R20, R54, R72 ;  /* 0x000000361448723c */ /* 0x000fe20000041848 */
[----:B------:R-:W3:Y:S04]  /*3ce0*/  LDSM.16.M88.4 R52, [R192+UR5+0xb000] ;  /* 0x00b00005c034783b */ /* 0x000ee80008000200 */
[----:B------:R-:W3:Y:S03]  /*3cf0*/  LDSM.16.M88.4 R20, [R192+UR5+0xb800] ;  /* 0x00b80005c014783b */ /* 0x000ee60008000200 */
[C---:B-1----:R-:W-:Y:S08]  /*3d00*/  HMMA.16816.F32.BF16 R48, R4.reuse, R68, R48 ;  /* 0x000000440430723c */ /* 0x042ff00000041830 */
[C---:B------:R-:W-:Y:S01]  /*3d10*/  HMMA.16816.F32.BF16 R44, R4.reuse, R70, R44 ;  /* 0x00000046042c723c */ /* 0x040fe2000004182c */
[----:B------:R-:W-:Y:S07]  /*3d20*/  LDSM.16.M88.4 R68, [R93+0x4000] ;  /* 0x004000005d44783b */ /* 0x000fee0000000200 */
[C---:B------:R-:W-:Y:S08]  /*3d30*/  HMMA.16816.F32.BF16 R40, R4.reuse, R64, R40 ;  /* 0x000000400428723c */ /* 0x040ff00000041828 */
[C---:B------:R-:W-:Y:S01]  /*3d40*/  HMMA.16816.F32.BF16 R36, R4.reuse, R66, R36 ;  /* 0x000000420424723c */ /* 0x040fe20000041824 */
[----:B------:R-:W-:Y:S07]  /*3d50*/  LDSM.16.M88.4 R64, [R91+0xa000] ;  /* 0x00a000005b40783b */ /* 0x000fee0000000200 */
[C---:B--2---:R-:W-:Y:S08]  /*3d60*/  HMMA.16816.F32.BF16 R32, R4.reuse, R12, R32 ;  /* 0x0000000c0420723c */ /* 0x044ff00000041820 */
[C---:B------:R-:W-:Y:S01]  /*3d70*/  HMMA.16816.F32.BF16 R28, R4.reuse, R14, R28 ;  /* 0x0000000e041c723c */ /* 0x040fe2000004181c */
[----:B------:R-:W1:Y:S07]  /*3d80*/  LDSM.16.M88.4 R12, [R90+0xa000] ;  /* 0x00a000005a0c783b */ /* 0x000e6e0000000200 */
[C---:B----4-:R-:W-:Y:S08]  /*3d90*/  HMMA.16816.F32.BF16 R24, R4.reuse, R8, R24 ;  /* 0x000000080418723c */ /* 0x050ff00000041818 */
[----:B------:R-:W-:Y:S01]  /*3da0*/  HMMA.16816.F32.BF16 R72, R4, R10, R72 ;  /* 0x0000000a0448723c */ /* 0x000fe20000041848 */
[----:B------:R-:W2:Y:S04]  /*3db0*/  LDSM.16.M88.4 R8, [R90+0xa800] ;  /* 0x00a800005a08783b */ /* 0x000ea80000000200 */
[----:B------:R-:W4:Y:S03]  /*3dc0*/  LDSM.16.M88.4 R4, [R90+0xb000] ;  /* 0x00b000005a04783b */ /* 0x000f260000000200 */
[C---:B------:R-:W-:Y:S08]  /*3dd0*/  HMMA.16816.F32.BF16 R48, R16.reuse, R60, R48 ;  /* 0x0000003c1030723c */ /* 0x040ff00000041830 */
[C---:B------:R-:W-:Y:S01]  /*3de0*/  HMMA.16816.F32.BF16 R44, R16.reuse, R62, R44 ;  /* 0x0000003e102c723c */ /* 0x040fe2000004182c */
[----:B------:R-:W4:Y:S07]  /*3df0*/  LDSM.16.M88.4 R60, [R91+0xa800] ;  /* 0x00a800005b3c783b */ /* 0x000f2e0000000200 */
[C---:B-----5:R-:W-:Y:S08]  /*3e00*/  HMMA.16816.F32.BF16 R40, R16.reuse, R56, R40 ;  /* 0x000000381028723c */ /* 0x060ff00000041828 */
[C---:B------:R-:W-:Y:S01]  /*3e10*/  HMMA.16816.F32.BF16 R36, R16.reuse, R58, R36 ;  /* 0x0000003a1024723c */ /* 0x040fe20000041824 */
[----:B------:R-:W5:Y:S07]  /*3e20*/  LDSM.16.M88.4 R56, [R91+0xb000] ;  /* 0x00b000005b38783b */ /* 0x000f6e0000000200 */
[C---:B---3--:R-:W-:Y:S08]  /*3e30*/  HMMA.16816.F32.BF16 R32, R16.reuse, R52, R32 ;  /* 0x000000341020723c */ /* 0x048ff00000041820 */
[C---:B------:R-:W-:Y:S01]  /*3e40*/  HMMA.16816.F32.BF16 R28, R16.reuse, R54, R28 ;  /* 0x00000036101c723c */ /* 0x040fe2000004181c */
[----:B------:R-:W3:Y:S07]  /*3e50*/  LDSM.16.M88.4 R52, [R91+0xb800] ;  /* 0x00b800005b34783b */ /* 0x000eee0000000200 */
[C---:B------:R-:W-:Y:S08]  /*3e60*/  HMMA.16816.F32.BF16 R24, R16.reuse, R20, R24 ;  /* 0x000000141018723c */ /* 0x040ff00000041818 */
[----:B------:R-:W-:Y:S01]  /*3e70*/  HMMA.16816.F32.BF16 R72, R16, R22, R72 ;  /* 0x000000161048723c */ /* 0x000fe20000041848 */
[----:B------:R-:W-:Y:S04]  /*3e80*/  LDSM.16.M88.4 R20, [R89+0x4000] ;  /* 0x004000005914783b */ /* 0x000fe80000000200 */
[----:B------:R-:W3:Y:S03]  /*3e90*/  LDSM.16.M88.4 R16, [R88+0xa000] ;  /* 0x00a000005810783b */ /* 0x000ee60000000200 */
[C---:B-1----:R-:W-:Y:S08]  /*3ea0*/  HMMA.16816.F32.BF16 R48, R76.reuse, R12, R48 ;  /* 0x0000000c4c30723c */ /* 0x042ff00000041830 */
[C---:B------:R-:W-:Y:S01]  /*3eb0*/  HMMA.16816.F32.BF16 R44, R76.reuse, R14, R44 ;  /* 0x0000000e4c2c723c */ /* 0x040fe2000004182c */
[----:B------:R-:W1:Y:S07]  /*3ec0*/  LDSM.16.M88.4 R12, [R88+0xa800] ;  /* 0x00a80000580c783b */ /* 0x000e6e0000000200 */
[C---:B--2---:R-:W-:Y:S08]  /*3ed0*/  HMMA.16816.F32.BF16 R40, R76.reuse, R8, R40 ;  /* 0x000000084c28723c */ /* 0x044ff00000041828 */
[C---:B------:R-:W-:Y:S01]  /*3ee0*/  HMMA.16816.F32.BF16 R36, R76.reuse, R10, R36 ;  /* 0x0000000a4c24723c */ /* 0x040fe20000041824 */
[----:B------:R-:W2:Y:S07]  /*3ef0*/  LDSM.16.M88.4 R8, [R88+0xb000] ;  /* 0x00b000005808783b */ /* 0x000eae0000000200 */
[C---:B----4-:R-:W-:Y:S08]  /*3f00*/  HMMA.16816.F32.BF16 R32, R76.reuse, R4, R32 ;  /* 0x000000044c20723c */ /* 0x050ff00000041820 */
[----:B------:R-:W-:Y:S01]  /*3f10*/  HMMA.16816.F32.BF16 R28, R76, R6, R28 ;  /* 0x000000064c1c723c */ /* 0x000fe2000004181c */
[----:B------:R-:W4:Y:S01]  /*3f20*/  LDSM.16.M88.4 R4, [R88+0xb800] ;  /* 0x00b800005804783b */ /* 0x000f220000000200 */
[----:B------:R-:W-:-:S06]  /*3f30*/  DEPBAR.LE SB0, 0x0 ;  /* 0x000080000000791a */ /* 0x000fcc0000000000 */
[C---:B------:R-:W-:Y:S08]  /*3f40*/  HMMA.16816.F32.BF16 R24, R76.reuse, R80, R24 ;  /* 0x000000504c18723c */ /* 0x040ff00000041818 */
[----:B------:R-:W-:Y:S08]  /*3f50*/  HMMA.16816.F32.BF16 R72, R76, R82, R72 ;  /* 0x000000524c48723c */ /* 0x000ff00000041848 */
[C---:B------:R-:W-:Y:S08]  /*3f60*/  HMMA.16816.F32.BF16 R48, R68.reuse, R64, R48 ;  /* 0x000000404430723c */ /* 0x040ff00000041830 */
[C---:B------:R-:W-:Y:S08]  /*3f70*/  HMMA.16816.F32.BF16 R44, R68.reuse, R66, R44 ;  /* 0x00000042442c723c */ /* 0x040ff0000004182c */
[C---:B------:R-:W-:Y:S08]  /*3f80*/  HMMA.16816.F32.BF16 R40, R68.reuse, R60, R40 ;  /* 0x0000003c4428723c */ /* 0x040ff00000041828 */
[C---:B------:R-:W-:Y:S08]  /*3f90*/  HMMA.16816.F32.BF16 R36, R68.reuse, R62, R36 ;  /* 0x0000003e4424723c */ /* 0x040ff00000041824 */
[C---:B-----5:R-:W-:Y:S08]  /*3fa0*/  HMMA.16816.F32.BF16 R32, R68.reuse, R56, R32 ;  /* 0x000000384420723c */ /* 0x060ff00000041820 */
[C---:B------:R-:W-:Y:S08]  /*3fb0*/  HMMA.16816.F32.BF16 R28, R68.reuse, R58, R28 ;  /* 0x0000003a441c723c */ /* 0x040ff0000004181c */
[C---:B---3--:R-:W-:Y:S08]  /*3fc0*/  HMMA.16816.F32.BF16 R24, R68.reuse, R52, R24 ;  /* 0x000000344418723c */ /* 0x048ff00000041818 */
[----:B------:R-:W-:Y:S08]  /*3fd0*/  HMMA.16816.F32.BF16 R72, R68, R54, R72 ;  /* 0x000000364448723c */ /* 0x000ff00000041848 */
[C---:B------:R-:W-:Y:S08]  /*3fe0*/  HMMA.16816.F32.BF16 R48, R20.reuse, R16, R48 ;  /* 0x000000101430723c */ /* 0x040ff00000041830 */
[C---:B------:R-:W-:Y:S08]  /*3ff0*/  HMMA.16816.F32.BF16 R44, R20.reuse, R18, R44 ;  /* 0x00000012142c723c */ /* 0x040ff0000004182c */
[C---:B-1----:R-:W-:Y:S08]  /*4000*/  HMMA.16816.F32.BF16 R40, R20.reuse, R12, R40 ;  /* 0x0000000c1428723c */ /* 0x042ff00000041828 */
[C---:B------:R-:W-:Y:S08]  /*4010*/  HMMA.16816.F32.BF16 R36, R20.reuse, R14, R36 ;  /* 0x0000000e1424723c */ /* 0x040ff00000041824 */
[C---:B--2---:R-:W-:Y:S08]  /*4020*/  HMMA.16816.F32.BF16 R32, R20.reuse, R8, R32 ;  /* 0x000000081420723c */ /* 0x044ff00000041820 */
[C---:B------:R-:W-:Y:S08]  /*4030*/  HMMA.16816.F32.BF16 R28, R20.reuse, R10, R28 ;  /* 0x0000000a141c723c */ /* 0x040ff0000004181c */
[C---:B----4-:R-:W-:Y:S08]  /*4040*/  HMMA.16816.F32.BF16 R24, R20.reuse, R4, R24 ;  /* 0x000000041418723c */ /* 0x050ff00000041818 */
[----:B------:R-:W-:Y:S01]  /*4050*/  HMMA.16816.F32.BF16 R72, R20, R6, R72 ;  /* 0x000000061448723c */ /* 0x000fe20000041848 */
[----:B------:R-:W-:Y:S06]  /*4060*/  BAR.SYNC.DEFER_BLOCKING 0x0 ;  /* 0x0000000000007b1d */ /* 0x000fec0000010000 */
[----:B------:R-:W-:-:S13]  /*4070*/  @!P6 BRA `(.L_x_483) ;  /* 0x000000080048e947 */ /* 0x000fda0003800000 */
[----:B------:R-:W-:-:S04]  /*4080*/  UISETP.NE.U32.AND UP0, UPT, UR8, URZ, UPT ;  /* 0x000000ff0800728c */ /* 0x000fc8000bf05070 */
[----:B------:R-:W-:-:S09]  /*4090*/  UISETP.NE.AND.EX UP0, UPT, UR9, URZ, UPT, UP0 ;  /* 0x000000ff0900728c */ /* 0x000fd2000bf05300 */
[----:B------:R-:W-:Y:S05]  /*40a0*/  BRA.U UP0, `(.L_x_484) ;  /* 0x0000000100207547 */ /* 0x000fea000b800000 */
[----:B------:R-:W-:Y:S01]  /*40b0*/  UMOV UR4, URZ ;  /* 0x000000ff00047c82 */ /* 0x000fe20008000000 */
[----:B------:R-:W-:Y:S01]  /*40c0*/  IMAD.SHL.U32 R4, R134, 0x40, RZ ;  /* 0x0000004086047824 */ /* 0x000fe200078e00ff */
[----:B------:R-:W-:-:S05]  /*40d0*/  IADD3 R5, P2, PT, RZ, -UR4, RZ ;  /* 0x80000004ff057c10 */ /* 0x000fca000ff5e0ff */
[----:B------:R-:W-:-:S05]  /*40e0*/  IMAD.X R4, RZ, RZ, ~R4, P2 ;  /* 0x000000ffff047224 */ /* 0x000fca00010e0e04 */
[----:B------:R-:W-:-:S04]  /*40f0*/  SHF.R.S64 R5, R5, 0x1f, R4 ;  /* 0x0000001f05057819 */ /* 0x000fc80000001004 */
[----:B------:R-:W-:-:S04]  /*4100*/  IADD3 R196, P2, PT, R5, R196, RZ ;  /* 0x000000c405c47210 */ /* 0x000fc80007f5e0ff */
[----:B------:R-:W-:Y:S01]  /*4110*/  LEA.HI.X.SX32 R195, R4, R195, 0x1, P2 ;  /* 0x000000c304c37211 */ /* 0x000fe200010f0eff */
[----:B------:R-:W-:Y:S08]  /*4120*/  BRA `(.L_x_485) ;  /* 0x0000000000ec7947 */ /* 0x000ff00003800000 */
.L_x_484:
[----:B------:R-:W1:Y:S01]  /*4130*/  LDC R5, c[0x0][0x4f0] ;  /* 0x00013c00ff057b82 */ /* 0x000e620000000800 */
[----:B------:R-:W-:Y:S01]  /*4140*/  IADD3 R12, PT, PT, R184, -0x80, RZ ;  /* 0xffffff80b80c7810 */ /* 0x000fe20007ffe0ff */
[----:B------:R-:W2:Y:S01]  /*4150*/  LDCU.64 UR6, c[0x0][0x3a0] ;  /* 0x00007400ff0677ac */ /* 0x000ea20008000a00 */
[----:B------:R-:W-:Y:S02]  /*4160*/  IABS R8, R146 ;  /* 0x0000009200087213 */ /* 0x000fe40000000000 */
[----:B------:R-:W-:Y:S02]  /*4170*/  IABS R6, R12 ;  /* 0x0000000c00067213 */ /* 0x000fe40000000000 */
[-C--:B-1----:R-:W-:Y:S02]  /*4180*/  IABS R4, R5.reuse ;  /* 0x0000000500047213 */ /* 0x082fe40000000000 */
[----:B------:R-:W-:Y:S02]  /*4190*/  LOP3.LUT R12, R12, R5, RZ, 0x3c, !PT ;  /* 0x000000050c0c7212 */ /* 0x000fe400078e3cff */
[----:B------:R-:W1:Y:S08]  /*41a0*/  I2F.RP R7, R4 ;  /* 0x0000000400077306 */ /* 0x000e700000209400 */
[----:B-1----:R-:W1:Y:S02]  /*41b0*/  MUFU.RCP R14, R7 ;  /* 0x00000007000e7308 */ /* 0x002e640000001000 */
[----:B-1----:R-:W-:-:S06]  /*41c0*/  VIADD R14, R14, 0xffffffe ;  /* 0x0ffffffe0e0e7836 */ /* 0x002fcc0000000000 */
[----:B------:R-:W1:Y:S02]  /*41d0*/  F2I.FTZ.U32.TRUNC.NTZ R15, R14 ;  /* 0x0000000e000f7305 */ /* 0x000e64000021f000 */
[----:B-1----:R-:W-:Y:S02]  /*41e0*/  IMAD.MOV R11, RZ, RZ, -R15 ;  /* 0x000000ffff0b7224 */ /* 0x002fe400078e0a0f */
[----:B------:R-:W-:Y:S02]  /*41f0*/  IMAD.MOV.U32 R14, RZ, RZ, RZ ;  /* 0x000000ffff0e7224 */ /* 0x000fe400078e00ff */
[----:B------:R-:W-:-:S04]  /*4200*/  IMAD R11, R11, R4, RZ ;  /* 0x000000040b0b7224 */ /* 0x000fc800078e02ff */
[----:B------:R-:W-:-:S06]  /*4210*/  IMAD.HI.U32 R11, R15, R11, R14 ;  /* 0x0000000b0f0b7227 */ /* 0x000fcc00078e000e */
[----:B------:R-:W-:-:S04]  /*4220*/  IMAD.HI.U32 R10, R11, R6, RZ ;  /* 0x000000060b0a7227 */ /* 0x000fc800078e00ff */
[----:B------:R-:W-:-:S04]  /*4230*/  IMAD.HI.U32 R11, R11, R8, RZ ;  /* 0x000000080b0b7227 */ /* 0x000fc800078e00ff */
[----:B------:R-:W-:Y:S01]  /*4240*/  IMAD.MOV R7, RZ, RZ, -R10 ;  /* 0x000000ffff077224 */ /* 0x000fe200078e0a0a */
[----:B------:R-:W-:-:S03]  /*4250*/  IADD3 R9, PT, PT, -R11, RZ, RZ ;  /* 0x000000ff0b097210 */ /* 0x000fc60007ffe1ff */
[C---:B------:R-:W-:Y:S02]  /*4260*/  IMAD R7, R4.reuse, R7, R6 ;  /* 0x0000000704077224 */ /* 0x040fe400078e0206 */
[----:B------:R-:W-:-:S03]  /*4270*/  IMAD R9, R4, R9, R8 ;  /* 0x0000000904097224 */ /* 0x000fc600078e0208 */
[C---:B------:R-:W-:Y:S02]  /*4280*/  ISETP.GT.U32.AND P3, PT, R4.reuse, R7, PT ;  /* 0x000000070400720c */ /* 0x040fe40003f64070 */
[----:B------:R-:W-:-:S11]  /*4290*/  ISETP.GT.U32.AND P2, PT, R4, R9, PT ;  /* 0x000000090400720c */ /* 0x000fd60003f44070 */
[----:B------:R-:W-:Y:S01]  /*42a0*/  @!P3 IMAD.IADD R7, R7, 0x1, -R4 ;  /* 0x000000010707b824 */ /* 0x000fe200078e0a04 */
[----:B------:R-:W-:Y:S01]  /*42b0*/  @!P3 IADD3 R10, PT, PT, R10, 0x1, RZ ;  /* 0x000000010a0ab810 */ /* 0x000fe20007ffe0ff */
[----:B------:R-:W-:Y:S01]  /*42c0*/  @!P2 VIADD R11, R11, 0x1 ;  /* 0x000000010b0ba836 */ /* 0x000fe20000000000 */
[-C--:B------:R-:W-:Y:S02]  /*42d0*/  @!P2 IADD3 R9, PT, PT, R9, -R4.reuse, RZ ;  /* 0x800000040909a210 */ /* 0x080fe40007ffe0ff */
[-C--:B------:R-:W-:Y:S02]  /*42e0*/  ISETP.GE.U32.AND P4, PT, R7, R4.reuse, PT ;  /* 0x000000040700720c */ /* 0x080fe40003f86070 */
[----:B------:R-:W-:Y:S02]  /*42f0*/  ISETP.GE.U32.AND P5, PT, R9, R4, PT ;  /* 0x000000040900720c */ /* 0x000fe40003fa6070 */
[----:B------:R-:W-:Y:S02]  /*4300*/  LOP3.LUT R4, R146, R5, RZ, 0x3c, !PT ;  /* 0x0000000592047212 */ /* 0x000fe400078e3cff */
[----:B------:R-:W-:-:S02]  /*4310*/  ISETP.GE.AND P2, PT, R12, RZ, PT ;  /* 0x000000ff0c00720c */ /* 0x000fc40003f46270 */
[----:B------:R-:W-:Y:S02]  /*4320*/  ISETP.GE.AND P3, PT, R4, RZ, PT ;  /* 0x000000ff0400720c */ /* 0x000fe40003f66270 */
[----:B------:R-:W-:-:S03]  /*4330*/  LOP3.LUT R7, RZ, R5, RZ, 0x33, !PT ;  /* 0x00000005ff077212 */ /* 0x000fc600078e33ff */
[----:B------:R-:W-:Y:S01]  /*4340*/  @P4 VIADD R10, R10, 0x1 ;  /* 0x000000010a0a4836 */ /* 0x000fe20000000000 */
[----:B------:R-:W-:Y:S02]  /*4350*/  ISETP.NE.AND P4, PT, R5, RZ, PT ;  /* 0x000000ff0500720c */ /* 0x000fe40003f85270 */
[----:B------:R-:W-:-:S03]  /*4360*/  @P5 IADD3 R11, PT, PT, R11, 0x1, RZ ;  /* 0x000000010b0b5810 */ /* 0x000fc60007ffe0ff */
[----:B------:R-:W-:Y:S02]  /*4370*/  @!P2 IMAD.MOV R10, RZ, RZ, -R10 ;  /* 0x000000ffff0aa224 */ /* 0x000fe400078e0a0a */
[----:B------:R-:W-:-:S03]  /*4380*/  @!P3 IADD3 R11, PT, PT, -R11, RZ, RZ ;  /* 0x000000ff0b0bb210 */ /* 0x000fc60007ffe1ff */
[C---:B------:R-:W-:Y:S02]  /*4390*/  SEL R6, R7.reuse, R10, !P4 ;  /* 0x0000000a07067207 */ /* 0x040fe40006000000 */
[----:B------:R-:W-:-:S03]  /*43a0*/  SEL R7, R7, R11, !P4 ;  /* 0x0000000b07077207 */ /* 0x000fc60006000000 */
[----:B------:R-:W-:-:S04]  /*43b0*/  IMAD.WIDE R12, R6, 0x4, R204 ;  /* 0x00000004060c7825 */ /* 0x000fc800078e02cc */
[C---:B------:R-:W-:Y:S01]  /*43c0*/  IMAD.WIDE R10, R7.reuse, 0x4, R204 ;  /* 0x00000004070a7825 */ /* 0x040fe200078e02cc */
[----:B------:R-:W3:Y:S04]  /*43d0*/  LDG.E R9, desc[UR16][R12.64] ;  /* 0x000000100c097981 */ /* 0x000ee8000c1e1900 */
[----:B------:R-:W3:Y:S01]  /*43e0*/  LDG.E R4, desc[UR16][R10.64] ;  /* 0x000000100a047981 */ /* 0x000ee2000c1e1900 */
[----:B------:R-:W-:-:S04]  /*43f0*/  IMAD.IADD R6, R7, 0x1, -R6 ;  /* 0x0000000107067824 */ /* 0x000fc800078e0a06 */
[----:B------:R-:W-:-:S05]  /*4400*/  IMAD R5, R6, R5, -0x40 ;  /* 0xffffffc006057424 */ /* 0x000fca00078e0205 */
[----:B------:R-:W-:-:S05]  /*4410*/  SHF.R.S32.HI R7, RZ, 0x1f, R5 ;  /* 0x0000001fff077819 */ /* 0x000fca0000011405 */
[----:B------:R-:W-:-:S04]  /*4420*/  IMAD R6, R7, R134, RZ ;  /* 0x0000008607067224 */ /* 0x000fc800078e02ff */
[----:B------:R-:W-:Y:S01]  /*4430*/  IMAD R6, R5, R135, R6 ;  /* 0x0000008705067224 */ /* 0x000fe200078e0206 */
[----:B---3--:R-:W-:Y:S01]  /*4440*/  IADD3 R4, PT, PT, R9, -R4, RZ ;  /* 0x8000000409047210 */ /* 0x008fe20007ffe0ff */
[----:B------:R-:W-:-:S03]  /*4450*/  IMAD.WIDE.U32 R8, R5, R134, RZ ;  /* 0x0000008605087225 */ /* 0x000fc600078e00ff */
[----:B------:R-:W-:Y:S01]  /*4460*/  SHF.R.S32.HI R5, RZ, 0x1f, R4 ;  /* 0x0000001fff057819 */ /* 0x000fe20000011404 */
[----:B------:R-:W-:-:S04]  /*4470*/  IMAD.IADD R9, R9, 0x1, R6 ;  /* 0x0000000109097824 */ /* 0x000fc800078e0206 */
[----:B--2---:R-:W-:Y:S02]  /*4480*/  IMAD R5, R5, UR6, RZ ;  /* 0x0000000605057c24 */ /* 0x004fe4000f8e02ff */
[----:B------:R-:W-:-:S04]  /*4490*/  IMAD.WIDE.U32 R8, R4, UR6, R8 ;  /* 0x0000000604087c25 */ /* 0x000fc8000f8e0008 */
[----:B------:R-:W-:Y:S01]  /*44a0*/  IMAD R5, R4, UR7, R5 ;  /* 0x0000000704057c24 */ /* 0x000fe2000f8e0205 */
[----:B------:R-:W-:-:S04]  /*44b0*/  LEA R196, P2, R8, R196, 0x1 ;  /* 0x000000c408c47211 */ /* 0x000fc800078408ff */
[----:B------:R-:W-:-:S04]  /*44c0*/  IADD3 R5, PT, PT, R9, R5, RZ ;  /* 0x0000000509057210 */ /* 0x000fc80007ffe0ff */
[----:B------:R-:W-:-:S07]  /*44d0*/  LEA.HI.X R195, R8, R195, R5, 0x1, P2 ;  /* 0x000000c308c37211 */ /* 0x000fce00010f0c05 */
.L_x_485:
[----:B------:R-:W1:Y:S01]  /*44e0*/  LDCU UR4, c[0x0][0x440] ;  /* 0x00008800ff0477ac */ /* 0x000e620008000800 */
[----:B------:R-:W-:Y:S01]  /*44f0*/  LEA R6, P2, R3, R196, 0x1 ;  /* 0x000000c403067211 */ /* 0x000fe200078408ff */
[----:B------:R-:W-:-:S03]  /*4500*/  IMAD.SHL.U32 R4, R134, 0x20, RZ ;  /* 0x0000002086047824 */ /* 0x000fc600078e00ff */
[----:B------:R-:W-:Y:S02]  /*4510*/  LEA.HI.X R7, R3, R195, R86, 0x1, P2 ;  /* 0x000000c303077211 */ /* 0x000fe400010f0c56 */
[----:B------:R-:W-:Y:S02]  /*4520*/  SHF.L.U64.HI R3, R134, 0x5, R135 ;  /* 0x0000000586037819 */ /* 0x000fe40000010287 */
[----:B------:R-:W-:-:S05]  /*4530*/  IADD3 R8, P5, PT, R4, R6, RZ ;  /* 0x0000000604087210 */ /* 0x000fca0007fbe0ff */
[C---:B------:R-:W-:Y:S01]  /*4540*/  IMAD.X R9, R3.reuse, 0x1, R7, P5 ;  /* 0x0000000103097824 */ /* 0x040fe200028e0607 */
[----:B------:R-:W-:Y:S02]  /*4550*/  IADD3 R4, P5, PT, R4, R8, RZ ;  /* 0x0000000804047210 */ /* 0x000fe40007fbe0ff */
[----:B-1----:R-:W-:Y:S02]  /*4560*/  ISETP.GE.AND P4, PT, R186, UR4, PT ;  /* 0x00000004ba007c0c */ /* 0x002fe4000bf86270 */
[----:B------:R-:W-:Y:S01]  /*4570*/  ISETP.GE.AND P3, PT, R210, UR4, PT ;  /* 0x00000004d2007c0c */ /* 0x000fe2000bf66270 */
[----:B------:R-:W-:Y:S01]  /*4580*/  IMAD.X R5, R3, 0x1, R9, P5 ;  /* 0x0000000103057824 */ /* 0x000fe200028e0609 */
[----:B------:R-:W-:-:S09]  /*4590*/  ISETP.GE.AND P2, PT, R208, UR4, PT ;  /* 0x00000004d0007c0c */ /* 0x000fd2000bf46270 */
[----:B------:R-:W-:-:S05]  /*45a0*/  @!P4 IMAD.MOV.U32 R197, RZ, RZ, R195 ;  /* 0x000000ffffc5c224 */ /* 0x000fca00078e00c3 */
[----:B------:R-:W-:Y:S01]  /*45b0*/  @!PT LDS RZ, [RZ] ;  /* 0x00000000fffff984 */ /* 0x000fe20000000800 */
[----:B------:R-:W-:Y:S01]  /*45c0*/  @!PT LDS RZ, [RZ] ;  /* 0x00000000fffff984 */ /* 0x000fe20000000800 */
[----:B------:R-:W-:Y:S01]  /*45d0*/  @!PT LDS RZ, [RZ] ;  /* 0x00000000fffff984 */ /* 0x000fe20000000800 */
[----:B------:R1:W-:Y:S04]  /*45e0*/  @!P4 LDGSTS.E.BYPASS.LTC128B.128 [R213+0x6000], desc[UR16][R196.64] ;  /* 0x06000000c4d5cfae */ /* 0x0003e8000b981a10 */
[----:B------:R2:W-:Y:S01]  /*45f0*/  @P4 STS.128 [R213+0x6000], RZ ;  /* 0x006000ffd5004388 */ /* 0x0005e20000000c00 */
[----:B-1----:R-:W-:-:S05]  /*4600*/  @!P3 IMAD.MOV.U32 R197, RZ, RZ, R195 ;  /* 0x000000ffffc5b224 */ /* 0x002fca00078e00c3 */
        /* <DEDUP_REMOVED lines=56> */
[----:B------:R-:W0:Y:S02]  /*4990*/  LDGDEPBAR ;  /* 0x00000000000079af */ /* 0x000e240000000000 */
.L_x_483:
[----:B------:R-:W-:Y:S01]  /*49a0*/  IMAD.SHL.U32 R3, R188, 0x2, RZ ;  /* 0x00000002bc037824 */ /* 0x000fe200078e00ff */
[----:B------:R-:W1:Y:S01]  /*49b0*/  LDCU UR4, c[0x0][0x45c] ;  /* 0x00008b80ff0477ac */ /* 0x000e620008000800 */
[----:B------:R-:W-:-:S03]  /*49c0*/  LOP3.LUT R189, R85, 0x200, R148, 0xf8, !PT ;  /* 0x0000020055bd7812 */ /* 0x000fc600078ef894 */
[----:B------:R-:W-:Y:S02]  /*49d0*/  LOP3.LUT R3, R184, 0x6, R3, 0xf8, !PT ;  /* 0x00000006b8037812 */ /* 0x000fe400078ef803 */
[----:B------:R-:W-:-:S03]  /*49e0*/  LEA R189, R189, UR5, 0x1 ;  /* 0x00000005bdbd7c11 */ /* 0x000fc6000f8e08ff */
[C---:B--2---:R-:W-:Y:S02]  /*49f0*/  VIADD R4, R3.reuse, 0xffffffc0 ;  /* 0xffffffc003047836 */ /* 0x044fe40000000000 */
[C---:B------:R-:W-:Y:S01]  /*4a00*/  VIADD R5, R3.reuse, 0xffffffc1 ;  /* 0xffffffc103057836 */ /* 0x040fe20000000000 */
[----:B------:R-:W-:Y:S01]  /*4a10*/  LDSM.16.MT88.4 R68, [R189+0xe000] ;  /* 0x00e00000bd44783b */ /* 0x000fe20000004200 */
[C---:B------:R-:W-:Y:S01]  /*4a20*/  VIADD R10, R3.reuse, 0xffffffe1 ;  /* 0xffffffe1030a7836 */ /* 0x040fe20000000000 */
[CC--:B------:R-:W-:Y:S01]  /*4a30*/  ISETP.GE.AND P3, PT, R4.reuse, R133.reuse, PT ;  /* 0x000000850400720c */ /* 0x0c0fe20003f66270 */
[C---:B------:R-:W-:Y:S01]  /*4a40*/  VIADD R13, R3.reuse, 0xffffffe8 ;  /* 0xffffffe8030d7836 */ /* 0x040fe20000000000 */
[-C--:B------:R-:W-:Y:S01]  /*4a50*/  ISETP.GE.AND P4, PT, R4, R2.reuse, PT ;  /* 0x000000020400720c */ /* 0x080fe20003f86270 */
[C---:B------:R-:W-:Y:S01]  /*4a60*/  VIADD R4, R3.reuse, 0xffffffc8 ;  /* 0xffffffc803047836 */ /* 0x040fe20000000000 */
[----:B------:R-:W-:Y:S01]  /*4a70*/  FSEL R52, R48, -INF , !P3 ;  /* 0xff80000030347808 */ /* 0x000fe20005800000 */
[C---:B------:R-:W-:Y:S01]  /*4a80*/  VIADD R11, R3.reuse, 0xffffffe9 ;  /* 0xffffffe9030b7836 */ /* 0x040fe20000000000 */
[----:B------:R-:W-:Y:S01]  /*4a90*/  FSEL R50, R50, -INF , !P4 ;  /* 0xff80000032327808 */ /* 0x000fe20006000000 */
[C---:B------:R-:W-:Y:S01]  /*4aa0*/  VIADD R9, R3.reuse, 0xfffffff0 ;  /* 0xfffffff003097836 */ /* 0x040fe20000000000 */
[CC--:B------:R-:W-:Y:S01]  /*4ab0*/  ISETP.GE.AND P3, PT, R4.reuse, R133.reuse, PT ;  /* 0x000000850400720c */ /* 0x0c0fe20003f66270 */
[C---:B------:R-:W-:Y:S01]  /*4ac0*/  VIADD R7, R3.reuse, 0xfffffff1 ;  /* 0xfffffff103077836 */ /* 0x040fe20000000000 */
[-C--:B------:R-:W-:Y:S01]  /*4ad0*/  ISETP.GE.AND P4, PT, R4, R2.reuse, PT ;  /* 0x000000020400720c */ /* 0x080fe20003f86270 */
[----:B------:R-:W-:Y:S01]  /*4ae0*/  VIADD R4, R3, 0xffffffd0 ;  /* 0xffffffd003047836 */ /* 0x000fe20000000000 */
[C---:B------:R-:W-:Y:S01]  /*4af0*/  ISETP.GE.AND P5, PT, R5.reuse, R133, PT ;  /* 0x000000850500720c */ /* 0x040fe20003fa6270 */
[--C-:B------:R-:W-:Y:S01]  /*4b00*/  IMAD.IADD R168, R160, 0x1, R189.reuse ;  /* 0x00000001a0a87824 */ /* 0x100fe200078e02bd */
[----:B------:R-:W-:Y:S01]  /*4b10*/  ISETP.GE.AND P2, PT, R5, R2, PT ;  /* 0x000000020500720c */ /* 0x000fe20003f46270 */
[----:B------:R-:W-:Y:S01]  /*4b20*/  VIADD R5, R3, 0xffffffc9 ;  /* 0xffffffc903057836 */ /* 0x000fe20000000000 */
[----:B------:R-:W-:Y:S01]  /*4b30*/  FSEL R44, R44, -INF , !P3 ;  /* 0xff8000002c2c7808 */ /* 0x000fe20005800000 */
[----:B------:R-:W-:Y:S01]  /*4b40*/  IMAD.IADD R175, R84, 0x1, R189 ;  /* 0x0000000154af7824 */ /* 0x000fe200078e02bd */
[----:B------:R-:W-:Y:S01]  /*4b50*/  FSEL R22, R46, -INF , !P4 ;  /* 0xff8000002e167808 */ /* 0x000fe20006000000 */
[----:B------:R-:W-:Y:S01]  /*4b60*/  IMAD.IADD R165, R84, 0x1, R168 ;  /* 0x0000000154a57824 */ /* 0x000fe200078e02a8 */
[----:B------:R-:W-:Y:S01]  /*4b70*/  FSEL R54, R49, -INF , !P5 ;  /* 0xff80000031367808 */ /* 0x000fe20006800000 */
[----:B------:R-:W-:Y:S01]  /*4b80*/  LDSM.16.MT88.4 R84, [R168+0xe000] ;  /* 0x00e00000a854783b */ /* 0x000fe20000004200 */
[----:B------:R-:W-:-:S02]  /*4b90*/  FSEL R48, R51, -INF , !P2 ;  /* 0xff80000033307808 */ /* 0x000fc40005000000 */
[CC--:B------:R-:W-:Y:S01]  /*4ba0*/  ISETP.GE.AND P3, PT, R4.reuse, R133.reuse, PT ;  /* 0x000000850400720c */ /* 0x0c0fe20003f66270 */
[----:B------:R-:W-:Y:S01]  /*4bb0*/  LDSM.16.MT88.4 R76, [R175+0xe000] ;  /* 0x00e00000af4c783b */ /* 0x000fe20000004200 */
[-C--:B------:R-:W-:Y:S01]  /*4bc0*/  ISETP.GE.AND P4, PT, R4, R2.reuse, PT ;  /* 0x000000020400720c */ /* 0x080fe20003f86270 */
[----:B------:R-:W-:Y:S01]  /*4bd0*/  VIADD R4, R3, 0xffffffd8 ;  /* 0xffffffd803047836 */ /* 0x000fe20000000000 */
[C---:B------:R-:W-:Y:S01]  /*4be0*/  ISETP.GE.AND P5, PT, R5.reuse, R133, PT ;  /* 0x000000850500720c */ /* 0x040fe20003fa6270 */
[----:B------:R-:W-:Y:S01]  /*4bf0*/  LDSM.16.MT88.4 R108, [R175+0x10000] ;  /* 0x01000000af6c783b */ /* 0x000fe20000004200 */
[----:B------:R-:W-:Y:S01]  /*4c00*/  ISETP.GE.AND P2, PT, R5, R2, PT ;  /* 0x000000020500720c */ /* 0x000fe20003f46270 */
[----:B------:R-:W-:Y:S01]  /*4c10*/  VIADD R5, R3, 0xffffffd1 ;  /* 0xffffffd103057836 */ /* 0x000fe20000000000 */
[----:B------:R-:W-:Y:S01]  /*4c20*/  FSEL R18, R40, -INF , !P3 ;  /* 0xff80000028127808 */ /* 0x000fe20005800000 */
[----:B------:R-:W-:Y:S01]  /*4c30*/  LDSM.16.MT88.4 R60, [R165+0xc000] ;  /* 0x00c00000a53c783b */ /* 0x000fe20000004200 */
[----:B------:R-:W-:-:S02]  /*4c40*/  FSEL R14, R42, -INF , !P4 ;  /* 0xff8000002a0e7808 */ /* 0x000fc40006000000 */
[----:B------:R-:W-:Y:S01]  /*4c50*/  FSEL R46, R45, -INF , !P5 ;  /* 0xff8000002d2e7808 */ /* 0x000fe20006800000 */
[----:B------:R-:W-:Y:S01]  /*4c60*/  LDSM.16.MT88.4 R92, [R165+0xe000] ;  /* 0x00e00000a55c783b */ /* 0x000fe20000004200 */
[----:B------:R-:W-:Y:S02]  /*4c70*/  FSEL R20, R47, -INF , !P2 ;  /* 0xff8000002f147808 */ /* 0x000fe40005000000 */
        /* <DEDUP_REMOVED lines=11> */
[CC--:B------:R-:W-:Y:S02]  /*4d30*/  ISETP.GE.AND P5, PT, R4.reuse, R133.reuse, PT ;  /* 0x000000850400720c */ /* 0x0c0fe40003fa6270 */
[----:B------:R-:W-:Y:S02]  /*4d40*/  ISETP.GE.AND P2, PT, R4, R2, PT ;  /* 0x000000020400720c */ /* 0x000fe40003f46270 */
[----:B------:R-:W-:Y:S02]  /*4d50*/  FSEL R4, R36, -INF , !P3 ;  /* 0xff80000024047808 */ /* 0x000fe40005800000 */
[----:B------:R-:W-:Y:S02]  /*4d60*/  FMNMX3.FTZ R15, R52, R54, R44, !PT ;  /* 0x00000036340f7276 */ /* 0x000fe4000781002c */
[----:B------:R-:W-:Y:S02]  /*4d70*/  ISETP.GE.AND P3, PT, R5, R133, PT ;  /* 0x000000850500720c */ /* 0x000fe40003f66270 */
[----:B------:R-:W-:-:S02]  /*4d80*/  FSEL R16, R37, -INF , !P5 ;  /* 0xff80000025107808 */ /* 0x000fc40006800000 */
[----:B------:R-:W-:Y:S02]  /*4d90*/  FMNMX3.FTZ R15, R15, R46, R18, !PT ;  /* 0x0000002e0f0f7276 */ /* 0x000fe40007810012 */
[-C--:B------:R-:W-:Y:S02]  /*4da0*/  ISETP.GE.AND P5, PT, R10, R133.reuse, PT ;  /* 0x000000850a00720c */ /* 0x080fe40003fa6270 */
[----:B------:R-:W-:Y:S02]  /*4db0*/  FSEL R220, R32, -INF , !P3 ;  /* 0xff80000020dc7808 */ /* 0x000fe40005800000 */
[----:B------:R-:W-:Y:S02]  /*4dc0*/  ISETP.GE.AND P3, PT, R13, R133, PT ;  /* 0x000000850d00720c */ /* 0x000fe40003f66270 */
[----:B------:R-:W-:Y:S02]  /*4dd0*/  FMNMX3.FTZ R15, R15, R6, R4, !PT ;  /* 0x000000060f0f7276 */ /* 0x000fe40007810004 */
[----:B------:R-:W-:-:S02]  /*4de0*/  FSEL R8, R38, -INF , !P4 ;  /* 0xff80000026087808 */ /* 0x000fc40006000000 */
[----:B------:R-:W-:Y:S02]  /*4df0*/  FSEL R170, R33, -INF , !P5 ;  /* 0xff80000021aa7808 */ /* 0x000fe40006800000 */
[----:B------:R-:W-:Y:S01]  /*4e00*/  ISETP.GE.AND P4, PT, R5, R2, PT ;  /* 0x000000020500720c */ /* 0x000fe20003f86270 */
[----:B------:R-:W-:Y:S01]  /*4e10*/  VIADD R5, R3, 0xfffffff8 ;  /* 0xfffffff803057836 */ /* 0x000fe20000000000 */
[-C--:B------:R-:W-:Y:S01]  /*4e20*/  ISETP.GE.AND P5, PT, R11, R133.reuse, PT ;  /* 0x000000850b00720c */ /* 0x080fe20003fa6270 */
[----:B------:R-:W-:Y:S01]  /*4e30*/  VIADD R3, R3, 0xfffffff9 ;  /* 0xfffffff903037836 */ /* 0x000fe20000000000 */
[----:B------:R-:W-:Y:S02]  /*4e40*/  FSEL R176, R28, -INF , !P3 ;  /* 0xff8000001cb07808 */ /* 0x000fe40005800000 */
[----:B------:R-:W-:Y:S02]  /*4e50*/  ISETP.GE.AND P3, PT, R9, R133, PT ;  /* 0x000000850900720c */ /* 0x000fe40003f66270 */
[----:B------:R-:W-:-:S02]  /*4e60*/  FMNMX3.FTZ R15, R15, R16, R220, !PT ;  /* 0x000000100f0f7276 */ /* 0x000fc400078100dc */
[----:B------:R-:W-:Y:S02]  /*4e70*/  FSEL R172, R29, -INF , !P5 ;  /* 0xff8000001dac7808 */ /* 0x000fe40006800000 */
[-C--:B------:R-:W-:Y:S02]  /*4e80*/  ISETP.GE.AND P5, PT, R7, R133.reuse, PT ;  /* 0x000000850700720c */ /* 0x080fe40003fa6270 */
[----:B------:R-:W-:Y:S02]  /*4e90*/  FSEL R216, R24, -INF , !P3 ;  /* 0xff80000018d87808 */ /* 0x000fe40005800000 */
[----:B------:R-:W-:Y:S02]  /*4ea0*/  ISETP.GE.AND P3, PT, R5, R133, PT ;  /* 0x000000850500720c */ /* 0x000fe40003f66270 */
[----:B------:R-:W-:Y:S02]  /*4eb0*/  FMNMX3.FTZ R15, R15, R170, R176, !PT ;  /* 0x000000aa0f0f7276 */ /* 0x000fe400078100b0 */
[----:B------:R-:W-:-:S02]  /*4ec0*/  FSEL R214, R25, -INF , !P5 ;  /* 0xff80000019d67808 */ /* 0x000fc40006800000 */
[----:B------:R-:W-:Y:S02]  /*4ed0*/  ISETP.GE.AND P5, PT, R3, R133, PT ;  /* 0x000000850300720c */ /* 0x000fe40003fa6270 */
[----:B------:R-:W-:Y:S02]  /*4ee0*/  FSEL R212, R72, -INF , !P3 ;  /* 0xff80000048d47808 */ /* 0x000fe40005800000 */
[----:B------:R-:W-:Y:S02]  /*4ef0*/  FMNMX3.FTZ R15, R15, R172, R216, !PT ;  /* 0x000000ac0f0f7276 */ /* 0x000fe400078100d8 */
[----:B------:R-:W-:Y:S02]  /*4f00*/  FSEL R206, R73, -INF , !P5 ;  /* 0xff80000049ce7808 */ /* 0x000fe40006800000 */
[----:B------:R-:W-:Y:S02]  /*4f10*/  FMNMX3.FTZ R15, R15, R214, R212, !PT ;  /* 0x000000d60f0f7276 */ /* 0x000fe400078100d4 */
[----:B------:R-:W-:-:S02]  /*4f20*/  ISETP.GE.AND P3, PT, R10, R2, PT ;  /* 0x000000020a00720c */ /* 0x000fc40003f66270 */
[----:B------:R-:W-:Y:S02]  /*4f30*/  FMNMX3.FTZ R17, R50, R48, R22, !PT ;  /* 0x0000003032117276 */ /* 0x000fe40007810016 */
[----:B------:R-:W-:Y:S02]  /*4f40*/  FSEL R10, R39, -INF , !P2 ;  /* 0xff800000270a7808 */ /* 0x000fe40005000000 */
[----:B------:R-:W-:Y:S01]  /*4f50*/  ISETP.GE.AND P2, PT, R13, R2, PT ;  /* 0x000000020d00720c */ /* 0x000fe20003f46270 */
[----:B------:R-:W-:Y:S01]  /*4f60*/  LDSM.16.MT88.4 R36, [R189+0xc000] ;  /* 0x00c00000bd24783b */ /* 0x000fe20000004200 */
[----:B------:R-:W-:Y:S02]  /*4f70*/  FMNMX.FTZ R13, R206, R15, !PT ;  /* 0x0000000fce0d7209 */ /* 0x000fe40007810000 */
[----:B------:R-:W-:Y:S02]  /*4f80*/  FMNMX3.FTZ R17, R17, R20, R14, !PT ;  /* 0x0000001411117276 */ /* 0x000fe4000781000e */
[----:B------:R-:W-:Y:S01]  /*4f90*/  FSEL R142, R34, -INF , !P4 ;  /* 0xff800000228e7808 */ /* 0x000fe20006000000 */
[----:B------:R-:W2:Y:S01]  /*4fa0*/  SHFL.BFLY PT, R24, R13, 0x2, 0x1f ;  /* 0x0c401f000d187f89 */ /* 0x000ea200000e0000 */
[----:B------:R-:W-:-:S02]  /*4fb0*/  FMNMX3.FTZ R17, R17, R12, R8, !PT ;  /* 0x0000000c11117276 */ /* 0x000fc40007810008 */
[-C--:B------:R-:W-:Y:S02]  /*4fc0*/  ISETP.GE.AND P5, PT, R11, R2.reuse, PT ;  /* 0x000000020b00720c */ /* 0x080fe40003fa6270 */
[----:B------:R-:W-:Y:S02]  /*4fd0*/  ISETP.GE.AND P4, PT, R9, R2, PT ;  /* 0x000000020900720c */ /* 0x000fe40003f86270 */
[----:B------:R-:W-:Y:S02]  /*4fe0*/  FSEL R140, R35, -INF , !P3 ;  /* 0xff800000238c7808 */ /* 0x000fe40005800000 */
[----:B------:R-:W-:Y:S01]  /*4ff0*/  FSEL R218, R30, -INF , !P2 ;  /* 0xff8000001eda7808 */ /* 0x000fe20005000000 */
[----:B------:R-:W-:Y:S01]  /*5000*/  LDSM.16.MT88.4 R32, [R175+0x10800] ;  /* 0x01080000af20783b */ /* 0x000fe20000004200 */
[----:B------:R-:W-:Y:S02]  /*5010*/  FMNMX3.FTZ R17, R17, R10, R142, !PT ;  /* 0x0000000a11117276 */ /* 0x000fe4000781008e */
[----:B------:R-:W-:-:S02]  /*5020*/  ISETP.GE.AND P3, PT, R7, R2, PT ;  /* 0x000000020700720c */ /* 0x000fc40003f66270 */
[----:B------:R-:W-:Y:S02]  /*5030*/  ISETP.GE.AND P2, PT, R5, R2, PT ;  /* 0x000000020500720c */ /* 0x000fe40003f46270 */
[----:B------:R-:W-:Y:S02]  /*5040*/  FSEL R180, R31, -INF , !P5 ;  /* 0xff8000001fb47808 */ /* 0x000fe40006800000 */
[----:B------:R-:W-:Y:S01]  /*5050*/  FSEL R202, R26, -INF , !P4 ;  /* 0xff8000001aca7808 */ /* 0x000fe20006000000 */
[----:B------:R-:W-:Y:S01]  /*5060*/  LDSM.16.MT88.4 R28, [R189+0xc800] ;  /* 0x00c80000bd1c783b */ /* 0x000fe20000004200 */
[----:B------:R-:W-:Y:S02]  /*5070*/  FMNMX3.FTZ R17, R17, R140, R218, !PT ;  /* 0x0000008c11117276 */ /* 0x000fe400078100da */
[----:B------:R-:W-:Y:S02]  /*5080*/  ISETP.GE.AND P4, PT, R3, R2, PT ;  /* 0x000000020300720c */ /* 0x000fe40003f86270 */
[----:B------:R-:W-:-:S02]  /*5090*/  FSEL R182, R27, -INF , !P3 ;  /* 0xff8000001bb67808 */ /* 0x000fc40005800000 */
[----:B------:R-:W-:Y:S02]  /*50a0*/  FSEL R178, R74, -INF , !P2 ;  /* 0xff8000004ab27808 */ /* 0x000fe40005000000 */
[----:B------:R-:W-:Y:S02]  /*50b0*/  FMNMX3.FTZ R17, R17, R180, R202, !PT ;  /* 0x000000b411117276 */ /* 0x000fe400078100ca */
[----:B------:R-:W-:Y:S02]  /*50c0*/  FSEL R174, R75, -INF , !P4 ;  /* 0xff8000004bae7808 */ /* 0x000fe40006000000 */
[----:B------:R-:W-:Y:S02]  /*50d0*/  FMNMX3.FTZ R5, R17, R182, R178, !PT ;  /* 0x000000b611057276 */ /* 0x000fe400078100b2 */
[----:B--2---:R-:W-:Y:S02]  /*50e0*/  FMNMX.FTZ R13, R13, R24, !PT ;  /* 0x000000180d0d7209 */ /* 0x004fe40007810000 */
[----:B------:R-:W-:-:S03]  /*50f0*/  FMNMX.FTZ R5, R174, R5, !PT ;  /* 0x00000005ae057209 */ /* 0x000fc60007810000 */
[----:B------:R-:W2:Y:S04]  /*5100*/  SHFL.BFLY PT, R132, R13, 0x1, 0x1f ;  /* 0x0c201f000d847f89 */ /* 0x000ea800000e0000 */
[----:B------:R-:W3:Y:S01]  /*5110*/  SHFL.BFLY PT, R24, R5, 0x2, 0x1f ;  /* 0x0c401f0005187f89 */ /* 0x000ee200000e0000 */
[----:B--2---:R-:W-:Y:S02]  /*5120*/  FMNMX.FTZ R132, R13, R132, !PT ;  /* 0x000000840d847209 */ /* 0x004fe40007810000 */
[----:B---3--:R-:W-:-:S03]  /*5130*/  FMNMX.FTZ R24, R5, R24, !PT ;  /* 0x0000001805187209 */ /* 0x008fc60007810000 */
[C---:B-1----:R-:W-:Y:S01]  /*5140*/  FMUL.FTZ R179, R132.reuse, UR4 ;  /* 0x0000000484b37c20 */ /* 0x042fe20008410000 */
[----:B------:R-:W-:Y:S01]  /*5150*/  FSETP.NEU.FTZ.AND P2, PT, R132, -INF , PT ;  /* 0xff8000008400780b */ /* 0x000fe20003f5d000 */
[----:B------:R-:W1:Y:S03]  /*5160*/  SHFL.BFLY PT, R3, R24, 0x1, 0x1f ;  /* 0x0c201f0018037f89 */ /* 0x000e6600000e0000 */
[----:B------:R-:W-:-:S05]  /*5170*/  FSEL R179, R179, RZ, P2 ;  /* 0x000000ffb3b37208 */ /* 0x000fca0001000000 */
[--C-:B------:R-:W-:Y:S01]  /*5180*/  FFMA.FTZ R164, R52, UR4, -R179.reuse ;  /* 0x0000000434a47c23 */ /* 0x100fe200080108b3 */
[--C-:B------:R-:W-:Y:S01]  /*5190*/  FFMA.FTZ R161, R54, UR4, -R179.reuse ;  /* 0x0000000436a17c23 */ /* 0x100fe200080108b3 */
[--C-:B------:R-:W-:Y:S01]  /*51a0*/  FFMA.FTZ R158, R44, UR4, -R179.reuse ;  /* 0x000000042c9e7c23 */ /* 0x100fe200080108b3 */
[----:B------:R-:W2:Y:S01]  /*51b0*/  LDSM.16.MT88.4 R52, [R168+0xc000] ;  /* 0x00c00000a834783b */ /* 0x000ea20000004200 */
[--C-:B------:R-:W-:Y:S01]  /*51c0*/  FFMA.FTZ R157, R46, UR4, -R179.reuse ;  /* 0x000000042e9d7c23 */ /* 0x100fe200080108b3 */
[--C-:B------:R-:W-:Y:S01]  /*51d0*/  FFMA.FTZ R155, R6, UR4, -R179.reuse ;  /* 0x00000004069b7c23 */ /* 0x100fe200080108b3 */
[--C-:B------:R-:W-:Y:S01]  /*51e0*/  FFMA.FTZ R152, R4, UR4, -R179.reuse ;  /* 0x0000000404987c23 */ /* 0x100fe200080108b3 */
[----:B------:R-:W3:Y:S01]  /*51f0*/  LDSM.16.MT88.4 R44, [R175+0xc000] ;  /* 0x00c00000af2c783b */ /* 0x000ee20000004200 */
[----:B------:R-:W-:Y:S01]  /*5200*/  MUFU.EX2 R164, R164 ;  /* 0x000000a400a47308 */ /* 0x000fe20000000800 */
[--C-:B------:R-:W-:Y:S01]  /*5210*/  FFMA.FTZ R156, R18, UR4, -R179.reuse ;  /* 0x00000004129c7c23 */ /* 0x100fe200080108b3 */
[--C-:B------:R-:W-:Y:S01]  /*5220*/  FFMA.FTZ R151, R16, UR4, -R179.reuse ;  /* 0x0000000410977c23 */ /* 0x100fe200080108b3 */
[----:B------:R-:W4:Y:S01]  /*5230*/  LDSM.16.MT88.4 R4, [R165+0x10000] ;  /* 0x01000000a504783b */ /* 0x000f220000004200 */
[--C-:B------:R-:W-:Y:S01]  /*5240*/  FFMA.FTZ R169, R176, UR4, -R179.reuse ;  /* 0x00000004b0a97c23 */ /* 0x100fe200080108b3 */
[--C-:B------:R-:W-:Y:S01]  /*5250*/  FFMA.FTZ R167, R220, UR4, -R179.reuse ;  /* 0x00000004dca77c23 */ /* 0x100fe200080108b3 */
[--C-:B------:R-:W-:Y:S01]  /*5260*/  FFMA.FTZ R170, R170, UR4, -R179.reuse ;  /* 0x00000004aaaa7c23 */ /* 0x100fe200080108b3 */
[----:B------:R-:W-:Y:S01]  /*5270*/  LDSM.16.MT88.4 R16, [R168+0xe800] ;  /* 0x00e80000a810783b */ /* 0x000fe20000004200 */
[----:B------:R-:W5:Y:S01]  /*5280*/  MUFU.EX2 R161, R161 ;  /* 0x000000a100a17308 */ /* 0x000f620000000800 */
[--C-:B------:R-:W-:Y:S01]  /*5290*/  FFMA.FTZ R172, R172, UR4, -R179.reuse ;  /* 0x00000004acac7c23 */ /* 0x100fe200080108b3 */
[----:B-1----:R-:W-:Y:S01]  /*52a0*/  FMNMX.FTZ R3, R24, R3, !PT ;  /* 0x0000000318037209 */ /* 0x002fe20007810000 */
[--C-:B------:R-:W-:Y:S01]  /*52b0*/  FFMA.FTZ R181, R216, UR4, -R179.reuse ;  /* 0x00000004d8b57c23 */ /* 0x100fe200080108b3 */
[----:B------:R-:W-:Y:S01]  /*52c0*/  LDSM.16.MT88.4 R24, [R165+0xc800] ;  /* 0x00c80000a518783b */ /* 0x000fe20000004200 */
[--C-:B------:R-:W-:Y:S01]  /*52d0*/  FFMA.FTZ R214, R214, UR4, -R179.reuse ;  /* 0x00000004d6d67c23 */ /* 0x100fe200080108b3 */
[C---:B------:R-:W-:Y:S01]  /*52e0*/  FSETP.NEU.FTZ.AND P2, PT, R3.reuse, -INF , PT ;  /* 0xff8000000300780b */ /* 0x040fe20003f5d000 */
[----:B------:R-:W-:Y:S01]  /*52f0*/  FMUL.FTZ R173, R3, UR4 ;  /* 0x0000000403ad7c20 */ /* 0x000fe20008410000 */
[----:B------:R-:W-:Y:S01]  /*5300*/  MUFU.EX2 R158, R158 ;  /* 0x0000009e009e7308 */ /* 0x000fe20000000800 */
[--C-:B------:R-:W-:Y:S01]  /*5310*/  FFMA.FTZ R183, R212, UR4, -R179.reuse ;  /* 0x00000004d4b77c23 */ /* 0x100fe200080108b3 */
[----:B------:R-:W-:-:S02]  /*5320*/  FFMA.FTZ R206, R206, UR4, -R179 ;  /* 0x00000004cece7c23 */ /* 0x000fc400080108b3 */
[----:B------:R-:W-:-:S04]  /*5330*/  FSEL R173, R173, RZ, P2 ;  /* 0x000000ffadad7208 */ /* 0x000fc80001000000 */
[----:B------:R-:W1:Y:S01]  /*5340*/  MUFU.EX2 R157, R157 ;  /* 0x0000009d009d7308 */ /* 0x000e620000000800 */
[--C-:B------:R-:W-:Y:S01]  /*5350*/  FFMA.FTZ R166, R50, UR4, -R173.reuse ;  /* 0x0000000432a67c23 */ /* 0x100fe200080108ad */
[--C-:B------:R-:W-:Y:S01]  /*5360*/  FFMA.FTZ R163, R48, UR4, -R173.reuse ;  /* 0x0000000430a37c23 */ /* 0x100fe200080108ad */
[--C-:B------:R-:W-:Y:S01]  /*5370*/  FFMA.FTZ R162, R22, UR4, -R173.reuse ;  /* 0x0000000416a27c23 */ /* 0x100fe200080108ad */
[--C-:B------:R-:W-:Y:S01]  /*5380*/  FFMA.FTZ R159, R20, UR4, -R173.reuse ;  /* 0x00000004149f7c23 */ /* 0x100fe200080108ad */
[--C-:B------:R-:W-:Y:S01]  /*5390*/  FFMA.FTZ R150, R8, UR4, -R173.reuse ;  /* 0x0000000408967c23 */ /* 0x100fe200080108ad */
[--C-:B------:R-:W-:Y:S01]  /*53a0*/  FFMA.FTZ R149, R10, UR4, -R173.reuse ;  /* 0x000000040a957c23 */ /* 0x100fe200080108ad */
[--C-:B------:R-:W-:Y:S01]  /*53b0*/  FFMA.FTZ R154, R14, UR4, -R173.reuse ;  /* 0x000000040e9a7c23 */ /* 0x100fe200080108ad */
[----:B------:R-:W-:Y:S01]  /*53c0*/  MUFU.EX2 R166, R166 ;  /* 0x000000a600a67308 */ /* 0x000fe20000000800 */
[--C-:B------:R-:W-:Y:S01]  /*53d0*/  FFMA.FTZ R153, R12, UR4, -R173.reuse ;  /* 0x000000040c997c23 */ /* 0x100fe200080108ad */
[----:B------:R-:W4:Y:S01]  /*53e0*/  LDSM.16.MT88.4 R8, [R189+0xe800] ;  /* 0x00e80000bd08783b */ /* 0x000f220000004200 */
[----:B-----5:R-:W-:Y:S01]  /*53f0*/  F2FP.BF16.F32.PACK_AB R120, R161, R164 ;  /* 0x000000a4a178723e */ /* 0x020fe200000010ff */
[--C-:B------:R-:W-:Y:S01]  /*5400*/  FFMA.FTZ R171, R142, UR4, -R173.reuse ;  /* 0x000000048eab7c23 */ /* 0x100fe200080108ad */
[--C-:B------:R-:W-:Y:S01]  /*5410*/  FFMA.FTZ R176, R140, UR4, -R173.reuse ;  /* 0x000000048cb07c23 */ /* 0x100fe200080108ad */
[----:B------:R-:W5:Y:S01]  /*5420*/  LDSM.16.MT88.4 R12, [R168+0xc800] ;  /* 0x00c80000a80c783b */ /* 0x000f620000004200 */
[--C-:B------:R-:W-:Y:S01]  /*5430*/  FFMA.FTZ R177, R218, UR4, -R173.reuse ;  /* 0x00000004dab17c23 */ /* 0x100fe200080108ad */
[----:B------:R-:W2:Y:S01]  /*5440*/  MUFU.EX2 R163, R163 ;  /* 0x000000a300a37308 */ /* 0x000ea20000000800 */
[----:B-1----:R-:W-:Y:S01]  /*5450*/  F2FP.BF16.F32.PACK_AB R122, R157, R158 ;  /* 0x0000009e9d7a723e */ /* 0x002fe200000010ff */
[----:B------:R-:W1:Y:S01]  /*5460*/  LDSM.16.MT88.4 R20, [R175+0xe800] ;  /* 0x00e80000af14783b */ /* 0x000e620000004200 */
[--C-:B------:R-:W-:Y:S01]  /*5470*/  FFMA.FTZ R180, R180, UR4, -R173.reuse ;  /* 0x00000004b4b47c23 */ /* 0x100fe200080108ad */
[--C-:B------:R-:W-:Y:S01]  /*5480*/  FFMA.FTZ R179, R202, UR4, -R173.reuse ;  /* 0x00000004cab37c23 */ /* 0x100fe200080108ad */
[--C-:B------:R-:W-:Y:S01]  /*5490*/  FFMA.FTZ R182, R182, UR4, -R173.reuse ;  /* 0x00000004b6b67c23 */ /* 0x100fe200080108ad */
[----:B------:R-:W-:Y:S01]  /*54a0*/  LDSM.16.MT88.4 R140, [R175+0xd000] ;  /* 0x00d00000af8c783b */ /* 0x000fe20000004200 */
[--C-:B------:R-:W-:Y:S01]  /*54b0*/  FFMA.FTZ R178, R178, UR4, -R173.reuse ;  /* 0x00000004b2b27c23 */ /* 0x100fe200080108ad */
[----:B------:R-:W-:Y:S01]  /*54c0*/  MUFU.EX2 R162, R162 ;  /* 0x000000a200a27308 */ /* 0x000fe20000000800 */
[----:B------:R-:W-:Y:S01]  /*54d0*/  FFMA.FTZ R209, R174, UR4, -R173 ;  /* 0x00000004aed17c23 */ /* 0x000fe200080108ad */
[----:B------:R-:W-:-:S04]  /*54e0*/  FADD.FTZ R161, R164, R161 ;  /* 0x000000a1a4a17221 */ /* 0x000fc80000010000 */
[----:B------:R-:W-:Y:S02]  /*54f0*/  FADD.FTZ R158, R158, R161 ;  /* 0x000000a19e9e7221 */ /* 0x000fe40000010000 */
[----:B------:R-:W3:Y:S01]  /*5500*/  MUFU.EX2 R159, R159 ;  /* 0x0000009f009f7308 */ /* 0x000ee20000000800 */
[----:B--2---:R-:W-:Y:S01]  /*5510*/  F2FP.BF16.F32.PACK_AB R121, R163, R166 ;  /* 0x000000a6a379723e */ /* 0x004fe200000010ff */
[----:B------:R-:W-:Y:S01]  /*5520*/  FADD.FTZ R163, R166, R163 ;  /* 0x000000a3a6a37221 */ /* 0x000fe20000010000 */
[----:B------:R-:W-:-:S05]  /*5530*/  FADD.FTZ R157, R157, R158 ;  /* 0x0000009e9d9d7221 */ /* 0x000fca0000010000 */
[----:B------:R-:W-:Y:S08]  /*5540*/  MUFU.EX2 R156, R156 ;  /* 0x0000009c009c7308 */ /* 0x000ff00000000800 */
[----:B------:R-:W2:Y:S01]  /*5550*/  MUFU.EX2 R155, R155 ;  /* 0x0000009b009b7308 */ /* 0x000ea20000000800 */
[----:B---3--:R-:W-:Y:S01]  /*5560*/  F2FP.BF16.F32.PACK_AB R123, R159, R162 ;  /* 0x000000a29f7b723e */ /* 0x008fe200000010ff */
[----:B------:R-:W-:-:S04]  /*5570*/  FADD.FTZ R162, R162, R163 ;  /* 0x000000a3a2a27221 */ /* 0x000fc80000010000 */
[----:B------:R-:W-:Y:S02]  /*5580*/  FADD.FTZ R159, R159, R162 ;  /* 0x000000a29f9f7221 */ /* 0x000fe40000010000 */
[----:B------:R-:W-:Y:S01]  /*5590*/  MUFU.EX2 R152, R152 ;  /* 0x0000009800987308 */ /* 0x000fe20000000800 */
[C---:B------:R-:W-:Y:S07]  /*55a0*/  HMMA.16816.F32.BF16 R64, R120.reuse, R68, RZ ;  /* 0x000000447840723c */ /* 0x040fee00000418ff */
[----:B------:R-:W-:Y:S01]  /*55b0*/  MUFU.EX2 R151, R151 ;  /* 0x0000009700977308 */ /* 0x000fe20000000800 */
[C---:B------:R-:W-:Y:S07]  /*55c0*/  HMMA.16816.F32.BF16 R48, R120.reuse, R52, RZ ;  /* 0x000000347830723c */ /* 0x040fee00000418ff */
[----:B------:R-:W-:Y:S01]  /*55d0*/  MUFU.EX2 R154, R154 ;  /* 0x0000009a009a7308 */ /* 0x000fe20000000800 */
[C---:B------:R-:W-:Y:S07]  /*55e0*/  HMMA.16816.F32.BF16 R68, R120.reuse, R70, RZ ;  /* 0x000000467844723c */ /* 0x040fee00000418ff */
[----:B------:R-:W3:Y:S01]  /*55f0*/  MUFU.EX2 R153, R153 ;  /* 0x0000009900997308 */ /* 0x000ee20000000800 */
[C---:B------:R-:W-:Y:S07]  /*5600*/  HMMA.16816.F32.BF16 R52, R120.reuse, R54, RZ ;  /* 0x000000367834723c */ /* 0x040fee00000418ff */
[----:B------:R-:W-:Y:S01]  /*5610*/  MUFU.EX2 R150, R150 ;  /* 0x0000009600967308 */ /* 0x000fe20000000800 */
[C---:B------:R-:W-:Y:S07]  /*5620*/  HMMA.16816.F32.BF16 R40, R120.reuse, R44, RZ ;  /* 0x0000002c7828723c */ /* 0x040fee00000418ff */
[----:B------:R-:W5:Y:S01]  /*5630*/  MUFU.EX2 R149, R149 ;  /* 0x0000009500957308 */ /* 0x000f620000000800 */
[C---:B------:R-:W-:Y:S07]  /*5640*/  HMMA.16816.F32.BF16 R72, R120.reuse, R76, RZ ;  /* 0x0000004c7848723c */ /* 0x040fee00000418ff */
[----:B------:R-:W-:Y:S01]  /*5650*/  MUFU.EX2 R167, R167 ;  /* 0x000000a700a77308 */ /* 0x000fe20000000800 */
[C---:B------:R-:W-:Y:S07]  /*5660*/  HMMA.16816.F32.BF16 R104, R120.reuse, R108, RZ ;  /* 0x0000006c7868723c */ /* 0x040fee00000418ff */
[----:B------:R-:W1:Y:S01]  /*5670*/  MUFU.EX2 R170, R170 ;  /* 0x000000aa00aa7308 */ /* 0x000e620000000800 */
[C---:B------:R-:W-:Y:S07]  /*5680*/  HMMA.16816.F32.BF16 R128, R120.reuse, R36, RZ ;  /* 0x000000247880723c */ /* 0x040fee00000418ff */
[----:B------:R-:W-:Y:S01]  /*5690*/  MUFU.EX2 R169, R169 ;  /* 0x000000a900a97308 */ /* 0x000fe20000000800 */
[C---:B------:R-:W-:Y:S07]  /*56a0*/  HMMA.16816.F32.BF16 R56, R120.reuse, R60, RZ ;  /* 0x0000003c7838723c */ /* 0x040fee00000418ff */
[----:B------:R-:W-:Y:S01]  /*56b0*/  MUFU.EX2 R172, R172 ;  /* 0x000000ac00ac7308 */ /* 0x000fe20000000800 */
[C---:B------:R-:W-:Y:S07]  /*56c0*/  HMMA.16816.F32.BF16 R80, R120.reuse, R84, RZ ;  /* 0x000000547850723c */ /* 0x040fee00000418ff */
[----:B------:R-:W-:Y:S01]  /*56d0*/  MUFU.EX2 R171, R171 ;  /* 0x000000ab00ab7308 */ /* 0x000fe20000000800 */
[C---:B------:R-:W-:Y:S07]  /*56e0*/  HMMA.16816.F32.BF16 R88, R120.reuse, R92, RZ ;  /* 0x0000005c7858723c */ /* 0x040fee00000418ff */
[----:B------:R-:W1:Y:S01]  /*56f0*/  MUFU.EX2 R176, R176 ;  /* 0x000000b000b07308 */ /* 0x000e620000000800 */
        /* <DEDUP_REMOVED lines=20> */
[C---:B------:R-:W-:Y:S08]  /*5840*/  HMMA.16816.F32.BF16 R124, R120.reuse, R126, RZ ;  /* 0x0000007e787c723c */ /* 0x040ff000000418ff */
[----:B----4-:R-:W-:Y:S01]  /*5850*/  HMMA.16816.F32.BF16 R116, R120, R4, RZ ;  /* 0x000000047874723c */ /* 0x010fe200000418ff */
[----:B--2---:R-:W-:Y:S01]  /*5860*/  F2FP.BF16.F32.PACK_AB R4, R155, R156 ;  /* 0x0000009c9b04723e */ /* 0x004fe200000010ff */
[----:B------:R-:W-:Y:S01]  /*5870*/  FADD.FTZ R156, R156, R157 ;  /* 0x0000009d9c9c7221 */ /* 0x000fe20000010000 */
[----:B---3--:R-:W-:Y:S01]  /*5880*/  F2FP.BF16.F32.PACK_AB R5, R153, R154 ;  /* 0x0000009a9905723e */ /* 0x008fe200000010ff */
[----:B------:R-:W-:-:S02]  /*5890*/  FADD.FTZ R154, R154, R159 ;  /* 0x0000009f9a9a7221 */ /* 0x000fc40000010000 */
[----:B------:R-:W-:Y:S02]  /*58a0*/  FADD.FTZ R155, R155, R156 ;  /* 0x0000009c9b9b7221 */ /* 0x000fe40000010000 */
[----:B------:R-:W-:Y:S01]  /*58b0*/  HMMA.16816.F32.BF16 R120, R120, R6, RZ ;  /* 0x000000067878723c */ /* 0x000fe200000418ff */
[----:B------:R-:W-:Y:S01]  /*58c0*/  F2FP.BF16.F32.PACK_AB R6, R151, R152 ;  /* 0x000000989706723e */ /* 0x000fe200000010ff */
[----:B------:R-:W-:Y:S01]  /*58d0*/  FADD.FTZ R153, R153, R154 ;  /* 0x0000009a99997221 */ /* 0x000fe20000010000 */
[----:B-----5:R-:W-:-:S07]  /*58e0*/  F2FP.BF16.F32.PACK_AB R7, R149, R150 ;  /* 0x000000969507723e */ /* 0x020fce00000010ff */
[C---:B------:R-:W-:Y:S08]  /*58f0*/  HMMA.16816.F32.BF16 R64, R4.reuse, R8, R64 ;  /* 0x000000080440723c */ /* 0x040ff00000041840 */
[C---:B------:R-:W-:Y:S01]  /*5900*/  HMMA.16816.F32.BF16 R68, R4.reuse, R10, R68 ;  /* 0x0000000a0444723c */ /* 0x040fe20000041844 */
[----:B------:R-:W2:Y:S07]  /*5910*/  LDSM.16.MT88.4 R8, [R168+0x10800] ;  /* 0x01080000a808783b */ /* 0x000eae0000004200 */
[C---:B------:R-:W-:Y:S08]  /*5920*/  HMMA.16816.F32.BF16 R48, R4.reuse, R12, R48 ;  /* 0x0000000c0430723c */ /* 0x040ff00000041830 */
[C---:B------:R-:W-:Y:S01]  /*5930*/  HMMA.16816.F32.BF16 R52, R4.reuse, R14, R52 ;  /* 0x0000000e0434723c */ /* 0x040fe20000041834 */
[----:B------:R-:W3:Y:S07]  /*5940*/  LDSM.16.MT88.4 R12, [R189+0x10800] ;  /* 0x01080000bd0c783b */ /* 0x000eee0000004200 */
[C---:B-1----:R-:W-:Y:S08]  /*5950*/  HMMA.16816.F32.BF16 R72, R4.reuse, R20, R72 ;  /* 0x000000140448723c */ /* 0x042ff00000041848 */
[C---:B------:R-:W-:Y:S01]  /*5960*/  HMMA.16816.F32.BF16 R76, R4.reuse, R22, R76 ;  /* 0x00000016044c723c */ /* 0x040fe2000004184c */
[----:B------:R-:W1:Y:S07]  /*5970*/  LDSM.16.MT88.4 R20, [R165+0xe800] ;  /* 0x00e80000a514783b */ /* 0x000e6e0000004200 */
[C---:B------:R-:W-:Y:S08]  /*5980*/  HMMA.16816.F32.BF16 R80, R4.reuse, R16, R80 ;  /* 0x000000100450723c */ /* 0x040ff00000041850 */
[C---:B------:R-:W-:Y:S01]  /*5990*/  HMMA.16816.F32.BF16 R84, R4.reuse, R18, R84 ;  /* 0x000000120454723c */ /* 0x040fe20000041854 */
[----:B------:R-:W4:Y:S07]  /*59a0*/  LDSM.16.MT88.4 R16, [R165+0x10800] ;  /* 0x01080000a510783b */ /* 0x000f2e0000004200 */
[C---:B--2---:R-:W-:Y:S08]  /*59b0*/  HMMA.16816.F32.BF16 R112, R4.reuse, R8, R112 ;  /* 0x000000080470723c */ /* 0x044ff00000041870 */
[C---:B------:R-:W-:Y:S01]  /*59c0*/  HMMA.16816.F32.BF16 R124, R4.reuse, R10, R124 ;  /* 0x0000000a047c723c */ /* 0x040fe2000004187c */
[----:B------:R-:W2:Y:S07]  /*59d0*/  LDSM.16.MT88.4 R8, [R189+0xf000] ;  /* 0x00f00000bd08783b */ /* 0x000eae0000004200 */
[C---:B---3--:R-:W-:Y:S08]  /*59e0*/  HMMA.16816.F32.BF16 R96, R4.reuse, R12, R96 ;  /* 0x0000000c0460723c */ /* 0x048ff00000041860 */
[C---:B------:R-:W-:Y:S01]  /*59f0*/  HMMA.16816.F32.BF16 R100, R4.reuse, R14, R100 ;  /* 0x0000000e0464723c */ /* 0x040fe20000041864 */
[----:B------:R-:W3:Y:S07]  /*5a00*/  LDSM.16.MT88.4 R12, [R168+0xd000] ;  /* 0x00d00000a80c783b */ /* 0x000eee0000004200 */
[C---:B------:R-:W-:Y:S08]  /*5a10*/  HMMA.16816.F32.BF16 R40, R4.reuse, R136, R40 ;  /* 0x000000880428723c */ /* 0x040ff00000041828 */
[C---:B------:R-:W-:Y:S01]  /*5a20*/  HMMA.16816.F32.BF16 R44, R4.reuse, R138, R44 ;  /* 0x0000008a042c723c */ /* 0x040fe2000004182c */
[----:B------:R-:W-:Y:S07]  /*5a30*/  LDSM.16.MT88.4 R136, [R175+0xf000] ;  /* 0x00f00000af88783b */ /* 0x000fee0000004200 */
        /* <DEDUP_REMOVED lines=9> */
[C---:B-1----:R-:W-:Y:S08]  /*5ad0*/  HMMA.16816.F32.BF16 R88, R4.reuse, R20, R88 ;  /* 0x000000140458723c */ /* 0x042ff00000041858 */
[C---:B------:R-:W-:Y:S01]  /*5ae0*/  HMMA.16816.F32.BF16 R92, R4.reuse, R22, R92 ;  /* 0x00000016045c723c */ /* 0x040fe2000004185c */
[----:B------:R-:W-:Y:S07]  /*5af0*/  LDSM.16.MT88.4 R20, [R168+0xf000] ;  /* 0x00f00000a814783b */ /* 0x000fee0000004200 */
[C---:B----4-:R-:W-:Y:S08]  /*5b00*/  HMMA.16816.F32.BF16 R116, R4.reuse, R16, R116 ;  /* 0x000000100474723c */ /* 0x050ff00000041874 */
[----:B------:R-:W-:Y:S01]  /*5b10*/  HMMA.16816.F32.BF16 R120, R4, R18, R120 ;  /* 0x000000120478723c */ /* 0x000fe20000041878 */
[----:B------:R-:W1:Y:S01]  /*5b20*/  LDSM.16.MT88.4 R16, [R165+0xf000] ;  /* 0x00f00000a510783b */ /* 0x000e620000004200 */
[----:B------:R-:W-:-:S02]  /*5b30*/  F2FP.BF16.F32.PACK_AB R4, R170, R167 ;  /* 0x000000a7aa04723e */ /* 0x000fc400000010ff */
[----:B------:R-:W-:Y:S02]  /*5b40*/  F2FP.BF16.F32.PACK_AB R5, R176, R171 ;  /* 0x000000abb005723e */ /* 0x000fe400000010ff */
[----:B------:R-:W-:Y:S02]  /*5b50*/  F2FP.BF16.F32.PACK_AB R6, R172, R169 ;  /* 0x000000a9ac06723e */ /* 0x000fe400000010ff */
[----:B------:R-:W-:-:S07]  /*5b60*/  F2FP.BF16.F32.PACK_AB R7, R180, R177 ;  /* 0x000000b1b407723e */ /* 0x000fce00000010ff */
[C---:B--2---:R-:W-:Y:S08]  /*5b70*/  HMMA.16816.F32.BF16 R64, R4.reuse, R8, R64 ;  /* 0x000000080440723c */ /* 0x044ff00000041840 */
[C---:B------:R-:W-:Y:S01]  /*5b80*/  HMMA.16816.F32.BF16 R68, R4.reuse, R10, R68 ;  /* 0x0000000a0444723c */ /* 0x040fe20000041844 */
[----:B------:R-:W2:Y:S07]  /*5b90*/  LDSM.16.MT88.4 R8, [R168+0x11000] ;  /* 0x01100000a808783b */ /* 0x000eae0000004200 */
[C---:B---3--:R-:W-:Y:S08]  /*5ba0*/  HMMA.16816.F32.BF16 R48, R4.reuse, R12, R48 ;  /* 0x0000000c0430723c */ /* 0x048ff00000041830 */
[C---:B------:R-:W-:Y:S01]  /*5bb0*/  HMMA.16816.F32.BF16 R52, R4.reuse, R14, R52 ;  /* 0x0000000e0434723c */ /* 0x040fe20000041834 */
[----:B------:R-:W3:Y:S07]  /*5bc0*/  LDSM.16.MT88.4 R12, [R189+0x11000] ;  /* 0x01100000bd0c783b */ /* 0x000eee0000004200 */
[C---:B-1----:R-:W-:Y:S08]  /*5bd0*/  HMMA.16816.F32.BF16 R88, R4.reuse, R16, R88 ;  /* 0x000000100458723c */ /* 0x042ff00000041858 */
[C---:B------:R-:W-:Y:S01]  /*5be0*/  HMMA.16816.F32.BF16 R92, R4.reuse, R18, R92 ;  /* 0x00000012045c723c */ /* 0x040fe2000004185c */
[----:B------:R-:W1:Y:S07]  /*5bf0*/  LDSM.16.MT88.4 R16, [R165+0x11000] ;  /* 0x01100000a510783b */ /* 0x000e6e0000004200 */
[C---:B------:R-:W-:Y:S08]  /*5c00*/  HMMA.16816.F32.BF16 R80, R4.reuse, R20, R80 ;  /* 0x000000140450723c */ /* 0x040ff00000041850 */
[C---:B--2---:R-:W-:Y:S08]  /*5c10*/  HMMA.16816.F32.BF16 R112, R4.reuse, R8, R112 ;  /* 0x000000080470723c */ /* 0x044ff00000041870 */
[C---:B------:R-:W-:Y:S01]  /*5c20*/  HMMA.16816.F32.BF16 R124, R4.reuse, R10, R124 ;  /* 0x0000000a047c723c */ /* 0x040fe2000004187c */
[----:B------:R-:W2:Y:S07]  /*5c30*/  LDSM.16.MT88.4 R8, [R168+0xf800] ;  /* 0x00f80000a808783b */ /* 0x000eae0000004200 */
[C---:B---3--:R-:W-:Y:S08]  /*5c40*/  HMMA.16816.F32.BF16 R96, R4.reuse, R12, R96 ;  /* 0x0000000c0460723c */ /* 0x048ff00000041860 */
[C---:B------:R-:W-:Y:S01]  /*5c50*/  HMMA.16816.F32.BF16 R100, R4.reuse, R14, R100 ;  /* 0x0000000e0464723c */ /* 0x040fe20000041864 */
[----:B------:R-:W3:Y:S07]  /*5c60*/  LDSM.16.MT88.4 R12, [R175+0xd800] ;  /* 0x00d80000af0c783b */ /* 0x000eee0000004200 */
        /* <DEDUP_REMOVED lines=18> */
[----:B------:R-:W-:Y:S01]  /*5d90*/  HMMA.16816.F32.BF16 R120, R4, R18, R120 ;  /* 0x000000120478723c */ /* 0x000fe20000041878 */
[----:B------:R-:W-:Y:S01]  /*5da0*/  F2FP.BF16.F32.PACK_AB R4, R214, R181 ;  /* 0x000000b5d604723e */ /* 0x000fe200000010ff */
[----:B------:R-:W1:Y:S01]  /*5db0*/  LDSM.16.MT88.4 R16, [R189+0xf800] ;  /* 0x00f80000bd10783b */ /* 0x000e620000004200 */
[----:B------:R-:W-:-:S02]  /*5dc0*/  F2FP.BF16.F32.PACK_AB R5, R182, R179 ;  /* 0x000000b3b605723e */ /* 0x000fc400000010ff */
        /* <DEDUP_REMOVED lines=12> */
[----:B--2---:R-:W-:Y:S01]  /*5e90*/  HMMA.16816.F32.BF16 R96, R4, R8, R96 ;  /* 0x000000080460723c */ /* 0x004fe20000041860 */
[----:B------:R-:W-:-:S04]  /*5ea0*/  FADD.FTZ R8, R152, R155 ;  /* 0x0000009b98087221 */ /* 0x000fc80000010000 */
[----:B------:R-:W-:-:S03]  /*5eb0*/  FADD.FTZ R8, R151, R8 ;  /* 0x0000000897087221 */ /* 0x000fc60000010000 */
[----:B------:R-:W-:Y:S01]  /*5ec0*/  HMMA.16816.F32.BF16 R76, R4, R142, R76 ;  /* 0x0000008e044c723c */ /* 0x000fe2000004184c */
[----:B------:R-:W-:-:S04]  /*5ed0*/  FADD.FTZ R167, R167, R8 ;  /* 0x00000008a7a77221 */ /* 0x000fc80000010000 */
[----:B------:R-:W-:-:S03]  /*5ee0*/  FADD.FTZ R170, R170, R167 ;  /* 0x000000a7aaaa7221 */ /* 0x000fc60000010000 */
[----:B---3--:R-:W-:Y:S01]  /*5ef0*/  HMMA.16816.F32.BF16 R88, R4, R12, R88 ;  /* 0x0000000c0458723c */ /* 0x008fe20000041858 */
[----:B------:R-:W-:Y:S01]  /*5f00*/  FADD.FTZ R12, R150, R153 ;  /* 0x00000099960c7221 */ /* 0x000fe20000010000 */
[----:B------:R-:W-:-:S03]  /*5f10*/  FADD.FTZ R169, R169, R170 ;  /* 0x000000aaa9a97221 */ /* 0x000fc60000010000 */
[----:B------:R-:W-:Y:S01]  /*5f20*/  FADD.FTZ R12, R149, R12 ;  /* 0x0000000c950c7221 */ /* 0x000fe20000010000 */
[----:B------:R-:W-:Y:S02]  /*5f30*/  FADD.FTZ R172, R172, R169 ;  /* 0x000000a9acac7221 */ /* 0x000fe40000010000 */
[----:B------:R-:W-:Y:S01]  /*5f40*/  HMMA.16816.F32.BF16 R104, R4, R136, R104 ;  /* 0x000000880468723c */ /* 0x000fe20000041868 */
        /* <DEDUP_REMOVED lines=8> */
[----:B------:R-:W-:Y:S01]  /*5fd0*/  FADD.FTZ R211, R206, R183 ;  /* 0x000000b7ced37221 */ /* 0x000fe20000010000 */
[----:B------:R-:W-:Y:S01]  /*5fe0*/  IMAD.MOV.U32 R206, RZ, RZ, -0x1 ;  /* 0xffffffffffce7424 */ /* 0x000fe200078e00ff */
[----:B------:R-:W-:Y:S01]  /*5ff0*/  HMMA.16816.F32.BF16 R48, R4, R32, R48 ;  /* 0x000000200430723c */ /* 0x000fe20000041830 */
[----:B------:R-:W-:-:S04]  /*6000*/  FADD.FTZ R179, R179, R180 ;  /* 0x000000b4b3b37221 */ /* 0x000fc80000010000 */
[----:B------:R-:W-:-:S03]  /*6010*/  FADD.FTZ R179, R182, R179 ;  /* 0x000000b3b6b37221 */ /* 0x000fc60000010000 */
[----:B------:R-:W-:Y:S01]  /*6020*/  HMMA.16816.F32.BF16 R52, R4, R34, R52 ;  /* 0x000000220434723c */ /* 0x000fe20000041834 */
[----:B------:R-:W-:-:S04]  /*6030*/  FADD.FTZ R178, R178, R179 ;  /* 0x000000b3b2b27221 */ /* 0x000fc80000010000 */
[----:B------:R-:W-:-:S03]  /*6040*/  FADD.FTZ R209, R209, R178 ;  /* 0x000000b2d1d17221 */ /* 0x000fc60000010000 */
[C---:B------:R-:W-:Y:S08]  /*6050*/  HMMA.16816.F32.BF16 R112, R4.reuse, R28, R112 ;  /* 0x0000001c0470723c */ /* 0x040ff00000041870 */
[C---:B------:R-:W-:Y:S08]  /*6060*/  HMMA.16816.F32.BF16 R124, R4.reuse, R30, R124 ;  /* 0x0000001e047c723c */ /* 0x040ff0000004187c */
[C---:B------:R-:W-:Y:S08]  /*6070*/  HMMA.16816.F32.BF16 R128, R4.reuse, R24, R128 ;  /* 0x000000180480723c */ /* 0x040ff00000041880 */
[C---:B------:R-:W-:Y:S08]  /*6080*/  HMMA.16816.F32.BF16 R36, R4.reuse, R26, R36 ;  /* 0x0000001a0424723c */ /* 0x040ff00000041824 */
[C---:B------:R-:W-:Y:S08]  /*6090*/  HMMA.16816.F32.BF16 R56, R4.reuse, R20, R56 ;  /* 0x000000140438723c */ /* 0x040ff00000041838 */
[C---:B------:R-:W-:Y:S08]  /*60a0*/  HMMA.16816.F32.BF16 R60, R4.reuse, R22, R60 ;  /* 0x00000016043c723c */ /* 0x040ff0000004183c */
[C---:B------:R-:W-:Y:S08]  /*60b0*/  HMMA.16816.F32.BF16 R92, R4.reuse, R14, R92 ;  /* 0x0000000e045c723c */ /* 0x040ff0000004185c */
[C---:B------:R-:W-:Y:S08]  /*60c0*/  HMMA.16816.F32.BF16 R100, R4.reuse, R10, R100 ;  /* 0x0000000a0464723c */ /* 0x040ff00000041864 */
[C---:B-1----:R-:W-:Y:S08]  /*60d0*/  HMMA.16816.F32.BF16 R116, R4.reuse, R16, R116 ;  /* 0x000000100474723c */ /* 0x042ff00000041874 */
[----:B------:R-:W-:Y:S01]  /*60e0*/  HMMA.16816.F32.BF16 R120, R4, R18, R120 ;  /* 0x000000120478723c */ /* 0x000fe20000041878 */
[----:B------:R-:W-:-:S04]  /*60f0*/  NOP ;  /* 0x0000000000007918 */ /* 0x000fc80000000000 */
[----:B------:R-:W-:-:S15]  /*6100*/  @!P6 BRA `(.L_x_486) ;  /* 0x0000003800c0e947 */ /* 0x000fde0003800000 */
[----:B------:R-:W-:-:S04]  /*6110*/  DEPBAR.LE SB0, 0x0 ;  /* 0x000080000000791a */ /* 0x000fc80000000000 */
[----:B------:R-:W-:Y:S06]  /*6120*/  BAR.SYNC.DEFER_BLOCKING 0x0 ;  /* 0x0000000000007b1d */ /* 0x000fec0000010000 */
[----:B------:R-:W-:Y:S05]  /*6130*/  BRA.U !UP1, `(.L_x_487) ;  /* 0x0000000109f07547 */ /* 0x000fea000b800000 */
[----:B------:R-:W1:Y:S01]  /*6140*/  LDC R5, c[0x0][0x4f0] ;  /* 0x00013c00ff057b82 */ /* 0x000e620000000800 */
[----:B------:R-:W-:Y:S01]  /*6150*/  IADD3 R6, PT, PT, R184, -0x80, RZ ;  /* 0xffffff80b8067810 */ /* 0x000fe20007ffe0ff */
[----:B------:R-:W2:Y:S01]  /*6160*/  LDCU.64 UR6, c[0x0][0x3a8] ;  /* 0x00007500ff0677ac */ /* 0x000ea20008000a00 */
[----:B------:R-:W-:Y:S02]  /*6170*/  IABS R10, R146 ;  /* 0x00000092000a7213 */ /* 0x000fe40000000000 */
[----:B------:R-:W-:Y:S02]  /*6180*/  IABS R8, R6 ;  /* 0x0000000600087213 */ /* 0x000fe40000000000 */
[-C--:B-1----:R-:W-:Y:S02]  /*6190*/  IABS R4, R5.reuse ;  /* 0x0000000500047213 */ /* 0x082fe40000000000 */
[-C--:B------:R-:W-:Y:S02]  /*61a0*/  LOP3.LUT R6, R6, R5.reuse, RZ, 0x3c, !PT ;  /* 0x0000000506067212 */ /* 0x080fe400078e3cff */
[----:B------:R-:W1:Y:S01]  /*61b0*/  I2F.RP R9, R4 ;  /* 0x0000000400097306 */ /* 0x000e620000209400 */
[----:B------:R-:W-:-:S04]  /*61c0*/  LOP3.LUT R146, R146, R5, RZ, 0x3c, !PT ;  /* 0x0000000592927212 */ /* 0x000fc800078e3cff */
[----:B------:R-:W-:-:S03]  /*61d0*/  ISETP.GE.AND P4, PT, R146, RZ, PT ;  /* 0x000000ff9200720c */ /* 0x000fc60003f86270 */
        /* <DEDUP_REMOVED lines=21> */
[----:B------:R-:W-:Y:S02]  /*6330*/  ISETP.GE.AND P2, PT, R6, RZ, PT ;  /* 0x000000ff0600720c */ /* 0x000fe40003f46270 */
[----:B------:R-:W-:-:S02]  /*6340*/  ISETP.NE.AND P3, PT, R5, RZ, PT ;  /* 0x000000ff0500720c */ /* 0x000fc40003f65270 */
[----:B------:R-:W-:-:S05]  /*6350*/  LOP3.LUT R7, RZ, R5, RZ, 0x33, !PT ;  /* 0x00000005ff077212 */ /* 0x000fca00078e33ff */
[----:B------:R-:W-:Y:S02]  /*6360*/  @P5 VIADD R11, R11, 0x1 ;  /* 0x000000010b0b5836 */ /* 0x000fe40000000000 */
[----:B------:R-:W-:Y:S02]  /*6370*/  @P6 IADD3 R12, PT, PT, R12, 0x1, RZ ;  /* 0x000000010c0c6810 */ /* 0x000fe40007ffe0ff */
        /* <DEDUP_REMOVED lines=22> */
[----:B------:R-:W-:Y:S01]  /*64e0*/  LEA.HI.X R199, R8, R199, R5, 0x1, P2 ;  /* 0x000000c708c77211 */ /* 0x000fe200010f0c05 */
[----:B------:R-:W-:Y:S06]  /*64f0*/  BRA `(.L_x_488) ;  /* 0x00000000001c7947 */ /* 0x000fec0003800000 */
.L_x_487:
[----:B------:R-:W-:Y:S01]  /*6500*/  UMOV UR4, URZ ;  /* 0x000000ff00047c82 */ /* 0x000fe20008000000 */
[----:B------:R-:W-:Y:S01]  /*6510*/  IMAD.SHL.U32 R4, R144, 0x40, RZ ;  /* 0x0000004090047824 */ /* 0x000fe200078e00ff */
[----:B------:R-:W-:-:S05]  /*6520*/  IADD3 R5, P2, PT, RZ, -UR4, RZ ;  /* 0x80000004ff057c10 */ /* 0x000fca000ff5e0ff */
[----:B------:R-:W-:-:S05]  /*6530*/  IMAD.X R4, RZ, RZ, ~R4, P2 ;  /* 0x000000ffff047224 */ /* 0x000fca00010e0e04 */
[----:B------:R-:W-:-:S04]  /*6540*/  SHF.R.S64 R5, R5, 0x1f, R4 ;  /* 0x0000001f05057819 */ /* 0x000fc80000001004 */
[----:B------:R-:W-:-:S04]  /*6550*/  IADD3 R198, P2, PT, R5, R198, RZ ;  /* 0x000000c605c67210 */ /* 0x000fc80007f5e0ff */
[----:B------:R-:W-:-:S09]  /*6560*/  LEA.HI.X.SX32 R199, R4, R199, 0x1, P2 ;  /* 0x000000c704c77211 */ /* 0x000fd200010f0eff */
.L_x_488:
[----:B------:R-:W1:Y:S01]  /*6570*/  LDCU UR4, c[0x0][0x440] ;  /* 0x00008800ff0477ac */ /* 0x000e620008000800 */
[C---:B------:R-:W-:Y:S01]  /*6580*/  LEA R8, P2, R144.reuse, R198, 0x5 ;  /* 0x000000c690087211 */ /* 0x040fe200078428ff */
[C---:B------:R-:W-:Y:S01]  /*6590*/  IMAD.SHL.U32 R5, R144.reuse, 0x20, RZ ;  /* 0x0000002090057824 */ /* 0x040fe200078e00ff */
[--C-:B------:R-:W-:Y:S01]  /*65a0*/  SHF.L.U64.HI R4, R144, 0x5, R145.reuse ;  /* 0x0000000590047819 */ /* 0x100fe20000010291 */
[----:B------:R-:W-:Y:S01]  /*65b0*/  IMAD.SHL.U32 R187, R188, 0x20, RZ ;  /* 0x00000020bcbb7824 */ /* 0x000fe200078e00ff */
[----:B------:R-:W-:Y:S01]  /*65c0*/  LEA.HI.X R9, R144, R199, R145, 0x5, P2 ;  /* 0x000000c790097211 */ /* 0x000fe200010f2c91 */
[----:B------:R-:W-:Y:S01]  /*65d0*/  IMAD.MOV.U32 R168, RZ, RZ, 0x20 ;  /* 0x00000020ffa87424 */ /* 0x000fe200078e00ff */
[----:B------:R-:W-:Y:S01]  /*65e0*/  IADD3 R10, P6, PT, R5, R8, RZ ;  /* 0x00000008050a7210 */ /* 0x000fe20007fde0ff */
[----:B------:R-:W-:Y:S01]  /*65f0*/  VIADD R193, R192, UR5 ;  /* 0x00000005c0c17c36 */ /* 0x000fe20008000000 */
[----:B------:R-:W-:Y:S02]  /*6600*/  SHF.R.U32.HI R190, RZ, 0x1, R188 ;  /* 0x00000001ffbe7819 */ /* 0x000fe400000116bc */
[----:B------:R-:W-:Y:S01]  /*6610*/  LOP3.LUT R187, R187, 0x7c00, RZ, 0xc0, !PT ;  /* 0x00007c00bbbb7812 */ /* 0x000fe200078ec0ff */
[----:B------:R-:W-:Y:S01]  /*6620*/  IMAD.X R11, R4, 0x1, R9, P6 ;  /* 0x00000001040b7824 */ /* 0x000fe200030e0609 */
[----:B------:R-:W-:-:S02]  /*6630*/  IADD3 R16, P2, PT, R5, R10, RZ ;  /* 0x0000000a05107210 */ /* 0x000fc40007f5e0ff */
[----:B------:R-:W-:Y:S02]  /*6640*/  LOP3.LUT R6, R190, 0x8, RZ, 0xc0, !PT ;  /* 0x00000008be067812 */ /* 0x000fe400078ec0ff */
[----:B------:R-:W-:Y:S01]  /*6650*/  LOP3.LUT R148, R187, 0x200, R148, 0xf8, !PT ;  /* 0x00000200bb947812 */ /* 0x000fe200078ef894 */
[----:B------:R-:W-:Y:S01]  /*6660*/  IMAD.X R17, R4, 0x1, R11, P2 ;  /* 0x0000000104117824 */ /* 0x000fe200010e060b */
[----:B-1----:R-:W-:Y:S02]  /*6670*/  ISETP.GE.AND P5, PT, R186, UR4, PT ;  /* 0x00000004ba007c0c */ /* 0x002fe4000bfa6270 */
[----:B------:R-:W-:Y:S02]  /*6680*/  ISETP.GE.AND P4, PT, R210, UR4, PT ;  /* 0x00000004d2007c0c */ /* 0x000fe4000bf86270 */
[----:B------:R-:W-:Y:S02]  /*6690*/  ISETP.GE.AND P3, PT, R208, UR4, PT ;  /* 0x00000004d0007c0c */ /* 0x000fe4000bf66270 */
[----:B------:R-:W-:-:S02]  /*66a0*/  LOP3.LUT R6, R148, R147, R6, 0xf6, !PT ;  /* 0x0000009394067212 */ /* 0x000fc400078ef606 */
[----:B------:R-:W-:Y:S02]  /*66b0*/  SEL R168, R168, 0xffffffe0, !P1 ;  /* 0xffffffe0a8a87807 */ /* 0x000fe40004800000 */
[----:B------:R-:W-:-:S03]  /*66c0*/  LEA R207, R6, UR5, 0x1 ;  /* 0x0000000506cf7c11 */ /* 0x000fc6000f8e08ff */
[----:B------:R-:W-:Y:S01]  /*66d0*/  @!PT LDS RZ, [RZ] ;  /* 0x00000000fffff984 */ /* 0x000fe20000000800 */
[----:B------:R-:W-:Y:S01]  /*66e0*/  @!PT LDS RZ, [RZ] ;  /* 0x00000000fffff984 */ /* 0x000fe20000000800 */
[----:B------:R-:W-:Y:S01]  /*66f0*/  @!PT LDS RZ, [RZ] ;  /* 0x00000000fffff984 */ /* 0x000fe20000000800 */
[----:B------:R-:W-:Y:S01]  /*6700*/  @!P5 LDGSTS.E.BYPASS.LTC128B.128 [R213+0xc000], desc[UR16][R198.64] ;  /* 0x0c000000c6d5dfae */ /* 0x000fe2000b981a10 */
[C---:B------:R-:W-:Y:S02]  /*6710*/  IMAD.IADD R201, R193.reuse, 0x1, R168 ;  /* 0x00000001c1c97824 */ /* 0x040fe400078e02a8 */
[--C-:B------:R-:W-:Y:S01]  /*6720*/  IMAD.IADD R203, R168, 0x1, R207.reuse ;  /* 0x00000001a8cb7824 */ /* 0x100fe200078e02cf */
[----:B------:R-:W-:Y:S01]  /*6730*/  @P5 STS.128 [R213+0xc000], RZ ;  /* 0x00c000ffd5005388 */ /* 0x000fe20000000c00 */
[----:B------:R-:W-:Y:S02]  /*6740*/  IMAD.IADD R202, R160, 0x1, R207 ;  /* 0x00000001a0ca7824 */ /* 0x000fe400078e02cf */
[----:B------:R-:W-:Y:S01]  /*6750*/  IMAD.IADD R193, R193, 0x1, R160 ;  /* 0x00000001c1c17824 */ /* 0x000fe200078e02a0 */
[----:B------:R-:W-:Y:S01]  /*6760*/  @!PT LDS RZ, [RZ] ;  /* 0x00000000fffff984 */ /* 0x000fe20000000800 */
[----:B------:R-:W-:Y:S01]  /*6770*/  @!PT LDS RZ, [RZ] ;  /* 0x00000000fffff984 */ /* 0x000fe20000000800 */
[----:B------:R-:W-:Y:S01]  /*6780*/  @!PT LDS RZ, [RZ] ;  /* 0x00000000fffff984 */ /* 0x000fe20000000800 */
[----:B------:R-:W-:Y:S01]  /*6790*/  @!P4 LDGSTS.E.BYPASS.LTC128B.128 [R213+0xe000], desc[UR16][R198.64+0x80] ;  /* 0x0e000080c6d5cfae */ /* 0x000fe2000b981a10 */
[C---:B------:R-:W-:Y:S02]  /*67a0*/  IMAD.IADD R197, R168.reuse, 0x1, R202 ;  /* 0x00000001a8c57824 */ /* 0x040fe400078e02ca */
[----:B------:R-:W-:Y:S01]  /*67b0*/  IMAD.IADD R191, R168, 0x1, R193 ;  /* 0x00000001a8bf7824 */ /* 0x000fe200078e02c1 */
[----:B------:R-:W-:Y:S04]  /*67c0*/  @P4 STS.128 [R213+0xe000], RZ ;  /* 0x00e000ffd5004388 */ /* 0x000fe80000000c00 */
[----:B------:R-:W-:Y:S01]  /*67d0*/  @!PT LDS RZ, [RZ] ;  /* 0x00000000fffff984 */ /* 0x000fe20000000800 */
[----:B------:R-:W-:Y:S01]  /*67e0*/  @!PT LDS RZ, [RZ] ;  /* 0x00000000fffff984 */ /* 0x000fe20000000800 */
[----:B------:R-:W-:Y:S01]  /*67f0*/  @!PT LDS RZ, [RZ] ;  /* 0x00000000fffff984 */ /* 0x000fe20000000800 */
[----:B------:R-:W-:Y:S04]  /*6800*/  @!P3 LDGSTS.E.BYPASS.LTC128B.128 [R213+0x10000], desc[UR16][R198.64+0x100] ;  /* 0x10000100c6d5bfae */ /* 0x000fe8000b981a10 */
        /* <DEDUP_REMOVED lines=29> */
[----:B------:R1:W-:Y:S04]  /*69e0*/  @!P3 LDGSTS.E.BYPASS.LTC128B.128 [R213+0x11000], desc[UR16][R10.64+0x100] ;  /* 0x110001000ad5bfae */ /* 0x0003e8000b981a10 */
        /* <DEDUP_REMOVED lines=16> */
[----:B------:R-:W-:Y:S04]  /*6af0*/  LDSM.16.M88.4 R176, [R207] ;  /* 0x00000000cfb0783b */ /* 0x000fe80000000200 */
[----:B------:R-:W2:Y:S04]  /*6b00*/  LDSM.16.M88.4 R12, [R192+UR5+0x6000] ;  /* 0x00600005c00c783b */ /* 0x000ea80008000200 */
[----:B------:R-:W3:Y:S04]  /*6b10*/  LDSM.16.M88.4 R152, [R192+UR5+0x6800] ;  /* 0x00680005c098783b */ /* 0x000ee80008000200 */
[----:B------:R-:W4:Y:S04]  /*6b20*/  LDSM.16.M88.4 R144, [R192+UR5+0x7000] ;  /* 0x00700005c090783b */ /* 0x000f280008000200 */
[----:B-1----:R-:W1:Y:S04]  /*6b30*/  LDSM.16.M88.4 R8, [R192+UR5+0x7800] ;  /* 0x00780005c008783b */ /* 0x002e680008000200 */
[----:B------:R-:W-:Y:S04]  /*6b40*/  LDSM.16.M88.4 R20, [R203] ;  /* 0x00000000cb14783b */ /* 0x000fe80000000200 */
[----:B------:R-:W5:Y:S04]  /*6b50*/  LDSM.16.M88.4 R28, [R201+0x6000] ;  /* 0x00600000c91c783b */ /* 0x000f680000000200 */
[----:B------:R-:W5:Y:S04]  /*6b60*/  LDSM.16.M88.4 R4, [R201+0x6800] ;  /* 0x00680000c904783b */ /* 0x000f680000000200 */
[----:B------:R-:W5:Y:S04]  /*6b70*/  LDSM.16.M88.4 R136, [R201+0x7000] ;  /* 0x00700000c988783b */ /* 0x000f680000000200 */
[----:B------:R-:W5:Y:S04]  /*6b80*/  LDSM.16.M88.4 R32, [R201+0x7800] ;  /* 0x00780000c920783b */ /* 0x000f680000000200 */
[----:B------:R-:W-:Y:S01]  /*6b90*/  LDSM.16.M88.4 R24, [R202] ;  /* 0x00000000ca18783b */ /* 0x000fe20000000200 */
[C---:B--2---:R-:W-:Y:S03]  /*6ba0*/  HMMA.16816.F32.BF16 R16, R176.reuse, R12, RZ ;  /* 0x0000000cb010723c */ /* 0x044fe600000418ff */
[----:B------:R-:W-:Y:S04]  /*6bb0*/  LDSM.16.M88.4 R164, [R193+0x6800] ;  /* 0x00680000c1a4783b */ /* 0x000fe80000000200 */
[----:B------:R-:W-:Y:S01]  /*6bc0*/  LDSM.16.M88.4 R160, [R193+0x7000] ;  /* 0x00700000c1a0783b */ /* 0x000fe20000000200 */
[C---:B------:R-:W-:Y:S03]  /*6bd0*/  HMMA.16816.F32.BF16 R12, R176.reuse, R14, RZ ;  /* 0x0000000eb00c723c */ /* 0x040fe600000418ff */
[----:B------:R-:W-:Y:S04]  /*6be0*/  LDSM.16.M88.4 R172, [R191+0x6000] ;  /* 0x00600000bfac783b */ /* 0x000fe80000000200 */
[----:B------:R-:W-:Y:S01]  /*6bf0*/  LDSM.16.M88.4 R168, [R192+UR5+0x8000] ;  /* 0x00800005c0a8783b */ /* 0x000fe20008000200 */
[C---:B---3--:R-:W-:Y:S03]  /*6c00*/  HMMA.16816.F32.BF16 R156, R176.reuse, R152, RZ ;  /* 0x00000098b09c723c */ /* 0x048fe600000418ff */
[----:B------:R-:W-:Y:S04]  /*6c10*/  LDSM.16.M88.4 R180, [R201+0x8000] ;  /* 0x00800000c9b4783b */ /* 0x000fe80000000200 */
[----:B------:R-:W-:Y:S01]  /*6c20*/  LDSM.16.M88.4 R220, [R192+UR5+0xb800] ;  /* 0x00b80005c0dc783b */ /* 0x000fe20008000200 */
[C---:B----4-:R-:W-:Y:S03]  /*6c30*/  HMMA.16816.F32.BF16 R148, R176.reuse, R144, RZ ;  /* 0x00000090b094723c */ /* 0x050fe600000418ff */
[----:B------:R-:W-:Y:S04]  /*6c40*/  LDSM.16.M88.4 R216, [R201+0xa000] ;  /* 0x00a00000c9d8783b */ /* 0x000fe80000000200 */
[----:B------:R-:W0:Y:S01]  /*6c50*/  LDGDEPBAR ;  /* 0x00000000000079af */ /* 0x000e220000000000 */
[C---:B------:R-:W-:Y:S08]  /*6c60*/  HMMA.16816.F32.BF16 R152, R176.reuse, R154, RZ ;  /* 0x0000009ab098723c */ /* 0x040ff000000418ff */
[C---:B------:R-:W-:Y:S08]  /*6c70*/  HMMA.16816.F32.BF16 R144, R176.reuse, R146, RZ ;  /* 0x00000092b090723c */ /* 0x040ff000000418ff */
[C---:B-1----:R-:W-:Y:S08]  /*6c80*/  HMMA.16816.F32.BF16 R140, R176.reuse, R8, RZ ;  /* 0x00000008b08c723c */ /* 0x042ff000000418ff */
[----:B------:R-:W-:Y:S01]  /*6c90*/  HMMA.16816.F32.BF16 R176, R176, R10, RZ ;  /* 0x0000000ab0b0723c */ /* 0x000fe200000418ff */
[----:B------:R-:W1:Y:S07]  /*6ca0*/  LDSM.16.M88.4 R8, [R193+0x6000] ;  /* 0x00600000c108783b */ /* 0x000e6e0000000200 */
[C---:B-----5:R-:W-:Y:S08]  /*6cb0*/  HMMA.16816.F32.BF16 R16, R20.reuse, R28, R16 ;  /* 0x0000001c1410723c */ /* 0x060ff00000041810 */
[C---:B------:R-:W-:Y:S01]  /*6cc0*/  HMMA.16816.F32.BF16 R12, R20.reuse, R30, R12 ;  /* 0x0000001e140c723c */ /* 0x040fe2000004180c */
[----:B------:R-:W2:Y:S07]  /*6cd0*/  LDSM.16.M88.4 R28, [R193+0x7800] ;  /* 0x00780000c11c783b */ /* 0x000eae0000000200 */
[C---:B------:R-:W-:Y:S08]  /*6ce0*/  HMMA.16816.F32.BF16 R156, R20.reuse, R4, R156 ;  /* 0x00000004149c723c */ /* 0x040ff0000004189c */
[C---:B------:R-:W-:Y:S01]  /*6cf0*/  HMMA.16816.F32.BF16 R152, R20.reuse, R6, R152 ;  /* 0x000000061498723c */ /* 0x040fe20000041898 */
[----:B------:R-:W3:Y:S07]  /*6d00*/  LDSM.16.M88.4 R4, [R197] ;  /* 0x00000000c504783b */ /* 0x000eee0000000200 */
[C---:B------:R-:W-:Y:S08]  /*6d10*/  HMMA.16816.F32.BF16 R148, R20.reuse, R136, R148 ;  /* 0x000000881494723c */ /* 0x040ff00000041894 */
[C---:B------:R-:W-:Y:S01]  /*6d20*/  HMMA.16816.F32.BF16 R144, R20.reuse, R138, R144 ;  /* 0x0000008a1490723c */ /* 0x040fe20000041890 */
[----:B------:R-:W4:Y:S07]  /*6d30*/  LDSM.16.M88.4 R136, [R191+0x6800] ;  /* 0x00680000bf88783b */ /* 0x000f2e0000000200 */
[C---:B------:R-:W-:Y:S08]  /*6d40*/  HMMA.16816.F32.BF16 R140, R20.reuse, R32, R140 ;  /* 0x00000020148c723c */ /* 0x040ff0000004188c */
[----:B------:R-:W-:Y:S01]  /*6d50*/  HMMA.16816.F32.BF16 R176, R20, R34, R176 ;  /* 0x0000002214b0723c */ /* 0x000fe200000418b0 */
[----:B------:R-:W5:Y:S04]  /*6d60*/  LDSM.16.M88.4 R32, [R191+0x7000] ;  /* 0x00700000bf20783b */ /* 0x000f680000000200 */
[----:B------:R-:W5:Y:S03]  /*6d70*/  LDSM.16.M88.4 R20, [R191+0x7800] ;  /* 0x00780000bf14783b */ /* 0x000f660000000200 */
[C---:B-1----:R-:W-:Y:S08]  /*6d80*/  HMMA.16816.F32.BF16 R16, R24.reuse, R8, R16 ;  /* 0x000000081810723c */ /* 0x042ff00000041810 */
[C---:B------:R-:W-:Y:S01]  /*6d90*/  HMMA.16816.F32.BF16 R12, R24.reuse, R10, R12 ;  /* 0x0000000a180c723c */ /* 0x040fe2000004180c */
[----:B------:R-:W1:Y:S07]  /*6da0*/  LDSM.16.M88.4 R8, [R207+0x2000] ;  /* 0x00200000cf08783b */ /* 0x000e6e0000000200 */
[C---:B------:R-:W-:Y:S08]  /*6db0*/  HMMA.16816.F32.BF16 R156, R24.reuse, R164, R156 ;  /* 0x000000a4189c723c */ /* 0x040ff0000004189c */
[C---:B------:R-:W-:Y:S01]  /*6dc0*/  HMMA.16816.F32.BF16 R152, R24.reuse, R166, R152 ;  /* 0x000000a61898723c */ /* 0x040fe20000041898 */
[----:B------:R-:W1:Y:S07]  /*6dd0*/  LDSM.16.M88.4 R164, [R192+UR5+0x8800] ;  /* 0x00880005c0a4783b */ /* 0x000e6e0008000200 */
[C---:B------:R-:W-:Y:S08]  /*6de0*/  HMMA.16816.F32.BF16 R148, R24.reuse, R160, R148 ;  /* 0x000000a01894723c */ /* 0x040ff00000041894 */
[C---:B------:R-:W-:Y:S01]  /*6df0*/  HMMA.16816.F32.BF16 R144, R24.reuse, R162, R144 ;  /* 0x000000a21890723c */ /* 0x040fe20000041890 */
[----:B------:R-:W1:Y:S07]  /*6e00*/  LDSM.16.M88.4 R160, [R192+UR5+0x9000] ;  /* 0x00900005c0a0783b */ /* 0x000e6e0008000200 */
[C---:B--2---:R-:W-:Y:S08]  /*6e10*/  HMMA.16816.F32.BF16 R140, R24.reuse, R28, R140 ;  /* 0x0000001c188c723c */ /* 0x044ff0000004188c */
[----:B------:R-:W-:Y:S01]  /*6e20*/  HMMA.16816.F32.BF16 R176, R24, R30, R176 ;  /* 0x0000001e18b0723c */ /* 0x000fe200000418b0 */
[----:B------:R-:W2:Y:S04]  /*6e30*/  LDSM.16.M88.4 R24, [R192+UR5+0x9800] ;  /* 0x00980005c018783b */ /* 0x000ea80008000200 */
[----:B------:R-:W2:Y:S03]  /*6e40*/  LDSM.16.M88.4 R28, [R203+0x2000] ;  /* 0x00200000cb1c783b */ /* 0x000ea60000000200 */
[C---:B---3--:R-:W-:Y:S08]  /*6e50*/  HMMA.16816.F32.BF16 R16, R4.reuse, R172, R16 ;  /* 0x000000ac0410723c */ /* 0x048ff00000041810 */
[C---:B------:R-:W-:Y:S01]  /*6e60*/  HMMA.16816.F32.BF16 R12, R4.reuse, R174, R12 ;  /* 0x000000ae040c723c */ /* 0x040fe2000004180c */
[----:B------:R-:W3:Y:S07]  /*6e70*/  LDSM.16.M88.4 R172, [R201+0x8800] ;  /* 0x00880000c9ac783b */ /* 0x000eee0000000200 */
[C---:B----4-:R-:W-:Y:S08]  /*6e80*/  HMMA.16816.F32.BF16 R156, R4.reuse, R136, R156 ;  /* 0x00000088049c723c */ /* 0x050ff0000004189c */
[C---:B------:R-:W-:Y:S01]  /*6e90*/  HMMA.16816.F32.BF16 R152, R4.reuse, R138, R152 ;  /* 0x0000008a0498723c */ /* 0x040fe20000041898 */
[----:B------:R-:W4:Y:S07]  /*6ea0*/  LDSM.16.M88.4 R136, [R201+0x9000] ;  /* 0x00900000c988783b */ /* 0x000f2e0000000200 */
[C---:B-----5:R-:W-:Y:S08]  /*6eb0*/  HMMA.16816.F32.BF16 R148, R4.reuse, R32, R148 ;  /* 0x000000200494723c */ /* 0x060ff00000041894 */
[C---:B------:R-:W-:Y:S01]  /*6ec0*/  HMMA.16816.F32.BF16 R144, R4.reuse, R34, R144 ;  /* 0x000000220490723c */ /* 0x040fe20000041890 */
[----:B------:R-:W5:Y:S07]  /*6ed0*/  LDSM.16.M88.4 R32, [R201+0x9800] ;  /* 0x00980000c920783b */ /* 0x000f6e0000000200 */
[C---:B------:R-:W-:Y:S08]  /*6ee0*/  HMMA.16816.F32.BF16 R140, R4.reuse, R20, R140 ;  /* 0x00000014048c723c */ /* 0x040ff0000004188c */
[----:B------:R-:W-:Y:S01]  /*6ef0*/  HMMA.16816.F32.BF16 R176, R4, R22, R176 ;  /* 0x0000001604b0723c */ /* 0x000fe200000418b0 */
[----:B------:R-:W-:Y:S04]  /*6f00*/  LDSM.16.M88.4 R4, [R202+0x2000] ;  /* 0x00200000ca04783b */ /* 0x000fe80000000200 */
[----:B------:R-:W5:Y:S03]  /*6f10*/  LDSM.16.M88.4 R20, [R193+0x8000] ;  /* 0x00800000c114783b */ /* 0x000f660000000200 */
[C---:B-1----:R-:W-:Y:S08]  /*6f20*/  HMMA.16816.F32.BF16 R16, R8.reuse, R168, R16 ;  /* 0x000000a80810723c */ /* 0x042ff00000041810 */
[C---:B------:R-:W-:Y:S01]  /*6f30*/  HMMA.16816.F32.BF16 R12, R8.reuse, R170, R12 ;  /* 0x000000aa080c723c */ /* 0x040fe2000004180c */
[----:B------:R-:W1:Y:S07]  /*6f40*/  LDSM.16.M88.4 R168, [R193+0x8800] ;  /* 0x00880000c1a8783b */ /* 0x000e6e0000000200 */
[C---:B------:R-:W-:Y:S08]  /*6f50*/  HMMA.16816.F32.BF16 R156, R8.reuse, R164, R156 ;  /* 0x000000a4089c723c */ /* 0x040ff0000004189c */
[C---:B------:R-:W-:Y:S01]  /*6f60*/  HMMA.16816.F32.BF16 R152, R8.reuse, R166, R152 ;  /* 0x000000a60898723c */ /* 0x040fe20000041898 */
[----:B------:R-:W1:Y:S07]  /*6f70*/  LDSM.16.M88.4 R164, [R193+0x9000] ;  /* 0x00900000c1a4783b */ /* 0x000e6e0000000200 */
[C---:B------:R-:W-:Y:S08]  /*6f80*/  HMMA.16816.F32.BF16 R148, R8.reuse, R160, R148 ;  /* 0x000000a00894723c */ /* 0x040ff00000041894 */
[C---:B------:R-:W-:Y:S01]  /*6f90*/  HMMA.16816.F32.BF16 R144, R8.reuse, R162, R144 ;  /* 0x000000a20890723c */ /* 0x040fe20000041890 */
[----:B------:R-:W-:Y:S07]  /*6fa0*/  LDSM.16.M88.4 R160, [R191+0x8000] ;  /* 0x00800000bfa0783b */ /* 0x000fee0000000200 */
[C---:B--2---:R-:W-:Y:S08]  /*6fb0*/  HMMA.16816.F32.BF16 R140, R8.reuse, R24, R140 ;  /* 0x00000018088c723c */ /* 0x044ff0000004188c */
[----:B------:R-:W-:Y:S01]  /*6fc0*/  HMMA.16816.F32.BF16 R176, R8, R26, R176 ;  /* 0x0000001a08b0723c */ /* 0x000fe200000418b0 */
[----:B------:R-:W2:Y:S04]  /*6fd0*/  LDSM.16.M88.4 R8, [R193+0x9800] ;  /* 0x00980000c108783b */ /* 0x000ea80000000200 */
[----:B------:R-:W2:Y:S03]  /*6fe0*/  LDSM.16.M88.4 R24, [R197+0x2000] ;  /* 0x00200000c518783b */ /* 0x000ea60000000200 */
[C---:B------:R-:W-:Y:S08]  /*6ff0*/  HMMA.16816.F32.BF16 R16, R28.reuse, R180, R16 ;  /* 0x000000b41c10723c */ /* 0x040ff00000041810 */
[C---:B------:R-:W-:Y:S01]  /*7000*/  HMMA.16816.F32.BF16 R12, R28.reuse, R182, R12 ;  /* 0x000000b61c0c723c */ /* 0x040fe2000004180c */
[----:B------:R-:W-:Y:S07]  /*7010*/  LDSM.16.M88.4 R180, [R207+0x4000] ;  /* 0x00400000cfb4783b */ /* 0x000fee0000000200 */
[C---:B---3--:R-:W-:Y:S08]  /*7020*/  HMMA.16816.F32.BF16 R156, R28.reuse, R172, R156 ;  /* 0x000000ac1c9c723c */ /* 0x048ff0000004189c */
[C---:B------:R-:W-:Y:S01]  /*7030*/  HMMA.16816.F32.BF16 R152, R28.reuse, R174, R152 ;  /* 0x000000ae1c98723c */ /* 0x040fe20000041898 */
[----:B------:R-:W-:Y:S07]  /*7040*/  LDSM.16.M88.4 R172, [R203+0x4000] ;  /* 0x00400000cbac783b */ /* 0x000fee0000000200 */
[C---:B----4-:R-:W-:Y:S08]  /*7050*/  HMMA.16816.F32.BF16 R148, R28.reuse, R136, R148 ;  /* 0x000000881c94723c */ /* 0x050ff00000041894 */
[C---:B------:R-:W-:Y:S01]  /*7060*/  HMMA.16816.F32.BF16 R144, R28.reuse, R138, R144 ;  /* 0x0000008a1c90723c */ /* 0x040fe20000041890 */
[----:B------:R-:W3:Y:S07]  /*7070*/  LDSM.16.M88.4 R136, [R191+0x8800] ;  /* 0x00880000bf88783b */ /* 0x000eee0000000200 */
[C---:B-----5:R-:W-:Y:S08]  /*7080*/  HMMA.16816.F32.BF16 R140, R28.reuse, R32, R140 ;  /* 0x000000201c8c723c */ /* 0x060ff0000004188c */
[----:B------:R-:W-:Y:S01]  /*7090*/  HMMA.16816.F32.BF16 R176, R28, R34, R176 ;  /* 0x000000221cb0723c */ /* 0x000fe200000418b0 */
[----:B------:R-:W4:Y:S04]  /*70a0*/  LDSM.16.M88.4 R32, [R191+0x9000] ;  /* 0x00900000bf20783b */ /* 0x000f280000000200 */
[----:B------:R-:W5:Y:S03]  /*70b0*/  LDSM.16.M88.4 R28, [R191+0x9800] ;  /* 0x00980000bf1c783b */ /* 0x000f660000000200 */
[C---:B------:R-:W-:Y:S08]  /*70c0*/  HMMA.16816.F32.BF16 R16, R4.reuse, R20, R16 ;  /* 0x000000140410723c */ /* 0x040ff00000041810 */
[C---:B------:R-:W-:Y:S01]  /*70d0*/  HMMA.16816.F32.BF16 R12, R4.reuse, R22, R12 ;  /* 0x00000016040c723c */ /* 0x040fe2000004180c */
[----:B------:R-:W5:Y:S07]  /*70e0*/  LDSM.16.M88.4 R20, [R192+UR5+0xa000] ;  /* 0x00a00005c014783b */ /* 0x000f6e0008000200 */
[C---:B-1----:R-:W-:Y:S08]  /*70f0*/  HMMA.16816.F32.BF16 R156, R4.reuse, R168, R156 ;  /* 0x000000a8049c723c */ /* 0x042ff0000004189c */
[C---:B------:R-:W-:Y:S01]  /*7100*/  HMMA.16816.F32.BF16 R152, R4.reuse, R170, R152 ;  /* 0x000000aa0498723c */ /* 0x040fe20000041898 */
[----:B------:R-:W-:Y:S07]  /*7110*/  LDSM.16.M88.4 R168, [R201+0xa800] ;  /* 0x00a80000c9a8783b */ /* 0x000fee0000000200 */
[C---:B------:R-:W-:Y:S08]  /*7120*/  HMMA.16816.F32.BF16 R148, R4.reuse, R164, R148 ;  /* 0x000000a40494723c */ /* 0x040ff00000041894 */
[C---:B------:R-:W-:Y:S01]  /*7130*/  HMMA.16816.F32.BF16 R144, R4.reuse, R166, R144 ;  /* 0x000000a60490723c */ /* 0x040fe20000041890 */
[----:B------:R-:W-:Y:S07]  /*7140*/  LDSM.16.M88.4 R164, [R201+0xb000] ;  /* 0x00b00000c9a4783b */ /* 0x000fee0000000200 */
[C---:B--2---:R-:W-:Y:S08]  /*7150*/  HMMA.16816.F32.BF16 R140, R4.reuse, R8, R140 ;  /* 0x00000008048c723c */ /* 0x044ff0000004188c */
[----:B------:R-:W-:Y:S01]  /*7160*/  HMMA.16816.F32.BF16 R176, R4, R10, R176 ;  /* 0x0000000a04b0723c */ /* 0x000fe200000418b0 */
[----:B------:R-:W1:Y:S04]  /*7170*/  LDSM.16.M88.4 R8, [R192+UR5+0xa800] ;  /* 0x00a80005c008783b */ /* 0x000e680008000200 */
[----:B------:R-:W2:Y:S03]  /*7180*/  LDSM.16.M88.4 R4, [R192+UR5+0xb000] ;  /* 0x00b00005c004783b */ /* 0x000ea60008000200 */
[C---:B------:R-:W-:Y:S08]  /*7190*/  HMMA.16816.F32.BF16 R16, R24.reuse, R160, R16 ;  /* 0x000000a01810723c */ /* 0x040ff00000041810 */
[C---:B------:R-:W-:Y:S01]  /*71a0*/  HMMA.16816.F32.BF16 R12, R24.reuse, R162, R12 ;  /* 0x000000a2180c723c */ /* 0x040fe2000004180c */
[----:B------:R-:W2:Y:S07]  /*71b0*/  LDSM.16.M88.4 R160, [R201+0xb800] ;  /* 0x00b80000c9a0783b */ /* 0x000eae0000000200 */
[C---:B---3--:R-:W-:Y:S08]  /*71c0*/  HMMA.16816.F32.BF16 R156, R24.reuse, R136, R156 ;  /* 0x00000088189c723c */ /* 0x048ff0000004189c */
[C---:B------:R-:W-:Y:S01]  /*71d0*/  HMMA.16816.F32.BF16 R152, R24.reuse, R138, R152 ;  /* 0x0000008a1898723c */ /* 0x040fe20000041898 */
[----:B------:R-:W-:Y:S07]  /*71e0*/  LDSM.16.M88.4 R136, [R202+0x4000] ;  /* 0x00400000ca88783b */ /* 0x000fee0000000200 */
[C---:B----4-:R-:W-:Y:S08]  /*71f0*/  HMMA.16816.F32.BF16 R148, R24.reuse, R32, R148 ;  /* 0x000000201894723c */ /* 0x050ff00000041894 */
[C---:B------:R-:W-:Y:S01]  /*7200*/  HMMA.16816.F32.BF16 R144, R24.reuse, R34, R144 ;  /* 0x000000221890723c */ /* 0x040fe20000041890 */
[----:B------:R-:W3:Y:S07]  /*7210*/  LDSM.16.M88.4 R32, [R193+0xa000] ;  /* 0x00a00000c120783b */ /* 0x000eee0000000200 */
[----:B-----5:R-:W-:Y:S08]  /*7220*/  HMMA.16816.F32.BF16 R140, R24, R28, R140 ;  /* 0x0000001c188c723c */ /* 0x020ff0000004188c */
[C---:B------:R-:W-:Y:S08]  /*7230*/  HMMA.16816.F32.BF16 R16, R180.reuse, R20, R16 ;  /* 0x00000014b410723c */ /* 0x040ff00000041810 */
[----:B------:R-:W-:Y:S01]  /*7240*/  HMMA.16816.F32.BF16 R12, R180, R22, R12 ;  /* 0x00000016b40c723c */ /* 0x000fe2000004180c */
[----:B------:R-:W4:Y:S07]  /*7250*/  LDSM.16.M88.4 R20, [R193+0xb800] ;  /* 0x00b80000c114783b */ /* 0x000f2e0000000200 */
[----:B------:R-:W-:Y:S01]  /*7260*/  HMMA.16816.F32.BF16 R176, R24, R30, R176 ;  /* 0x0000001e18b0723c */ /* 0x000fe200000418b0 */
[----:B------:R-:W-:Y:S04]  /*7270*/  LDSM.16.M88.4 R28, [R193+0xa800] ;  /* 0x00a80000c11c783b */ /* 0x000fe80000000200 */
[----:B------:R-:W-:Y:S03]  /*7280*/  LDSM.16.M88.4 R24, [R193+0xb000] ;  /* 0x00b00000c118783b */ /* 0x000fe60000000200 */
[C---:B-1----:R-:W-:Y:S08]  /*7290*/  HMMA.16816.F32.BF16 R156, R180.reuse, R8, R156 ;  /* 0x00000008b49c723c */ /* 0x042ff0000004189c */
[C---:B------:R-:W-:Y:S01]  /*72a0*/  HMMA.16816.F32.BF16 R152, R180.reuse, R10, R152 ;  /* 0x0000000ab498723c */ /* 0x040fe20000041898 */
[----:B------:R-:W-:Y:S07]  /*72b0*/  LDSM.16.M88.4 R8, [R197+0x4000] ;  /* 0x00400000c508783b */ /* 0x000fee0000000200 */
[C---:B--2---:R-:W-:Y:S08]  /*72c0*/  HMMA.16816.F32.BF16 R148, R180.reuse, R4, R148 ;  /* 0x00000004b494723c */ /* 0x044ff00000041894 */
[C---:B------:R-:W-:Y:S01]  /*72d0*/  HMMA.16816.F32.BF16 R144, R180.reuse, R6, R144 ;  /* 0x00000006b490723c */ /* 0x040fe20000041890 */
[----:B------:R-:W1:Y:S07]  /*72e0*/  LDSM.16.M88.4 R4, [R191+0xa000] ;  /* 0x00a00000bf04783b */ /* 0x000e6e0000000200 */
[----:B------:R-:W-:Y:S08]  /*72f0*/  HMMA.16816.F32.BF16 R140, R180, R220, R140 ;  /* 0x000000dcb48c723c */ /* 0x000ff0000004188c */
[C---:B------:R-:W-:Y:S08]  /*7300*/  HMMA.16816.F32.BF16 R16, R172.reuse, R216, R16 ;  /* 0x000000d8ac10723c */ /* 0x040ff00000041810 */
[----:B------:R-:W-:Y:S08]  /*7310*/  HMMA.16816.F32.BF16 R12, R172, R218, R12 ;  /* 0x000000daac0c723c */ /* 0x000ff0000004180c */
[----:B------:R-:W-:Y:S08]  /*7320*/  HMMA.16816.F32.BF16 R176, R180, R222, R176 ;  /* 0x000000deb4b0723c */ /* 0x000ff000000418b0 */
[----:B------:R-:W-:Y:S08]  /*7330*/  HMMA.16816.F32.BF16 R140, R172, R160, R140 ;  /* 0x000000a0ac8c723c */ /* 0x000ff0000004188c */
[----:B---3--:R-:W-:Y:S08]  /*7340*/  HMMA.16816.F32.BF16 R16, R136, R32, R16 ;  /* 0x000000208810723c */ /* 0x008ff00000041810 */
[C---:B------:R-:W-:Y:S08]  /*7350*/  HMMA.16816.F32.BF16 R148, R172.reuse, R164, R148 ;  /* 0x000000a4ac94723c */ /* 0x040ff00000041894 */
[C---:B------:R-:W-:Y:S01]  /*7360*/  HMMA.16816.F32.BF16 R144, R172.reuse, R166, R144 ;  /* 0x000000a6ac90723c */ /* 0x040fe20000041890 */
[----:B------:R-:W2:Y:S07]  /*7370*/  LDSM.16.M88.4 R164, [R191+0xa800] ;  /* 0x00a80000bfa4783b */ /* 0x000eae0000000200 */
[----:B------:R-:W-:Y:S08]  /*7380*/  HMMA.16816.F32.BF16 R156, R172, R168, R156 ;  /* 0x000000a8ac9c723c */ /* 0x000ff0000004189c */
[----:B------:R-:W-:Y:S08]  /*7390*/  HMMA.16816.F32.BF16 R12, R136, R34, R12 ;  /* 0x00000022880c723c */ /* 0x000ff0000004180c */
[C---:B------:R-:W-:Y:S08]  /*73a0*/  HMMA.16816.F32.BF16 R152, R172.reuse, R170, R152 ;  /* 0x000000aaac98723c */ /* 0x040ff00000041898 */
[----:B------:R-:W-:Y:S08]  /*73b0*/  HMMA.16816.F32.BF16 R176, R172, R162, R176 ;  /* 0x000000a2acb0723c */ /* 0x000ff000000418b0 */
[----:B----4-:R-:W-:Y:S01]  /*73c0*/  HMMA.16816.F32.BF16 R140, R136, R20, R140 ;  /* 0x00000014888c723c */ /* 0x010fe2000004188c */
[----:B------:R-:W-:-:S07]  /*73d0*/  IMAD.SHL.U32 R21, R188, 0x2, RZ ;  /* 0x00000002bc157824 */ /* 0x000fce00078e00ff */
[----:B-1----:R-:W-:Y:S01]  /*73e0*/  HMMA.16816.F32.BF16 R16, R8, R4, R16 ;  /* 0x000000040810723c */ /* 0x002fe20000041810 */
[----:B------:R-:W-:-:S05]  /*73f0*/  IMAD.SHL.U32 R4, R0, 0x40, RZ ;  /* 0x0000004000047824 */ /* 0x000fca00078e00ff */
[----:B------:R-:W-:Y:S02]  /*7400*/  LOP3.LUT R21, R4, 0x6, R21, 0xf8, !PT ;  /* 0x0000000604157812 */ /* 0x000fe400078ef815 */
[----:B------:R-:W-:Y:S03]  /*7410*/  HMMA.16816.F32.BF16 R156, R136, R28, R156 ;  /* 0x0000001c889c723c */ /* 0x000fe6000004189c */
[----:B------:R-:W-:-:S05]  /*7420*/  VIADD R20, R21, 0xffffff80 ;  /* 0xffffff8015147836 */ /* 0x000fca0000000000 */
[----:B------:R-:W-:Y:S01]  /*7430*/  HMMA.16816.F32.BF16 R12, R8, R6, R12 ;  /* 0x00000006080c723c */ /* 0x000fe2000004180c */
[----:B------:R-:W1:Y:S01]  /*7440*/  LDSM.16.M88.4 R4, [R191+0xb000] ;  /* 0x00b00000bf04783b */ /* 0x000e620000000200 */
[C---:B------:R-:W-:Y:S02]  /*7450*/  ISETP.GE.AND P6, PT, R20.reuse, R133, PT ;  /* 0x000000851400720c */ /* 0x040fe40003fc6270 */
[----:B------:R-:W-:-:S04]  /*7460*/  ISETP.GE.AND P2, PT, R20, R2, PT ;  /* 0x000000021400720c */ /* 0x000fc80003f46270 */
[----:B------:R-:W-:Y:S01]  /*7470*/  HMMA.16816.F32.BF16 R152, R136, R30, R152 ;  /* 0x0000001e8898723c */ /* 0x000fe20000041898 */
[----:B------:R-:W-:-:S07]  /*7480*/  FSEL R20, R18, -INF , !P2 ;  /* 0xff80000012147808 */ /* 0x000fce0005000000 */
[----:B------:R-:W-:Y:S01]  /*7490*/  HMMA.16816.F32.BF16 R176, R136, R22, R176 ;  /* 0x0000001688b0723c */ /* 0x000fe200000418b0 */
[C---:B------:R-:W-:Y:S01]  /*74a0*/  VIADD R23, R21.reuse, 0xffffff81 ;  /* 0xffffff8115177836 */ /* 0x040fe20000000000 */
[----:B------:R-:W-:Y:S01]  /*74b0*/  FSEL R22, R16, -INF , !P6 ;  /* 0xff80000010167808 */ /* 0x000fe20007000000 */
[----:B------:R-:W-:-:S03]  /*74c0*/  VIADD R16, R21, 0xffffff88 ;  /* 0xffffff8815107836 */ /* 0x000fc60000000000 */
[C---:B------:R-:W-:Y:S02]  /*74d0*/  ISETP.GE.AND P6, PT, R23.reuse, R133, PT ;  /* 0x000000851700720c */ /* 0x040fe40003fc6270 */
[----:B------:R-:W-:Y:S01]  /*74e0*/  ISETP.GE.AND P2, PT, R23, R2, PT ;  /* 0x000000021700720c */ /* 0x000fe20003f46270 */
[----:B--2---:R-:W-:Y:S01]  /*74f0*/  HMMA.16816.F32.BF16 R156, R8, R164, R156 ;  /* 0x000000a4089c723c */ /* 0x004fe2000004189c */
[----:B------:R-:W-:-:S07]  /*7500*/  VIADD R23, R21, 0xffffff89 ;  /* 0xffffff8915177836 */ /* 0x000fce0000000000 */
[----:B------:R-:W-:Y:S01]  /*7510*/  HMMA.16816.F32.BF16 R148, R136, R24, R148 ;  /* 0x000000188894723c */ /* 0x000fe20000041894 */
[----:B------:R-:W-:Y:S02]  /*7520*/  FSEL R24, R19, -INF , !P2 ;  /* 0xff80000013187808 */ /* 0x000fe40005000000 */
[----:B------:R-:W-:-:S04]  /*7530*/  ISETP.GE.AND P2, PT, R16, R2, PT ;  /* 0x000000021000720c */ /* 0x000fc80003f46270 */
[----:B------:R-:W-:Y:S01]  /*7540*/  FSEL R14, R14, -INF , !P2 ;  /* 0xff8000000e0e7808 */ /* 0x000fe20005000000 */
[----:B------:R-:W-:Y:S01]  /*7550*/  HMMA.16816.F32.BF16 R144, R136, R26, R144 ;  /* 0x0000001a8890723c */ /* 0x000fe20000041890 */
[----:B------:R-:W-:Y:S02]  /*7560*/  FSEL R26, R17, -INF , !P6 ;  /* 0xff800000111a7808 */ /* 0x000fe40007000000 */
[----:B------:R-:W-:Y:S02]  /*7570*/  ISETP.GE.AND P6, PT, R16, R133, PT ;  /* 0x000000851000720c */ /* 0x000fe40003fc6270 */
[----:B------:R-:W2:Y:S01]  /*7580*/  LDSM.16.M88.4 R16, [R191+0xb800] ;  /* 0x00b80000bf10783b */ /* 0x000ea20000000200 */
[----:B------:R-:W-:Y:S01]  /*7590*/  ISETP.GE.AND P2, PT, R23, R2, PT ;  /* 0x000000021700720c */ /* 0x000fe20003f46270 */
[----:B------:R-:W-:-:S04]  /*75a0*/  DEPBAR.LE SB0, 0x0 ;  /* 0x000080000000791a */ /* 0x000fc80000000000 */
[----:B------:R-:W-:Y:S01]  /*75b0*/  FSEL R12, R12, -INF , !P6 ;  /* 0xff8000000c0c7808 */ /* 0x000fe20007000000 */
[C---:B------:R-:W-:Y:S01]  /*75c0*/  HMMA.16816.F32.BF16 R152, R8.reuse, R166, R152 ;  /* 0x000000a60898723c */ /* 0x040fe20000041898 */
[----:B------:R-:W-:Y:S01]  /*75d0*/  BAR.SYNC.DEFER_BLOCKING 0x0 ;  /* 0x0000000000007b1d */ /* 0x000fe20000010000 */
[-C--:B------:R-:W-:Y:S01]  /*75e0*/  ISETP.GE.AND P6, PT, R23, R133.reuse, PT ;  /* 0x000000851700720c */ /* 0x080fe20003fc6270 */
[----:B------:R-:W-:Y:S01]  /*75f0*/  VIADD R23, R21, 0xffffff90 ;  /* 0xffffff9015177836 */ /* 0x000fe20000000000 */
[----:B------:R-:W-:Y:S02]  /*7600*/  FSEL R28, R15, -INF , !P2 ;  /* 0xff8000000f1c7808 */ /* 0x000fe40005000000 */
[----:B------:R-:W-:Y:S01]  /*7610*/  FSEL R30, R13, -INF , !P6 ;  /* 0xff8000000d1e7808 */ /* 0x000fe20007000000 */
[----:B------:R-:W-:Y:S01]  /*7620*/  VIADD R13, R21, 0xffffff91 ;  /* 0xffffff91150d7836 */ /* 0x000fe20000000000 */
[C---:B------:R-:W-:Y:S01]  /*7630*/  ISETP.GE.AND P6, PT, R23.reuse, R133, PT ;  /* 0x000000851700720c */ /* 0x040fe20003fc6270 */
[----:B-1----:R-:W-:Y:S01]  /*7640*/  HMMA.16816.F32.BF16 R148, R8, R4, R148 ;  /* 0x000000040894723c */ /* 0x002fe20000041894 */
[----:B------:R-:W-:Y:S01]  /*7650*/  ISETP.GE.AND P2, PT, R23, R2, PT ;  /* 0x000000021700720c */ /* 0x000fe20003f46270 */
[C---:B------:R-:W-:Y:S01]  /*7660*/  VIADD R4, R21.reuse, 0xffffff99 ;  /* 0xffffff9915047836 */ /* 0x040fe20000000000 */
[----:B------:R-:W-:Y:S01]  /*7670*/  FSEL R224, R156, -INF , !P6 ;  /* 0xff8000009ce07808 */ /* 0x000fe20007000000 */
[----:B------:R-:W-:Y:S01]  /*7680*/  VIADD R5, R21, 0xffffffa1 ;  /* 0xffffffa115057836 */ /* 0x000fe20000000000 */
[----:B------:R-:W-:-:S02]  /*7690*/  FSEL R180, R158, -INF , !P2 ;  /* 0xff8000009eb47808 */ /* 0x000fc40005000000 */
[CC--:B------:R-:W-:Y:S01]  /*76a0*/  ISETP.GE.AND P6, PT, R13.reuse, R133.reuse, PT ;  /* 0x000000850d00720c */ /* 0x0c0fe20003fc6270 */
[----:B------:R-:W-:Y:S01]  /*76b0*/  HMMA.16816.F32.BF16 R144, R8, R6, R144 ;  /* 0x000000060890723c */ /* 0x000fe20000041890 */
[-C--:B------:R-:W-:Y:S01]  /*76c0*/  ISETP.GE.AND P2, PT, R13, R2.reuse, PT ;  /* 0x000000020d00720c */ /* 0x080fe20003f46270 */
[----:B------:R-:W-:Y:S01]  /*76d0*/  VIADD R13, R21, 0xffffff98 ;  /* 0xffffff98150d7836 */ /* 0x000fe20000000000 */
[----:B------:R-:W-:Y:S02]  /*76e0*/  FSEL R222, R157, -INF , !P6 ;  /* 0xff8000009dde7808 */ /* 0x000fe40007000000 */
[----:B------:R-:W-:Y:S02]  /*76f0*/  FSEL R216, R159, -INF , !P2 ;  /* 0xff8000009fd87808 */ /* 0x000fe40005000000 */
[C---:B------:R-:W-:Y:S02]  /*7700*/  ISETP.GE.AND P6, PT, R13.reuse, R133, PT ;  /* 0x000000850d00720c */ /* 0x040fe40003fc6270 */
[----:B------:R-:W-:-:S02]  /*7710*/  ISETP.GE.AND P2, PT, R13, R2, PT ;  /* 0x000000020d00720c */ /* 0x000fc40003f46270 */
[----:B------:R-:W-:Y:S02]  /*7720*/  FSEL R220, R152, -INF , !P6 ;  /* 0xff80000098dc7808 */ /* 0x000fe40007000000 */
[----:B------:R-:W-:Y:S02]  /*7730*/  FSEL R182, R154, -INF , !P2 ;  /* 0xff8000009ab67808 */ /* 0x000fe40005000000 */
[C---:B------:R-:W-:Y:S01]  /*7740*/  ISETP.GE.AND P6, PT, R4.reuse, R133, PT ;  /* 0x000000850400720c */ /* 0x040fe20003fc6270 */
[----:B--2---:R-:W-:Y:S01]  /*7750*/  HMMA.16816.F32.BF16 R140, R8, R16, R140 ;  /* 0x00000010088c723c */ /* 0x004fe2000004188c */
[----:B------:R-:W-:Y:S01]  /*7760*/  ISETP.GE.AND P2, PT, R4, R2, PT ;  /* 0x000000020400720c */ /* 0x000fe20003f46270 */
[----:B------:R-:W-:Y:S01]  /*7770*/  VIADD R4, R21, 0xffffffa0 ;  /* 0xffffffa015047836 */ /* 0x000fe20000000000 */
[----:B------:R-:W-:Y:S02]  /*7780*/  FSEL R218, R153, -INF , !P6 ;  /* 0xff80000099da7808 */ /* 0x000fe40007000000 */
        /* <DEDUP_REMOVED lines=8> */
[----:B------:R-:W-:Y:S01]  /*7810*/  ISETP.GE.AND P2, PT, R5, R2, PT ;  /* 0x000000020500720c */ /* 0x000fe20003f46270 */
[----:B------:R-:W-:Y:S01]  /*7820*/  VIADD R5, R21, 0xffffffa8 ;  /* 0xffffffa815057836 */ /* 0x000fe20000000000 */
[----:B------:R-:W-:-:S02]  /*7830*/  FSEL R212, R149, -INF , !P6 ;  /* 0xff80000095d47808 */ /* 0x000fc40007000000 */
[----:B------:R-:W-:Y:S02]  /*7840*/  FSEL R202, R151, -INF , !P2 ;  /* 0xff80000097ca7808 */ /* 0x000fe40005000000 */
[CC--:B------:R-:W-:Y:S02]  /*7850*/  ISETP.GE.AND P6, PT, R5.reuse, R133.reuse, PT ;  /* 0x000000850500720c */ /* 0x0c0fe40003fc6270 */
[----:B------:R-:W-:Y:S01]  /*7860*/  ISETP.GE.AND P2, PT, R5, R2, PT ;  /* 0x000000020500720c */ /* 0x000fe20003f46270 */
[----:B------:R-:W-:Y:S01]  /*7870*/  VIADD R5, R21, 0xffffffb1 ;  /* 0xffffffb115057836 */ /* 0x000fe20000000000 */
[----:B------:R-:W-:Y:S02]  /*7880*/  FSEL R144, R144, -INF , !P6 ;  /* 0xff80000090907808 */ /* 0x000fe40007000000 */
[----:B------:R-:W-:Y:S02]  /*7890*/  FSEL R136, R146, -INF , !P2 ;  /* 0xff80000092887808 */ /* 0x000fe40005000000 */
[----:B------:R-:W-:-:S02]  /*78a0*/  ISETP.GE.AND P6, PT, R4, R133, PT ;  /* 0x000000850400720c */ /* 0x000fc40003fc6270 */
[-C--:B------:R-:W-:Y:S01]  /*78b0*/  ISETP.GE.AND P2, PT, R4, R2.reuse, PT ;  /* 0x000000020400720c */ /* 0x080fe20003f46270 */
[----:B------:R-:W-:Y:S01]  /*78c0*/  VIADD R4, R21, 0xffffffb0 ;  /* 0xffffffb015047836 */ /* 0x000fe20000000000 */
[----:B------:R-:W-:Y:S02]  /*78d0*/  FSEL R146, R145, -INF , !P6 ;  /* 0xff80000091927808 */ /* 0x000fe40007000000 */
[----:B------:R-:W-:Y:S02]  /*78e0*/  FSEL R138, R147, -INF , !P2 ;  /* 0xff800000938a7808 */ /* 0x000fe40005000000 */
[CC--:B------:R-:W-:Y:S02]  /*78f0*/  ISETP.GE.AND P2, PT, R4.reuse, R133.reuse, PT ;  /* 0x000000850400720c */ /* 0x0c0fe40003f46270 */
[----:B------:R-:W-:Y:S01]  /*7900*/  ISETP.GE.AND P6, PT, R4, R2, PT ;  /* 0x000000020400720c */ /* 0x000fe20003fc6270 */
[C---:B------:R-:W-:Y:S01]  /*7910*/  VIADD R4, R21.reuse, 0xffffffb8 ;  /* 0xffffffb815047836 */ /* 0x040fe20000000000 */
[----:B------:R-:W-:Y:S01]  /*7920*/  FSEL R174, R140, -INF , !P2 ;  /* 0xff8000008cae7808 */ /* 0x000fe20005000000 */
[----:B------:R-:W-:Y:S01]  /*7930*/  VIADD R21, R21, 0xffffffb9 ;  /* 0xffffffb915157836 */ /* 0x000fe20000000000 */
[----:B------:R-:W-:-:S02]  /*7940*/  ISETP.GE.AND P2, PT, R5, R133, PT ;  /* 0x000000850500720c */ /* 0x000fc40003f46270 */
[----:B------:R-:W-:Y:S02]  /*7950*/  FSEL R154, R142, -INF , !P6 ;  /* 0xff8000008e9a7808 */ /* 0x000fe40007000000 */
[----:B------:R-:W-:Y:S02]  /*7960*/  FSEL R158, R141, -INF , !P2 ;  /* 0xff8000008d9e7808 */ /* 0x000fe40005000000 */
[----:B------:R-:W-:Y:S02]  /*7970*/  ISETP.GE.AND P2, PT, R4, R133, PT ;  /* 0x000000850400720c */ /* 0x000fe40003f46270 */
[-C--:B------:R-:W-:Y:S02]  /*7980*/  ISETP.GE.AND P6, PT, R5, R2.reuse, PT ;  /* 0x000000020500720c */ /* 0x080fe40003fc6270 */
[----:B------:R-:W-:Y:S02]  /*7990*/  FSEL R156, R176, -INF , !P2 ;  /* 0xff800000b09c7808 */ /* 0x000fe40005000000 */
[----:B------:R-:W-:-:S02]  /*79a0*/  ISETP.GE.AND P2, PT, R4, R2, PT ;  /* 0x000000020400720c */ /* 0x000fc40003f46270 */
[----:B------:R-:W-:Y:S02]  /*79b0*/  FSEL R152, R143, -INF , !P6 ;  /* 0xff8000008f987808 */ /* 0x000fe40007000000 */
[----:B------:R-:W-:Y:S02]  /*79c0*/  FSEL R150, R178, -INF , !P2 ;  /* 0xff800000b2967808 */ /* 0x000fe40005000000 */
[----:B------:R-:W-:Y:S02]  /*79d0*/  ISETP.GE.U32.AND P2, PT, R0, 0x3, PT ;  /* 0x000000030000780c */ /* 0x000fe40003f46070 */
[----:B------:R-:W-:-:S04]  /*79e0*/  ISETP.GE.AND P6, PT, R21, R133, PT ;  /* 0x000000851500720c */ /* 0x000fc80003fc6270 */
[----:B------:R-:W-:Y:S02]  /*79f0*/  FSEL R151, R177, -INF , !P6 ;  /* 0xff800000b1977808 */ /* 0x000fe40007000000 */
[----:B------:R-:W-:-:S04]  /*7a00*/  ISETP.GE.AND P6, PT, R21, R2, PT ;  /* 0x000000021500720c */ /* 0x000fc80003fc6270 */
[----:B------:R-:W-:Y:S01]  /*7a10*/  FSEL R148, R179, -INF , !P6 ;  /* 0xff800000b3947808 */ /* 0x000fe20007000000 */
[----:B------:R-:W-:Y:S08]  /*7a20*/  @!P2 BRA `(.L_x_489) ;  /* 0x000000080034a947 */ /* 0x000ff00003800000 */
[----:B------:R-:W-:Y:S05]  /*7a30*/  BRA.U !UP1, `(.L_x_490) ;  /* 0x0000000109f47547 */ /* 0x000fea000b800000 */
[----:B------:R-:W1:Y:S01]  /*7a40*/  LDC R4, c[0x0][0x4f0] ;  /* 0x00013c00ff047b82 */ /* 0x000e620000000800 */
[----:B------:R-:W-:Y:S01]  /*7a50*/  IMAD.MOV.U32 R10, RZ, RZ, RZ ;  /* 0x000000ffff0a7224 */ /* 0x000fe200078e00ff */
[----:B------:R-:W-:Y:S01]  /*7a60*/  IADD3 R9, PT, PT, R184, -0x80, RZ ;  /* 0xffffff80b8097810 */ /* 0x000fe20007ffe0ff */
[----:B------:R-:W2:Y:S01]  /*7a70*/  LDCU.64 UR6, c[0x0][0x3a0] ;  /* 0x00007400ff0677ac */ /* 0x000ea20008000a00 */
[----:B-1----:R-:W-:-:S04]  /*7a80*/  IABS R7, R4 ;  /* 0x0000000400077213 */ /* 0x002fc80000000000 */
[----:B------:R-:W1:Y:S08]  /*7a90*/  I2F.RP R8, R7 ;  /* 0x0000000700087306 */ /* 0x000e700000209400 */
[----:B-1----:R-:W1:Y:S02]  /*7aa0*/  MUFU.RCP R6, R8 ;  /* 0x0000000800067308 */ /* 0x002e640000001000 */
[----:B-1----:R-:W-:-:S06]  /*7ab0*/  VIADD R6, R6, 0xffffffe ;  /* 0x0ffffffe06067836 */ /* 0x002fcc0000000000 */
[----:B------:R-:W1:Y:S02]  /*7ac0*/  F2I.FTZ.U32.TRUNC.NTZ R11, R6 ;  /* 0x00000006000b7305 */ /* 0x000e64000021f000 */
[----:B-1----:R-:W-:-:S04]  /*7ad0*/  IMAD.MOV R2, RZ, RZ, -R11 ;  /* 0x000000ffff027224 */ /* 0x002fc800078e0a0b */
[----:B------:R-:W-:Y:S01]  /*7ae0*/  IMAD R5, R2, R7, RZ ;  /* 0x0000000702057224 */ /* 0x000fe200078e02ff */
[----:B------:R-:W-:Y:S02]  /*7af0*/  IABS R2, R9 ;  /* 0x0000000900027213 */ /* 0x000fe40000000000 */
[----:B------:R-:W-:Y:S01]  /*7b00*/  LOP3.LUT R9, R9, R4, RZ, 0x3c, !PT ;  /* 0x0000000409097212 */ /* 0x000fe200078e3cff */
[----:B------:R-:W-:Y:S01]  /*7b10*/  IMAD.HI.U32 R5, R11, R5, R10 ;  /* 0x000000050b057227 */ /* 0x000fe200078e000a */
[----:B------:R-:W-:-:S04]  /*7b20*/  IADD3 R11, PT, PT, R184, -0xc0, RZ ;  /* 0xffffff40b80b7810 */ /* 0x000fc80007ffe0ff */
[----:B------:R-:W-:Y:S01]  /*7b30*/  IABS R6, R11 ;  /* 0x0000000b00067213 */ /* 0x000fe20000000000 */
[----:B------:R-:W-:Y:S01]  /*7b40*/  IMAD.HI.U32 R10, R5, R2, RZ ;  /* 0x00000002050a7227 */ /* 0x000fe200078e00ff */
[----:B------:R-:W-:-:S03]  /*7b50*/  LOP3.LUT R11, R11, R4, RZ, 0x3c, !PT ;  /* 0x000000040b0b7212 */ /* 0x000fc600078e3cff */
[----:B------:R-:W-:-:S04]  /*7b60*/  IMAD.MOV R8, RZ, RZ, -R10 ;  /* 0x000000ffff087224 */ /* 0x000fc800078e0a0a */
[----:B------:R-:W-:Y:S02]  /*7b70*/  IMAD R2, R7, R8, R2 ;  /* 0x0000000807027224 */ /* 0x000fe400078e0202 */
[----:B------:R-:W-:-:S03]  /*7b80*/  IMAD.HI.U32 R8, R5, R6, RZ ;  /* 0x0000000605087227 */ /* 0x000fc600078e00ff */
[----:B------:R-:W-:Y:S02]  /*7b90*/  ISETP.GT.U32.AND P2, PT, R7, R2, PT ;  /* 0x000000020700720c */ /* 0x000fe40003f44070 */
[----:B------:R-:W-:-:S05]  /*7ba0*/  IADD3 R5, PT, PT, -R8, RZ, RZ ;  /* 0x000000ff08057210 */ /* 0x000fca0007ffe1ff */
[----:B------:R-:W-:Y:S01]  /*7bb0*/  IMAD R6, R7, R5, R6 ;  /* 0x0000000507067224 */ /* 0x000fe200078e0206 */
[----:B------:R-:W-:-:S05]  /*7bc0*/  LOP3.LUT R5, RZ, R4, RZ, 0x33, !PT ;  /* 0x00000004ff057212 */ /* 0x000fca00078e33ff */
[----:B------:R-:W-:Y:S01]  /*7bd0*/  @!P2 VIADD R10, R10, 0x1 ;  /* 0x000000010a0aa836 */ /* 0x000fe20000000000 */
[-C--:B------:R-:W-:Y:S02]  /*7be0*/  @!P2 IADD3 R2, PT, PT, R2, -R7.reuse, RZ ;  /* 0x800000070202a210 */ /* 0x080fe40007ffe0ff */
[----:B------:R-:W-:Y:S02]  /*7bf0*/  ISETP.GT.U32.AND P2, PT, R7, R6, PT ;  /* 0x000000060700720c */ /* 0x000fe40003f44070 */
[----:B------:R-:W-:-:S11]  /*7c00*/  ISETP.GE.U32.AND P6, PT, R2, R7, PT ;  /* 0x000000070200720c */ /* 0x000fd60003fc6070 */
[----:B------:R-:W-:Y:S02]  /*7c10*/  @!P2 IMAD.IADD R6, R6, 0x1, -R7 ;  /* 0x000000010606a824 */ /* 0x000fe400078e0a07 */
[----:B------:R-:W-:Y:S01]  /*7c20*/  @P6 IADD3 R10, PT, PT, R10, 0x1, RZ ;  /* 0x000000010a0a6810 */ /* 0x000fe20007ffe0ff */
[----:B------:R-:W-:Y:S01]  /*7c30*/  @!P2 VIADD R8, R8, 0x1 ;  /* 0x000000010808a836 */ /* 0x000fe20000000000 */
[----:B------:R-:W-:Y:S02]  /*7c40*/  ISETP.GE.AND P2, PT, R9, RZ, PT ;  /* 0x000000ff0900720c */ /* 0x000fe40003f46270 */
[----:B------:R-:W-:-:S11]  /*7c50*/  ISETP.GE.U32.AND P6, PT, R6, R7, PT ;  /* 0x000000070600720c */ /* 0x000fd60003fc6070 */
[----:B------:R-:W-:Y:S01]  /*7c60*/  @!P2 IMAD.MOV R10, RZ, RZ, -R10 ;  /* 0x000000ffff0aa224 */ /* 0x000fe200078e0a0a */
[----:B------:R-:W-:Y:S02]  /*7c70*/  ISETP.NE.AND P2, PT, R4, RZ, PT ;  /* 0x000000ff0400720c */ /* 0x000fe40003f45270 */
[----:B------:R-:W-:Y:S02]  /*7c80*/  @P6 IADD3 R8, PT, PT, R8, 0x1, RZ ;  /* 0x0000000108086810 */ /* 0x000fe40007ffe0ff */
[----:B------:R-:W-:-:S13]  /*7c90*/  ISETP.GE.AND P6, PT, R11, RZ, PT ;  /* 0x000000ff0b00720c */ /* 0x000fda0003fc6270 */
[----:B------:R-:W-:-:S04]  /*7ca0*/  @!P6 IADD3 R8, PT, PT, -R8, RZ, RZ ;  /* 0x000000ff0808e210 */ /* 0x000fc80007ffe1ff */
        /* <DEDUP_REMOVED lines=22> */
.L_x_490:
[----:B------:R-:W-:Y:S01]  /*7e10*/  UMOV UR4, URZ ;  /* 0x000000ff00047c82 */ /* 0x000fe20008000000 */
[----:B------:R-:W-:Y:S01]  /*7e20*/  IMAD.SHL.U32 R2, R134, 0x40, RZ ;  /* 0x0000004086027824 */ /* 0x000fe200078e00ff */
[----:B------:R-:W-:-:S05]  /*7e30*/  IADD3 R4, P2, PT, RZ, -UR4, RZ ;  /* 0x80000004ff047c10 */ /* 0x000fca000ff5e0ff */
[----:B------:R-:W-:-:S05]  /*7e40*/  IMAD.X R2, RZ, RZ, ~R2, P2 ;  /* 0x000000ffff027224 */ /* 0x000fca00010e0e02 */
[----:B------:R-:W-:-:S04]  /*7e50*/  SHF.R.S64 R5, R4, 0x1f, R2 ;  /* 0x0000001f04057819 */ /* 0x000fc80000001002 */
[----:B------:R-:W-:-:S04]  /*7e60*/  IADD3 R196, P2, PT, R5, R196, RZ ;  /* 0x000000c405c47210 */ /* 0x000fc80007f5e0ff */
[----:B------:R-:W-:-:S09]  /*7e70*/  LEA.HI.X.SX32 R195, R2, R195, 0x1, P2 ;  /* 0x000000c302c37211 */ /* 0x000fd200010f0eff */
.L_x_491:
[----:B------:R-:W-:Y:S01]  /*7e80*/  @!P5 IMAD.MOV.U32 R197, RZ, RZ, R195 ;  /* 0x000000ffffc5d224 */ /* 0x000fe200078e00c3 */
[C---:B------:R-:W-:Y:S01]  /*7e90*/  LEA R6, P2, R134.reuse, R196, 0x5 ;  /* 0x000000c486067211 */ /* 0x040fe200078428ff */
[C---:B------:R-:W-:Y:S01]  /*7ea0*/  IMAD.SHL.U32 R2, R134.reuse, 0x20, RZ ;  /* 0x0000002086027824 */ /* 0x040fe200078e00ff */
[C-C-:B------:R-:W-:Y:S02]  /*7eb0*/  SHF.L.U64.HI R4, R134.reuse, 0x5, R135.reuse ;  /* 0x0000000586047819 */ /* 0x140fe40000010287 */
[----:B------:R-:W-:Y:S01]  /*7ec0*/  @!PT LDS RZ, [RZ] ;  /* 0x00000000fffff984 */ /* 0x000fe20000000800 */
[----:B------:R-:W-:Y:S01]  /*7ed0*/  @!PT LDS RZ, [RZ] ;  /* 0x00000000fffff984 */ /* 0x000fe20000000800 */
[----:B------:R-:W-:Y:S01]  /*7ee0*/  @!PT LDS RZ, [RZ] ;  /* 0x00000000fffff984 */ /* 0x000fe20000000800 */
[----:B------:R1:W-:Y:S01]  /*7ef0*/  @!P5 LDGSTS.E.BYPASS.LTC128B.128 [R213+0x6000], desc[UR16][R196.64] ;  /* 0x06000000c4d5dfae */ /* 0x0003e2000b981a10 */
[----:B------:R-:W-:Y:S02]  /*7f00*/  LEA.HI.X R7, R134, R195, R135, 0x5, P2 ;  /* 0x000000c386077211 */ /* 0x000fe400010f2c87 */
[----:B------:R-:W-:Y:S01]  /*7f10*/  IADD3 R8, P6, PT, R2, R6, RZ ;  /* 0x0000000602087210 */ /* 0x000fe20007fde0ff */
[----:B------:R2:W-:Y:S03]  /*7f20*/  @P5 STS.128 [R213+0x6000], RZ ;  /* 0x006000ffd5005388 */ /* 0x0005e60000000c00 */
[----:B------:R-:W-:-:S02]  /*7f30*/  IADD3.X R9, PT, PT, R4, R7, RZ, P6, !PT ;  /* 0x0000000704097210 */ /* 0x000fc400037fe4ff */
[----:B------:R-:W-:-:S04]  /*7f40*/  IADD3 R10, P2, PT, R2, R8, RZ ;  /* 0x00000008020a7210 */ /* 0x000fc80007f5e0ff */
[----:B------:R-:W-:Y:S01]  /*7f50*/  IADD3.X R11, PT, PT, R4, R9, RZ, P2, !PT ;  /* 0x00000009040b7210 */ /* 0x000fe200017fe4ff */
        /* <DEDUP_REMOVED lines=58> */
.L_x_489:
[----:B--2---:R-:W-:Y:S01]  /*8300*/  FMNMX3.FTZ R7, R132, R22, R26, !PT ;  /* 0x0000001684077276 */ /* 0x004fe2000781001a */
[----:B------:R-:W1:Y:S01]  /*8310*/  LDCU UR4, c[0x0][0x45c] ;  /* 0x00008b80ff0477ac */ /* 0x000e620008000800 */
[----:B------:R-:W-:Y:S02]  /*8320*/  FMNMX3.FTZ R5, R3, R20, R24, !PT ;  /* 0x0000001403057276 */ /* 0x000fe40007810018 */
[----:B------:R-:W-:Y:S02]  /*8330*/  FMNMX3.FTZ R7, R7, R12, R30, !PT ;  /* 0x0000000c07077276 */ /* 0x000fe4000781001e */
[----:B------:R-:W-:Y:S02]  /*8340*/  FMNMX3.FTZ R5, R5, R14, R28, !PT ;  /* 0x0000000e05057276 */ /* 0x000fe4000781001c */
[----:B------:R-:W-:Y:S02]  /*8350*/  FMNMX3.FTZ R7, R7, R224, R222, !PT ;  /* 0x000000e007077276 */ /* 0x000fe400078100de */
[----:B------:R-:W-:-:S02]  /*8360*/  FMNMX3.FTZ R5, R5, R180, R216, !PT ;  /* 0x000000b405057276 */ /* 0x000fc400078100d8 */
[----:B------:R-:W-:Y:S02]  /*8370*/  FMNMX3.FTZ R7, R7, R220, R218, !PT ;  /* 0x000000dc07077276 */ /* 0x000fe400078100da */
        /* <DEDUP_REMOVED lines=9> */
[----:B------:R-:W-:Y:S01]  /*8410*/  SEL R170, R185, 0xffffffe0, !P1 ;  /* 0xffffffe0b9aa7807 */ /* 0x000fe20004800000 */
[----:B------:R-:W2:Y:S01]  /*8420*/  SHFL.BFLY PT, R2, R7, 0x2, 0x1f ;  /* 0x0c401f0007027f89 */ /* 0x000ea200000e0000 */
[----:B------:R-:W-:-:S02]  /*8430*/  IADD3 R16, PT, PT, R189, 0xc000, RZ ;  /* 0x0000c000bd107810 */ /* 0x000fc40007ffe0ff */
[----:B------:R-:W-:Y:S01]  /*8440*/  IADD3 R172, PT, PT, R170, R189, RZ ;  /* 0x000000bdaaac7210 */ /* 0x000fe20007ffe0ff */
[----:B------:R-:W3:Y:S01]  /*8450*/  SHFL.BFLY PT, R5, R4, 0x2, 0x1f ;  /* 0x0c401f0004057f89 */ /* 0x000ee200000e0000 */
[----:B------:R-:W-:Y:S02]  /*8460*/  IADD3 R171, PT, PT, R189, 0xc040, RZ ;  /* 0x0000c040bdab7810 */ /* 0x000fe40007ffe0ff */
[----:B------:R-:W-:-:S04]  /*8470*/  @P0 IADD3 R171, PT, PT, R16, -0x40, RZ ;  /* 0xffffffc010ab0810 */ /* 0x000fc80007ffe0ff */
[----:B------:R-:W-:-:S05]  /*8480*/  IADD3 R170, PT, PT, R170, R171, RZ ;  /* 0x000000abaaaa7210 */ /* 0x000fca0007ffe0ff */
[----:B------:R-:W-:Y:S01]  /*8490*/  LDSM.16.MT88.4 R140, [R170+0x1000] ;  /* 0x00100000aa8c783b */ /* 0x000fe20000004200 */
[----:B--2---:R-:W-:Y:S02]  /*84a0*/  FMNMX.FTZ R2, R7, R2, !PT ;  /* 0x0000000207027209 */ /* 0x004fe40007810000 */
[----:B---3--:R-:W-:-:S03]  /*84b0*/  FMNMX.FTZ R5, R4, R5, !PT ;  /* 0x0000000504057209 */ /* 0x008fc60007810000 */
[----:B------:R-:W2:Y:S04]  /*84c0*/  SHFL.BFLY PT, R165, R2, 0x1, 0x1f ;  /* 0x0c201f0002a57f89 */ /* 0x000ea800000e0000 */
[----:B------:R-:W3:Y:S01]  /*84d0*/  SHFL.BFLY PT, R164, R5, 0x1, 0x1f ;  /* 0x0c201f0005a47f89 */ /* 0x000ee200000e0000 */
[----:B--2---:R-:W-:Y:S02]  /*84e0*/  FMNMX.FTZ R165, R2, R165, !PT ;  /* 0x000000a502a57209 */ /* 0x004fe40007810000 */
[----:B---3--:R-:W-:-:S03]  /*84f0*/  FMNMX.FTZ R164, R5, R164, !PT ;  /* 0x000000a405a47209 */ /* 0x008fc60007810000 */
[C---:B-1----:R-:W-:Y:S01]  /*8500*/  FMUL.FTZ R153, R165.reuse, UR4 ;  /* 0x00000004a5997c20 */ /* 0x042fe20008410000 */
[----:B------:R-:W-:Y:S02]  /*8510*/  FSETP.NEU.FTZ.AND P3, PT, R165, -INF , PT ;  /* 0xff800000a500780b */ /* 0x000fe40003f7d000 */
[C---:B------:R-:W-:Y:S01]  /*8520*/  FSETP.NEU.FTZ.AND P2, PT, R164.reuse, -INF , PT ;  /* 0xff800000a400780b */ /* 0x040fe20003f5d000 */
[----:B------:R-:W-:Y:S01]  /*8530*/  FMUL.FTZ R149, R164, UR4 ;  /* 0x00000004a4957c20 */ /* 0x000fe20008410000 */
[----:B------:R-:W-:Y:S02]  /*8540*/  FSEL R153, R153, RZ, P3 ;  /* 0x000000ff99997208 */ /* 0x000fe40001800000 */
[----:B------:R-:W-:Y:S02]  /*8550*/  FSEL R5, R165, RZ, P3 ;  /* 0x000000ffa5057208 */ /* 0x000fe40001800000 */
[----:B------:R-:W-:Y:S01]  /*8560*/  FSEL R149, R149, RZ, P2 ;  /* 0x000000ff95957208 */ /* 0x000fe20001000000 */
[----:B------:R-:W-:Y:S01]  /*8570*/  FFMA.FTZ R162, R12, UR4, -R153 ;  /* 0x000000040ca27c23 */ /* 0x000fe20008010899 */
[----:B------:R-:W-:Y:S01]  /*8580*/  FSEL R6, R164, RZ, P2 ;  /* 0x000000ffa4067208 */ /* 0x000fe20001000000 */
[----:B------:R-:W-:Y:S01]  /*8590*/  FADD.FTZ R4, R132, -R5 ;  /* 0x8000000584047221 */ /* 0x000fe20000010000 */
[----:B------:R-:W-:Y:S01]  /*85a0*/  FFMA.FTZ R168, R22, UR4, -R153 ;  /* 0x0000000416a87c23 */ /* 0x000fe20008010899 */
[----:B------:R-:W-:Y:S01]  /*85b0*/  FFMA.FTZ R2, R14, UR4, -R149 ;  /* 0x000000040e027c23 */ /* 0x000fe20008010895 */
[--C-:B------:R-:W-:Y:S01]  /*85c0*/  FFMA.FTZ R163, R26, UR4, -R153.reuse ;  /* 0x000000041aa37c23 */ /* 0x100fe20008010899 */
[----:B------:R-:W1:Y:S01]  /*85d0*/  LDSM.16.MT88.4 R12, [R189+0xc000] ;  /* 0x00c00000bd0c783b */ /* 0x000e620000004200 */
[----:B------:R-:W-:Y:S01]  /*85e0*/  FADD.FTZ R3, R3, -R6 ;  /* 0x8000000603037221 */ /* 0x000fe20000010000 */
[----:B------:R-:W-:Y:S01]  /*85f0*/  FFMA.FTZ R161, R30, UR4, -R153 ;  /* 0x000000041ea17c23 */ /* 0x000fe20008010899 */
[--C-:B------:R-:W-:Y:S01]  /*8600*/  FFMA.FTZ R166, R20, UR4, -R149.reuse ;  /* 0x0000000414a67c23 */ /* 0x100fe20008010895 */
[--C-:B------:R-:W-:Y:S01]  /*8610*/  FFMA.FTZ R160, R24, UR4, -R149.reuse ;  /* 0x0000000418a07c23 */ /* 0x100fe20008010895 */
[--C-:B------:R-:W-:Y:S01]  /*8620*/  FFMA.FTZ R167, R28, UR4, -R149.reuse ;  /* 0x000000041ca77c23 */ /* 0x100fe20008010895 */
[----:B------:R-:W-:Y:S01]  /*8630*/  FMUL.FTZ R169, R4, UR4 ;  /* 0x0000000404a97c20 */ /* 0x000fe20008410000 */
[----:B------:R-:W-:Y:S01]  /*8640*/  FMUL.FTZ R3, R3, UR4 ;  /* 0x0000000403037c20 */ /* 0x000fe20008410000 */
[----:B------:R-:W-:Y:S01]  /*8650*/  MUFU.EX2 R168, R168 ;  /* 0x000000a800a87308 */ /* 0x000fe20000000800 */
[----:B------:R-:W2:Y:S01]  /*8660*/  LDSM.16.MT88.4 R20, [R172+0xc000] ;  /* 0x00c00000ac14783b */ /* 0x000ea20000004200 */
[----:B------:R-:W-:Y:S01]  /*8670*/  FFMA.FTZ R177, R180, UR4, -R149 ;  /* 0x00000004b4b17c23 */ /* 0x000fe20008010895 */
[--C-:B------:R-:W-:Y:S01]  /*8680*/  FFMA.FTZ R173, R224, UR4, -R153.reuse ;  /* 0x00000004e0ad7c23 */ /* 0x100fe20008010899 */
[--C-:B------:R-:W-:Y:S01]  /*8690*/  FFMA.FTZ R176, R222, UR4, -R153.reuse ;  /* 0x00000004deb07c23 */ /* 0x100fe20008010899 */
[----:B------:R-:W3:Y:S01]  /*86a0*/  LDSM.16.MT88.4 R28, [R171] ;  /* 0x00000000ab1c783b */ /* 0x000ee20000004200 */
[--C-:B------:R-:W-:Y:S01]  /*86b0*/  FFMA.FTZ R175, R220, UR4, -R153.reuse ;  /* 0x00000004dcaf7c23 */ /* 0x100fe20008010899 */
[----:B------:R-:W-:Y:S01]  /*86c0*/  FFMA.FTZ R178, R218, UR4, -R153 ;  /* 0x00000004dab27c23 */ /* 0x000fe20008010899 */
[----:B------:R-:W4:Y:S01]  /*86d0*/  MUFU.EX2 R163, R163 ;  /* 0x000000a300a37308 */ /* 0x000f220000000800 */
[----:B------:R-:W-:Y:S01]  /*86e0*/  LDSM.16.MT88.4 R132, [R189+0xc800] ;  /* 0x00c80000bd84783b */ /* 0x000fe20000004200 */
[--C-:B------:R-:W-:Y:S01]  /*86f0*/  FFMA.FTZ R180, R216, UR4, -R149.reuse ;  /* 0x00000004d8b47c23 */ /* 0x100fe20008010895 */
[--C-:B------:R-:W-:Y:S01]  /*8700*/  FFMA.FTZ R182, R182, UR4, -R149.reuse ;  /* 0x00000004b6b67c23 */ /* 0x100fe20008010895 */
[--C-:B------:R-:W-:Y:S01]  /*8710*/  FFMA.FTZ R179, R214, UR4, -R149.reuse ;  /* 0x00000004d6b37c23 */ /* 0x100fe20008010895 */
[----:B------:R-:W-:Y:S01]  /*8720*/  FFMA.FTZ R191, R192, UR4, -R149 ;  /* 0x00000004c0bf7c23 */ /* 0x000fe20008010895 */
[----:B------:R-:W-:Y:S01]  /*8730*/  FFMA.FTZ R181, R206, UR4, -R153 ;  /* 0x00000004ceb57c23 */ /* 0x000fe20008010899 */
[----:B------:R-:W-:Y:S01]  /*8740*/  FFMA.FTZ R192, R202, UR4, -R149 ;  /* 0x00000004cac07c23 */ /* 0x000fe20008010895 */
[----:B------:R-:W-:Y:S01]  /*8750*/  MUFU.EX2 R162, R162 ;  /* 0x000000a200a27308 */ /* 0x000fe20000000800 */
[--C-:B------:R-:W-:Y:S01]  /*8760*/  FFMA.FTZ R184, R212, UR4, -R153.reuse ;  /* 0x00000004d4b87c23 */ /* 0x100fe20008010899 */
[--C-:B------:R-:W-:Y:S01]  /*8770*/  FFMA.FTZ R183, R144, UR4, -R153.reuse ;  /* 0x0000000490b77c23 */ /* 0x100fe20008010899 */
[----:B------:R-:W-:Y:S01]  /*8780*/  FFMA.FTZ R206, R146, UR4, -R153 ;  /* 0x0000000492ce7c23 */ /* 0x000fe20008010899 */
[--C-:B------:R-:W-:Y:S01]  /*8790*/  FFMA.FTZ R193, R136, UR4, -R149.reuse ;  /* 0x0000000488c17c23 */ /* 0x100fe20008010895 */
[----:B------:R-:W-:Y:S01]  /*87a0*/  FFMA.FTZ R202, R138, UR4, -R149 ;  /* 0x000000048aca7c23 */ /* 0x000fe20008010895 */
[----:B------:R-:W-:Y:S01]  /*87b0*/  LDSM.16.MT88.4 R144, [R171+0x1000] ;  /* 0x00100000ab90783b */ /* 0x000fe20000004200 */
[--C-:B------:R-:W-:Y:S01]  /*87c0*/  FFMA.FTZ R197, R158, UR4, -R153.reuse ;  /* 0x000000049ec57c23 */ /* 0x100fe20008010899 */
[----:B------:R-:W5:Y:S01]  /*87d0*/  MUFU.EX2 R161, R161 ;  /* 0x000000a100a17308 */ /* 0x000f620000000800 */
[----:B----4-:R-:W-:Y:S01]  /*87e0*/  F2FP.BF16.F32.PACK_AB R4, R163, R168 ;  /* 0x000000a8a304723e */ /* 0x010fe200000010ff */
[--C-:B------:R-:W-:Y:S01]  /*87f0*/  FFMA.FTZ R201, R156, UR4, -R153.reuse ;  /* 0x000000049cc97c23 */ /* 0x100fe20008010899 */
[--C-:B------:R-:W-:Y:S01]  /*8800*/  FFMA.FTZ R174, R174, UR4, -R153.reuse ;  /* 0x00000004aeae7c23 */ /* 0x100fe20008010899 */
[----:B------:R-:W-:Y:S01]  /*8810*/  LDSM.16.MT88.4 R156, [R172+0x11800] ;  /* 0x01180000ac9c783b */ /* 0x000fe20000004200 */
[----:B------:R-:W-:Y:S01]  /*8820*/  FFMA.FTZ R212, R151, UR4, -R153 ;  /* 0x0000000497d47c23 */ /* 0x000fe20008010899 */
[--C-:B------:R-:W-:Y:S01]  /*8830*/  FFMA.FTZ R203, R154, UR4, -R149.reuse ;  /* 0x000000049acb7c23 */ /* 0x100fe20008010895 */
[--C-:B------:R-:W-:Y:S01]  /*8840*/  FFMA.FTZ R214, R152, UR4, -R149.reuse ;  /* 0x0000000498d67c23 */ /* 0x100fe20008010895 */
[----:B------:R-:W-:Y:S01]  /*8850*/  MUFU.EX2 R166, R166 ;  /* 0x000000a600a67308 */ /* 0x000fe20000000800 */
[----:B------:R-:W-:Y:S01]  /*8860*/  LDSM.16.MT88.4 R152, [R171+0x1800] ;  /* 0x00180000ab98783b */ /* 0x000fe20000004200 */
[--C-:B------:R-:W-:Y:S01]  /*8870*/  FFMA.FTZ R207, R150, UR4, -R149.reuse ;  /* 0x0000000496cf7c23 */ /* 0x100fe20008010895 */
[----:B------:R-:W-:-:S02]  /*8880*/  FFMA.FTZ R216, R148, UR4, -R149 ;  /* 0x0000000494d87c23 */ /* 0x000fc40008010895 */
[----:B------:R-:W-:Y:S03]  /*8890*/  LDSM.16.MT88.4 R148, [R189+0xd800] ;  /* 0x00d80000bd94783b */ /* 0x000fe60000004200 */
[----:B------:R-:W4:Y:S01]  /*88a0*/  MUFU.EX2 R160, R160 ;  /* 0x000000a000a07308 */ /* 0x000f220000000800 */
[----:B-----5:R-:W-:-:S07]  /*88b0*/  F2FP.BF16.F32.PACK_AB R6, R161, R162 ;  /* 0x000000a2a106723e */ /* 0x020fce00000010ff */
[----:B------:R-:W-:Y:S08]  /*88c0*/  MUFU.EX2 R2, R2 ;  /* 0x0000000200027308 */ /* 0x000ff00000000800 */
[----:B------:R-:W5:Y:S01]  /*88d0*/  MUFU.EX2 R167, R167 ;  /* 0x000000a700a77308 */ /* 0x000f620000000800 */
[----:B----4-:R-:W-:-:S07]  /*88e0*/  F2FP.BF16.F32.PACK_AB R5, R160, R166 ;  /* 0x000000a6a005723e */ /* 0x010fce00000010ff */
[----:B------:R-:W4:Y:S08]  /*88f0*/  MUFU.EX2 R169, R169 ;  /* 0x000000a900a97308 */ /* 0x000f300000000800 */
[----:B------:R-:W1:Y:S01]  /*8900*/  MUFU.EX2 R3, R3 ;  /* 0x0000000300037308 */ /* 0x000e620000000800 */
[----:B-----5:R-:W-:-:S07]  /*8910*/  F2FP.BF16.F32.PACK_AB R7, R167, R2 ;  /* 0x00000002a707723e */ /* 0x020fce00000010ff */
[----:B------:R-:W-:Y:S01]  /*8920*/  MUFU.EX2 R173, R173 ;  /* 0x000000ad00ad7308 */ /* 0x000fe20000000800 */
[-C--:B----4-:R-:W-:Y:S01]  /*8930*/  FMUL.FTZ R8, R128, R169.reuse ;  /* 0x000000a980087220 */ /* 0x090fe20000410000 */
[-C--:B------:R-:W-:Y:S01]  /*8940*/  FMUL.FTZ R9, R129, R169.reuse ;  /* 0x000000a981097220 */ /* 0x080fe20000410000 */
[-C--:B------:R-:W-:Y:S01]  /*8950*/  FMUL.FTZ R36, R36, R169.reuse ;  /* 0x000000a924247220 */ /* 0x080fe20000410000 */
[-C--:B------:R-:W-:Y:S01]  /*8960*/  FMUL.FTZ R37, R37, R169.reuse ;  /* 0x000000a925257220 */ /* 0x080fe20000410000 */
[-C--:B------:R-:W-:Y:S01]  /*8970*/  FMUL.FTZ R16, R40, R169.reuse ;  /* 0x000000a928107220 */ /* 0x080fe20000410000 */
[-C--:B------:R-:W-:Y:S01]  /*8980*/  FMUL.FTZ R17, R41, R169.reuse ;  /* 0x000000a929117220 */ /* 0x080fe20000410000 */
[-C--:B------:R-:W-:Y:S01]  /*8990*/  FMUL.FTZ R44, R44, R169.reuse ;  /* 0x000000a92c2c7220 */ /* 0x080fe20000410000 */
[----:B------:R-:W-:Y:S01]  /*89a0*/  FMUL.FTZ R45, R45, R169 ;  /* 0x000000a92d2d7220 */ /* 0x000fe20000410000 */
[-C--:B-1----:R-:W-:Y:S01]  /*89b0*/  FMUL.FTZ R10, R130, R3.reuse ;  /* 0x00000003820a7220 */ /* 0x082fe20000410000 */
[-C--:B------:R-:W-:Y:S01]  /*89c0*/  FMUL.FTZ R11, R131, R3.reuse ;  /* 0x00000003830b7220 */ /* 0x080fe20000410000 */
[-C--:B------:R-:W-:Y:S01]  /*89d0*/  FMUL.FTZ R38, R38, R3.reuse ;  /* 0x0000000326267220 */ /* 0x080fe20000410000 */
[-C--:B------:R-:W-:Y:S01]  /*89e0*/  FMUL.FTZ R39, R39, R3.reuse ;  /* 0x0000000327277220 */ /* 0x080fe20000410000 */
[-C--:B------:R-:W-:Y:S01]  /*89f0*/  FMUL.FTZ R18, R42, R3.reuse ;  /* 0x000000032a127220 */ /* 0x080fe20000410000 */
[-C--:B------:R-:W-:Y:S01]  /*8a00*/  FMUL.FTZ R19, R43, R3.reuse ;  /* 0x000000032b137220 */ /* 0x080fe20000410000 */
[-C--:B------:R-:W-:Y:S01]  /*8a10*/  FMUL.FTZ R46, R46, R3.reuse ;  /* 0x000000032e2e7220 */ /* 0x080fe20000410000 */
[----:B------:R-:W-:Y:S01]  /*8a20*/  FMUL.FTZ R47, R47, R3 ;  /* 0x000000032f2f7220 */ /* 0x000fe20000410000 */
[C---:B------:R-:W-:Y:S01]  /*8a30*/  HMMA.16816.F32.BF16 R8, R4.reuse, R12, R8 ;  /* 0x0000000c0408723c */ /* 0x040fe20000041808 */
[-C--:B------:R-:W-:Y:S01]  /*8a40*/  FMUL.FTZ R24, R48, R169.reuse ;  /* 0x000000a930187220 */ /* 0x080fe20000410000 */
[----:B------:R-:W-:Y:S01]  /*8a50*/  FMUL.FTZ R25, R49, R169 ;  /* 0x000000a931197220 */ /* 0x000fe20000410000 */
[-C--:B------:R-:W-:Y:S01]  /*8a60*/  FMUL.FTZ R26, R50, R3.reuse ;  /* 0x00000003321a7220 */ /* 0x080fe20000410000 */
[----:B------:R-:W-:Y:S01]  /*8a70*/  FMUL.FTZ R27, R51, R3 ;  /* 0x00000003331b7220 */ /* 0x000fe20000410000 */
[-C--:B------:R-:W-:Y:S01]  /*8a80*/  FMUL.FTZ R52, R52, R169.reuse ;  /* 0x000000a934347220 */ /* 0x080fe20000410000 */
[----:B------:R-:W-:Y:S01]  /*8a90*/  FMUL.FTZ R53, R53, R169 ;  /* 0x000000a935357220 */ /* 0x000fe20000410000 */
[-C--:B------:R-:W-:Y:S01]  /*8aa0*/  FMUL.FTZ R54, R54, R3.reuse ;  /* 0x0000000336367220 */ /* 0x080fe20000410000 */
[C---:B------:R-:W-:Y:S01]  /*8ab0*/  HMMA.16816.F32.BF16 R12, R4.reuse, R14, R36 ;  /* 0x0000000e040c723c */ /* 0x040fe20000041824 */
[----:B------:R-:W1:Y:S01]  /*8ac0*/  LDSM.16.MT88.4 R36, [R170] ;  /* 0x00000000aa24783b */ /* 0x000e620000004200 */
[----:B------:R-:W-:Y:S01]  /*8ad0*/  FMUL.FTZ R55, R55, R3 ;  /* 0x0000000337377220 */ /* 0x000fe20000410000 */
[-C--:B------:R-:W-:Y:S01]  /*8ae0*/  FMUL.FTZ R32, R56, R169.reuse ;  /* 0x000000a938207220 */ /* 0x080fe20000410000 */
[----:B------:R-:W-:Y:S01]  /*8af0*/  FMUL.FTZ R33, R57, R169 ;  /* 0x000000a939217220 */ /* 0x000fe20000410000 */
[-C--:B------:R-:W-:Y:S01]  /*8b00*/  FMUL.FTZ R34, R58, R3.reuse ;  /* 0x000000033a227220 */ /* 0x080fe20000410000 */
[----:B------:R-:W-:Y:S01]  /*8b10*/  FMUL.FTZ R35, R59, R3 ;  /* 0x000000033b237220 */ /* 0x000fe20000410000 */
[-C--:B------:R-:W-:Y:S01]  /*8b20*/  FMUL.FTZ R60, R60, R169.reuse ;  /* 0x000000a93c3c7220 */ /* 0x080fe20000410000 */
[C---:B--2---:R-:W-:Y:S01]  /*8b30*/  HMMA.16816.F32.BF16 R16, R4.reuse, R20, R16 ;  /* 0x000000140410723c */ /* 0x044fe20000041810 */
[----:B------:R-:W-:Y:S01]  /*8b40*/  FMUL.FTZ R61, R61, R169 ;  /* 0x000000a93d3d7220 */ /* 0x000fe20000410000 */
[-C--:B------:R-:W-:Y:S01]  /*8b50*/  FMUL.FTZ R62, R62, R3.reuse ;  /* 0x000000033e3e7220 */ /* 0x080fe20000410000 */
[----:B------:R-:W-:Y:S01]  /*8b60*/  FMUL.FTZ R63, R63, R3 ;  /* 0x000000033f3f7220 */ /* 0x000fe20000410000 */
[-C--:B------:R-:W-:Y:S01]  /*8b70*/  FMUL.FTZ R40, R64, R169.reuse ;  /* 0x000000a940287220 */ /* 0x080fe20000410000 */
[----:B------:R-:W-:Y:S01]  /*8b80*/  FMUL.FTZ R41, R65, R169 ;  /* 0x000000a941297220 */ /* 0x000fe20000410000 */
[-C--:B------:R-:W-:Y:S01]  /*8b90*/  FMUL.FTZ R42, R66, R3.reuse ;  /* 0x00000003422a7220 */ /* 0x080fe20000410000 */
[----:B------:R-:W-:Y:S01]  /*8ba0*/  FMUL.FTZ R43, R67, R3 ;  /* 0x00000003432b7220 */ /* 0x000fe20000410000 */
[C---:B------:R-:W-:Y:S01]  /*8bb0*/  HMMA.16816.F32.BF16 R20, R4.reuse, R22, R44 ;  /* 0x000000160414723c */ /* 0x040fe2000004182c */
[----:B------:R-:W2:Y:S01]  /*8bc0*/  LDSM.16.MT88.4 R44, [R189+0xe000] ;  /* 0x00e00000bd2c783b */ /* 0x000ea20000004200 */
[-C--:B------:R-:W-:Y:S01]  /*8bd0*/  FMUL.FTZ R68, R68, R169.reuse ;  /* 0x000000a944447220 */ /* 0x080fe20000410000 */
[----:B------:R-:W-:Y:S01]  /*8be0*/  FMUL.FTZ R69, R69, R169 ;  /* 0x000000a945457220 */ /* 0x000fe20000410000 */
[-C--:B------:R-:W-:Y:S01]  /*8bf0*/  FMUL.FTZ R70, R70, R3.reuse ;  /* 0x0000000346467220 */ /* 0x080fe20000410000 */
[----:B------:R-:W-:Y:S01]  /*8c00*/  FMUL.FTZ R71, R71, R3 ;  /* 0x0000000347477220 */ /* 0x000fe20000410000 */
[-C--:B------:R-:W-:Y:S01]  /*8c10*/  FMUL.FTZ R48, R72, R169.reuse ;  /* 0x000000a948307220 */ /* 0x080fe20000410000 */
[----:B------:R-:W-:Y:S01]  /*8c20*/  FMUL.FTZ R49, R73, R169 ;  /* 0x000000a949317220 */ /* 0x000fe20000410000 */
[C---:B---3--:R-:W-:Y:S01]  /*8c30*/  HMMA.16816.F32.BF16 R24, R4.reuse, R28, R24 ;  /* 0x0000001c0418723c */ /* 0x048fe20000041818 */
        /* <DEDUP_REMOVED lines=8> */
[----:B------:R-:W3:Y:S01]  /*8cc0*/  LDSM.16.MT88.4 R52, [R172+0xe000] ;  /* 0x00e00000ac34783b */ /* 0x000ee20000004200 */
[----:B------:R-:W-:Y:S01]  /*8cd0*/  FMUL.FTZ R57, R81, R169 ;  /* 0x000000a951397220 */ /* 0x000fe20000410000 */
[-C--:B------:R-:W-:Y:S01]  /*8ce0*/  FMUL.FTZ R58, R82, R3.reuse ;  /* 0x00000003523a7220 */ /* 0x080fe20000410000 */
[----:B------:R-:W-:Y:S01]  /*8cf0*/  FMUL.FTZ R59, R83, R3 ;  /* 0x00000003533b7220 */ /* 0x000fe20000410000 */
[-C--:B------:R-:W-:Y:S01]  /*8d00*/  FMUL.FTZ R84, R84, R169.reuse ;  /* 0x000000a954547220 */ /* 0x080fe20000410000 */
[----:B------:R-:W-:Y:S01]  /*8d10*/  FMUL.FTZ R85, R85, R169 ;  /* 0x000000a955557220 */ /* 0x000fe20000410000 */
[-C--:B------:R-:W-:Y:S01]  /*8d20*/  FMUL.FTZ R86, R86, R3.reuse ;  /* 0x0000000356567220 */ /* 0x080fe20000410000 */
[----:B------:R-:W-:Y:S01]  /*8d30*/  FMUL.FTZ R87, R87, R3 ;  /* 0x0000000357577220 */ /* 0x000fe20000410000 */
[C---:B-1----:R-:W-:Y:S01]  /*8d40*/  HMMA.16816.F32.BF16 R32, R4.reuse, R36, R32 ;  /* 0x000000240420723c */ /* 0x042fe20000041820 */
        /* <DEDUP_REMOVED lines=8> */
[----:B------:R-:W1:Y:S01]  /*8dd0*/  LDSM.16.MT88.4 R60, [R171+0x2000] ;  /* 0x00200000ab3c783b */ /* 0x000e620000004200 */
        /* <DEDUP_REMOVED lines=21> */
[----:B------:R-:W-:Y:S01]  /*8f30*/  LDSM.16.MT88.4 R120, [R189+0xe800] ;  /* 0x00e80000bd78783b */ /* 0x000fe20000004200 */
[C---:B---3--:R-:W-:Y:S01]  /*8f40*/  HMMA.16816.F32.BF16 R48, R4.reuse, R52, R48 ;  /* 0x000000340430723c */ /* 0x048fe20000041830 */
        /* <DEDUP_REMOVED lines=8> */
[----:B------:R-:W3:Y:S01]  /*8fd0*/  LDSM.16.MT88.4 R76, [R189+0x10000] ;  /* 0x01000000bd4c783b */ /* 0x000ee20000004200 */
[-C--:B------:R-:W-:Y:S01]  /*8fe0*/  FMUL.FTZ R96, R116, R169.reuse ;  /* 0x000000a974607220 */ /* 0x080fe20000410000 */
[----:B------:R-:W-:Y:S01]  /*8ff0*/  FMUL.FTZ R97, R117, R169 ;  /* 0x000000a975617220 */ /* 0x000fe20000410000 */
[-C--:B------:R-:W-:Y:S01]  /*9000*/  FMUL.FTZ R98, R118, R3.reuse ;  /* 0x0000000376627220 */ /* 0x080fe20000410000 */
[----:B------:R-:W-:Y:S01]  /*9010*/  LDSM.16.MT88.4 R112, [R172+0xc800] ;  /* 0x00c80000ac70783b */ /* 0x000fe20000004200 */
[----:B------:R-:W-:Y:S01]  /*9020*/  FMUL.FTZ R99, R119, R3 ;  /* 0x0000000377637220 */ /* 0x000fe20000410000 */
[----:B------:R-:W4:Y:S01]  /*9030*/  MUFU.EX2 R176, R176 ;  /* 0x000000b000b07308 */ /* 0x000f220000000800 */
[-C--:B------:R-:W-:Y:S01]  /*9040*/  FMUL.FTZ R124, R124, R169.reuse ;  /* 0x000000a97c7c7220 */ /* 0x080fe20000410000 */
[C---:B-1----:R-:W-:Y:S01]  /*9050*/  HMMA.16816.F32.BF16 R56, R4.reuse, R60, R56 ;  /* 0x0000003c0438723c */ /* 0x042fe20000041838 */
[----:B------:R-:W-:Y:S01]  /*9060*/  LDSM.16.MT88.4 R116, [R172+0xe800] ;  /* 0x00e80000ac74783b */ /* 0x000fe20000004200 */
[----:B------:R-:W-:Y:S01]  /*9070*/  FMUL.FTZ R125, R125, R169 ;  /* 0x000000a97d7d7220 */ /* 0x000fe20000410000 */
[-C--:B------:R-:W-:Y:S01]  /*9080*/  FMUL.FTZ R126, R126, R3.reuse ;  /* 0x000000037e7e7220 */ /* 0x080fe20000410000 */
[----:B------:R-:W-:Y:S01]  /*9090*/  FMUL.FTZ R127, R127, R3 ;  /* 0x000000037f7f7220 */ /* 0x000fe20000410000 */
[----:B------:R-:W-:Y:S01]  /*90a0*/  LDSM.16.MT88.4 R128, [R171+0x800] ;  /* 0x00080000ab80783b */ /* 0x000fe20000004200 */
[----:B------:R-:W-:Y:S01]  /*90b0*/  MUFU.EX2 R175, R175 ;  /* 0x000000af00af7308 */ /* 0x000fe20000000800 */
[----:B------:R-:W-:Y:S01]  /*90c0*/  FFMA.FTZ R168, R211, R169, R168 ;  /* 0x000000a9d3a87223 */ /* 0x000fe200000100a8 */
[----:B------:R-:W-:Y:S01]  /*90d0*/  HMMA.16816.F32.BF16 R60, R4, R62, R84 ;  /* 0x0000003e043c723c */ /* 0x000fe20000041854 */
[----:B------:R-:W1:Y:S01]  /*90e0*/  LDSM.16.MT88.4 R84, [R172+0x10000] ;  /* 0x01000000ac54783b */ /* 0x000e620000004200 */
[----:B------:R-:W-:Y:S01]  /*90f0*/  FFMA.FTZ R3, R209, R3, R166 ;  /* 0x00000003d1037223 */ /* 0x000fe200000100a6 */
[----:B------:R-:W-:-:S03]  /*9100*/  FADD.FTZ R163, R163, R168 ;  /* 0x000000a8a3a37221 */ /* 0x000fc60000010000 */
[----:B------:R-:W-:Y:S01]  /*9110*/  MUFU.EX2 R178, R178 ;  /* 0x000000b200b27308 */ /* 0x000fe20000000800 */
[----:B------:R-:W-:Y:S01]  /*9120*/  FADD.FTZ R3, R160, R3 ;  /* 0x00000003a0037221 */ /* 0x000fe20000010000 */
[C---:B--2---:R-:W-:Y:S01]  /*9130*/  HMMA.16816.F32.BF16 R64, R4.reuse, R68, R64 ;  /* 0x000000440440723c */ /* 0x044fe20000041840 */
[----:B------:R-:W-:Y:S02]  /*9140*/  FADD.FTZ R162, R162, R163 ;  /* 0x000000a3a2a27221 */ /* 0x000fe40000010000 */
[----:B------:R-:W-:Y:S01]  /*9150*/  FADD.FTZ R2, R2, R3 ;  /* 0x0000000302027221 */ /* 0x000fe20000010000 */
[----:B------:R-:W-:Y:S01]  /*9160*/  MOV R3, R164 ;  /* 0x000000a400037202 */ /* 0x000fe20000000f00 */
[----:B------:R-:W-:Y:S01]  /*9170*/  FADD.FTZ R162, R161, R162 ;  /* 0x000000a2a1a27221 */ /* 0x000fe20000010000 */
[----:B------:R-:W-:Y:S01]  /*9180*/  MUFU.EX2 R177, R177 ;  /* 0x000000b100b17308 */ /* 0x000fe20000000800 */
[----:B------:R-:W-:Y:S01]  /*9190*/  FADD.FTZ R2, R167, R2 ;  /* 0x00000002a7027221 */ /* 0x000fe20000010000 */
[C---:B------:R-:W-:Y:S01]  /*91a0*/  HMMA.16816.F32.BF16 R68, R4.reuse, R70, R92 ;  /* 0x000000460444723c */ /* 0x040fe2000004185c */
[----:B------:R-:W2:Y:S05]  /*91b0*/  LDSM.16.MT88.4 R92, [R171+0x4000] ;  /* 0x00400000ab5c783b */ /* 0x000eaa0000004200 */
[----:B------:R-:W5:Y:S02]  /*91c0*/  MUFU.EX2 R180, R180 ;  /* 0x000000b400b47308 */ /* 0x000f640000000800 */
[C---:B---3--:R-:W-:Y:S06]  /*91d0*/  HMMA.16816.F32.BF16 R72, R4.reuse, R76, R72 ;  /* 0x0000004c0448723c */ /* 0x048fec0000041848 */
[----:B------:R-:W-:Y:S02]  /*91e0*/  MUFU.EX2 R182, R182 ;  /* 0x000000b600b67308 */ /* 0x000fe40000000800 */
[C---:B------:R-:W-:Y:S01]  /*91f0*/  HMMA.16816.F32.BF16 R76, R4.reuse, R78, R100 ;  /* 0x0000004e044c723c */ /* 0x040fe20000041864 */
[----:B------:R-:W3:Y:S05]  /*9200*/  LDSM.16.MT88.4 R100, [R170+0x4000] ;  /* 0x00400000aa64783b */ /* 0x000eea0000004200 */
[----:B------:R-:W5:Y:S02]  /*9210*/  MUFU.EX2 R179, R179 ;  /* 0x000000b300b37308 */ /* 0x000f640000000800 */
[C---:B-1----:R-:W-:Y:S06]  /*9220*/  HMMA.16816.F32.BF16 R80, R4.reuse, R84, R80 ;  /* 0x000000540450723c */ /* 0x042fec0000041850 */
[----:B------:R-:W-:Y:S02]  /*9230*/  MUFU.EX2 R181, R181 ;  /* 0x000000b500b57308 */ /* 0x000fe40000000800 */
[C---:B------:R-:W-:Y:S01]  /*9240*/  HMMA.16816.F32.BF16 R84, R4.reuse, R86, R108 ;  /* 0x000000560454723c */ /* 0x040fe2000004186c */
[----:B------:R-:W1:Y:S05]  /*9250*/  LDSM.16.MT88.4 R108, [R171+0x2800] ;  /* 0x00280000ab6c783b */ /* 0x000e6a0000004200 */
[----:B------:R-:W1:Y:S02]  /*9260*/  MUFU.EX2 R184, R184 ;  /* 0x000000b800b87308 */ /* 0x000e640000000800 */
[C---:B--2---:R-:W-:Y:S06]  /*9270*/  HMMA.16816.F32.BF16 R88, R4.reuse, R92, R88 ;  /* 0x0000005c0458723c */ /* 0x044fec0000041858 */
[----:B------:R-:W-:Y:S02]  /*9280*/  MUFU.EX2 R183, R183 ;  /* 0x000000b700b77308 */ /* 0x000fe40000000800 */
[C---:B------:R-:W-:Y:S01]  /*9290*/  HMMA.16816.F32.BF16 R92, R4.reuse, R94, R124 ;  /* 0x0000005e045c723c */ /* 0x040fe2000004187c */
[----:B------:R-:W2:Y:S05]  /*92a0*/  LDSM.16.MT88.4 R124, [R170+0x800] ;  /* 0x00080000aa7c783b */ /* 0x000eaa0000004200 */
[----:B------:R-:W-:Y:S02]  /*92b0*/  MUFU.EX2 R206, R206 ;  /* 0x000000ce00ce7308 */ /* 0x000fe40000000800 */
[----:B---3--:R-:W-:Y:S01]  /*92c0*/  HMMA.16816.F32.BF16 R96, R4, R100, R96 ;  /* 0x000000640460723c */ /* 0x008fe20000041860 */
[----:B----4-:R-:W-:Y:S01]  /*92d0*/  F2FP.BF16.F32.PACK_AB R100, R176, R173 ;  /* 0x000000adb064723e */ /* 0x010fe200000010ff */
[----:B------:R-:W-:Y:S01]  /*92e0*/  FADD.FTZ R173, R173, R162 ;  /* 0x000000a2adad7221 */ /* 0x000fe20000010000 */
[----:B-----5:R-:W-:Y:S01]  /*92f0*/  F2FP.BF16.F32.PACK_AB R101, R180, R177 ;  /* 0x000000b1b465723e */ /* 0x020fe200000010ff */
[----:B------:R-:W-:-:S02]  /*9300*/  FADD.FTZ R177, R177, R2 ;  /* 0x00000002b1b17221 */ /* 0x000fc40000010000 */
[----:B------:R-:W-:Y:S01]  /*9310*/  MUFU.EX2 R191, R191 ;  /* 0x000000bf00bf7308 */ /* 0x000fe20000000800 */
[----:B------:R-:W-:Y:S01]  /*9320*/  FADD.FTZ R176, R176, R173 ;  /* 0x000000adb0b07221 */ /* 0x000fe20000010000 */
[----:B------:R-:W-:Y:S01]  /*9330*/  HMMA.16816.F32.BF16 R4, R4, R102, R104 ;  /* 0x000000660404723c */ /* 0x000fe20000041868 */
[----:B------:R-:W-:Y:S01]  /*9340*/  F2FP.BF16.F32.PACK_AB R102, R178, R175 ;  /* 0x000000afb266723e */ /* 0x000fe200000010ff */
[----:B------:R-:W-:Y:S01]  /*9350*/  LDSM.16.MT88.4 R104, [R170+0x2800] ;  /* 0x00280000aa68783b */ /* 0x000fe20000004200 */
[----:B------:R-:W-:Y:S01]  /*9360*/  F2FP.BF16.F32.PACK_AB R103, R179, R182 ;  /* 0x000000b6b367723e */ /* 0x000fe200000010ff */
[----:B------:R-:W-:Y:S02]  /*9370*/  FADD.FTZ R177, R180, R177 ;  /* 0x000000b1b4b17221 */ /* 0x000fe40000010000 */
[----:B------:R-:W3:Y:S01]  /*9380*/  MUFU.EX2 R192, R192 ;  /* 0x000000c000c07308 */ /* 0x000ee20000000800 */
[----:B------:R-:W-:Y:S01]  /*9390*/  FADD.FTZ R175, R175, R176 ;  /* 0x000000b0afaf7221 */ /* 0x000fe20000010000 */
[----:B------:R-:W-:-:S02]  /*93a0*/  FADD.FTZ R182, R182, R177 ;  /* 0x000000b1b6b67221 */ /* 0x000fc40000010000 */
[C---:B------:R-:W-:Y:S01]  /*93b0*/  HMMA.16816.F32.BF16 R40, R100.reuse, R120, R40 ;  /* 0x000000786428723c */ /* 0x040fe20000041828 */
[----:B------:R-:W-:Y:S01]  /*93c0*/  FADD.FTZ R178, R178, R175 ;  /* 0x000000afb2b27221 */ /* 0x000fe20000010000 */
[----:B------:R-:W-:Y:S02]  /*93d0*/  FADD.FTZ R182, R179, R182 ;  /* 0x000000b6b3b67221 */ /* 0x000fe40000010000 */
[----:B------:R-:W-:Y:S04]  /*93e0*/  MUFU.EX2 R193, R193 ;  /* 0x000000c100c17308 */ /* 0x000fe80000000800 */
[C---:B------:R-:W-:Y:S01]  /*93f0*/  HMMA.16816.F32.BF16 R44, R100.reuse, R122, R44 ;  /* 0x0000007a642c723c */ /* 0x040fe2000004182c */
[----:B------:R-:W4:Y:S03]  /*9400*/  LDSM.16.MT88.4 R120, [R172+0x10800] ;  /* 0x01080000ac78783b */ /* 0x000f260000004200 */
[----:B------:R-:W5:Y:S04]  /*9410*/  MUFU.EX2 R202, R202 ;  /* 0x000000ca00ca7308 */ /* 0x000f680000000800 */
[C---:B------:R-:W-:Y:S04]  /*9420*/  HMMA.16816.F32.BF16 R8, R100.reuse, R132, R8 ;  /* 0x000000846408723c */ /* 0x040fe80000041808 */
[----:B------:R-:W-:Y:S04]  /*9430*/  MUFU.EX2 R174, R174 ;  /* 0x000000ae00ae7308 */ /* 0x000fe80000000800 */
[C---:B------:R-:W-:Y:S01]  /*9440*/  HMMA.16816.F32.BF16 R12, R100.reuse, R134, R12 ;  /* 0x00000086640c723c */ /* 0x040fe2000004180c */
[----:B------:R-:W5:Y:S03]  /*9450*/  LDSM.16.MT88.4 R132, [R172+0xd000] ;  /* 0x00d00000ac84783b */ /* 0x000f660000004200 */
[----:B------:R-:W5:Y:S04]  /*9460*/  MUFU.EX2 R197, R197 ;  /* 0x000000c500c57308 */ /* 0x000f680000000800 */
[C---:B------:R-:W-:Y:S04]  /*9470*/  HMMA.16816.F32.BF16 R16, R100.reuse, R112, R16 ;  /* 0x000000706410723c */ /* 0x040fe80000041810 */
[----:B------:R-:W-:Y:S04]  /*9480*/  MUFU.EX2 R201, R201 ;  /* 0x000000c900c97308 */ /* 0x000fe80000000800 */
[C---:B------:R-:W-:Y:S01]  /*9490*/  HMMA.16816.F32.BF16 R20, R100.reuse, R114, R20 ;  /* 0x000000726414723c */ /* 0x040fe20000041814 */
[----:B------:R-:W5:Y:S03]  /*94a0*/  LDSM.16.MT88.4 R112, [R189+0x10800] ;  /* 0x01080000bd70783b */ /* 0x000f660000004200 */
[----:B------:R-:W-:Y:S04]  /*94b0*/  MUFU.EX2 R212, R212 ;  /* 0x000000d400d47308 */ /* 0x000fe80000000800 */
[C---:B-1----:R-:W-:Y:S04]  /*94c0*/  HMMA.16816.F32.BF16 R56, R100.reuse, R108, R56 ;  /* 0x0000006c6438723c */ /* 0x042fe80000041838 */
[----:B------:R-:W-:Y:S04]  /*94d0*/  MUFU.EX2 R203, R203 ;  /* 0x000000cb00cb7308 */ /* 0x000fe80000000800 */
[C---:B------:R-:W-:Y:S01]  /*94e0*/  HMMA.16816.F32.BF16 R60, R100.reuse, R110, R60 ;  /* 0x0000006e643c723c */ /* 0x040fe2000004183c */
[----:B------:R-:W1:Y:S03]  /*94f0*/  LDSM.16.MT88.4 R108, [R171+0x4800] ;  /* 0x00480000ab6c783b */ /* 0x000e660000004200 */
[----:B------:R-:W1:Y:S04]  /*9500*/  MUFU.EX2 R214, R214 ;  /* 0x000000d600d67308 */ /* 0x000e680000000800 */
[C---:B------:R-:W-:Y:S04]  /*9510*/  HMMA.16816.F32.BF16 R48, R100.reuse, R116, R48 ;  /* 0x000000746430723c */ /* 0x040fe80000041830 */
[----:B------:R-:W-:Y:S04]  /*9520*/  MUFU.EX2 R207, R207 ;  /* 0x000000cf00cf7308 */ /* 0x000fe80000000800 */
[C---:B------:R-:W-:Y:S01]  /*9530*/  HMMA.16816.F32.BF16 R52, R100.reuse, R118, R52 ;  /* 0x000000766434723c */ /* 0x040fe20000041834 */
[----:B------:R-:W1:Y:S03]  /*9540*/  LDSM.16.MT88.4 R116, [R170+0x4800] ;  /* 0x00480000aa74783b */ /* 0x000e660000004200 */
[----:B------:R-:W1:Y:S04]  /*9550*/  MUFU.EX2 R216, R216 ;  /* 0x000000d800d87308 */ /* 0x000e680000000800 */
[C---:B--2---:R-:W-:Y:S08]  /*9560*/  HMMA.16816.F32.BF16 R36, R100.reuse, R126, R36 ;  /* 0x0000007e6424723c */ /* 0x044ff00000041824 */
[----:B----4-:R-:W-:Y:S01]  /*9570*/  HMMA.16816.F32.BF16 R80, R100, R120, R80 ;  /* 0x000000786450723c */ /* 0x010fe20000041850 */
[----:B------:R-:W-:Y:S01]  /*9580*/  F2FP.BF16.F32.PACK_AB R120, R184, R181 ;  /* 0x000000b5b878723e */ /* 0x000fe200000010ff */
[----:B------:R-:W-:Y:S01]  /*9590*/  FADD.FTZ R181, R181, R178 ;  /* 0x000000b2b5b57221 */ /* 0x000fe20000010000 */
[----:B---3--:R-:W-:Y:S01]  /*95a0*/  F2FP.BF16.F32.PACK_AB R121, R192, R191 ;  /* 0x000000bfc079723e */ /* 0x008fe200000010ff */
[----:B------:R-:W-:-:S02]  /*95b0*/  FADD.FTZ R191, R191, R182 ;  /* 0x000000b6bfbf7221 */ /* 0x000fc40000010000 */
[----:B------:R-:W-:Y:S02]  /*95c0*/  FADD.FTZ R184, R184, R181 ;  /* 0x000000b5b8b87221 */ /* 0x000fe40000010000 */
[C---:B------:R-:W-:Y:S01]  /*95d0*/  HMMA.16816.F32.BF16 R84, R100.reuse, R122, R84 ;  /* 0x0000007a6454723c */ /* 0x040fe20000041854 */
[----:B------:R-:W-:Y:S01]  /*95e0*/  F2FP.BF16.F32.PACK_AB R122, R206, R183 ;  /* 0x000000b7ce7a723e */ /* 0x000fe200000010ff */
[----:B------:R-:W-:Y:S01]  /*95f0*/  FADD.FTZ R192, R192, R191 ;  /* 0x000000bfc0c07221 */ /* 0x000fe20000010000 */
[----:B-----5:R-:W-:Y:S01]  /*9600*/  F2FP.BF16.F32.PACK_AB R123, R202, R193 ;  /* 0x000000c1ca7b723e */ /* 0x020fe200000010ff */
[----:B------:R-:W-:Y:S02]  /*9610*/  FADD.FTZ R183, R183, R184 ;  /* 0x000000b8b7b77221 */ /* 0x000fe40000010000 */
[----:B------:R-:W-:Y:S02]  /*9620*/  FADD.FTZ R193, R193, R192 ;  /* 0x000000c0c1c17221 */ /* 0x000fe40000010000 */
[----:B------:R-:W-:Y:S01]  /*9630*/  HMMA.16816.F32.BF16 R24, R100, R128, R24 ;  /* 0x000000806418723c */ /* 0x000fe20000041818 */
[----:B------:R-:W-:Y:S01]  /*9640*/  FADD.FTZ R183, R206, R183 ;  /* 0x000000b7ceb77221 */ /* 0x000fe20000010000 */
[----:B------:R-:W-:Y:S01]  /*9650*/  FADD.FTZ R202, R202, R193 ;  /* 0x000000c1caca7221 */ /* 0x000fe20000010000 */
[----:B------:R-:W-:-:S05]  /*9660*/  IADD3 R206, PT, PT, R0, -0x3, RZ ;  /* 0xfffffffd00ce7810 */ /* 0x000fca0007ffe0ff */
[----:B------:R-:W-:Y:S08]  /*9670*/  HMMA.16816.F32.BF16 R136, R120, R132, R16 ;  /* 0x000000847888723c */ /* 0x000ff00000041810 */
[C---:B------:R-:W-:Y:S01]  /*9680*/  HMMA.16816.F32.BF16 R28, R100.reuse, R130, R28 ;  /* 0x00000082641c723c */ /* 0x040fe2000004181c */
[----:B------:R-:W-:Y:S07]  /*9690*/  LDSM.16.MT88.4 R128, [R171+0x3000] ;  /* 0x00300000ab80783b */ /* 0x000fee0000004200 */
[C---:B------:R-:W-:Y:S01]  /*96a0*/  HMMA.16816.F32.BF16 R32, R100.reuse, R124, R32 ;  /* 0x0000007c6420723c */ /* 0x040fe20000041820 */
[----:B------:R-:W-:Y:S07]  /*96b0*/  LDSM.16.MT88.4 R124, [R189+0xf000] ;  /* 0x00f00000bd7c783b */ /* 0x000fee0000004200 */
[C---:B------:R-:W-:Y:S08]  /*96c0*/  HMMA.16816.F32.BF16 R64, R100.reuse, R104, R64 ;  /* 0x000000686440723c */ /* 0x040ff00000041840 */
[C---:B------:R-:W-:Y:S08]  /*96d0*/  HMMA.16816.F32.BF16 R68, R100.reuse, R106, R68 ;  /* 0x0000006a6444723c */ /* 0x040ff00000041844 */
[C---:B------:R-:W-:Y:S08]  /*96e0*/  HMMA.16816.F32.BF16 R72, R100.reuse, R112, R72 ;  /* 0x000000706448723c */ /* 0x040ff00000041848 */
[----:B------:R-:W-:Y:S01]  /*96f0*/  HMMA.16816.F32.BF16 R76, R100, R114, R76 ;  /* 0x00000072644c723c */ /* 0x000fe2000004184c */
[----:B------:R-:W2:Y:S07]  /*9700*/  LDSM.16.MT88.4 R112, [R189+0xd000] ;  /* 0x00d00000bd70783b */ /* 0x000eae0000004200 */
[----:B------:R-:W-:Y:S08]  /*9710*/  HMMA.16816.F32.BF16 R132, R120, R134, R20 ;  /* 0x000000867884723c */ /* 0x000ff00000041814 */
[C---:B-1----:R-:W-:Y:S08]  /*9720*/  HMMA.16816.F32.BF16 R88, R100.reuse, R108, R88 ;  /* 0x0000006c6458723c */ /* 0x042ff00000041858 */
[----:B------:R-:W-:Y:S01]  /*9730*/  HMMA.16816.F32.BF16 R104, R100, R110, R92 ;  /* 0x0000006e6468723c */ /* 0x000fe2000004185c */
[----:B------:R-:W1:Y:S07]  /*9740*/  LDSM.16.MT88.4 R92, [R172+0xf000] ;  /* 0x00f00000ac5c783b */ /* 0x000e6e0000004200 */
[----:B------:R-:W-:Y:S01]  /*9750*/  HMMA.16816.F32.BF16 R20, R120, R142, R36 ;  /* 0x0000008e7814723c */ /* 0x000fe20000041824 */
[----:B------:R-:W3:Y:S07]  /*9760*/  LDSM.16.MT88.4 R36, [R172+0x11000] ;  /* 0x01100000ac24783b */ /* 0x000eee0000004200 */
[C---:B------:R-:W-:Y:S01]  /*9770*/  HMMA.16816.F32.BF16 R108, R100.reuse, R116, R96 ;  /* 0x00000074646c723c */ /* 0x040fe20000041860 */
[----:B------:R-:W4:Y:S07]  /*9780*/  LDSM.16.MT88.4 R96, [R170+0x3000] ;  /* 0x00300000aa60783b */ /* 0x000f2e0000004200 */
[----:B------:R-:W-:Y:S01]  /*9790*/  HMMA.16816.F32.BF16 R116, R100, R118, R4 ;  /* 0x000000766474723c */ /* 0x000fe20000041804 */
[----:B------:R-:W5:Y:S07]  /*97a0*/  LDSM.16.MT88.4 R100, [R189+0x11000] ;  /* 0x01100000bd64783b */ /* 0x000f6e0000004200 */
[C---:B--2---:R-:W-:Y:S08]  /*97b0*/  HMMA.16816.F32.BF16 R8, R120.reuse, R112, R8 ;  /* 0x000000707808723c */ /* 0x044ff00000041808 */
[C---:B------:R-:W-:Y:S08]  /*97c0*/  HMMA.16816.F32.BF16 R12, R120.reuse, R114, R12 ;  /* 0x00000072780c723c */ /* 0x040ff0000004180c */
[C---:B------:R-:W-:Y:S01]  /*97d0*/  HMMA.16816.F32.BF16 R16, R120.reuse, R124, R40 ;  /* 0x0000007c7810723c */ /* 0x040fe20000041828 */
[----:B------:R-:W2:Y:S07]  /*97e0*/  LDSM.16.MT88.4 R40, [R170+0x5000] ;  /* 0x00500000aa28783b */ /* 0x000eae0000004200 */
[C---:B------:R-:W-:Y:S08]  /*97f0*/  HMMA.16816.F32.BF16 R56, R120.reuse, R128, R56 ;  /* 0x000000807838723c */ /* 0x040ff00000041838 */
[C---:B------:R-:W-:Y:S08]  /*9800*/  HMMA.16816.F32.BF16 R60, R120.reuse, R130, R60 ;  /* 0x00000082783c723c */ /* 0x040ff0000004183c */
[----:B------:R-:W-:Y:S01]  /*9810*/  HMMA.16816.F32.BF16 R112, R120, R144, R24 ;  /* 0x000000907870723c */ /* 0x000fe20000041818 */
[----:B------:R-:W-:Y:S01]  /*9820*/  F2FP.BF16.F32.PACK_AB R144, R197, R174 ;  /* 0x000000aec590723e */ /* 0x000fe200000010ff */
[----:B------:R-:W-:Y:S01]  /*9830*/  FADD.FTZ R174, R174, R183 ;  /* 0x000000b7aeae7221 */ /* 0x000fe20000010000 */
[----:B------:R-:W-:Y:S01]  /*9840*/  F2FP.BF16.F32.PACK_AB R145, R214, R203 ;  /* 0x000000cbd691723e */ /* 0x000fe200000010ff */
[----:B------:R-:W-:-:S02]  /*9850*/  FADD.FTZ R203, R203, R202 ;  /* 0x000000cacbcb7221 */ /* 0x000fc40000010000 */
[----:B------:R-:W-:Y:S02]  /*9860*/  FADD.FTZ R174, R197, R174 ;  /* 0x000000aec5ae7221 */ /* 0x000fe40000010000 */
[----:B-1----:R-:W-:Y:S01]  /*9870*/  HMMA.16816.F32.BF16 R48, R120, R92, R48 ;  /* 0x0000005c7830723c */ /* 0x002fe20000041830 */
[----:B------:R-:W-:-:S07]  /*9880*/  FADD.FTZ R214, R214, R203 ;  /* 0x000000cbd6d67221 */ /* 0x000fce0000010000 */
[C---:B------:R-:W-:Y:S08]  /*9890*/  HMMA.16816.F32.BF16 R52, R120.reuse, R94, R52 ;  /* 0x0000005e7834723c */ /* 0x040ff00000041834 */
[C---:B---3--:R-:W-:Y:S08]  /*98a0*/  HMMA.16816.F32.BF16 R128, R120.reuse, R36, R80 ;  /* 0x000000247880723c */ /* 0x048ff00000041850 */
[C---:B----4-:R-:W-:Y:S01]  /*98b0*/  HMMA.16816.F32.BF16 R24, R120.reuse, R96, R64 ;  /* 0x000000607818723c */ /* 0x050fe20000041840 */
[----:B------:R-:W-:Y:S07]  /*98c0*/  LDSM.16.MT88.4 R64, [R170+0x1800] ;  /* 0x00180000aa40783b */ /* 0x000fee0000004200 */
[C---:B------:R-:W-:Y:S01]  /*98d0*/  HMMA.16816.F32.BF16 R92, R120.reuse, R98, R68 ;  /* 0x00000062785c723c */ /* 0x040fe20000041844 */
[----:B------:R-:W-:Y:S07]  /*98e0*/  LDSM.16.MT88.4 R68, [R189+0xf800] ;  /* 0x00f80000bd44783b */ /* 0x000fee0000004200 */
[C---:B------:R-:W-:Y:S01]  /*98f0*/  HMMA.16816.F32.BF16 R80, R120.reuse, R38, R84 ;  /* 0x000000267850723c */ /* 0x040fe20000041854 */
[----:B------:R-:W1:Y:S04]  /*9900*/  LDSM.16.MT88.4 R84, [R171+0x3800] ;  /* 0x00380000ab54783b */ /* 0x000e680000004200 */
[----:B------:R-:W-:Y:S03]  /*9910*/  LDSM.16.MT88.4 R36, [R171+0x5800] ;  /* 0x00580000ab24783b */ /* 0x000fe60000004200 */
[C---:B------:R-:W-:Y:S01]  /*9920*/  HMMA.16816.F32.BF16 R4, R120.reuse, R126, R44 ;  /* 0x0000007e7804723c */ /* 0x040fe2000004182c */
[----:B------:R-:W3:Y:S04]  /*9930*/  LDSM.16.MT88.4 R124, [R171+0x5000] ;  /* 0x00500000ab7c783b */ /* 0x000ee80000004200 */
[----:B------:R-:W-:Y:S03]  /*9940*/  LDSM.16.MT88.4 R44, [R172+0xd800] ;  /* 0x00d80000ac2c783b */ /* 0x000fe60000004200 */
[C---:B-----5:R-:W-:Y:S08]  /*9950*/  HMMA.16816.F32.BF16 R96, R120.reuse, R100, R72 ;  /* 0x000000647860723c */ /* 0x060ff00000041848 */
[C---:B------:R-:W-:Y:S01]  /*9960*/  HMMA.16816.F32.BF16 R100, R120.reuse, R102, R76 ;  /* 0x000000667864723c */ /* 0x040fe2000004184c */
[----:B------:R-:W4:Y:S07]  /*9970*/  LDSM.16.MT88.4 R76, [R172+0xf800] ;  /* 0x00f80000ac4c783b */ /* 0x000f2e0000004200 */
[C---:B------:R-:W-:Y:S08]  /*9980*/  HMMA.16816.F32.BF16 R32, R120.reuse, R140, R32 ;  /* 0x0000008c7820723c */ /* 0x040ff00000041820 */
[----:B------:R-:W-:Y:S01]  /*9990*/  HMMA.16816.F32.BF16 R28, R120, R146, R28 ;  /* 0x00000092781c723c */ /* 0x000fe2000004181c */
[----:B------:R-:W-:Y:S01]  /*99a0*/  F2FP.BF16.F32.PACK_AB R146, R212, R201 ;  /* 0x000000c9d492723e */ /* 0x000fe200000010ff */
[----:B------:R-:W-:Y:S01]  /*99b0*/  FADD.FTZ R201, R201, R174 ;  /* 0x000000aec9c97221 */ /* 0x000fe20000010000 */
[----:B------:R-:W-:Y:S01]  /*99c0*/  F2FP.BF16.F32.PACK_AB R147, R216, R207 ;  /* 0x000000cfd893723e */ /* 0x000fe200000010ff */
[----:B------:R-:W-:-:S02]  /*99d0*/  FADD.FTZ R207, R207, R214 ;  /* 0x000000d6cfcf7221 */ /* 0x000fc40000010000 */
[----:B------:R-:W-:Y:S02]  /*99e0*/  FADD.FTZ R211, R212, R201 ;  /* 0x000000c9d4d37221 */ /* 0x000fe40000010000 */
[----:B--2---:R-:W-:Y:S01]  /*99f0*/  HMMA.16816.F32.BF16 R140, R120, R40, R108 ;  /* 0x00000028788c723c */ /* 0x004fe2000004186c */
[----:B------:R-:W-:-:S07]  /*9a00*/  FADD.FTZ R209, R216, R207 ;  /* 0x000000cfd8d17221 */ /* 0x000fce0000010000 */
[C---:B------:R-:W-:Y:S08]  /*9a10*/  HMMA.16816.F32.BF16 R108, R144.reuse, R158, R80 ;  /* 0x0000009e906c723c */ /* 0x040ff00000041850 */
[----:B-1----:R-:W-:Y:S08]  /*9a20*/  HMMA.16816.F32.BF16 R80, R144, R84, R56 ;  /* 0x000000549050723c */ /* 0x002ff00000041838 */
[----:B---3--:R-:W-:Y:S08]  /*9a30*/  HMMA.16816.F32.BF16 R88, R120, R124, R88 ;  /* 0x0000007c7858723c */ /* 0x008ff00000041858 */
[----:B------:R-:W-:Y:S08]  /*9a40*/  HMMA.16816.F32.BF16 R84, R144, R86, R60 ;  /* 0x000000569054723c */ /* 0x000ff0000004183c */
[----:B------:R-:W-:Y:S08]  /*9a50*/  HMMA.16816.F32.BF16 R124, R120, R126, R104 ;  /* 0x0000007e787c723c */ /* 0x000ff00000041868 */
[C---:B----4-:R-:W-:Y:S08]  /*9a60*/  HMMA.16816.F32.BF16 R72, R144.reuse, R76, R48 ;  /* 0x0000004c9048723c */ /* 0x050ff00000041830 */
[C---:B------:R-:W-:Y:S08]  /*9a70*/  HMMA.16816.F32.BF16 R56, R144.reuse, R64, R32 ;  /* 0x000000409038723c */ /* 0x040ff00000041820 */
[----:B------:R-:W-:Y:S08]  /*9a80*/  HMMA.16816.F32.BF16 R60, R144, R66, R20 ;  /* 0x00000042903c723c */ /* 0x000ff00000041814 */
[----:B------:R-:W-:Y:S01]  /*9a90*/  HMMA.16816.F32.BF16 R120, R120, R42, R116 ;  /* 0x0000002a7878723c */ /* 0x000fe20000041874 */
[----:B------:R-:W1:Y:S07]  /*9aa0*/  LDSM.16.MT88.4 R116, [R170+0x3800] ;  /* 0x00380000aa74783b */ /* 0x000e6e0000004200 */
[C---:B------:R-:W-:Y:S08]  /*9ab0*/  HMMA.16816.F32.BF16 R76, R144.reuse, R78, R52 ;  /* 0x0000004e904c723c */ /* 0x040ff00000041834 */
[C---:B------:R-:W-:Y:S08]  /*9ac0*/  HMMA.16816.F32.BF16 R64, R144.reuse, R68, R16 ;  /* 0x000000449040723c */ /* 0x040ff00000041810 */
[C---:B------:R-:W-:Y:S01]  /*9ad0*/  HMMA.16816.F32.BF16 R52, R144.reuse, R154, R28 ;  /* 0x0000009a9034723c */ /* 0x040fe2000004181c */
[----:B------:R-:W2:Y:S07]  /*9ae0*/  LDSM.16.MT88.4 R28, [R189+0x11800] ;  /* 0x01180000bd1c783b */ /* 0x000eae0000004200 */
[C---:B------:R-:W-:Y:S01]  /*9af0*/  HMMA.16816.F32.BF16 R68, R144.reuse, R70, R4 ;  /* 0x000000469044723c */ /* 0x040fe20000041804 */
[----:B------:R-:W3:Y:S07]  /*9b00*/  LDSM.16.MT88.4 R4, [R170+0x5800] ;  /* 0x00580000aa04783b */ /* 0x000eee0000004200 */
[C---:B------:R-:W-:Y:S08]  /*9b10*/  HMMA.16816.F32.BF16 R48, R144.reuse, R152, R112 ;  /* 0x000000989030723c */ /* 0x040ff00000041870 */
[C---:B------:R-:W-:Y:S08]  /*9b20*/  HMMA.16816.F32.BF16 R112, R144.reuse, R36, R88 ;  /* 0x000000249070723c */ /* 0x040ff00000041858 */
[C---:B------:R-:W-:Y:S08]  /*9b30*/  HMMA.16816.F32.BF16 R104, R144.reuse, R156, R128 ;  /* 0x0000009c9068723c */ /* 0x040ff00000041880 */
[C---:B------:R-:W-:Y:S08]  /*9b40*/  HMMA.16816.F32.BF16 R124, R144.reuse, R38, R124 ;  /* 0x00000026907c723c */ /* 0x040ff0000004187c */
[C---:B-1----:R-:W-:Y:S08]  /*9b50*/  HMMA.16816.F32.BF16 R88, R144.reuse, R116, R24 ;  /* 0x000000749058723c */ /* 0x042ff00000041818 */
[C---:B------:R-:W-:Y:S08]  /*9b60*/  HMMA.16816.F32.BF16 R92, R144.reuse, R118, R92 ;  /* 0x00000076905c723c */ /* 0x040ff0000004185c */
[C---:B------:R-:W-:Y:S08]  /*9b70*/  HMMA.16816.F32.BF16 R128, R144.reuse, R148, R8 ;  /* 0x000000949080723c */ /* 0x040ff00000041808 */
[C---:B------:R-:W-:Y:S08]  /*9b80*/  HMMA.16816.F32.BF16 R36, R144.reuse, R150, R12 ;  /* 0x000000969024723c */ /* 0x040ff0000004180c */
[C---:B--2---:R-:W-:Y:S08]  /*9b90*/  HMMA.16816.F32.BF16 R96, R144.reuse, R28, R96 ;  /* 0x0000001c9060723c */ /* 0x044ff00000041860 */
[C---:B------:R-:W-:Y:S08]  /*9ba0*/  HMMA.16816.F32.BF16 R100, R144.reuse, R30, R100 ;  /* 0x0000001e9064723c */ /* 0x040ff00000041864 */
[C---:B---3--:R-:W-:Y:S08]  /*9bb0*/  HMMA.16816.F32.BF16 R116, R144.reuse, R4, R140 ;  /* 0x000000049074723c */ /* 0x048ff0000004188c */
[C---:B------:R-:W-:Y:S08]  /*9bc0*/  HMMA.16816.F32.BF16 R120, R144.reuse, R6, R120 ;  /* 0x000000069078723c */ /* 0x040ff00000041878 */
[C---:B------:R-:W-:Y:S08]  /*9bd0*/  HMMA.16816.F32.BF16 R40, R144.reuse, R44, R136 ;  /* 0x0000002c9028723c */ /* 0x040ff00000041888 */
[----:B------:R-:W-:Y:S01]  /*9be0*/  HMMA.16816.F32.BF16 R44, R144, R46, R132 ;  /* 0x0000002e902c723c */ /* 0x000fe20000041884 */
[----:B------:R-:W-:-:S15]  /*9bf0*/  MOV R132, R165 ;  /* 0x000000a500847202 */ /* 0x000fde0000000f00 */
[----:B------:R-:W-:-:S04]  /*9c00*/  NOP ;  /* 0x0000000000007918 */ /* 0x000fc80000000000 */
.L_x_486:
[----:B------:R-:W-:-:S13]  /*9c10*/  ISETP.GE.AND P2, PT, R206, RZ, PT ;  /* 0x000000ffce00720c */ /* 0x000fda0003f46270 */
[----:B------:R-:W-:Y:S05]  /*9c20*/  @!P2 BRA `(.L_x_492) ;  /* 0x000000380028a947 */ /* 0x000fea0003800000 */
[----:B------:R-:W1:Y:S01]  /*9c30*/  S2UR UR5, SR_CgaCtaId ;  /* 0x00000000000579c3 */ /* 0x000e620000008800 */
[----:B------:R-:W-:Y:S01]  /*9c40*/  UISETP.NE.U32.AND UP0, UPT, UR8, URZ, UPT ;  /* 0x000000ff0800728c */ /* 0x000fe2000bf05070 */
[----:B------:R-:W-:Y:S01]  /*9c50*/  IMAD.MOV.U32 R184, RZ, RZ, 0x20 ;  /* 0x00000020ffb87424 */ /* 0x000fe200078e00ff */
[----:B------:R-:W-:Y:S01]  /*9c60*/  LEA R207, R206, 0x40, 0x6 ;  /* 0x00000040cecf7811 */ /* 0x000fe200078e30ff */
[----:B------:R-:W-:Y:S01]  /*9c70*/  IMAD.MOV.U32 R0, RZ, RZ, R3 ;  /* 0x000000ffff007224 */ /* 0x000fe200078e0003 */
[----:B------:R-:W-:Y:S01]  /*9c80*/  UISETP.NE.AND.EX UP0, UPT, UR9, URZ, UPT, UP0 ;  /* 0x000000ff0900728c */ /* 0x000fe2000bf05300 */
[----:B------:R-:W-:Y:S01]  /*9c90*/  IMAD.MOV.U32 R133, RZ, RZ, R132 ;  /* 0x000000ffff857224 */ /* 0x000fe200078e0084 */
[----:B------:R-:W-:Y:S01]  /*9ca0*/  SEL R184, R184, 0xffffffe0, !P1 ;  /* 0xffffffe0b8b87807 */ /* 0x000fe20004800000 */
[C---:B------:R-:W-:Y:S01]  /*9cb0*/  VIADD R201, R189.reuse, 0xc040 ;  /* 0x0000c040bdc97836 */ /* 0x040fe20000000000 */
[----:B------:R-:W-:Y:S01]  /*9cc0*/  IADD3 R206, PT, PT, R206, 0x1, RZ ;  /* 0x00000001cece7810 */ /* 0x000fe20007ffe0ff */
[----:B------:R-:W-:Y:S01]  /*9cd0*/  UMOV UR11, 0x400 ;  /* 0x00000400000b7882 */ /* 0x000fe20000000000 */
[----:B------:R-:W-:Y:S01]  /*9ce0*/  IADD3 R202, PT, PT, R189, 0xc000, RZ ;  /* 0x0000c000bdca7810 */ /* 0x000fe20007ffe0ff */
[----:B------:R-:W-:Y:S01]  /*9cf0*/  IMAD.IADD R184, R184, 0x1, R189 ;  /* 0x00000001b8b87824 */ /* 0x000fe200078e02bd */
[----:B------:R-:W-:Y:S01]  /*9d00*/  PLOP3.LUT P4, PT, PT, PT, UP0, 0x80, 0x8 ;  /* 0x000000000008781c */ /* 0x000fe20003f8f008 */
[----:B------:R-:W2:Y:S01]  /*9d10*/  LDCU UR10, c[0x0][0x440] ;  /* 0x00008800ff0a77ac */ /* 0x000ea20008000800 */
[----:B------:R-:W-:Y:S01]  /*9d20*/  MOV R203, RZ ;  /* 0x000000ff00cb7202 */ /* 0x000fe20000000f00 */
[----:B------:R-:W3:Y:S01]  /*9d30*/  LDCU UR4, c[0x0][0x45c] ;  /* 0x00008b80ff0477ac */ /* 0x000ee20008000800 */
[----:B------:R-:W4:Y:S01]  /*9d40*/  LDCU.64 UR6, c[0x0][0x3a0] ;  /* 0x00007400ff0677ac */ /* 0x000f220008000a00 */
[----:B------:R-:W2:Y:S01]  /*9d50*/  LDCU.64 UR8, c[0x0][0x3a8] ;  /* 0x00007500ff0877ac */ /* 0x000ea20008000a00 */
[----:B-1----:R-:W-:-:S12]  /*9d60*/  ULEA UR5, UR5, UR11, 0x18 ;  /* 0x0000000b05057291 */ /* 0x002fd8000f8ec0ff */
.L_x_496:
[----:B------:R-:W-:Y:S01]  /*9d70*/  @!P4 IADD3 R7, P0, PT, RZ, -R203, RZ ;  /* 0x800000cbff07c210 */ /* 0x000fe20007f1e0ff */
[----:B------:R-:W-:Y:S01]  /*9d80*/  IMAD.SHL.U32 R6, R188, 0x8, RZ ;  /* 0x00000008bc067824 */ /* 0x000fe200078e00ff */
[----:B------:R-:W1:Y:S01]  /*9d90*/  @!P4 LDC R172, c[0x0][0x3c0] ;  /* 0x0000f000ffaccb82 */ /* 0x000e620000000800 */
[----:B------:R-:W-:Y:S04]  /*9da0*/  DEPBAR.LE SB0, 0x0 ;  /* 0x000080000000791a */ /* 0x000fe80000000000 */
[C---:B------:R-:W-:Y:S03]  /*9db0*/  LOP3.LUT R213, R6.reuse, 0x1f8, RZ, 0xc0, !PT ;  /* 0x000001f806d57812 */ /* 0x040fe600078ec0ff */
[----:B------:R-:W3:Y:S01]  /*9dc0*/  LDC R175, c[0x0][0x3c4] ;  /* 0x0000f100ffaf7b82 */ /* 0x000ee20000000800 */
[----:B------:R-:W-:Y:S07]  /*9dd0*/  LOP3.LUT R186, R6, 0x38, RZ, 0xc0, !PT ;  /* 0x0000003806ba7812 */ /* 0x000fee00078ec0ff */
[----:B------:R-:W-:Y:S01]  /*9de0*/  BAR.SYNC.DEFER_BLOCKING 0x0 ;  /* 0x0000000000007b1d */ /* 0x000fe20000010000 */
[----:B------:R-:W-:Y:S02]  /*9df0*/  LOP3.LUT R213, R213, 0x38, R188, 0x78, !PT ;  /* 0x00000038d5d57812 */ /* 0x000fe400078e78bc */
[C---:B------:R-:W-:Y:S02]  /*9e00*/  LOP3.LUT R210, R186.reuse, 0x40, RZ, 0xfc, !PT ;  /* 0x00000040bad27812 */ /* 0x040fe400078efcff */
[----:B------:R-:W-:Y:S02]  /*9e10*/  LOP3.LUT R213, R213, 0x1e00, R6, 0xf8, !PT ;  /* 0x00001e00d5d57812 */ /* 0x000fe400078ef806 */
[C---:B------:R-:W-:Y:S02]  /*9e20*/  LOP3.LUT R208, R186.reuse, 0x80, RZ, 0xfc, !PT ;  /* 0x00000080bad07812 */ /* 0x040fe400078efcff */
[----:B--2---:R-:W-:Y:S02]  /*9e30*/  ISETP.GE.AND P3, PT, R186, UR10, PT ;  /* 0x0000000aba007c0c */ /* 0x004fe4000bf66270 */
[----:B------:R-:W-:Y:S02]  /*9e40*/  ISETP.GE.AND P2, PT, R210, UR10, PT ;  /* 0x0000000ad2007c0c */ /* 0x000fe4000bf46270 */
[----:B------:R-:W-:Y:S02]  /*9e50*/  ISETP.GE.AND P1, PT, R208, UR10, PT ;  /* 0x0000000ad0007c0c */ /* 0x000fe4000bf26270 */
[----:B------:R-:W-:Y:S01]  /*9e60*/  LEA R213, R213, UR5, 0x1 ;  /* 0x00000005d5d57c11 */ /* 0x000fe2000f8e08ff */
[----:B-1----:R-:W-:Y:S04]  /*9e70*/  @!P4 IMAD.SHL.U32 R6, R172, 0x40, RZ ;  /* 0x00000040ac06c824 */ /* 0x002fe800078e00ff */
[----:B------:R-:W-:Y:S05]  /*9e80*/  @!P4 IMAD.X R6, RZ, RZ, ~R6, P0 ;  /* 0x000000ffff06c224 */ /* 0x000fea00000e0e06 */
[----:B------:R-:W-:Y:S01]  /*9e90*/  @!P4 SHF.R.S64 R7, R7, 0x1f, R6 ;  /* 0x0000001f0707c819 */ /* 0x000fe20000001006 */
[----:B------:R-:W1:Y:S02]  /*9ea0*/  S2R R188, SR_TID.X ;  /* 0x0000000000bc7919 */ /* 0x000e640000002100 */
[----:B-1----:R-:W-:Y:S01]  /*9eb0*/  SHF.R.U32.HI R190, RZ, 0x1, R188 ;  /* 0x00000001ffbe7819 */ /* 0x002fe200000116bc */
[C---:B------:R-:W-:Y:S02]  /*9ec0*/  IMAD.SHL.U32 R3, R188.reuse, 0x40, RZ ;  /* 0x00000040bc037824 */ /* 0x040fe400078e00ff */
[----:B------:R-:W-:Y:S01]  /*9ed0*/  IMAD.SHL.U32 R8, R188, 0x20, RZ ;  /* 0x00000020bc087824 */ /* 0x000fe200078e00ff */
[----:B------:R-:W-:Y:S02]  /*9ee0*/  LOP3.LUT R2, R190, 0x8, RZ, 0xc0, !PT ;  /* 0x00000008be027812 */ /* 0x000fe400078ec0ff */
[--C-:B------:R-:W-:Y:S02]  /*9ef0*/  LOP3.LUT R5, R186, 0x1c0, R3.reuse, 0xf8, !PT ;  /* 0x000001c0ba057812 */ /* 0x100fe400078ef803 */
[----:B------:R-:W-:Y:S01]  /*9f00*/  LOP3.LUT R187, R8, 0x7c00, RZ, 0xc0, !PT ;  /* 0x00007c0008bb7812 */ /* 0x000fe200078ec0ff */
[----:B------:R-:W-:Y:S01]  /*9f10*/  IMAD.MOV.U32 R8, RZ, RZ, R198 ;  /* 0x000000ffff087224 */ /* 0x000fe200078e00c6 */
[----:B------:R-:W-:Y:S02]  /*9f20*/  LOP3.LUT R193, R3, 0x400, RZ, 0xc0, !PT ;  /* 0x0000040003c17812 */ /* 0x000fe400078ec0ff */
[----:B------:R-:W-:Y:S02]  /*9f30*/  LOP3.LUT R4, R5, 0x8, R188, 0x78, !PT ;  /* 0x0000000805047812 */ /* 0x000fe400078e78bc */
[----:B------:R-:W-:Y:S02]  /*9f40*/  LOP3.LUT R3, R187, 0x200, R3, 0xf8, !PT ;  /* 0x00000200bb037812 */ /* 0x000fe400078ef803 */
[----:B------:R-:W-:Y:S01]  /*9f50*/  @!P4 IADD3 R198, P0, PT, R198, R7, RZ ;  /* 0x00000007c6c6c210 */ /* 0x000fe20007f1e0ff */
[----:B------:R-:W-:Y:S01]  /*9f60*/  IMAD.MOV.U32 R7, RZ, RZ, R199 ;  /* 0x000000ffff077224 */ /* 0x000fe200078e00c7 */
[----:B------:R-:W-:Y:S01]  /*9f70*/  LOP3.LUT R2, R3, R5, R2, 0xf6, !PT ;  /* 0x0000000503027212 */ /* 0x000fe200078ef602 */
[----:B------:R-:W-:Y:S01]  /*9f80*/  IMAD R193, R4, 0x2, R193 ;  /* 0x0000000204c17824 */ /* 0x000fe200078e02c1 */
[----:B------:R-:W-:Y:S01]  /*9f90*/  @!P4 LEA.HI.X.SX32 R199, R6, R199, 0x1, P0 ;  /* 0x000000c706c7c211 */ /* 0x000fe200000f0eff */
[----:B---3--:R-:W-:Y:S08]  /*9fa0*/  @!P4 BRA `(.L_x_493) ;  /* 0x0000000000f4c947 */ /* 0x008ff00003800000 */
[----:B------:R-:W-:Y:S01]  /*9fb0*/  VIADD R9, R207, 0xffffffc0 ;  /* 0xffffffc0cf097836 */ /* 0x000fe20000000000 */
[----:B------:R-:W1:Y:S01]  /*9fc0*/  LDC R4, c[0x0][0x4f0] ;  /* 0x00013c00ff047b82 */ /* 0x000e620000000800 */
[----:B------:R-:W-:Y:S03]  /*9fd0*/  MOV R12, RZ ;  /* 0x000000ff000c7202 */ /* 0x000fe60000000f00 */
[----:B------:R-:W-:Y:S04]  /*9fe0*/  IABS R10, R9 ;  /* 0x00000009000a7213 */ /* 0x000fe80000000000 */
[----:B------:R-:W2:Y:S01]  /*9ff0*/  LDC.64 R172, c[0x0][0x3c0] ;  /* 0x0000f000ffac7b82 */ /* 0x000ea20000000a00 */
[-C--:B-1----:R-:W-:Y:S02]  /*a000*/  IABS R5, R4.reuse ;  /* 0x0000000400057213 */ /* 0x082fe40000000000 */
[----:B------:R-:W-:Y:S02]  /*a010*/  LOP3.LUT R9, R9, R4, RZ, 0x3c, !PT ;  /* 0x0000000409097212 */ /* 0x000fe400078e3cff */
[----:B------:R-:W1:Y:S10]  /*a020*/  I2F.RP R11, R5 ;  /* 0x00000005000b7306 */ /* 0x000e740000209400 */
[----:B-1----:R-:W1:Y:S02]  /*a030*/  MUFU.RCP R3, R11 ;  /* 0x0000000b00037308 */ /* 0x002e640000001000 */
[----:B-1----:R-:W-:Y:S08]  /*a040*/  VIADD R13, R3, 0xffffffe ;  /* 0x0ffffffe030d7836 */ /* 0x002ff00000000000 */
[----:B------:R-:W1:Y:S02]  /*a050*/  F2I.FTZ.U32.TRUNC.NTZ R13, R13 ;  /* 0x0000000d000d7305 */ /* 0x000e64000021f000 */
[--C-:B-1----:R-:W-:Y:S04]  /*a060*/  IMAD.MOV R6, RZ, RZ, -R13.reuse ;  /* 0x000000ffff067224 */ /* 0x102fe800078e0a0d */
[----:B------:R-:W-:Y:S04]  /*a070*/  IMAD R3, R6, R5, RZ ;  /* 0x0000000506037224 */ /* 0x000fe800078e02ff */
[----:B------:R-:W-:Y:S01]  /*a080*/  IMAD.HI.U32 R3, R13, R3, R12 ;  /* 0x000000030d037227 */ /* 0x000fe200078e000c */
[----:B------:R-:W-:Y:S05]  /*a090*/  IABS R12, R207 ;  /* 0x000000cf000c7213 */ /* 0x000fea0000000000 */
[C---:B------:R-:W-:Y:S04]  /*a0a0*/  IMAD.HI.U32 R11, R3.reuse, R10, RZ ;  /* 0x0000000a030b7227 */ /* 0x040fe800078e00ff */
[----:B------:R-:W-:Y:S02]  /*a0b0*/  IMAD.MOV R6, RZ, RZ, -R11 ;  /* 0x000000ffff067224 */ /* 0x000fe400078e0a0b */
[----:B------:R-:W-:Y:S04]  /*a0c0*/  IMAD.HI.U32 R3, R3, R12, RZ ;  /* 0x0000000c03037227 */ /* 0x000fe800078e00ff */
[C---:B------:R-:W-:Y:S02]  /*a0d0*/  IMAD R10, R5.reuse, R6, R10 ;  /* 0x00000006050a7224 */ /* 0x040fe400078e020a */
[----:B------:R-:W-:Y:S03]  /*a0e0*/  IMAD.MOV R6, RZ, RZ, -R3 ;  /* 0x000000ffff067224 */ /* 0x000fe600078e0a03 */
[C---:B------:R-:W-:Y:S01]  /*a0f0*/  ISETP.GT.U32.AND P0, PT, R5.reuse, R10, PT ;  /* 0x0000000a0500720c */ /* 0x040fe20003f04070 */
[C---:B------:R-:W-:Y:S01]  /*a100*/  IMAD R12, R5.reuse, R6, R12 ;  /* 0x00000006050c7224 */ /* 0x040fe200078e020c */
[----:B------:R-:W-:Y:S04]  /*a110*/  LOP3.LUT R6, RZ, R4, RZ, 0x33, !PT ;  /* 0x00000004ff067212 */ /* 0x000fe800078e33ff */
[----:B------:R-:W-:Y:S07]  /*a120*/  ISETP.GT.U32.AND P5, PT, R5, R12, PT ;  /* 0x0000000c0500720c */ /* 0x000fee0003fa4070 */
[----:B------:R-:W-:Y:S02]  /*a130*/  @!P0 IMAD.IADD R10, R10, 0x1, -R5 ;  /* 0x000000010a0a8824 */ /* 0x000fe400078e0a05 */
[----:B------:R-:W-:Y:S03]  /*a140*/  @!P0 VIADD R11, R11, 0x1 ;  /* 0x000000010b0b8836 */ /* 0x000fe60000000000 */
[-C--:B------:R-:W-:Y:S01]  /*a150*/  ISETP.GE.U32.AND P6, PT, R10, R5.reuse, PT ;  /* 0x000000050a00720c */ /* 0x080fe20003fc6070 */
[----:B------:R-:W-:Y:S01]  /*a160*/  @!P5 VIADD R3, R3, 0x1 ;  /* 0x000000010303d836 */ /* 0x000fe20000000000 */
[-C--:B------:R-:W-:Y:S02]  /*a170*/  @!P5 IADD3 R12, PT, PT, R12, -R5.reuse, RZ ;  /* 0x800000050c0cd210 */ /* 0x080fe40007ffe0ff */
[----:B------:R-:W-:Y:S02]  /*a180*/  ISETP.GE.AND P5, PT, R9, RZ, PT ;  /* 0x000000ff0900720c */ /* 0x000fe40003fa6270 */
[----:B------:R-:W-:Y:S02]  /*a190*/  ISETP.GE.U32.AND P0, PT, R12, R5, PT ;  /* 0x000000050c00720c */ /* 0x000fe40003f06070 */
[----:B------:R-:W-:Y:S05]  /*a1a0*/  LOP3.LUT R5, R207, R4, RZ, 0x3c, !PT ;  /* 0x00000004cf057212 */ /* 0x000fea00078e3cff */
[----:B------:R-:W-:Y:S02]  /*a1b0*/  @P6 IADD3 R11, PT, PT, R11, 0x1, RZ ;  /* 0x000000010b0b6810 */ /* 0x000fe40007ffe0ff */
[----:B------:R-:W-:Y:S03]  /*a1c0*/  ISETP.GE.AND P6, PT, R5, RZ, PT ;  /* 0x000000ff0500720c */ /* 0x000fe60003fc6270 */
[----:B------:R-:W-:Y:S02]  /*a1d0*/  @!P5 IMAD.MOV R11, RZ, RZ, -R11 ;  /* 0x000000ffff0bd224 */ /* 0x000fe400078e0a0b */
[----:B------:R-:W-:Y:S01]  /*a1e0*/  @P0 VIADD R3, R3, 0x1 ;  /* 0x0000000103030836 */ /* 0x000fe20000000000 */
[----:B------:R-:W-:Y:S04]  /*a1f0*/  ISETP.NE.AND P0, PT, R4, RZ, PT ;  /* 0x000000ff0400720c */ /* 0x000fe80003f05270 */
[C---:B------:R-:W-:Y:S03]  /*a200*/  SEL R11, R6.reuse, R11, !P0 ;  /* 0x0000000b060b7207 */ /* 0x040fe60004000000 */
[----:B------:R-:W-:Y:S02]  /*a210*/  @!P6 IADD3 R3, PT, PT, -R3, RZ, RZ ;  /* 0x000000ff0303e210 */ /* 0x000fe40007ffe1ff */
[CC--:B------:R-:W-:Y:S02]  /*a220*/  LEA R14, P5, R11.reuse, R204.reuse, 0x2 ;  /* 0x000000cc0b0e7211 */ /* 0x0c0fe400078a10ff */
[----:B------:R-:W-:Y:S02]  /*a230*/  SEL R5, R6, R3, !P0 ;  /* 0x0000000306057207 */ /* 0x000fe40004000000 */
[-C--:B------:R-:W-:Y:S02]  /*a240*/  LEA.HI.X.SX32 R15, R11, R205.reuse, 0x2, P5 ;  /* 0x000000cd0b0f7211 */ /* 0x080fe400028f16ff */
[C---:B------:R-:W-:Y:S03]  /*a250*/  LEA R12, P0, R5.reuse, R204, 0x2 ;  /* 0x000000cc050c7211 */ /* 0x040fe600078010ff */
[----:B------:R-:W3:Y:S01]  /*a260*/  LDG.E R6, desc[UR16][R14.64] ;  /* 0x000000100e067981 */ /* 0x000ee2000c1e1900 */
[C---:B------:R-:W-:Y:S01]  /*a270*/  LEA.HI.X.SX32 R13, R5.reuse, R205, 0x2, P0 ;  /* 0x000000cd050d7211 */ /* 0x040fe200000f16ff */
[----:B------:R-:W-:Y:S04]  /*a280*/  IMAD.IADD R5, R5, 0x1, -R11 ;  /* 0x0000000105057824 */ /* 0x000fe800078e0a0b */
[----:B------:R-:W-:Y:S01]  /*a290*/  IMAD R5, R5, R4, -0x40 ;  /* 0xffffffc005057424 */ /* 0x000fe200078e0204 */
[----:B------:R-:W3:Y:S03]  /*a2a0*/  LDG.E R3, desc[UR16][R12.64] ;  /* 0x000000100c037981 */ /* 0x000ee6000c1e1900 */
[-C--:B--2---:R-:W-:Y:S01]  /*a2b0*/  IMAD.WIDE.U32 R10, R5, R172.reuse, RZ ;  /* 0x000000ac050a7225 */ /* 0x084fe200078e00ff */
[----:B------:R-:W-:Y:S05]  /*a2c0*/  SHF.R.S32.HI R9, RZ, 0x1f, R5 ;  /* 0x0000001fff097819 */ /* 0x000fea0000011405 */
[----:B------:R-:W-:Y:S04]  /*a2d0*/  IMAD R4, R9, R172, RZ ;  /* 0x000000ac09047224 */ /* 0x000fe800078e02ff */
[----:B------:R-:W-:Y:S05]  /*a2e0*/  IMAD R4, R5, R173, R4 ;  /* 0x000000ad05047224 */ /* 0x000fea00078e0204 */
[----:B------:R-:W-:Y:S01]  /*a2f0*/  IADD3 R11, PT, PT, R11, R4, RZ ;  /* 0x000000040b0b7210 */ /* 0x000fe20007ffe0ff */
[----:B---3--:R-:W-:Y:S04]  /*a300*/  IMAD.IADD R3, R6, 0x1, -R3 ;  /* 0x0000000106037824 */ /* 0x008fe800078e0a03 */
[----:B------:R-:W-:Y:S01]  /*a310*/  IMAD.WIDE.U32 R10, R3, UR8, R10 ;  /* 0x00000008030a7c25 */ /* 0x000fe2000f8e000a */
[----:B------:R-:W-:Y:S02]  /*a320*/  SHF.R.S32.HI R5, RZ, 0x1f, R3 ;  /* 0x0000001fff057819 */ /* 0x000fe40000011403 */
[C---:B------:R-:W-:Y:S03]  /*a330*/  LEA R198, P0, R10.reuse, R8, 0x1 ;  /* 0x000000080ac67211 */ /* 0x040fe600078008ff */
[----:B------:R-:W-:Y:S04]  /*a340*/  IMAD R4, R5, UR8, RZ ;  /* 0x0000000805047c24 */ /* 0x000fe8000f8e02ff */
[----:B------:R-:W-:Y:S04]  /*a350*/  IMAD R4, R3, UR9, R4 ;  /* 0x0000000903047c24 */ /* 0x000fe8000f8e0204 */
[----:B------:R-:W-:Y:S05]  /*a360*/  IMAD.IADD R4, R11, 0x1, R4 ;  /* 0x000000010b047824 */ /* 0x000fea00078e0204 */
[----:B------:R-:W-:Y:S07]  /*a370*/  LEA.HI.X R199, R10, R7, R4, 0x1, P0 ;  /* 0x000000070ac77211 */ /* 0x000fee00000f0c04 */
.L_x_493:
[----:B------:R-:W-:Y:S01]  /*a380*/  @!PT LDS RZ, [RZ] ;  /* 0x00000000fffff984 */ /* 0x000fe20000000800 */
[----:B------:R-:W-:Y:S01]  /*a390*/  @!PT LDS RZ, [RZ] ;  /* 0x00000000fffff984 */ /* 0x000fe20000000800 */
[----:B------:R-:W-:Y:S01]  /*a3a0*/  @!PT LDS RZ, [RZ] ;  /* 0x00000000fffff984 */ /* 0x000fe20000000800 */
[----:B------:R-:W-:Y:S01]  /*a3b0*/  @!P3 LDGSTS.E.BYPASS.LTC128B.128 [R213+0xc000], desc[UR16][R198.64] ;  /* 0x0c000000c6d5bfae */ /* 0x000fe2000b981a10 */
[C---:B------:R-:W-:Y:S01]  /*a3c0*/  LEA R178, P0, R172.reuse, R198, 0x5 ;  /* 0x000000c6acb27211 */ /* 0x040fe200078028ff */
[C---:B------:R-:W-:Y:S01]  /*a3d0*/  IMAD.SHL.U32 R173, R172.reuse, 0x20, RZ ;  /* 0x00000020acad7824 */ /* 0x040fe200078e00ff */
[C-C-:B------:R-:W-:Y:S01]  /*a3e0*/  SHF.L.U64.HI R174, R172.reuse, 0x5, R175.reuse ;  /* 0x00000005acae7819 */ /* 0x140fe200000102af */
[----:B------:R-:W-:Y:S01]  /*a3f0*/  @P3 STS.128 [R213+0xc000], RZ ;  /* 0x00c000ffd5003388 */ /* 0x000fe20000000c00 */
[----:B------:R-:W-:Y:S01]  /*a400*/  LEA.HI.X R179, R172, R199, R175, 0x5, P0 ;  /* 0x000000c7acb37211 */ /* 0x000fe200000f2caf */
[----:B------:R-:W-:Y:S01]  /*a410*/  VIADD R132, R193, UR5 ;  /* 0x00000005c1847c36 */ /* 0x000fe20008000000 */
[C---:B------:R-:W-:Y:S01]  /*a420*/  IADD3 R172, P5, PT, R173.reuse, R178, RZ ;  /* 0x000000b2adac7210 */ /* 0x040fe20007fbe0ff */
[----:B------:R-:W-:Y:S01]  /*a430*/  @!PT LDS RZ, [RZ] ;  /* 0x00000000fffff984 */ /* 0x000fe20000000800 */
[----:B------:R-:W-:Y:S01]  /*a440*/  @!PT LDS RZ, [RZ] ;  /* 0x00000000fffff984 */ /* 0x000fe20000000800 */
[----:B------:R-:W-:Y:S01]  /*a450*/  @!PT LDS RZ, [RZ] ;  /* 0x00000000fffff984 */ /* 0x000fe20000000800 */
[----:B------:R-:W-:Y:S01]  /*a460*/  @!P2 LDGSTS.E.BYPASS.LTC128B.128 [R213+0xe000], desc[UR16][R198.64+0x80] ;  /* 0x0e000080c6d5afae */ /* 0x000fe2000b981a10 */
[----:B------:R-:W-:Y:S01]  /*a470*/  LEA R176, R2, UR5, 0x1 ;  /* 0x0000000502b07c11 */ /* 0x000fe2000f8e08ff */
[----:B------:R-:W-:Y:S01]  /*a480*/  IMAD.MOV.U32 R2, RZ, RZ, 0x40 ;  /* 0x00000040ff027424 */ /* 0x000fe200078e00ff */
[----:B------:R-:W-:Y:S01]  /*a490*/  IADD3 R180, P0, PT, R173, R172, RZ ;  /* 0x000000acadb47210 */ /* 0x000fe20007f1e0ff */
[----:B------:R-:W-:Y:S01]  /*a4a0*/  @P2 STS.128 [R213+0xe000], RZ ;  /* 0x00e000ffd5002388 */ /* 0x000fe20000000c00 */
[----:B------:R-:W-:Y:S01]  /*a4b0*/  IMAD.X R173, R174, 0x1, R179, P5 ;  /* 0x00000001aead7824 */ /* 0x000fe200028e06b3 */
[----:B------:R-:W-:Y:S02]  /*a4c0*/  ISETP.NE.AND P5, PT, R206, 0x1, PT ;  /* 0x00000001ce00780c */ /* 0x000fe40003fa5270 */
[----:B------:R-:W-:Y:S01]  /*a4d0*/  @!PT LDS RZ, [RZ] ;  /* 0x00000000fffff984 */ /* 0x000fe20000000800 */
[----:B------:R-:W-:Y:S01]  /*a4e0*/  @!PT LDS RZ, [RZ] ;  /* 0x00000000fffff984 */ /* 0x000fe20000000800 */
[----:B------:R-:W-:Y:S01]  /*a4f0*/  @!PT LDS RZ, [RZ] ;  /* 0x00000000fffff984 */ /* 0x000fe20000000800 */
[----:B------:R-:W-:Y:S01]  /*a500*/  @!P1 LDGSTS.E.BYPASS.LTC128B.128 [R213+0x10000], desc[UR16][R198.64+0x100] ;  /* 0x10000100c6d59fae */ /* 0x000fe2000b981a10 */
[----:B------:R-:W-:Y:S01]  /*a510*/  IMAD.X R181, R174, 0x1, R173, P0 ;  /* 0x00000001aeb57824 */ /* 0x000fe200000e06ad */
[C---:B------:R-:W-:Y:S02]  /*a520*/  LOP3.LUT P0, RZ, R188.reuse, 0x2, RZ, 0xc0, !PT ;  /* 0x00000002bcff7812 */ /* 0x040fe4000780c0ff */
[----:B------:R-:W-:Y:S02]  /*a530*/  @P1 STS.128 [R213+0x10000], RZ ;  /* 0x010000ffd5001388 */ /* 0x000fe40000000c00 */
[----:B------:R-:W-:Y:S02]  /*a540*/  SEL R191, R185, 0xffffffe0, !P0 ;  /* 0xffffffe0b9bf7807 */ /* 0x000fe40004000000 */
[----:B------:R-:W-:Y:S01]  /*a550*/  @!PT LDS RZ, [RZ] ;  /* 0x00000000fffff984 */ /* 0x000fe20000000800 */
[----:B------:R-:W-:Y:S01]  /*a560*/  @!PT LDS RZ, [RZ] ;  /* 0x00000000fffff984 */ /* 0x000fe20000000800 */
[----:B------:R-:W-:Y:S01]  /*a570*/  @!PT LDS RZ, [RZ] ;  /* 0x00000000fffff984 */ /* 0x000fe20000000800 */
[----:B------:R-:W-:Y:S01]  /*a580*/  @!P3 LDGSTS.E.BYPASS.LTC128B.128 [R213+0xc800], desc[UR16][R178.64] ;  /* 0x0c800000b2d5bfae */ /* 0x000fe2000b981a10 */
[----:B------:R-:W-:Y:S02]  /*a590*/  LOP3.LUT P0, RZ, R188, 0x4, RZ, 0xc0, !PT ;  /* 0x00000004bcff7812 */ /* 0x000fe4000780c0ff */
[--C-:B------:R-:W-:Y:S01]  /*a5a0*/  IMAD.IADD R135, R191, 0x1, R176.reuse ;  /* 0x00000001bf877824 */ /* 0x100fe200078e02b0 */
[----:B------:R-:W-:Y:S01]  /*a5b0*/  @P3 STS.128 [R213+0xc800], RZ ;  /* 0x00c800ffd5003388 */ /* 0x000fe20000000c00 */
[----:B------:R-:W-:Y:S01]  /*a5c0*/  IMAD.IADD R134, R132, 0x1, R191 ;  /* 0x0000000184867824 */ /* 0x000fe200078e02bf */
[----:B------:R-:W-:Y:S02]  /*a5d0*/  SEL R3, R2, 0xffffffc0, !P0 ;  /* 0xffffffc002037807 */ /* 0x000fe40004000000 */
[----:B------:R-:W-:Y:S01]  /*a5e0*/  @!PT LDS RZ, [RZ] ;  /* 0x00000000fffff984 */ /* 0x000fe20000000800 */
[----:B------:R-:W-:Y:S01]  /*a5f0*/  @!PT LDS RZ, [RZ] ;  /* 0x00000000fffff984 */ /* 0x000fe20000000800 */
[----:B------:R-:W-:Y:S01]  /*a600*/  @!PT LDS RZ, [RZ] ;  /* 0x00000000fffff984 */ /* 0x000fe20000000800 */
[----:B------:R-:W-:Y:S03]  /*a610*/  @!P2 LDGSTS.E.BYPASS.LTC128B.128 [R213+0xe800], desc[UR16][R178.64+0x80] ;  /* 0x0e800080b2d5afae */ /* 0x000fe6000b981a10 */
[----:B------:R-:W-:Y:S01]  /*a620*/  IMAD.IADD R192, R3, 0x1, R176 ;  /* 0x0000000103c07824 */ /* 0x000fe200078e02b0 */
[----:B------:R-:W-:Y:S01]  /*a630*/  @P2 STS.128 [R213+0xe800], RZ ;  /* 0x00e800ffd5002388 */ /* 0x000fe20000000c00 */
[----:B------:R-:W-:Y:S02]  /*a640*/  IMAD.IADD R132, R132, 0x1, R3 ;  /* 0x0000000184847824 */ /* 0x000fe400078e0203 */
[C---:B------:R-:W-:Y:S01]  /*a650*/  IMAD.IADD R3, R191.reuse, 0x1, R192 ;  /* 0x00000001bf037824 */ /* 0x040fe200078e02c0 */
[----:B------:R-:W-:Y:S01]  /*a660*/  @!PT LDS RZ, [RZ] ;  /* 0x00000000fffff984 */ /* 0x000fe20000000800 */
[----:B------:R-:W-:Y:S01]  /*a670*/  @!PT LDS RZ, [RZ] ;  /* 0x00000000fffff984 */ /* 0x000fe20000000800 */
[----:B------:R-:W-:Y:S01]  /*a680*/  @!PT LDS RZ, [RZ] ;  /* 0x00000000fffff984 */ /* 0x000fe20000000800 */
[----:B------:R-:W-:Y:S01]  /*a690*/  @!P1 LDGSTS.E.BYPASS.LTC128B.128 [R213+0x10800], desc[UR16][R178.64+0x100] ;  /* 0x10800100b2d59fae */ /* 0x000fe2000b981a10 */
[----:B------:R-:W-:Y:S03]  /*a6a0*/  IMAD.IADD R2, R191, 0x1, R132 ;  /* 0x00000001bf027824 */ /* 0x000fe600078e0284 */
        /* <DEDUP_REMOVED lines=32> */
[----:B------:R-:W3:Y:S04]  /*a8b0*/  LDSM.16.M88.4 R140, [R193+UR5+0x6000] ;  /* 0x00600005c18c783b */ /* 0x000ee80008000200 */
[----:B------:R-:W5:Y:S04]  /*a8c0*/  LDSM.16.M88.4 R144, [R193+UR5+0x6800] ;  /* 0x00680005c190783b */ /* 0x000f680008000200 */
[----:B------:R-:W4:Y:S04]  /*a8d0*/  LDSM.16.M88.4 R148, [R193+UR5+0x7000] ;  /* 0x00700005c194783b */ /* 0x000f280008000200 */
[----:B------:R-:W0:Y:S04]  /*a8e0*/  LDGDEPBAR ;  /* 0x00000000000079af */ /* 0x000e280000000000 */
[----:B------:R-:W4:Y:S04]  /*a8f0*/  LDSM.16.M88.4 R152, [R193+UR5+0x7800] ;  /* 0x00780005c198783b */ /* 0x000f280008000200 */
[----:B------:R-:W-:Y:S04]  /*a900*/  LDSM.16.M88.4 R156, [R135] ;  /* 0x00000000879c783b */ /* 0x000fe80000000200 */
[----:B------:R-:W4:Y:S04]  /*a910*/  LDSM.16.M88.4 R160, [R134+0x6000] ;  /* 0x0060000086a0783b */ /* 0x000f280000000200 */
[----:B------:R-:W4:Y:S04]  /*a920*/  LDSM.16.M88.4 R164, [R134+0x6800] ;  /* 0x0068000086a4783b */ /* 0x000f280000000200 */
[----:B------:R-:W-:Y:S04]  /*a930*/  LDSM.16.M88.4 R168, [R2+0x6000] ;  /* 0x0060000002a8783b */ /* 0x000fe80000000200 */
[----:B-1----:R-:W-:Y:S01]  /*a940*/  LDSM.16.M88.4 R172, [R134+0x8000] ;  /* 0x0080000086ac783b */ /* 0x002fe20000000200 */
[C---:B---3--:R-:W-:Y:S03]  /*a950*/  HMMA.16816.F32.BF16 R4, R136.reuse, R140, RZ ;  /* 0x0000008c8804723c */ /* 0x048fe600000418ff */
[----:B--2---:R-:W-:Y:S05]  /*a960*/  LDSM.16.M88.4 R180, [R193+UR5+0xa000] ;  /* 0x00a00005c1b4783b */ /* 0x004fea0008000200 */
[C---:B------:R-:W-:Y:S01]  /*a970*/  HMMA.16816.F32.BF16 R8, R136.reuse, R142, RZ ;  /* 0x0000008e8808723c */ /* 0x040fe200000418ff */
[----:B------:R-:W1:Y:S07]  /*a980*/  LDSM.16.M88.4 R140, [R134+0x7000] ;  /* 0x00700000868c783b */ /* 0x000e6e0000000200 */
[C---:B-----5:R-:W-:Y:S08]  /*a990*/  HMMA.16816.F32.BF16 R12, R136.reuse, R144, RZ ;  /* 0x00000090880c723c */ /* 0x060ff000000418ff */
[C---:B------:R-:W-:Y:S01]  /*a9a0*/  HMMA.16816.F32.BF16 R16, R136.reuse, R146, RZ ;  /* 0x000000928810723c */ /* 0x040fe200000418ff */
[----:B------:R-:W-:Y:S07]  /*a9b0*/  LDSM.16.M88.4 R144, [R192] ;  /* 0x00000000c090783b */ /* 0x000fee0000000200 */
[C---:B----4-:R-:W-:Y:S08]  /*a9c0*/  HMMA.16816.F32.BF16 R20, R136.reuse, R148, RZ ;  /* 0x000000948814723c */ /* 0x050ff000000418ff */
[C---:B------:R-:W-:Y:S01]  /*a9d0*/  HMMA.16816.F32.BF16 R24, R136.reuse, R150, RZ ;  /* 0x000000968818723c */ /* 0x040fe200000418ff */
[----:B------:R-:W-:Y:S07]  /*a9e0*/  LDSM.16.M88.4 R148, [R132+0x6000] ;  /* 0x006000008494783b */ /* 0x000fee0000000200 */
[C---:B------:R-:W-:Y:S08]  /*a9f0*/  HMMA.16816.F32.BF16 R28, R136.reuse, R152, RZ ;  /* 0x00000098881c723c */ /* 0x040ff000000418ff */
[----:B------:R-:W-:Y:S01]  /*aa00*/  HMMA.16816.F32.BF16 R32, R136, R154, RZ ;  /* 0x0000009a8820723c */ /* 0x000fe200000418ff */
[----:B------:R-:W2:Y:S04]  /*aa10*/  LDSM.16.M88.4 R136, [R134+0x7800] ;  /* 0x007800008688783b */ /* 0x000ea80000000200 */
[----:B------:R-:W3:Y:S03]  /*aa20*/  LDSM.16.M88.4 R152, [R132+0x6800] ;  /* 0x006800008498783b */ /* 0x000ee60000000200 */
[C---:B------:R-:W-:Y:S08]  /*aa30*/  HMMA.16816.F32.BF16 R4, R156.reuse, R160, R4 ;  /* 0x000000a09c04723c */ /* 0x040ff00000041804 */
[C---:B------:R-:W-:Y:S01]  /*aa40*/  HMMA.16816.F32.BF16 R8, R156.reuse, R162, R8 ;  /* 0x000000a29c08723c */ /* 0x040fe20000041808 */
[----:B------:R-:W4:Y:S07]  /*aa50*/  LDSM.16.M88.4 R160, [R132+0x7000] ;  /* 0x0070000084a0783b */ /* 0x000f2e0000000200 */
[C---:B------:R-:W-:Y:S08]  /*aa60*/  HMMA.16816.F32.BF16 R12, R156.reuse, R164, R12 ;  /* 0x000000a49c0c723c */ /* 0x040ff0000004180c */
[C---:B------:R-:W-:Y:S01]  /*aa70*/  HMMA.16816.F32.BF16 R16, R156.reuse, R166, R16 ;  /* 0x000000a69c10723c */ /* 0x040fe20000041810 */
[----:B------:R-:W-:Y:S07]  /*aa80*/  LDSM.16.M88.4 R164, [R3] ;  /* 0x0000000003a4783b */ /* 0x000fee0000000200 */
[C---:B-1----:R-:W-:Y:S08]  /*aa90*/  HMMA.16816.F32.BF16 R20, R156.reuse, R140, R20 ;  /* 0x0000008c9c14723c */ /* 0x042ff00000041814 */
[C---:B------:R-:W-:Y:S01]  /*aaa0*/  HMMA.16816.F32.BF16 R24, R156.reuse, R142, R24 ;  /* 0x0000008e9c18723c */ /* 0x040fe20000041818 */
[----:B------:R-:W1:Y:S07]  /*aab0*/  LDSM.16.M88.4 R140, [R132+0x7800] ;  /* 0x00780000848c783b */ /* 0x000e6e0000000200 */
[C---:B--2---:R-:W-:Y:S08]  /*aac0*/  HMMA.16816.F32.BF16 R28, R156.reuse, R136, R28 ;  /* 0x000000889c1c723c */ /* 0x044ff0000004181c */
[----:B------:R-:W-:Y:S01]  /*aad0*/  HMMA.16816.F32.BF16 R32, R156, R138, R32 ;  /* 0x0000008a9c20723c */ /* 0x000fe20000041820 */
[----:B------:R-:W2:Y:S04]  /*aae0*/  LDSM.16.M88.4 R136, [R2+0x6800] ;  /* 0x006800000288783b */ /* 0x000ea80000000200 */
[----:B------:R-:W-:Y:S03]  /*aaf0*/  LDSM.16.M88.4 R156, [R193+UR5+0x8800] ;  /* 0x00880005c19c783b */ /* 0x000fe60008000200 */
[C---:B------:R-:W-:Y:S08]  /*ab00*/  HMMA.16816.F32.BF16 R4, R144.reuse, R148, R4 ;  /* 0x000000949004723c */ /* 0x040ff00000041804 */
[C---:B------:R-:W-:Y:S01]  /*ab10*/  HMMA.16816.F32.BF16 R8, R144.reuse, R150, R8 ;  /* 0x000000969008723c */ /* 0x040fe20000041808 */
[----:B------:R-:W5:Y:S07]  /*ab20*/  LDSM.16.M88.4 R148, [R2+0x7000] ;  /* 0x007000000294783b */ /* 0x000f6e0000000200 */
[C---:B---3--:R-:W-:Y:S08]  /*ab30*/  HMMA.16816.F32.BF16 R12, R144.reuse, R152, R12 ;  /* 0x00000098900c723c */ /* 0x048ff0000004180c */
[C---:B------:R-:W-:Y:S01]  /*ab40*/  HMMA.16816.F32.BF16 R16, R144.reuse, R154, R16 ;  /* 0x0000009a9010723c */ /* 0x040fe20000041810 */
[----:B------:R-:W-:Y:S07]  /*ab50*/  LDSM.16.M88.4 R152, [R193+UR5+0x8000] ;  /* 0x00800005c198783b */ /* 0x000fee0008000200 */
[C---:B----4-:R-:W-:Y:S08]  /*ab60*/  HMMA.16816.F32.BF16 R20, R144.reuse, R160, R20 ;  /* 0x000000a09014723c */ /* 0x050ff00000041814 */
[C---:B------:R-:W-:Y:S01]  /*ab70*/  HMMA.16816.F32.BF16 R24, R144.reuse, R162, R24 ;  /* 0x000000a29018723c */ /* 0x040fe20000041818 */
[----:B------:R-:W-:Y:S07]  /*ab80*/  LDSM.16.M88.4 R160, [R193+UR5+0x9000] ;  /* 0x00900005c1a0783b */ /* 0x000fee0008000200 */
[C---:B-1----:R-:W-:Y:S08]  /*ab90*/  HMMA.16816.F32.BF16 R28, R144.reuse, R140, R28 ;  /* 0x0000008c901c723c */ /* 0x042ff0000004181c */
[----:B------:R-:W-:Y:S01]  /*aba0*/  HMMA.16816.F32.BF16 R32, R144, R142, R32 ;  /* 0x0000008e9020723c */ /* 0x000fe20000041820 */
[----:B------:R-:W1:Y:S04]  /*abb0*/  LDSM.16.M88.4 R140, [R2+0x7800] ;  /* 0x00780000028c783b */ /* 0x000e680000000200 */
[----:B------:R-:W3:Y:S03]  /*abc0*/  LDSM.16.M88.4 R144, [R176+0x2000] ;  /* 0x00200000b090783b */ /* 0x000ee60000000200 */
[C---:B------:R-:W-:Y:S01]  /*abd0*/  HMMA.16816.F32.BF16 R4, R164.reuse, R168, R4 ;  /* 0x000000a8a404723c */ /* 0x040fe20000041804 */
[----:B------:R-:W-:Y:S07]  /*abe0*/  LDSM.16.M88.4 R176, [R176+0x4000] ;  /* 0x00400000b0b0783b */ /* 0x000fee0000000200 */
[C---:B------:R-:W-:Y:S01]  /*abf0*/  HMMA.16816.F32.BF16 R8, R164.reuse, R170, R8 ;  /* 0x000000aaa408723c */ /* 0x040fe20000041808 */
[----:B------:R-:W-:Y:S07]  /*ac00*/  LDSM.16.M88.4 R168, [R135+0x2000] ;  /* 0x0020000087a8783b */ /* 0x000fee0000000200 */
[C---:B--2---:R-:W-:Y:S08]  /*ac10*/  HMMA.16816.F32.BF16 R12, R164.reuse, R136, R12 ;  /* 0x00000088a40c723c */ /* 0x044ff0000004180c */
[C---:B------:R-:W-:Y:S01]  /*ac20*/  HMMA.16816.F32.BF16 R16, R164.reuse, R138, R16 ;  /* 0x0000008aa410723c */ /* 0x040fe20000041810 */
[----:B------:R-:W2:Y:S07]  /*ac30*/  LDSM.16.M88.4 R136, [R193+UR5+0x9800] ;  /* 0x00980005c188783b */ /* 0x000eae0008000200 */
[C---:B-----5:R-:W-:Y:S08]  /*ac40*/  HMMA.16816.F32.BF16 R20, R164.reuse, R148, R20 ;  /* 0x00000094a414723c */ /* 0x060ff00000041814 */
[C---:B------:R-:W-:Y:S01]  /*ac50*/  HMMA.16816.F32.BF16 R24, R164.reuse, R150, R24 ;  /* 0x00000096a418723c */ /* 0x040fe20000041818 */
[----:B------:R-:W-:Y:S07]  /*ac60*/  LDSM.16.M88.4 R148, [R134+0x9000] ;  /* 0x009000008694783b */ /* 0x000fee0000000200 */
[C---:B-1----:R-:W-:Y:S08]  /*ac70*/  HMMA.16816.F32.BF16 R28, R164.reuse, R140, R28 ;  /* 0x0000008ca41c723c */ /* 0x042ff0000004181c */
[----:B------:R-:W-:Y:S01]  /*ac80*/  HMMA.16816.F32.BF16 R32, R164, R142, R32 ;  /* 0x0000008ea420723c */ /* 0x000fe20000041820 */
[----:B------:R-:W1:Y:S04]  /*ac90*/  LDSM.16.M88.4 R140, [R134+0x8800] ;  /* 0x00880000868c783b */ /* 0x000e680000000200 */
[----:B------:R-:W-:Y:S03]  /*aca0*/  LDSM.16.M88.4 R164, [R2+0x8000] ;  /* 0x0080000002a4783b */ /* 0x000fe60000000200 */
[C---:B---3--:R-:W-:Y:S08]  /*acb0*/  HMMA.16816.F32.BF16 R4, R144.reuse, R152, R4 ;  /* 0x000000989004723c */ /* 0x048ff00000041804 */
[C---:B------:R-:W-:Y:S01]  /*acc0*/  HMMA.16816.F32.BF16 R8, R144.reuse, R154, R8 ;  /* 0x0000009a9008723c */ /* 0x040fe20000041808 */
[----:B------:R-:W-:Y:S07]  /*acd0*/  LDSM.16.M88.4 R152, [R132+0x8000] ;  /* 0x008000008498783b */ /* 0x000fee0000000200 */
[C---:B------:R-:W-:Y:S08]  /*ace0*/  HMMA.16816.F32.BF16 R12, R144.reuse, R156, R12 ;  /* 0x0000009c900c723c */ /* 0x040ff0000004180c */
[C---:B------:R-:W-:Y:S01]  /*acf0*/  HMMA.16816.F32.BF16 R16, R144.reuse, R158, R16 ;  /* 0x0000009e9010723c */ /* 0x040fe20000041810 */
[----:B------:R-:W-:Y:S07]  /*ad00*/  LDSM.16.M88.4 R156, [R132+0x9000] ;  /* 0x00900000849c783b */ /* 0x000fee0000000200 */
[C---:B------:R-:W-:Y:S08]  /*ad10*/  HMMA.16816.F32.BF16 R20, R144.reuse, R160, R20 ;  /* 0x000000a09014723c */ /* 0x040ff00000041814 */
[C---:B------:R-:W-:Y:S01]  /*ad20*/  HMMA.16816.F32.BF16 R24, R144.reuse, R162, R24 ;  /* 0x000000a29018723c */ /* 0x040fe20000041818 */
[----:B------:R-:W-:Y:S07]  /*ad30*/  LDSM.16.M88.4 R160, [R132+0x9800] ;  /* 0x0098000084a0783b */ /* 0x000fee0000000200 */
[C---:B--2---:R-:W-:Y:S08]  /*ad40*/  HMMA.16816.F32.BF16 R28, R144.reuse, R136, R28 ;  /* 0x00000088901c723c */ /* 0x044ff0000004181c */
[----:B------:R-:W-:Y:S01]  /*ad50*/  HMMA.16816.F32.BF16 R32, R144, R138, R32 ;  /* 0x0000008a9020723c */ /* 0x000fe20000041820 */
[----:B------:R-:W2:Y:S04]  /*ad60*/  LDSM.16.M88.4 R136, [R134+0x9800] ;  /* 0x009800008688783b */ /* 0x000ea80000000200 */
[----:B------:R-:W3:Y:S03]  /*ad70*/  LDSM.16.M88.4 R144, [R192+0x2000] ;  /* 0x00200000c090783b */ /* 0x000ee60000000200 */
[C---:B------:R-:W-:Y:S08]  /*ad80*/  HMMA.16816.F32.BF16 R4, R168.reuse, R172, R4 ;  /* 0x000000aca804723c */ /* 0x040ff00000041804 */
[C---:B------:R-:W-:Y:S01]  /*ad90*/  HMMA.16816.F32.BF16 R8, R168.reuse, R174, R8 ;  /* 0x000000aea808723c */ /* 0x040fe20000041808 */
[----:B------:R-:W-:Y:S07]  /*ada0*/  LDSM.16.M88.4 R172, [R2+0x9800] ;  /* 0x0098000002ac783b */ /* 0x000fee0000000200 */
[C---:B-1----:R-:W-:Y:S08]  /*adb0*/  HMMA.16816.F32.BF16 R12, R168.reuse, R140, R12 ;  /* 0x0000008ca80c723c */ /* 0x042ff0000004180c */
[C---:B------:R-:W-:Y:S01]  /*adc0*/  HMMA.16816.F32.BF16 R16, R168.reuse, R142, R16 ;  /* 0x0000008ea810723c */ /* 0x040fe20000041810 */
[----:B------:R-:W1:Y:S07]  /*add0*/  LDSM.16.M88.4 R140, [R132+0x8800] ;  /* 0x00880000848c783b */ /* 0x000e6e0000000200 */
[C---:B------:R-:W-:Y:S08]  /*ade0*/  HMMA.16816.F32.BF16 R20, R168.reuse, R148, R20 ;  /* 0x00000094a814723c */ /* 0x040ff00000041814 */
[C---:B------:R-:W-:Y:S01]  /*adf0*/  HMMA.16816.F32.BF16 R24, R168.reuse, R150, R24 ;  /* 0x00000096a818723c */ /* 0x040fe20000041818 */
[----:B------:R-:W4:Y:S07]  /*ae00*/  LDSM.16.M88.4 R148, [R3+0x2000] ;  /* 0x002000000394783b */ /* 0x000f2e0000000200 */
[C---:B--2---:R-:W-:Y:S08]  /*ae10*/  HMMA.16816.F32.BF16 R28, R168.reuse, R136, R28 ;  /* 0x00000088a81c723c */ /* 0x044ff0000004181c */
[----:B------:R-:W-:Y:S01]  /*ae20*/  HMMA.16816.F32.BF16 R32, R168, R138, R32 ;  /* 0x0000008aa820723c */ /* 0x000fe20000041820 */
[----:B------:R-:W2:Y:S04]  /*ae30*/  LDSM.16.M88.4 R136, [R2+0x8800] ;  /* 0x008800000288783b */ /* 0x000ea80000000200 */
[----:B------:R-:W5:Y:S03]  /*ae40*/  LDSM.16.M88.4 R168, [R2+0x9000] ;  /* 0x0090000002a8783b */ /* 0x000f660000000200 */
[C---:B---3--:R-:W-:Y:S08]  /*ae50*/  HMMA.16816.F32.BF16 R4, R144.reuse, R152, R4 ;  /* 0x000000989004723c */ /* 0x048ff00000041804 */
[C---:B------:R-:W-:Y:S01]  /*ae60*/  HMMA.16816.F32.BF16 R8, R144.reuse, R154, R8 ;  /* 0x0000009a9008723c */ /* 0x040fe20000041808 */
[----:B------:R-:W-:Y:S07]  /*ae70*/  LDSM.16.M88.4 R152, [R193+UR5+0xb800] ;  /* 0x00b80005c198783b */ /* 0x000fee0008000200 */
[C---:B-1----:R-:W-:Y:S08]  /*ae80*/  HMMA.16816.F32.BF16 R12, R144.reuse, R140, R12 ;  /* 0x0000008c900c723c */ /* 0x042ff0000004180c */
[C---:B------:R-:W-:Y:S01]  /*ae90*/  HMMA.16816.F32.BF16 R16, R144.reuse, R142, R16 ;  /* 0x0000008e9010723c */ /* 0x040fe20000041810 */
[----:B------:R-:W1:Y:S07]  /*aea0*/  LDSM.16.M88.4 R140, [R193+UR5+0xa800] ;  /* 0x00a80005c18c783b */ /* 0x000e6e0008000200 */
[C---:B------:R-:W-:Y:S08]  /*aeb0*/  HMMA.16816.F32.BF16 R20, R144.reuse, R156, R20 ;  /* 0x0000009c9014723c */ /* 0x040ff00000041814 */
[C---:B------:R-:W-:Y:S01]  /*aec0*/  HMMA.16816.F32.BF16 R24, R144.reuse, R158, R24 ;  /* 0x0000009e9018723c */ /* 0x040fe20000041818 */
[----:B------:R-:W-:Y:S07]  /*aed0*/  LDSM.16.M88.4 R156, [R134+0xa800] ;  /* 0x00a80000869c783b */ /* 0x000fee0000000200 */
[C---:B------:R-:W-:Y:S08]  /*aee0*/  HMMA.16816.F32.BF16 R28, R144.reuse, R160, R28 ;  /* 0x000000a0901c723c */ /* 0x040ff0000004181c */
[----:B------:R-:W-:Y:S01]  /*aef0*/  HMMA.16816.F32.BF16 R32, R144, R162, R32 ;  /* 0x000000a29020723c */ /* 0x000fe20000041820 */
[----:B------:R-:W3:Y:S04]  /*af00*/  LDSM.16.M88.4 R144, [R193+UR5+0xb000] ;  /* 0x00b00005c190783b */ /* 0x000ee80008000200 */
[----:B------:R-:W-:Y:S03]  /*af10*/  LDSM.16.M88.4 R160, [R134+0xb000] ;  /* 0x00b0000086a0783b */ /* 0x000fe60000000200 */
[C---:B----4-:R-:W-:Y:S08]  /*af20*/  HMMA.16816.F32.BF16 R4, R148.reuse, R164, R4 ;  /* 0x000000a49404723c */ /* 0x050ff00000041804 */
[C---:B------:R-:W-:Y:S01]  /*af30*/  HMMA.16816.F32.BF16 R8, R148.reuse, R166, R8 ;  /* 0x000000a69408723c */ /* 0x040fe20000041808 */
[----:B------:R-:W-:Y:S07]  /*af40*/  LDSM.16.M88.4 R164, [R134+0xb800] ;  /* 0x00b8000086a4783b */ /* 0x000fee0000000200 */
[C---:B--2---:R-:W-:Y:S08]  /*af50*/  HMMA.16816.F32.BF16 R12, R148.reuse, R136, R12 ;  /* 0x00000088940c723c */ /* 0x044ff0000004180c */
[C---:B------:R-:W-:Y:S01]  /*af60*/  HMMA.16816.F32.BF16 R16, R148.reuse, R138, R16 ;  /* 0x0000008a9410723c */ /* 0x040fe20000041810 */
[----:B------:R-:W-:Y:S07]  /*af70*/  LDSM.16.M88.4 R136, [R135+0x4000] ;  /* 0x004000008788783b */ /* 0x000fee0000000200 */
[C---:B-----5:R-:W-:Y:S08]  /*af80*/  HMMA.16816.F32.BF16 R20, R148.reuse, R168, R20 ;  /* 0x000000a89414723c */ /* 0x060ff00000041814 */
[C---:B------:R-:W-:Y:S01]  /*af90*/  HMMA.16816.F32.BF16 R24, R148.reuse, R170, R24 ;  /* 0x000000aa9418723c */ /* 0x040fe20000041818 */
[----:B------:R-:W-:Y:S07]  /*afa0*/  LDSM.16.M88.4 R168, [R132+0xa800] ;  /* 0x00a8000084a8783b */ /* 0x000fee0000000200 */
[C---:B------:R-:W-:Y:S08]  /*afb0*/  HMMA.16816.F32.BF16 R28, R148.reuse, R172, R28 ;  /* 0x000000ac941c723c */ /* 0x040ff0000004181c */
[----:B------:R-:W-:Y:S01]  /*afc0*/  HMMA.16816.F32.BF16 R32, R148, R174, R32 ;  /* 0x000000ae9420723c */ /* 0x000fe20000041820 */
[----:B------:R-:W2:Y:S04]  /*afd0*/  LDSM.16.M88.4 R148, [R134+0xa000] ;  /* 0x00a000008694783b */ /* 0x000ea80000000200 */
[----:B------:R-:W-:Y:S03]  /*afe0*/  LDSM.16.M88.4 R172, [R132+0xb000] ;  /* 0x00b0000084ac783b */ /* 0x000fe60000000200 */
[C---:B------:R-:W-:Y:S08]  /*aff0*/  HMMA.16816.F32.BF16 R4, R176.reuse, R180, R4 ;  /* 0x000000b4b004723c */ /* 0x040ff00000041804 */
[C---:B------:R-:W-:Y:S01]  /*b000*/  HMMA.16816.F32.BF16 R8, R176.reuse, R182, R8 ;  /* 0x000000b6b008723c */ /* 0x040fe20000041808 */
[----:B------:R-:W-:Y:S07]  /*b010*/  LDSM.16.M88.4 R180, [R2+0xb800] ;  /* 0x00b8000002b4783b */ /* 0x000fee0000000200 */
[C---:B-1----:R-:W-:Y:S08]  /*b020*/  HMMA.16816.F32.BF16 R12, R176.reuse, R140, R12 ;  /* 0x0000008cb00c723c */ /* 0x042ff0000004180c */
[C---:B------:R-:W-:Y:S01]  /*b030*/  HMMA.16816.F32.BF16 R16, R176.reuse, R142, R16 ;  /* 0x0000008eb010723c */ /* 0x040fe20000041810 */
[----:B------:R-:W-:Y:S07]  /*b040*/  LDSM.16.M88.4 R140, [R192+0x4000] ;  /* 0x00400000c08c783b */ /* 0x000fee0000000200 */
[C---:B---3--:R-:W-:Y:S08]  /*b050*/  HMMA.16816.F32.BF16 R20, R176.reuse, R144, R20 ;  /* 0x00000090b014723c */ /* 0x048ff00000041814 */
[C---:B------:R-:W-:Y:S01]  /*b060*/  HMMA.16816.F32.BF16 R24, R176.reuse, R146, R24 ;  /* 0x00000092b018723c */ /* 0x040fe20000041818 */
[----:B------:R-:W1:Y:S07]  /*b070*/  LDSM.16.M88.4 R144, [R132+0xa000] ;  /* 0x00a000008490783b */ /* 0x000e6e0000000200 */
[C---:B------:R-:W-:Y:S08]  /*b080*/  HMMA.16816.F32.BF16 R28, R176.reuse, R152, R28 ;  /* 0x00000098b01c723c */ /* 0x040ff0000004181c */
[----:B------:R-:W-:Y:S01]  /*b090*/  HMMA.16816.F32.BF16 R32, R176, R154, R32 ;  /* 0x0000009ab020723c */ /* 0x000fe20000041820 */
[----:B------:R-:W3:Y:S04]  /*b0a0*/  LDSM.16.M88.4 R152, [R132+0xb800] ;  /* 0x00b800008498783b */ /* 0x000ee80000000200 */
[----:B------:R-:W-:Y:S03]  /*b0b0*/  LDSM.16.M88.4 R176, [R2+0xb000] ;  /* 0x00b0000002b0783b */ /* 0x000fe60000000200 */
[C---:B--2---:R-:W-:Y:S08]  /*b0c0*/  HMMA.16816.F32.BF16 R4, R136.reuse, R148, R4 ;  /* 0x000000948804723c */ /* 0x044ff00000041804 */
[C---:B------:R-:W-:Y:S01]  /*b0d0*/  HMMA.16816.F32.BF16 R8, R136.reuse, R150, R8 ;  /* 0x000000968808723c */ /* 0x040fe20000041808 */
[----:B------:R-:W-:Y:S07]  /*b0e0*/  LDSM.16.M88.4 R148, [R3+0x4000] ;  /* 0x004000000394783b */ /* 0x000fee0000000200 */
[C---:B------:R-:W-:Y:S08]  /*b0f0*/  HMMA.16816.F32.BF16 R12, R136.reuse, R156, R12 ;  /* 0x0000009c880c723c */ /* 0x040ff0000004180c */
[C---:B------:R-:W-:Y:S01]  /*b100*/  HMMA.16816.F32.BF16 R16, R136.reuse, R158, R16 ;  /* 0x0000009e8810723c */ /* 0x040fe20000041810 */
[----:B------:R-:W2:Y:S07]  /*b110*/  LDSM.16.M88.4 R156, [R2+0xa000] ;  /* 0x00a00000029c783b */ /* 0x000eae0000000200 */
[C---:B------:R-:W-:Y:S08]  /*b120*/  HMMA.16816.F32.BF16 R20, R136.reuse, R160, R20 ;  /* 0x000000a08814723c */ /* 0x040ff00000041814 */
[C---:B------:R-:W-:Y:S01]  /*b130*/  HMMA.16816.F32.BF16 R24, R136.reuse, R162, R24 ;  /* 0x000000a28818723c */ /* 0x040fe20000041818 */
[----:B------:R-:W4:Y:S01]  /*b140*/  LDSM.16.M88.4 R160, [R2+0xa800] ;  /* 0x00a8000002a0783b */ /* 0x000f220000000200 */
[----:B------:R-:W-:Y:S04]  /*b150*/  DEPBAR.LE SB0, 0x0 ;  /* 0x000080000000791a */ /* 0x000fe80000000000 */
[----:B------:R-:W-:Y:S02]  /*b160*/  BAR.SYNC.DEFER_BLOCKING 0x0 ;  /* 0x0000000000007b1d */ /* 0x000fe40000010000 */
[C---:B------:R-:W-:Y:S08]  /*b170*/  HMMA.16816.F32.BF16 R28, R136.reuse, R164, R28 ;  /* 0x000000a4881c723c */ /* 0x040ff0000004181c */
[----:B------:R-:W-:Y:S08]  /*b180*/  HMMA.16816.F32.BF16 R32, R136, R166, R32 ;  /* 0x000000a68820723c */ /* 0x000ff00000041820 */
[C---:B-1----:R-:W-:Y:S08]  /*b190*/  HMMA.16816.F32.BF16 R4, R140.reuse, R144, R4 ;  /* 0x000000908c04723c */ /* 0x042ff00000041804 */
[C---:B------:R-:W-:Y:S08]  /*b1a0*/  HMMA.16816.F32.BF16 R8, R140.reuse, R146, R8 ;  /* 0x000000928c08723c */ /* 0x040ff00000041808 */
[C---:B------:R-:W-:Y:S08]  /*b1b0*/  HMMA.16816.F32.BF16 R12, R140.reuse, R168, R12 ;  /* 0x000000a88c0c723c */ /* 0x040ff0000004180c */
[C---:B------:R-:W-:Y:S08]  /*b1c0*/  HMMA.16816.F32.BF16 R16, R140.reuse, R170, R16 ;  /* 0x000000aa8c10723c */ /* 0x040ff00000041810 */
[C---:B------:R-:W-:Y:S08]  /*b1d0*/  HMMA.16816.F32.BF16 R20, R140.reuse, R172, R20 ;  /* 0x000000ac8c14723c */ /* 0x040ff00000041814 */
[C---:B------:R-:W-:Y:S08]  /*b1e0*/  HMMA.16816.F32.BF16 R24, R140.reuse, R174, R24 ;  /* 0x000000ae8c18723c */ /* 0x040ff00000041818 */
[C---:B---3--:R-:W-:Y:S08]  /*b1f0*/  HMMA.16816.F32.BF16 R28, R140.reuse, R152, R28 ;  /* 0x000000988c1c723c */ /* 0x048ff0000004181c */
[----:B------:R-:W-:Y:S08]  /*b200*/  HMMA.16816.F32.BF16 R32, R140, R154, R32 ;  /* 0x0000009a8c20723c */ /* 0x000ff00000041820 */
[C---:B--2---:R-:W-:Y:S08]  /*b210*/  HMMA.16816.F32.BF16 R4, R148.reuse, R156, R4 ;  /* 0x0000009c9404723c */ /* 0x044ff00000041804 */
[C---:B------:R-:W-:Y:S08]  /*b220*/  HMMA.16816.F32.BF16 R8, R148.reuse, R158, R8 ;  /* 0x0000009e9408723c */ /* 0x040ff00000041808 */
[C---:B----4-:R-:W-:Y:S08]  /*b230*/  HMMA.16816.F32.BF16 R12, R148.reuse, R160, R12 ;  /* 0x000000a0940c723c */ /* 0x050ff0000004180c */
[C---:B------:R-:W-:Y:S08]  /*b240*/  HMMA.16816.F32.BF16 R16, R148.reuse, R162, R16 ;  /* 0x000000a29410723c */ /* 0x040ff00000041810 */
[C---:B------:R-:W-:Y:S08]  /*b250*/  HMMA.16816.F32.BF16 R20, R148.reuse, R176, R20 ;  /* 0x000000b09414723c */ /* 0x040ff00000041814 */
[C---:B------:R-:W-:Y:S08]  /*b260*/  HMMA.16816.F32.BF16 R24, R148.reuse, R178, R24 ;  /* 0x000000b29418723c */ /* 0x040ff00000041818 */
[C---:B------:R-:W-:Y:S08]  /*b270*/  HMMA.16816.F32.BF16 R28, R148.reuse, R180, R28 ;  /* 0x000000b4941c723c */ /* 0x040ff0000004181c */
[----:B------:R-:W-:Y:S01]  /*b280*/  HMMA.16816.F32.BF16 R32, R148, R182, R32 ;  /* 0x000000b69420723c */ /* 0x000fe20000041820 */
[----:B------:R-:W-:Y:S08]  /*b290*/  @!UPT UIADD3 URZ, UPT, UPT, URZ, URZ, URZ ;  /* 0x000000fffffff290 */ /* 0x000ff0000fffe0ff */
[----:B------:R-:W-:Y:S11]  /*b2a0*/  @!P5 BRA `(.L_x_494) ;  /* 0x000000080050d947 */ /* 0x000ff60003800000 */
[----:B------:R-:W1:Y:S08]  /*b2b0*/  LDC.64 R2, c[0x0][0x4e0] ;  /* 0x00013800ff027b82 */ /* 0x000e700000000a00 */
[----:B------:R-:W2:Y:S01]  /*b2c0*/  LDC R135, c[0x0][0x3bc] ;  /* 0x0000ef00ff877b82 */ /* 0x000ea20000000800 */
[----:B-1----:R-:W-:Y:S04]  /*b2d0*/  ISETP.NE.U32.AND P4, PT, R2, RZ, PT ;  /* 0x000000ff0200720c */ /* 0x002fe80003f85070 */
[----:B------:R-:W-:Y:S11]  /*b2e0*/  ISETP.NE.AND.EX P4, PT, R3, RZ, PT, P4 ;  /* 0x000000ff0300720c */ /* 0x000ff60003f85340 */
[----:B------:R-:W-:Y:S02]  /*b2f0*/  @!UPT UIADD3 URZ, UPT, UPT, URZ, URZ, URZ ;  /* 0x000000fffffff290 */ /* 0x000fe4000fffe0ff */
[----:B------:R-:W1:Y:S01]  /*b300*/  @!P4 LDC R2, c[0x0][0x3b8] ;  /* 0x0000ee00ff02cb82 */ /* 0x000e620000000800 */
[----:B------:R-:W-:Y:S05]  /*b310*/  @!P4 IMAD.MOV.U32 R132, RZ, RZ, RZ ;  /* 0x000000ffff84c224 */ /* 0x000fea00078e00ff */
[----:B------:R-:W-:Y:S01]  /*b320*/  @!P4 IADD3 R132, P5, PT, RZ, -R132, RZ ;  /* 0x80000084ff84c210 */ /* 0x000fe20007fbe0ff */
[----:B-1----:R-:W-:Y:S04]  /*b330*/  @!P4 IMAD.SHL.U32 R3, R2, 0x40, RZ ;  /* 0x000000400203c824 */ /* 0x002fe800078e00ff */
[----:B------:R-:W-:Y:S05]  /*b340*/  @!P4 IMAD.X R3, RZ, RZ, ~R3, P5 ;  /* 0x000000ffff03c224 */ /* 0x000fea00028e0e03 */
[----:B------:R-:W-:Y:S04]  /*b350*/  @!P4 SHF.R.S64 R137, R132, 0x1f, R3 ;  /* 0x0000001f8489c819 */ /* 0x000fe80000001003 */
[----:B------:R-:W-:Y:S04]  /*b360*/  @!P4 IADD3 R196, P5, PT, R137, R196, RZ ;  /* 0x000000c489c4c210 */ /* 0x000fe80007fbe0ff */
[----:B------:R-:W-:Y:S01]  /*b370*/  @!P4 LEA.HI.X.SX32 R195, R3, R195, 0x1, P5 ;  /* 0x000000c303c3c211 */ /* 0x000fe200028f0eff */
[----:B--2---:R-:W-:Y:S08]  /*b380*/  @!P4 BRA `(.L_x_495) ;  /* 0x0000000000f8c947 */ /* 0x004ff00003800000 */
[----:B------:R-:W-:Y:S01]  /*b390*/  VIADD R141, R207, 0xffffff80 ;  /* 0xffffff80cf8d7836 */ /* 0x000fe20000000000 */
[----:B------:R-:W1:Y:S04]  /*b3a0*/  LDC R132, c[0x0][0x4f0] ;  /* 0x00013c00ff847b82 */ /* 0x000e680000000800 */
[----:B------:R-:W-:Y:S02]  /*b3b0*/  IABS R134, R141 ;  /* 0x0000008d00867213 */ /* 0x000fe40000000000 */
[-C--:B-1----:R-:W-:Y:S02]  /*b3c0*/  IABS R2, R132.reuse ;  /* 0x0000008400027213 */ /* 0x082fe40000000000 */
[-C--:B------:R-:W-:Y:S02]  /*b3d0*/  LOP3.LUT R141, R141, R132.reuse, RZ, 0x3c, !PT ;  /* 0x000000848d8d7212 */ /* 0x080fe400078e3cff */
[----:B------:R-:W1:Y:S10]  /*b3e0*/  I2F.RP R140, R2 ;  /* 0x00000002008c7306 */ /* 0x000e740000209400 */
[----:B-1----:R-:W1:Y:S02]  /*b3f0*/  MUFU.RCP R3, R140 ;  /* 0x0000008c00037308 */ /* 0x002e640000001000 */
[----:B-1----:R-:W-:Y:S01]  /*b400*/  VIADD R138, R3, 0xffffffe ;  /* 0x0ffffffe038a7836 */ /* 0x002fe20000000000 */
[----:B------:R-:W-:Y:S07]  /*b410*/  IADD3 R3, PT, PT, R207, -0x40, RZ ;  /* 0xffffffc0cf037810 */ /* 0x000fee0007ffe0ff */
[----:B------:R-:W1:Y:S01]  /*b420*/  F2I.FTZ.U32.TRUNC.NTZ R139, R138 ;  /* 0x0000008a008b7305 */ /* 0x000e62000021f000 */
[----:B------:R-:W-:Y:S02]  /*b430*/  IABS R136, R3 ;  /* 0x0000000300887213 */ /* 0x000fe40000000000 */
[----:B------:R-:W-:Y:S01]  /*b440*/  LOP3.LUT R3, R3, R132, RZ, 0x3c, !PT ;  /* 0x0000008403037212 */ /* 0x000fe200078e3cff */
[--C-:B-1----:R-:W-:Y:S02]  /*b450*/  IMAD.MOV R137, RZ, RZ, -R139.reuse ;  /* 0x000000ffff897224 */ /* 0x102fe400078e0a8b */
[----:B------:R-:W-:Y:S02]  /*b460*/  IMAD.MOV.U32 R138, RZ, RZ, RZ ;  /* 0x000000ffff8a7224 */ /* 0x000fe400078e00ff */
[----:B------:R-:W-:Y:S04]  /*b470*/  IMAD R137, R137, R2, RZ ;  /* 0x0000000289897224 */ /* 0x000fe800078e02ff */
[----:B------:R-:W-:Y:S06]  /*b480*/  IMAD.HI.U32 R137, R139, R137, R138 ;  /* 0x000000898b897227 */ /* 0x000fec00078e008a */
[C---:B------:R-:W-:Y:S04]  /*b490*/  IMAD.HI.U32 R140, R137.reuse, R136, RZ ;  /* 0x00000088898c7227 */ /* 0x040fe800078e00ff */
[----:B------:R-:W-:Y:S01]  /*b4a0*/  IMAD.HI.U32 R138, R137, R134, RZ ;  /* 0x00000086898a7227 */ /* 0x000fe200078e00ff */
[----:B------:R-:W-:Y:S03]  /*b4b0*/  IADD3 R139, PT, PT, -R140, RZ, RZ ;  /* 0x000000ff8c8b7210 */ /* 0x000fe60007ffe1ff */
[----:B------:R-:W-:Y:S02]  /*b4c0*/  IMAD.MOV R137, RZ, RZ, -R138 ;  /* 0x000000ffff897224 */ /* 0x000fe400078e0a8a */
[C---:B------:R-:W-:Y:S01]  /*b4d0*/  IMAD R136, R2.reuse, R139, R136 ;  /* 0x0000008b02887224 */ /* 0x040fe200078e0288 */
[----:B------:R-:W-:Y:S01]  /*b4e0*/  LOP3.LUT R139, RZ, R132, RZ, 0x33, !PT ;  /* 0x00000084ff8b7212 */ /* 0x000fe200078e33ff */
[C---:B------:R-:W-:Y:S03]  /*b4f0*/  IMAD R134, R2.reuse, R137, R134 ;  /* 0x0000008902867224 */ /* 0x040fe600078e0286 */
[C---:B------:R-:W-:Y:S02]  /*b500*/  ISETP.GT.U32.AND P6, PT, R2.reuse, R136, PT ;  /* 0x000000880200720c */ /* 0x040fe40003fc4070 */
[----:B------:R-:W-:Y:S11]  /*b510*/  ISETP.GT.U32.AND P5, PT, R2, R134, PT ;  /* 0x000000860200720c */ /* 0x000ff60003fa4070 */
[--C-:B------:R-:W-:Y:S02]  /*b520*/  @!P6 IMAD.IADD R136, R136, 0x1, -R2.reuse ;  /* 0x000000018888e824 */ /* 0x100fe400078e0a02 */
[----:B------:R-:W-:Y:S01]  /*b530*/  @!P5 IADD3 R138, PT, PT, R138, 0x1, RZ ;  /* 0x000000018a8ad810 */ /* 0x000fe20007ffe0ff */
[----:B------:R-:W-:Y:S02]  /*b540*/  @!P5 IMAD.IADD R134, R134, 0x1, -R2 ;  /* 0x000000018686d824 */ /* 0x000fe400078e0a02 */
[----:B------:R-:W-:Y:S01]  /*b550*/  @!P6 VIADD R140, R140, 0x1 ;  /* 0x000000018c8ce836 */ /* 0x000fe20000000000 */
[-C--:B------:R-:W-:Y:S02]  /*b560*/  ISETP.GE.U32.AND P6, PT, R136, R2.reuse, PT ;  /* 0x000000028800720c */ /* 0x080fe40003fc6070 */
[----:B------:R-:W-:Y:S11]  /*b570*/  ISETP.GE.U32.AND P5, PT, R134, R2, PT ;  /* 0x000000028600720c */ /* 0x000ff60003fa6070 */
[----:B------:R-:W-:Y:S02]  /*b580*/  @P6 IADD3 R140, PT, PT, R140, 0x1, RZ ;  /* 0x000000018c8c6810 */ /* 0x000fe40007ffe0ff */
[----:B------:R-:W-:Y:S01]  /*b590*/  ISETP.GE.AND P6, PT, R3, RZ, PT ;  /* 0x000000ff0300720c */ /* 0x000fe20003fc6270 */
[----:B------:R-:W-:Y:S01]  /*b5a0*/  @P5 VIADD R138, R138, 0x1 ;  /* 0x000000018a8a5836 */ /* 0x000fe20000000000 */
[----:B------:R-:W-:Y:S01]  /*b5b0*/  ISETP.GE.AND P5, PT, R141, RZ, PT ;  /* 0x000000ff8d00720c */ /* 0x000fe20003fa6270 */
[----:B------:R-:W1:Y:S10]  /*b5c0*/  LDC.64 R2, c[0x0][0x3b8] ;  /* 0x0000ee00ff027b82 */ /* 0x000e740000000a00 */
[----:B------:R-:W-:Y:S02]  /*b5d0*/  @!P6 IMAD.MOV R140, RZ, RZ, -R140 ;  /* 0x000000ffff8ce224 */ /* 0x000fe400078e0a8c */
[----:B------:R-:W-:Y:S01]  /*b5e0*/  @!P5 IMAD.MOV R138, RZ, RZ, -R138 ;  /* 0x000000ffff8ad224 */ /* 0x000fe200078e0a8a */
[----:B------:R-:W-:Y:S04]  /*b5f0*/  ISETP.NE.AND P5, PT, R132, RZ, PT ;  /* 0x000000ff8400720c */ /* 0x000fe80003fa5270 */
[C---:B------:R-:W-:Y:S02]  /*b600*/  SEL R141, R139.reuse, R138, !P5 ;  /* 0x0000008a8b8d7207 */ /* 0x040fe40006800000 */
[----:B------:R-:W-:Y:S02]  /*b610*/  SEL R139, R139, R140, !P5 ;  /* 0x0000008c8b8b7207 */ /* 0x000fe40006800000 */
[-C--:B------:R-:W-:Y:S02]  /*b620*/  LEA R144, P6, R141, R204.reuse, 0x2 ;  /* 0x000000cc8d907211 */ /* 0x080fe400078c10ff */
[----:B------:R-:W-:Y:S02]  /*b630*/  LEA R142, P5, R139, R204, 0x2 ;  /* 0x000000cc8b8e7211 */ /* 0x000fe400078a10ff */
[-C--:B------:R-:W-:Y:S02]  /*b640*/  LEA.HI.X.SX32 R145, R141, R205.reuse, 0x2, P6 ;  /* 0x000000cd8d917211 */ /* 0x080fe400030f16ff */
[C---:B------:R-:W-:Y:S02]  /*b650*/  LEA.HI.X.SX32 R143, R139.reuse, R205, 0x2, P5 ;  /* 0x000000cd8b8f7211 */ /* 0x040fe400028f16ff */
[----:B------:R-:W-:Y:S01]  /*b660*/  IADD3 R139, PT, PT, R139, -R141, RZ ;  /* 0x8000008d8b8b7210 */ /* 0x000fe20007ffe0ff */
[----:B------:R-:W2:Y:S04]  /*b670*/  LDG.E R137, desc[UR16][R144.64] ;  /* 0x0000001090897981 */ /* 0x000ea8000c1e1900 */
[----:B------:R-:W-:Y:S01]  /*b680*/  IMAD R139, R139, R132, -0x40 ;  /* 0xffffffc08b8b7424 */ /* 0x000fe200078e0284 */
[----:B------:R-:W2:Y:S04]  /*b690*/  LDG.E R134, desc[UR16][R142.64] ;  /* 0x000000108e867981 */ /* 0x000ea8000c1e1900 */
[----:B------:R-:W-:Y:S05]  /*b6a0*/  SHF.R.S32.HI R141, RZ, 0x1f, R139 ;  /* 0x0000001fff8d7819 */ /* 0x000fea000001148b */
[-C--:B-1----:R-:W-:Y:S02]  /*b6b0*/  IMAD R132, R141, R2.reuse, RZ ;  /* 0x000000028d847224 */ /* 0x082fe400078e02ff */
[C---:B------:R-:W-:Y:S04]  /*b6c0*/  IMAD.WIDE.U32 R140, R139.reuse, R2, RZ ;  /* 0x000000028b8c7225 */ /* 0x040fe800078e00ff */
[----:B------:R-:W-:Y:S04]  /*b6d0*/  IMAD R132, R139, R3, R132 ;  /* 0x000000038b847224 */ /* 0x000fe800078e0284 */
[----:B------:R-:W-:Y:S02]  /*b6e0*/  IMAD.IADD R141, R141, 0x1, R132 ;  /* 0x000000018d8d7824 */ /* 0x000fe400078e0284 */
[----:B--2---:R-:W-:Y:S04]  /*b6f0*/  IMAD.IADD R137, R137, 0x1, -R134 ;  /* 0x0000000189897824 */ /* 0x004fe800078e0a86 */
[----:B------:R-:W-:Y:S01]  /*b700*/  IMAD.WIDE.U32 R140, R137, UR6, R140 ;  /* 0x00000006898c7c25 */ /* 0x000fe2000f8e008c */
[----:B------:R-:W-:Y:S02]  /*b710*/  SHF.R.S32.HI R3, RZ, 0x1f, R137 ;  /* 0x0000001fff037819 */ /* 0x000fe40000011489 */
[C---:B------:R-:W-:Y:S03]  /*b720*/  LEA R196, P5, R140.reuse, R196, 0x1 ;  /* 0x000000c48cc47211 */ /* 0x040fe600078a08ff */
[----:B------:R-:W-:Y:S04]  /*b730*/  IMAD R132, R3, UR6, RZ ;  /* 0x0000000603847c24 */ /* 0x000fe8000f8e02ff */
[----:B------:R-:W-:Y:S05]  /*b740*/  IMAD R132, R137, UR7, R132 ;  /* 0x0000000789847c24 */ /* 0x000fea000f8e0284 */
[----:B------:R-:W-:Y:S04]  /*b750*/  IADD3 R132, PT, PT, R141, R132, RZ ;  /* 0x000000848d847210 */ /* 0x000fe80007ffe0ff */
[----:B------:R-:W-:Y:S07]  /*b760*/  LEA.HI.X R195, R140, R195, R132, 0x1, P5 ;  /* 0x000000c38cc37211 */ /* 0x000fee00028f0c84 */
.L_x_495:
        /* <DEDUP_REMOVED lines=9> */
[C---:B------:R-:W-:Y:S01]  /*b800*/  IADD3 R2, P6, PT, R3.reuse, R134, RZ ;  /* 0x0000008603027210 */ /* 0x040fe20007fde0ff */
[----:B------:R2:W-:Y:S03]  /*b810*/  @P3 STS.128 [R213+0x6000], RZ ;  /* 0x006000ffd5003388 */ /* 0x0005e60000000c00 */
[----:B------:R-:W-:Y:S02]  /*b820*/  IADD3 R136, P5, PT, R3, R2, RZ ;  /* 0x0000000203887210 */ /* 0x000fe40007fbe0ff */
[C---:B------:R-:W-:Y:S04]  /*b830*/  IADD3.X R3, PT, PT, R132.reuse, R135, RZ, P6, !PT ;  /* 0x0000008784037210 */ /* 0x040fe800037fe4ff */
[----:B------:R-:W-:Y:S01]  /*b840*/  IADD3.X R137, PT, PT, R132, R3, RZ, P5, !PT ;  /* 0x0000000384897210 */ /* 0x000fe20002ffe4ff */
[--C-:B-1----:R-:W-:Y:S05]  /*b850*/  @!P2 IMAD.MOV.U32 R197, RZ, RZ, R195.reuse ;  /* 0x000000ffffc5a224 */ /* 0x102fea00078e00c3 */
[----:B------:R-:W-:Y:S01]  /*b860*/  @!PT LDS RZ, [RZ] ;  /* 0x00000000fffff984 */ /* 0x000fe20000000800 */
[----:B------:R-:W-:Y:S01]  /*b870*/  @!PT LDS RZ, [RZ] ;  /* 0x00000000fffff984 */ /* 0x000fe20000000800 */
[----:B------:R-:W-:Y:S01]  /*b880*/  @!PT LDS RZ, [RZ] ;  /* 0x00000000fffff984 */ /* 0x000fe20000000800 */
[----:B------:R1:W-:Y:S04]  /*b890*/  @!P2 LDGSTS.E.BYPASS.LTC128B.128 [R213+0x8000], desc[UR16][R196.64+0x80] ;  /* 0x08000080c4d5afae */ /* 0x0003e8000b981a10 */
[----:B------:R2:W-:Y:S01]  /*b8a0*/  @P2 STS.128 [R213+0x8000], RZ ;  /* 0x008000ffd5002388 */ /* 0x0005e20000000c00 */
[----:B-1----:R-:W-:Y:S05]  /*b8b0*/  @!P1 IMAD.MOV.U32 R197, RZ, RZ, R195 ;  /* 0x000000ffffc59224 */ /* 0x002fea00078e00c3 */
        /* <DEDUP_REMOVED lines=51> */
.L_x_494:
[----:B--2---:R-:W-:Y:S01]  /*bbf0*/  FMNMX3.FTZ R2, R0, R6, R7, !PT ;  /* 0x0000000600027276 */ /* 0x004fe20007810007 */
[----:B------:R-:W-:Y:S01]  /*bc00*/  LDSM.16.MT88.4 R140, [R184+0xc000] ;  /* 0x00c00000b88c783b */ /* 0x000fe20000004200 */
[----:B------:R-:W-:Y:S02]  /*bc10*/  FMNMX3.FTZ R3, R133, R4, R5, !PT ;  /* 0x0000000485037276 */ /* 0x000fe40007810005 */
[----:B------:R-:W-:Y:S02]  /*bc20*/  FMNMX3.FTZ R2, R2, R10, R11, !PT ;  /* 0x0000000a02027276 */ /* 0x000fe4000781000b */
[----:B------:R-:W-:Y:S02]  /*bc30*/  FMNMX3.FTZ R3, R3, R8, R9, !PT ;  /* 0x0000000803037276 */ /* 0x000fe40007810009 */
[----:B------:R-:W-:Y:S01]  /*bc40*/  FMNMX3.FTZ R2, R2, R14, R15, !PT ;  /* 0x0000000e02027276 */ /* 0x000fe2000781000f */
        /* <DEDUP_REMOVED lines=9> */
[----:B------:R-:W-:Y:S02]  /*bce0*/  FMNMX3.FTZ R2, R2, R30, R31, !PT ;  /* 0x0000001e02027276 */ /* 0x000fe4000781001f */
[----:B------:R-:W-:Y:S02]  /*bcf0*/  FMNMX3.FTZ R3, R3, R28, R29, !PT ;  /* 0x0000001c03037276 */ /* 0x000fe4000781001d */
[----:B------:R-:W-:Y:S02]  /*bd00*/  FMNMX3.FTZ R135, R2, R34, R35, !PT ;  /* 0x0000002202877276 */ /* 0x000fe40007810023 */
[----:B------:R-:W-:Y:S02]  /*bd10*/  FMNMX3.FTZ R136, R3, R32, R33, !PT ;  /* 0x0000002003887276 */ /* 0x000fe40007810021 */
[----:B------:R-:W-:Y:S01]  /*bd20*/  IADD3 R206, PT, PT, R206, -0x1, RZ ;  /* 0xffffffffcece7810 */ /* 0x000fe20007ffe0ff */
[----:B------:R-:W-:Y:S01]  /*bd30*/  SHFL.BFLY PT, R2, R135, 0x2, 0x1f ;  /* 0x0c401f0087027f89 */ /* 0x000fe200000e0000 */
[----:B------:R-:W-:Y:S07]  /*bd40*/  IADD3 R207, PT, PT, R207, -0x40, RZ ;  /* 0xffffffc0cfcf7810 */ /* 0x000fee0007ffe0ff */
[----:B------:R-:W1:Y:S02]  /*bd50*/  SHFL.BFLY PT, R3, R136, 0x2, 0x1f ;  /* 0x0c401f0088037f89 */ /* 0x000e6400000e0000 */
[----:B-1----:R-:W-:Y:S02]  /*bd60*/  FMNMX.FTZ R137, R136, R3, !PT ;  /* 0x0000000388897209 */ /* 0x002fe40007810000 */
[----:B------:R-:W-:Y:S04]  /*bd70*/  FMNMX.FTZ R134, R135, R2, !PT ;  /* 0x0000000287867209 */ /* 0x000fe80007810000 */
[----:B------:R-:W1:Y:S08]  /*bd80*/  SHFL.BFLY PT, R132, R137, 0x1, 0x1f ;  /* 0x0c201f0089847f89 */ /* 0x000e7000000e0000 */
[----:B------:R-:W2:Y:S01]  /*bd90*/  SHFL.BFLY PT, R3, R134, 0x1, 0x1f ;  /* 0x0c201f0086037f89 */ /* 0x000ea200000e0000 */
[----:B-1----:R-:W-:Y:S07]  /*bda0*/  FMNMX.FTZ R132, R137, R132, !PT ;  /* 0x0000008489847209 */ /* 0x002fee0007810000 */
[----:B------:R-:W1:Y:S01]  /*bdb0*/  LDSM.16.MT88.4 R136, [R189+0xc000] ;  /* 0x00c00000bd88783b */ /* 0x000e620000004200 */
[----:B--2---:R-:W-:Y:S01]  /*bdc0*/  FMNMX.FTZ R3, R134, R3, !PT ;  /* 0x0000000386037209 */ /* 0x004fe20007810000 */
[C---:B------:R-:W-:Y:S01]  /*bdd0*/  FMUL.FTZ R166, R132.reuse, UR4 ;  /* 0x0000000484a67c20 */ /* 0x040fe20008410000 */
[C---:B------:R-:W-:Y:S01]  /*bde0*/  FSETP.NEU.FTZ.AND P1, PT, R132.reuse, -INF , PT ;  /* 0xff8000008400780b */ /* 0x040fe20003f3d000 */
[----:B------:R-:W-:Y:S02]  /*bdf0*/  FADD.FTZ R2, -R132, R133 ;  /* 0x0000008584027221 */ /* 0x000fe40000010100 */
[C---:B------:R-:W-:Y:S01]  /*be00*/  FADD.FTZ R0, -R3.reuse, R0 ;  /* 0x0000000003007221 */ /* 0x040fe20000010100 */
[----:B------:R-:W-:Y:S01]  /*be10*/  FSEL R166, R166, RZ, P1 ;  /* 0x000000ffa6a67208 */ /* 0x000fe20000800000 */
[C---:B------:R-:W-:Y:S01]  /*be20*/  FMUL.FTZ R164, R3.reuse, UR4 ;  /* 0x0000000403a47c20 */ /* 0x040fe20008410000 */
[----:B------:R-:W-:Y:S01]  /*be30*/  FSETP.NEU.FTZ.AND P1, PT, R3, -INF , PT ;  /* 0xff8000000300780b */ /* 0x000fe20003f3d000 */
[----:B------:R-:W-:Y:S01]  /*be40*/  FMUL.FTZ R135, R0, UR4 ;  /* 0x0000000400877c20 */ /* 0x000fe20008410000 */
[----:B------:R-:W-:Y:S01]  /*be50*/  FMUL.FTZ R133, R2, UR4 ;  /* 0x0000000402857c20 */ /* 0x000fe20008410000 */
[--C-:B------:R-:W-:Y:S01]  /*be60*/  FFMA.FTZ R161, R4, UR4, -R166.reuse ;  /* 0x0000000404a17c23 */ /* 0x100fe200080108a6 */
[----:B------:R-:W-:Y:S01]  /*be70*/  FSEL R164, R164, RZ, P1 ;  /* 0x000000ffa4a47208 */ /* 0x000fe20000800000 */
[----:B------:R2:W3:Y:S01]  /*be80*/  MUFU.EX2 R0, R135 ;  /* 0x0000008700007308 */ /* 0x0004e20000000800 */
[--C-:B------:R-:W-:Y:S01]  /*be90*/  FFMA.FTZ R160, R5, UR4, -R166.reuse ;  /* 0x0000000405a07c23 */ /* 0x100fe200080108a6 */
[--C-:B------:R-:W-:Y:S01]  /*bea0*/  FFMA.FTZ R134, R8, UR4, -R166.reuse ;  /* 0x0000000408867c23 */ /* 0x100fe200080108a6 */
[----:B------:R-:W-:Y:S01]  /*beb0*/  FFMA.FTZ R175, R28, UR4, -R166 ;  /* 0x000000041caf7c23 */ /* 0x000fe200080108a6 */
[--C-:B------:R-:W-:Y:S01]  /*bec0*/  FFMA.FTZ R163, R6, UR4, -R164.reuse ;  /* 0x0000000406a37c23 */ /* 0x100fe200080108a4 */
[--C-:B------:R-:W-:Y:S01]  /*bed0*/  FFMA.FTZ R7, R7, UR4, -R164.reuse ;  /* 0x0000000407077c23 */ /* 0x100fe200080108a4 */
[--C-:B------:R-:W-:Y:S01]  /*bee0*/  FFMA.FTZ R162, R10, UR4, -R164.reuse ;  /* 0x000000040aa27c23 */ /* 0x100fe200080108a4 */
[----:B------:R-:W-:Y:S03]  /*bef0*/  FFMA.FTZ R165, R11, UR4, -R164 ;  /* 0x000000040ba57c23 */ /* 0x000fe600080108a4 */
[----:B------:R-:W4:Y:S01]  /*bf00*/  MUFU.EX2 R2, R133 ;  /* 0x0000008500027308 */ /* 0x000f220000000800 */
[----:B------:R-:W-:Y:S01]  /*bf10*/  MOV R6, R201 ;  /* 0x000000c900067202 */ /* 0x000fe20000000f00 */
[--C-:B------:R-:W-:Y:S01]  /*bf20*/  FFMA.FTZ R176, R29, UR4, -R166.reuse ;  /* 0x000000041db07c23 */ /* 0x100fe200080108a6 */
[----:B------:R-:W-:Y:S01]  /*bf30*/  @P0 IADD3 R6, PT, PT, R202, -0x40, RZ ;  /* 0xffffffc0ca060810 */ /* 0x000fe20007ffe0ff */
[----:B------:R-:W-:Y:S01]  /*bf40*/  FFMA.FTZ R179, R32, UR4, -R166 ;  /* 0x0000000420b37c23 */ /* 0x000fe200080108a6 */
[--C-:B------:R-:W-:Y:S01]  /*bf50*/  FFMA.FTZ R177, R30, UR4, -R164.reuse ;  /* 0x000000041eb17c23 */ /* 0x100fe200080108a4 */
[----:B------:R-:W-:Y:S01]  /*bf60*/  FFMA.FTZ R178, R31, UR4, -R164 ;  /* 0x000000041fb27c23 */ /* 0x000fe200080108a4 */
[----:B------:R-:W-:Y:S03]  /*bf70*/  IADD3 R191, PT, PT, R191, R6, RZ ;  /* 0x00000006bfbf7210 */ /* 0x000fe60007ffe0ff */
[----:B------:R-:W-:Y:S01]  /*bf80*/  MUFU.EX2 R161, R161 ;  /* 0x000000a100a17308 */ /* 0x000fe20000000800 */
[----:B--2---:R-:W-:Y:S01]  /*bf90*/  FFMA.FTZ R135, R9, UR4, -R166 ;  /* 0x0000000409877c23 */ /* 0x004fe200080108a6 */
[----:B------:R-:W2:Y:S01]  /*bfa0*/  LDSM.16.MT88.4 R144, [R6] ;  /* 0x000000000690783b */ /* 0x000ea20000004200 */
[C---:B---3--:R-:W-:Y:S01]  /*bfb0*/  FMUL.FTZ R10, R0.reuse, R130 ;  /* 0x00000082000a7220 */ /* 0x048fe20000410000 */
[C---:B------:R-:W-:Y:S01]  /*bfc0*/  FMUL.FTZ R11, R0.reuse, R131 ;  /* 0x00000083000b7220 */ /* 0x040fe20000410000 */
[C---:B------:R-:W-:Y:S01]  /*bfd0*/  FMUL.FTZ R38, R0.reuse, R38 ;  /* 0x0000002600267220 */ /* 0x040fe20000410000 */
[C---:B------:R-:W-:Y:S01]  /*bfe0*/  FMUL.FTZ R39, R0.reuse, R39 ;  /* 0x0000002700277220 */ /* 0x040fe20000410000 */
[----:B------:R-:W-:Y:S03]  /*bff0*/  FMUL.FTZ R42, R0, R42 ;  /* 0x0000002a002a7220 */ /* 0x000fe60000410000 */
[----:B------:R-:W3:Y:S01]  /*c000*/  MUFU.EX2 R160, R160 ;  /* 0x000000a000a07308 */ /* 0x000ee20000000800 */
[C---:B----4-:R-:W-:Y:S01]  /*c010*/  FMUL.FTZ R8, R2.reuse, R128 ;  /* 0x0000008002087220 */ /* 0x050fe20000410000 */
[C---:B------:R-:W-:Y:S01]  /*c020*/  FMUL.FTZ R9, R2.reuse, R129 ;  /* 0x0000008102097220 */ /* 0x040fe20000410000 */
[C---:B------:R-:W-:Y:S01]  /*c030*/  FMUL.FTZ R36, R2.reuse, R36 ;  /* 0x0000002402247220 */ /* 0x040fe20000410000 */
[C---:B------:R-:W-:Y:S01]  /*c040*/  FMUL.FTZ R37, R2.reuse, R37 ;  /* 0x0000002502257220 */ /* 0x040fe20000410000 */
[C---:B------:R-:W-:Y:S01]  /*c050*/  FMUL.FTZ R40, R2.reuse, R40 ;  /* 0x0000002802287220 */ /* 0x040fe20000410000 */
[----:B------:R-:W-:Y:S01]  /*c060*/  FMUL.FTZ R41, R2, R41 ;  /* 0x0000002902297220 */ /* 0x000fe20000410000 */
[----:B------:R-:W-:Y:S03]  /*c070*/  FMUL.FTZ R43, R0, R43 ;  /* 0x0000002b002b7220 */ /* 0x000fe60000410000 */
[----:B------:R-:W-:Y:S01]  /*c080*/  MUFU.EX2 R163, R163 ;  /* 0x000000a300a37308 */ /* 0x000fe20000000800 */
[C---:B------:R-:W-:Y:S01]  /*c090*/  FMUL.FTZ R44, R2.reuse, R44 ;  /* 0x0000002c022c7220 */ /* 0x040fe20000410000 */
[----:B------:R-:W-:Y:S01]  /*c0a0*/  FMUL.FTZ R45, R2, R45 ;  /* 0x0000002d022d7220 */ /* 0x000fe20000410000 */
[C---:B------:R-:W-:Y:S01]  /*c0b0*/  FMUL.FTZ R46, R0.reuse, R46 ;  /* 0x0000002e002e7220 */ /* 0x040fe20000410000 */
[----:B------:R-:W-:Y:S01]  /*c0c0*/  FMUL.FTZ R47, R0, R47 ;  /* 0x0000002f002f7220 */ /* 0x000fe20000410000 */
[----:B------:R-:W-:Y:S01]  /*c0d0*/  LDSM.16.MT88.4 R148, [R191+0x800] ;  /* 0x00080000bf94783b */ /* 0x000fe20000004200 */
[----:B------:R-:W-:Y:S01]  /*c0e0*/  FFMA.FTZ R180, R34, UR4, -R164 ;  /* 0x0000000422b47c23 */ /* 0x000fe200080108a4 */
[----:B------:R-:W-:Y:S03]  /*c0f0*/  FMUL.FTZ R48, R2, R48 ;  /* 0x0000003002307220 */ /* 0x000fe60000410000 */
[----:B------:R-:W4:Y:S01]  /*c100*/  MUFU.EX2 R7, R7 ;  /* 0x0000000700077308 */ /* 0x000f220000000800 */
[----:B---3--:R-:W-:Y:S01]  /*c110*/  F2FP.BF16.F32.PACK_AB R128, R160, R161 ;  /* 0x000000a1a080723e */ /* 0x008fe200000010ff */
[----:B------:R-:W-:Y:S01]  /*c120*/  FMUL.FTZ R49, R2, R49 ;  /* 0x0000003102317220 */ /* 0x000fe20000410000 */
[C---:B------:R-:W-:Y:S01]  /*c130*/  FMUL.FTZ R50, R0.reuse, R50 ;  /* 0x0000003200327220 */ /* 0x040fe20000410000 */
[----:B------:R-:W-:Y:S01]  /*c140*/  FMUL.FTZ R51, R0, R51 ;  /* 0x0000003300337220 */ /* 0x000fe20000410000 */
[----:B------:R-:W-:Y:S01]  /*c150*/  LDSM.16.MT88.4 R28, [R184+0xd800] ;  /* 0x00d80000b81c783b */ /* 0x000fe20000004200 */
[C---:B------:R-:W-:Y:S01]  /*c160*/  FMUL.FTZ R52, R2.reuse, R52 ;  /* 0x0000003402347220 */ /* 0x040fe20000410000 */
[----:B------:R-:W-:Y:S03]  /*c170*/  FMUL.FTZ R53, R2, R53 ;  /* 0x0000003502357220 */ /* 0x000fe60000410000 */
[----:B------:R-:W-:Y:S01]  /*c180*/  MUFU.EX2 R134, R134 ;  /* 0x0000008600867308 */ /* 0x000fe20000000800 */
[C---:B------:R-:W-:Y:S01]  /*c190*/  FMUL.FTZ R54, R0.reuse, R54 ;  /* 0x0000003600367220 */ /* 0x040fe20000410000 */
[----:B------:R-:W-:Y:S01]  /*c1a0*/  FMUL.FTZ R55, R0, R55 ;  /* 0x0000003700377220 */ /* 0x000fe20000410000 */
[C---:B------:R-:W-:Y:S01]  /*c1b0*/  FMUL.FTZ R56, R2.reuse, R56 ;  /* 0x0000003802387220 */ /* 0x040fe20000410000 */
[----:B------:R-:W-:Y:S01]  /*c1c0*/  FMUL.FTZ R57, R2, R57 ;  /* 0x0000003902397220 */ /* 0x000fe20000410000 */
[C---:B------:R-:W-:Y:S01]  /*c1d0*/  FMUL.FTZ R58, R0.reuse, R58 ;  /* 0x0000003a003a7220 */ /* 0x040fe20000410000 */
[----:B------:R-:W-:Y:S01]  /*c1e0*/  FMUL.FTZ R59, R0, R59 ;  /* 0x0000003b003b7220 */ /* 0x000fe20000410000 */
[C---:B------:R-:W-:Y:S03]  /*c1f0*/  FMUL.FTZ R60, R2.reuse, R60 ;  /* 0x0000003c023c7220 */ /* 0x040fe60000410000 */
[----:B------:R-:W3:Y:S01]  /*c200*/  MUFU.EX2 R135, R135 ;  /* 0x0000008700877308 */ /* 0x000ee20000000800 */
[----:B----4-:R-:W-:Y:S01]  /*c210*/  F2FP.BF16.F32.PACK_AB R129, R7, R163 ;  /* 0x000000a30781723e */ /* 0x010fe200000010ff */
[----:B------:R-:W-:Y:S01]  /*c220*/  FMUL.FTZ R61, R2, R61 ;  /* 0x0000003d023d7220 */ /* 0x000fe20000410000 */
[C---:B------:R-:W-:Y:S01]  /*c230*/  FMUL.FTZ R62, R0.reuse, R62 ;  /* 0x0000003e003e7220 */ /* 0x040fe20000410000 */
[----:B------:R-:W-:Y:S01]  /*c240*/  FMUL.FTZ R63, R0, R63 ;  /* 0x0000003f003f7220 */ /* 0x000fe20000410000 */
[C---:B------:R-:W-:Y:S01]  /*c250*/  FMUL.FTZ R64, R2.reuse, R64 ;  /* 0x0000004002407220 */ /* 0x040fe20000410000 */
[----:B------:R-:W-:Y:S01]  /*c260*/  FMUL.FTZ R65, R2, R65 ;  /* 0x0000004102417220 */ /* 0x000fe20000410000 */
[C---:B------:R-:W-:Y:S03]  /*c270*/  FMUL.FTZ R66, R0.reuse, R66 ;  /* 0x0000004200427220 */ /* 0x040fe60000410000 */
[----:B------:R-:W-:Y:S01]  /*c280*/  MUFU.EX2 R162, R162 ;  /* 0x000000a200a27308 */ /* 0x000fe20000000800 */
[----:B------:R-:W-:Y:S01]  /*c290*/  FMUL.FTZ R67, R0, R67 ;  /* 0x0000004300437220 */ /* 0x000fe20000410000 */
[C---:B------:R-:W-:Y:S01]  /*c2a0*/  FMUL.FTZ R68, R2.reuse, R68 ;  /* 0x0000004402447220 */ /* 0x040fe20000410000 */
[----:B------:R-:W-:Y:S01]  /*c2b0*/  FMUL.FTZ R69, R2, R69 ;  /* 0x0000004502457220 */ /* 0x000fe20000410000 */
[C---:B------:R-:W-:Y:S01]  /*c2c0*/  FMUL.FTZ R70, R0.reuse, R70 ;  /* 0x0000004600467220 */ /* 0x040fe20000410000 */
[----:B------:R-:W-:Y:S01]  /*c2d0*/  FMUL.FTZ R71, R0, R71 ;  /* 0x0000004700477220 */ /* 0x000fe20000410000 */
[C---:B------:R-:W-:Y:S01]  /*c2e0*/  FMUL.FTZ R72, R2.reuse, R72 ;  /* 0x0000004802487220 */ /* 0x040fe20000410000 */
[----:B------:R-:W-:Y:S03]  /*c2f0*/  FMUL.FTZ R73, R2, R73 ;  /* 0x0000004902497220 */ /* 0x000fe60000410000 */
[----:B------:R-:W4:Y:S01]  /*c300*/  MUFU.EX2 R165, R165 ;  /* 0x000000a500a57308 */ /* 0x000f220000000800 */
[----:B---3--:R-:W-:Y:S01]  /*c310*/  F2FP.BF16.F32.PACK_AB R130, R135, R134 ;  /* 0x000000868782723e */ /* 0x008fe200000010ff */
[C---:B------:R-:W-:Y:S01]  /*c320*/  FMUL.FTZ R74, R0.reuse, R74 ;  /* 0x0000004a004a7220 */ /* 0x040fe20000410000 */
[----:B------:R-:W-:Y:S01]  /*c330*/  FMUL.FTZ R75, R0, R75 ;  /* 0x0000004b004b7220 */ /* 0x000fe20000410000 */
        /* <DEDUP_REMOVED lines=13> */
[----:B----4-:R-:W-:Y:S01]  /*c410*/  F2FP.BF16.F32.PACK_AB R131, R165, R162 ;  /* 0x000000a2a583723e */ /* 0x010fe200000010ff */
[----:B------:R-:W-:Y:S01]  /*c420*/  FMUL.FTZ R89, R2, R89 ;  /* 0x0000005902597220 */ /* 0x000fe20000410000 */
[C---:B------:R-:W-:Y:S01]  /*c430*/  FMUL.FTZ R90, R0.reuse, R90 ;  /* 0x0000005a005a7220 */ /* 0x040fe20000410000 */
[----:B------:R-:W-:Y:S01]  /*c440*/  FMUL.FTZ R91, R0, R91 ;  /* 0x0000005b005b7220 */ /* 0x000fe20000410000 */
[C---:B------:R-:W-:Y:S01]  /*c450*/  FMUL.FTZ R92, R2.reuse, R92 ;  /* 0x0000005c025c7220 */ /* 0x040fe20000410000 */
[----:B------:R-:W-:Y:S01]  /*c460*/  FMUL.FTZ R93, R2, R93 ;  /* 0x0000005d025d7220 */ /* 0x000fe20000410000 */
[C---:B------:R-:W-:Y:S01]  /*c470*/  FMUL.FTZ R94, R0.reuse, R94 ;  /* 0x0000005e005e7220 */ /* 0x040fe20000410000 */
[C---:B-1----:R-:W-:Y:S01]  /*c480*/  HMMA.16816.F32.BF16 R8, R128.reuse, R136, R8 ;  /* 0x000000888008723c */ /* 0x042fe20000041808 */
[----:B------:R-:W-:Y:S04]  /*c490*/  MUFU.EX2 R175, R175 ;  /* 0x000000af00af7308 */ /* 0x000fe80000000800 */
[----:B------:R-:W-:Y:S01]  /*c4a0*/  FMUL.FTZ R95, R0, R95 ;  /* 0x0000005f005f7220 */ /* 0x000fe20000410000 */
[C---:B------:R-:W-:Y:S01]  /*c4b0*/  FMUL.FTZ R96, R2.reuse, R96 ;  /* 0x0000006002607220 */ /* 0x040fe20000410000 */
[----:B------:R-:W-:Y:S01]  /*c4c0*/  FMUL.FTZ R97, R2, R97 ;  /* 0x0000006102617220 */ /* 0x000fe20000410000 */
[C---:B------:R-:W-:Y:S01]  /*c4d0*/  HMMA.16816.F32.BF16 R36, R128.reuse, R138, R36 ;  /* 0x0000008a8024723c */ /* 0x040fe20000041824 */
[----:B------:R-:W1:Y:S02]  /*c4e0*/  LDSM.16.MT88.4 R136, [R191] ;  /* 0x00000000bf88783b */ /* 0x000e640000004200 */
[----:B------:R-:W-:Y:S01]  /*c4f0*/  MUFU.EX2 R176, R176 ;  /* 0x000000b000b07308 */ /* 0x000fe20000000800 */
[C---:B------:R-:W-:Y:S01]  /*c500*/  FMUL.FTZ R98, R0.reuse, R98 ;  /* 0x0000006200627220 */ /* 0x040fe20000410000 */
[----:B------:R-:W-:Y:S01]  /*c510*/  FMUL.FTZ R99, R0, R99 ;  /* 0x0000006300637220 */ /* 0x000fe20000410000 */
[C---:B------:R-:W-:Y:S01]  /*c520*/  FMUL.FTZ R100, R2.reuse, R100 ;  /* 0x0000006402647220 */ /* 0x040fe20000410000 */
[----:B------:R-:W-:Y:S01]  /*c530*/  FMUL.FTZ R101, R2, R101 ;  /* 0x0000006502657220 */ /* 0x000fe20000410000 */
[C---:B------:R-:W-:Y:S01]  /*c540*/  FMUL.FTZ R102, R0.reuse, R102 ;  /* 0x0000006600667220 */ /* 0x040fe20000410000 */
[C---:B------:R-:W-:Y:S04]  /*c550*/  HMMA.16816.F32.BF16 R40, R128.reuse, R140, R40 ;  /* 0x0000008c8028723c */ /* 0x040fe80000041828 */
[----:B------:R-:W-:Y:S01]  /*c560*/  MUFU.EX2 R177, R177 ;  /* 0x000000b100b17308 */ /* 0x000fe20000000800 */
[----:B------:R-:W-:Y:S01]  /*c570*/  FMUL.FTZ R103, R0, R103 ;  /* 0x0000006700677220 */ /* 0x000fe20000410000 */
[C---:B------:R-:W-:Y:S01]  /*c580*/  FMUL.FTZ R104, R2.reuse, R104 ;  /* 0x0000006802687220 */ /* 0x040fe20000410000 */
[----:B------:R-:W-:Y:S01]  /*c590*/  FMUL.FTZ R105, R2, R105 ;  /* 0x0000006902697220 */ /* 0x000fe20000410000 */
[C---:B------:R-:W-:Y:S01]  /*c5a0*/  FMUL.FTZ R106, R0.reuse, R106 ;  /* 0x0000006a006a7220 */ /* 0x040fe20000410000 */
[----:B------:R-:W-:Y:S01]  /*c5b0*/  FMUL.FTZ R107, R0, R107 ;  /* 0x0000006b006b7220 */ /* 0x000fe20000410000 */
[C---:B------:R-:W-:Y:S01]  /*c5c0*/  HMMA.16816.F32.BF16 R44, R128.reuse, R142, R44 ;  /* 0x0000008e802c723c */ /* 0x040fe2000004182c */
[----:B------:R-:W3:Y:S03]  /*c5d0*/  LDSM.16.MT88.4 R140, [R189+0xe000] ;  /* 0x00e00000bd8c783b */ /* 0x000ee60000004200 */
[----:B------:R-:W-:Y:S01]  /*c5e0*/  MUFU.EX2 R178, R178 ;  /* 0x000000b200b27308 */ /* 0x000fe20000000800 */
[C---:B------:R-:W-:Y:S01]  /*c5f0*/  FMUL.FTZ R108, R2.reuse, R108 ;  /* 0x0000006c026c7220 */ /* 0x040fe20000410000 */
[----:B------:R-:W-:Y:S01]  /*c600*/  FMUL.FTZ R109, R2, R109 ;  /* 0x0000006d026d7220 */ /* 0x000fe20000410000 */
[C---:B------:R-:W-:Y:S01]  /*c610*/  FMUL.FTZ R110, R0.reuse, R110 ;  /* 0x0000006e006e7220 */ /* 0x040fe20000410000 */
[----:B------:R-:W-:Y:S01]  /*c620*/  FMUL.FTZ R111, R0, R111 ;  /* 0x0000006f006f7220 */ /* 0x000fe20000410000 */
[--C-:B------:R-:W-:Y:S01]  /*c630*/  FFMA.FTZ R167, R12, UR4, -R166.reuse ;  /* 0x000000040ca77c23 */ /* 0x100fe200080108a6 */
[C---:B--2---:R-:W-:Y:S04]  /*c640*/  HMMA.16816.F32.BF16 R48, R128.reuse, R144, R48 ;  /* 0x000000908030723c */ /* 0x044fe80000041830 */
[----:B------:R-:W-:Y:S01]  /*c650*/  MUFU.EX2 R179, R179 ;  /* 0x000000b300b37308 */ /* 0x000fe20000000800 */
[C---:B------:R-:W-:Y:S01]  /*c660*/  FMUL.FTZ R12, R2.reuse, R124 ;  /* 0x0000007c020c7220 */ /* 0x040fe20000410000 */
[----:B------:R-:W-:Y:S01]  /*c670*/  FFMA.FTZ R168, R13, UR4, -R166 ;  /* 0x000000040da87c23 */ /* 0x000fe200080108a6 */
[----:B------:R-:W-:Y:S01]  /*c680*/  FMUL.FTZ R13, R2, R125 ;  /* 0x0000007d020d7220 */ /* 0x000fe20000410000 */
[--C-:B------:R-:W-:Y:S01]  /*c690*/  FFMA.FTZ R170, R14, UR4, -R164.reuse ;  /* 0x000000040eaa7c23 */ /* 0x100fe200080108a4 */
[C---:B------:R-:W-:Y:S01]  /*c6a0*/  FMUL.FTZ R14, R0.reuse, R126 ;  /* 0x0000007e000e7220 */ /* 0x040fe20000410000 */
[C---:B------:R-:W-:Y:S01]  /*c6b0*/  HMMA.16816.F32.BF16 R52, R128.reuse, R146, R52 ;  /* 0x000000928034723c */ /* 0x040fe20000041834 */
[----:B------:R-:W2:Y:S03]  /*c6c0*/  LDSM.16.MT88.4 R144, [R184+0xe000] ;  /* 0x00e00000b890783b */ /* 0x000ea60000004200 */
[----:B------:R-:W-:Y:S01]  /*c6d0*/  MUFU.EX2 R167, R167 ;  /* 0x000000a700a77308 */ /* 0x000fe20000000800 */
[----:B------:R-:W-:Y:S01]  /*c6e0*/  FFMA.FTZ R169, R15, UR4, -R164 ;  /* 0x000000040fa97c23 */ /* 0x000fe200080108a4 */
[----:B------:R-:W-:Y:S01]  /*c6f0*/  FMUL.FTZ R15, R0, R127 ;  /* 0x0000007f000f7220 */ /* 0x000fe20000410000 */
[C---:B------:R-:W-:Y:S01]  /*c700*/  FMUL.FTZ R112, R2.reuse, R112 ;  /* 0x0000007002707220 */ /* 0x040fe20000410000 */
[----:B------:R-:W-:Y:S01]  /*c710*/  FMUL.FTZ R113, R2, R113 ;  /* 0x0000007102717220 */ /* 0x000fe20000410000 */
[C---:B------:R-:W-:Y:S01]  /*c720*/  FMUL.FTZ R114, R0.reuse, R114 ;  /* 0x0000007200727220 */ /* 0x040fe20000410000 */
[----:B------:R-:W-:Y:S01]  /*c730*/  FMUL.FTZ R115, R0, R115 ;  /* 0x0000007300737220 */ /* 0x000fe20000410000 */
[C---:B-1----:R-:W-:Y:S01]  /*c740*/  HMMA.16816.F32.BF16 R56, R128.reuse, R136, R56 ;  /* 0x000000888038723c */ /* 0x042fe20000041838 */
[----:B------:R-:W-:Y:S02]  /*c750*/  LDSM.16.MT88.4 R124, [R189+0xc800] ;  /* 0x00c80000bd7c783b */ /* 0x000fe40000004200 */
[----:B------:R-:W1:Y:S01]  /*c760*/  MUFU.EX2 R168, R168 ;  /* 0x000000a800a87308 */ /* 0x000e620000000800 */
[--C-:B------:R-:W-:Y:S01]  /*c770*/  FFMA.FTZ R171, R16, UR4, -R166.reuse ;  /* 0x0000000410ab7c23 */ /* 0x100fe200080108a6 */
[----:B------:R-:W-:Y:S01]  /*c780*/  FFMA.FTZ R172, R17, UR4, -R166 ;  /* 0x0000000411ac7c23 */ /* 0x000fe200080108a6 */
[--C-:B------:R-:W-:Y:S01]  /*c790*/  FFMA.FTZ R173, R18, UR4, -R164.reuse ;  /* 0x0000000412ad7c23 */ /* 0x100fe200080108a4 */
[----:B------:R-:W-:Y:S01]  /*c7a0*/  FFMA.FTZ R174, R19, UR4, -R164 ;  /* 0x0000000413ae7c23 */ /* 0x000fe200080108a4 */
[C---:B------:R-:W-:Y:S01]  /*c7b0*/  FMUL.FTZ R116, R2.reuse, R116 ;  /* 0x0000007402747220 */ /* 0x040fe20000410000 */
[C---:B------:R-:W-:Y:S01]  /*c7c0*/  HMMA.16816.F32.BF16 R60, R128.reuse, R138, R60 ;  /* 0x0000008a803c723c */ /* 0x040fe2000004183c */
[----:B------:R-:W4:Y:S03]  /*c7d0*/  LDSM.16.MT88.4 R136, [R6+0x2000] ;  /* 0x002000000688783b */ /* 0x000f260000004200 */
[----:B------:R-:W-:Y:S01]  /*c7e0*/  MUFU.EX2 R170, R170 ;  /* 0x000000aa00aa7308 */ /* 0x000fe20000000800 */
[----:B------:R-:W-:Y:S01]  /*c7f0*/  FMUL.FTZ R117, R2, R117 ;  /* 0x0000007502757220 */ /* 0x000fe20000410000 */
[C---:B------:R-:W-:Y:S01]  /*c800*/  FMUL.FTZ R118, R0.reuse, R118 ;  /* 0x0000007600767220 */ /* 0x040fe20000410000 */
[----:B------:R-:W-:Y:S01]  /*c810*/  FMUL.FTZ R119, R0, R119 ;  /* 0x0000007700777220 */ /* 0x000fe20000410000 */
[C---:B------:R-:W-:Y:S01]  /*c820*/  FMUL.FTZ R16, R2.reuse, R120 ;  /* 0x0000007802107220 */ /* 0x040fe20000410000 */
[----:B------:R-:W-:Y:S01]  /*c830*/  FMUL.FTZ R17, R2, R121 ;  /* 0x0000007902117220 */ /* 0x000fe20000410000 */
[C---:B---3--:R-:W-:Y:S04]  /*c840*/  HMMA.16816.F32.BF16 R64, R128.reuse, R140, R64 ;  /* 0x0000008c8040723c */ /* 0x048fe80000041840 */
[----:B------:R-:W3:Y:S01]  /*c850*/  MUFU.EX2 R169, R169 ;  /* 0x000000a900a97308 */ /* 0x000ee20000000800 */
[----:B-1----:R-:W-:Y:S01]  /*c860*/  F2FP.BF16.F32.PACK_AB R120, R168, R167 ;  /* 0x000000a7a878723e */ /* 0x002fe200000010ff */
[C---:B------:R-:W-:Y:S01]  /*c870*/  FMUL.FTZ R18, R0.reuse, R122 ;  /* 0x0000007a00127220 */ /* 0x040fe20000410000 */
[----:B------:R-:W-:Y:S01]  /*c880*/  FMUL.FTZ R19, R0, R123 ;  /* 0x0000007b00137220 */ /* 0x000fe20000410000 */
[----:B------:R-:W-:Y:S01]  /*c890*/  FFMA.FTZ R161, R2, R211, R161 ;  /* 0x000000d302a17223 */ /* 0x000fe200000100a1 */
[----:B------:R-:W-:Y:S01]  /*c8a0*/  ISETP.NE.AND P1, PT, R206, RZ, PT ;  /* 0x000000ffce00720c */ /* 0x000fe20003f25270 */
[C---:B------:R-:W-:Y:S01]  /*c8b0*/  HMMA.16816.F32.BF16 R68, R128.reuse, R142, R68 ;  /* 0x0000008e8044723c */ /* 0x040fe20000041844 */
[----:B------:R-:W1:Y:S03]  /*c8c0*/  LDSM.16.MT88.4 R140, [R191+0x2000] ;  /* 0x00200000bf8c783b */ /* 0x000e660000004200 */
[----:B------:R-:W-:Y:S01]  /*c8d0*/  MUFU.EX2 R171, R171 ;  /* 0x000000ab00ab7308 */ /* 0x000fe20000000800 */
[----:B------:R-:W-:Y:S01]  /*c8e0*/  FFMA.FTZ R163, R0, R209, R163 ;  /* 0x000000d100a37223 */ /* 0x000fe200000100a3 */
[----:B------:R-:W-:Y:S01]  /*c8f0*/  FADD.FTZ R161, R160, R161 ;  /* 0x000000a1a0a17221 */ /* 0x000fe20000010000 */
[----:B------:R-:W-:Y:S02]  /*c900*/  MOV R133, R132 ;  /* 0x0000008400857202 */ /* 0x000fe40000000f00 */
[----:B------:R-:W-:Y:S01]  /*c910*/  FADD.FTZ R163, R7, R163 ;  /* 0x000000a307a37221 */ /* 0x000fe20000010000 */
[C---:B--2---:R-:W-:Y:S04]  /*c920*/  HMMA.16816.F32.BF16 R72, R128.reuse, R144, R72 ;  /* 0x000000908048723c */ /* 0x044fe80000041848 */
[----:B------:R-:W2:Y:S01]  /*c930*/  MUFU.EX2 R172, R172 ;  /* 0x000000ac00ac7308 */ /* 0x000ea20000000800 */
[----:B---3--:R-:W-:Y:S01]  /*c940*/  F2FP.BF16.F32.PACK_AB R121, R169, R170 ;  /* 0x000000aaa979723e */ /* 0x008fe200000010ff */
[----:B------:R-:W-:Y:S01]  /*c950*/  FADD.FTZ R0, R134, R161 ;  /* 0x000000a186007221 */ /* 0x000fe20000010000 */
[----:B------:R-:W-:Y:S01]  /*c960*/  FADD.FTZ R162, R162, R163 ;  /* 0x000000a3a2a27221 */ /* 0x000fe20000010000 */
[C---:B------:R-:W-:Y:S01]  /*c970*/  HMMA.16816.F32.BF16 R76, R128.reuse, R146, R76 ;  /* 0x00000092804c723c */ /* 0x040fe2000004184c */
[----:B------:R-:W3:Y:S05]  /*c980*/  LDSM.16.MT88.4 R144, [R189+0x10000] ;  /* 0x01000000bd90783b */ /* 0x000eea0000004200 */
[----:B------:R-:W-:Y:S01]  /*c990*/  MUFU.EX2 R173, R173 ;  /* 0x000000ad00ad7308 */ /* 0x000fe20000000800 */
[----:B------:R-:W-:Y:S01]  /*c9a0*/  FADD.FTZ R0, R135, R0 ;  /* 0x0000000087007221 */ /* 0x000fe20000010000 */
[----:B------:R-:W-:Y:S03]  /*c9b0*/  FADD.FTZ R165, R165, R162 ;  /* 0x000000a2a5a57221 */ /* 0x000fe60000010000 */
[----:B------:R-:W-:Y:S01]  /*c9c0*/  FADD.FTZ R167, R167, R0 ;  /* 0x00000000a7a77221 */ /* 0x000fe20000010000 */
[----:B------:R-:W-:Y:S01]  /*c9d0*/  FADD.FTZ R170, R170, R165 ;  /* 0x000000a5aaaa7221 */ /* 0x000fe20000010000 */
[C---:B----4-:R-:W-:Y:S03]  /*c9e0*/  HMMA.16816.F32.BF16 R80, R128.reuse, R136, R80 ;  /* 0x000000888050723c */ /* 0x050fe60000041850 */
[----:B------:R-:W4:Y:S01]  /*c9f0*/  MUFU.EX2 R174, R174 ;  /* 0x000000ae00ae7308 */ /* 0x000f220000000800 */
[----:B--2---:R-:W-:Y:S01]  /*ca00*/  F2FP.BF16.F32.PACK_AB R122, R172, R171 ;  /* 0x000000abac7a723e */ /* 0x004fe200000010ff */
[----:B------:R-:W-:Y:S01]  /*ca10*/  FADD.FTZ R168, R168, R167 ;  /* 0x000000a7a8a87221 */ /* 0x000fe20000010000 */
[----:B------:R-:W-:Y:S02]  /*ca20*/  FADD.FTZ R170, R169, R170 ;  /* 0x000000aaa9aa7221 */ /* 0x000fe40000010000 */
[C---:B------:R-:W-:Y:S01]  /*ca30*/  HMMA.16816.F32.BF16 R84, R128.reuse, R138, R84 ;  /* 0x0000008a8054723c */ /* 0x040fe20000041854 */
[----:B------:R-:W2:Y:S04]  /*ca40*/  LDSM.16.MT88.4 R136, [R184+0x10000] ;  /* 0x01000000b888783b */ /* 0x000ea80000004200 */
[----:B------:R-:W-:Y:S01]  /*ca50*/  MUFU.EX2 R180, R180 ;  /* 0x000000b400b47308 */ /* 0x000fe20000000800 */
[----:B------:R-:W-:Y:S04]  /*ca60*/  FADD.FTZ R7, R171, R168 ;  /* 0x000000a8ab077221 */ /* 0x000fe80000010000 */
[----:B------:R-:W-:Y:S01]  /*ca70*/  FADD.FTZ R7, R172, R7 ;  /* 0x00000007ac077221 */ /* 0x000fe20000010000 */
[C---:B-1----:R-:W-:Y:S03]  /*ca80*/  HMMA.16816.F32.BF16 R88, R128.reuse, R140, R88 ;  /* 0x0000008c8058723c */ /* 0x042fe60000041858 */
[C---:B----4-:R-:W-:Y:S01]  /*ca90*/  F2FP.BF16.F32.PACK_AB R123, R174.reuse, R173 ;  /* 0x000000adae7b723e */ /* 0x050fe200000010ff */
[----:B------:R-:W-:Y:S04]  /*caa0*/  FADD.FTZ R173, R173, R170 ;  /* 0x000000aaadad7221 */ /* 0x000fe80000010000 */
[C---:B------:R-:W-:Y:S01]  /*cab0*/  HMMA.16816.F32.BF16 R92, R128.reuse, R142, R92 ;  /* 0x0000008e805c723c */ /* 0x040fe2000004185c */
[----:B------:R-:W1:Y:S02]  /*cac0*/  LDSM.16.MT88.4 R140, [R6+0x4000] ;  /* 0x00400000068c783b */ /* 0x000e640000004200 */
[----:B------:R-:W-:Y:S05]  /*cad0*/  FADD.FTZ R173, R174, R173 ;  /* 0x000000adaead7221 */ /* 0x000fea0000010000 */
[C---:B---3--:R-:W-:Y:S08]  /*cae0*/  HMMA.16816.F32.BF16 R96, R128.reuse, R144, R96 ;  /* 0x000000908060723c */ /* 0x048ff00000041860 */
[C---:B------:R-:W-:Y:S01]  /*caf0*/  HMMA.16816.F32.BF16 R100, R128.reuse, R146, R100 ;  /* 0x000000928064723c */ /* 0x040fe20000041864 */
[----:B------:R-:W3:Y:S07]  /*cb00*/  LDSM.16.MT88.4 R144, [R191+0x4000] ;  /* 0x00400000bf90783b */ /* 0x000eee0000004200 */
[C---:B--2---:R-:W-:Y:S08]  /*cb10*/  HMMA.16816.F32.BF16 R104, R128.reuse, R136, R104 ;  /* 0x000000888068723c */ /* 0x044ff00000041868 */
[C---:B------:R-:W-:Y:S01]  /*cb20*/  HMMA.16816.F32.BF16 R108, R128.reuse, R138, R108 ;  /* 0x0000008a806c723c */ /* 0x040fe2000004186c */
[----:B------:R-:W2:Y:S07]  /*cb30*/  LDSM.16.MT88.4 R136, [R184+0xc800] ;  /* 0x00c80000b888783b */ /* 0x000eae0000004200 */
[C---:B-1----:R-:W-:Y:S08]  /*cb40*/  HMMA.16816.F32.BF16 R112, R128.reuse, R140, R112 ;  /* 0x0000008c8070723c */ /* 0x042ff00000041870 */
[C---:B------:R-:W-:Y:S01]  /*cb50*/  HMMA.16816.F32.BF16 R12, R128.reuse, R142, R12 ;  /* 0x0000008e800c723c */ /* 0x040fe2000004180c */
[----:B------:R-:W1:Y:S07]  /*cb60*/  LDSM.16.MT88.4 R140, [R6+0x800] ;  /* 0x00080000068c783b */ /* 0x000e6e0000004200 */
[C---:B---3--:R-:W-:Y:S08]  /*cb70*/  HMMA.16816.F32.BF16 R116, R128.reuse, R144, R116 ;  /* 0x000000908074723c */ /* 0x048ff00000041874 */
[----:B------:R-:W-:Y:S01]  /*cb80*/  HMMA.16816.F32.BF16 R16, R128, R146, R16 ;  /* 0x000000928010723c */ /* 0x000fe20000041810 */
[----:B------:R-:W3:Y:S07]  /*cb90*/  LDSM.16.MT88.4 R128, [R6+0x2800] ;  /* 0x002800000680783b */ /* 0x000eee0000004200 */
[C---:B------:R-:W-:Y:S01]  /*cba0*/  HMMA.16816.F32.BF16 R8, R120.reuse, R124, R8 ;  /* 0x0000007c7808723c */ /* 0x040fe20000041808 */
[----:B------:R-:W4:Y:S07]  /*cbb0*/  LDSM.16.MT88.4 R144, [R191+0x2800] ;  /* 0x00280000bf90783b */ /* 0x000f2e0000004200 */
[C---:B------:R-:W-:Y:S01]  /*cbc0*/  HMMA.16816.F32.BF16 R36, R120.reuse, R126, R36 ;  /* 0x0000007e7824723c */ /* 0x040fe20000041824 */
[----:B------:R-:W5:Y:S07]  /*cbd0*/  LDSM.16.MT88.4 R124, [R189+0x10800] ;  /* 0x01080000bd7c783b */ /* 0x000f6e0000004200 */
[C---:B--2---:R-:W-:Y:S08]  /*cbe0*/  HMMA.16816.F32.BF16 R40, R120.reuse, R136, R40 ;  /* 0x000000887828723c */ /* 0x044ff00000041828 */
[C---:B------:R-:W-:Y:S01]  /*cbf0*/  HMMA.16816.F32.BF16 R44, R120.reuse, R138, R44 ;  /* 0x0000008a782c723c */ /* 0x040fe2000004182c */
[----:B------:R-:W2:Y:S07]  /*cc00*/  LDSM.16.MT88.4 R136, [R184+0x10800] ;  /* 0x01080000b888783b */ /* 0x000eae0000004200 */
[C---:B-1----:R-:W-:Y:S08]  /*cc10*/  HMMA.16816.F32.BF16 R48, R120.reuse, R140, R48 ;  /* 0x0000008c7830723c */ /* 0x042ff00000041830 */
[C---:B------:R-:W-:Y:S01]  /*cc20*/  HMMA.16816.F32.BF16 R52, R120.reuse, R142, R52 ;  /* 0x0000008e7834723c */ /* 0x040fe20000041834 */
[----:B------:R-:W-:Y:S07]  /*cc30*/  LDSM.16.MT88.4 R140, [R191+0x4800] ;  /* 0x00480000bf8c783b */ /* 0x000fee0000004200 */
[C---:B------:R-:W-:Y:S08]  /*cc40*/  HMMA.16816.F32.BF16 R56, R120.reuse, R148, R56 ;  /* 0x000000947838723c */ /* 0x040ff00000041838 */
[C---:B------:R-:W-:Y:S01]  /*cc50*/  HMMA.16816.F32.BF16 R60, R120.reuse, R150, R60 ;  /* 0x00000096783c723c */ /* 0x040fe2000004183c */
[----:B------:R-:W-:Y:S07]  /*cc60*/  LDSM.16.MT88.4 R148, [R191+0x3000] ;  /* 0x00300000bf94783b */ /* 0x000fee0000004200 */
[C---:B------:R-:W-:Y:S03]  /*cc70*/  HMMA.16816.F32.BF16 R64, R120.reuse, R152, R64 ;  /* 0x000000987840723c */ /* 0x040fe60000041840 */
[--C-:B------:R-:W-:Y:S01]  /*cc80*/  FFMA.FTZ R152, R20, UR4, -R166.reuse ;  /* 0x0000000414987c23 */ /* 0x100fe200080108a6 */
[----:B------:R-:W-:Y:S04]  /*cc90*/  FFMA.FTZ R153, R21, UR4, -R166 ;  /* 0x0000000415997c23 */ /* 0x000fe800080108a6 */
[C---:B------:R-:W-:Y:S01]  /*cca0*/  HMMA.16816.F32.BF16 R68, R120.reuse, R154, R68 ;  /* 0x0000009a7844723c */ /* 0x040fe20000041844 */
[----:B------:R-:W-:Y:S02]  /*ccb0*/  MUFU.EX2 R152, R152 ;  /* 0x0000009800987308 */ /* 0x000fe40000000800 */
[--C-:B------:R-:W-:Y:S01]  /*ccc0*/  FFMA.FTZ R154, R22, UR4, -R164.reuse ;  /* 0x00000004169a7c23 */ /* 0x100fe200080108a4 */
[----:B------:R-:W-:Y:S04]  /*ccd0*/  FFMA.FTZ R155, R23, UR4, -R164 ;  /* 0x00000004179b7c23 */ /* 0x000fe800080108a4 */
[C---:B------:R-:W-:Y:S03]  /*cce0*/  HMMA.16816.F32.BF16 R72, R120.reuse, R156, R72 ;  /* 0x0000009c7848723c */ /* 0x040fe60000041848 */
[----:B------:R-:W1:Y:S01]  /*ccf0*/  MUFU.EX2 R153, R153 ;  /* 0x0000009900997308 */ /* 0x000e620000000800 */
[--C-:B------:R-:W-:Y:S01]  /*cd00*/  FFMA.FTZ R156, R24, UR4, -R166.reuse ;  /* 0x00000004189c7c23 */ /* 0x100fe200080108a6 */
[--C-:B------:R-:W-:Y:S01]  /*cd10*/  FFMA.FTZ R157, R25, UR4, -R166.reuse ;  /* 0x00000004199d7c23 */ /* 0x100fe200080108a6 */
[----:B------:R-:W-:Y:S02]  /*cd20*/  FFMA.FTZ R166, R33, UR4, -R166 ;  /* 0x0000000421a67c23 */ /* 0x000fe400080108a6 */
[C---:B------:R-:W-:Y:S05]  /*cd30*/  HMMA.16816.F32.BF16 R76, R120.reuse, R158, R76 ;  /* 0x0000009e784c723c */ /* 0x040fea000004184c */
[----:B------:R-:W-:Y:S01]  /*cd40*/  MUFU.EX2 R154, R154 ;  /* 0x0000009a009a7308 */ /* 0x000fe20000000800 */
[--C-:B------:R-:W-:Y:S01]  /*cd50*/  FFMA.FTZ R158, R26, UR4, -R164.reuse ;  /* 0x000000041a9e7c23 */ /* 0x100fe200080108a4 */
[--C-:B------:R-:W-:Y:S01]  /*cd60*/  FFMA.FTZ R159, R27, UR4, -R164.reuse ;  /* 0x000000041b9f7c23 */ /* 0x100fe200080108a4 */
[----:B------:R-:W-:Y:S01]  /*cd70*/  FFMA.FTZ R164, R35, UR4, -R164 ;  /* 0x0000000423a47c23 */ /* 0x000fe200080108a4 */
[----:B------:R-:W-:Y:S01]  /*cd80*/  LDSM.16.MT88.4 R24, [R6+0x1000] ;  /* 0x001000000618783b */ /* 0x000fe20000004200 */
[C---:B---3--:R-:W-:Y:S05]  /*cd90*/  HMMA.16816.F32.BF16 R80, R120.reuse, R128, R80 ;  /* 0x000000807850723c */ /* 0x048fea0000041850 */
[----:B------:R-:W3:Y:S01]  /*cda0*/  MUFU.EX2 R155, R155 ;  /* 0x0000009b009b7308 */ /* 0x000ee20000000800 */
[C---:B-1----:R-:W-:Y:S01]  /*cdb0*/  F2FP.BF16.F32.PACK_AB R20, R153.reuse, R152 ;  /* 0x000000989914723e */ /* 0x042fe200000010ff */
[----:B------:R-:W-:Y:S01]  /*cdc0*/  FADD.FTZ R152, R152, R7 ;  /* 0x0000000798987221 */ /* 0x000fe20000010000 */
[----:B------:R-:W-:Y:S01]  /*cdd0*/  LDSM.16.MT88.4 R32, [R189+0xf800] ;  /* 0x00f80000bd20783b */ /* 0x000fe20000004200 */
[C---:B------:R-:W-:Y:S06]  /*cde0*/  HMMA.16816.F32.BF16 R84, R120.reuse, R130, R84 ;  /* 0x000000827854723c */ /* 0x040fec0000041854 */
[----:B------:R-:W1:Y:S01]  /*cdf0*/  MUFU.EX2 R156, R156 ;  /* 0x0000009c009c7308 */ /* 0x000e620000000800 */
[----:B------:R-:W-:Y:S01]  /*ce00*/  FADD.FTZ R153, R153, R152 ;  /* 0x0000009899997221 */ /* 0x000fe20000010000 */
[----:B------:R-:W2:Y:S01]  /*ce10*/  LDSM.16.MT88.4 R128, [R6+0x4800] ;  /* 0x004800000680783b */ /* 0x000ea20000004200 */
[C---:B----4-:R-:W-:Y:S07]  /*ce20*/  HMMA.16816.F32.BF16 R88, R120.reuse, R144, R88 ;  /* 0x000000907858723c */ /* 0x050fee0000041858 */
[----:B------:R-:W4:Y:S01]  /*ce30*/  MUFU.EX2 R157, R157 ;  /* 0x0000009d009d7308 */ /* 0x000f220000000800 */
[C---:B---3--:R-:W-:Y:S01]  /*ce40*/  F2FP.BF16.F32.PACK_AB R21, R155.reuse, R154 ;  /* 0x0000009a9b15723e */ /* 0x048fe200000010ff */
[----:B------:R-:W-:Y:S01]  /*ce50*/  FADD.FTZ R154, R154, R173 ;  /* 0x000000ad9a9a7221 */ /* 0x000fe20000010000 */
[C---:B------:R-:W-:Y:S01]  /*ce60*/  HMMA.16816.F32.BF16 R92, R120.reuse, R146, R92 ;  /* 0x00000092785c723c */ /* 0x040fe2000004185c */
[----:B------:R-:W-:Y:S06]  /*ce70*/  LDSM.16.MT88.4 R144, [R189+0xf000] ;  /* 0x00f00000bd90783b */ /* 0x000fec0000004200 */
[----:B------:R-:W-:Y:S01]  /*ce80*/  MUFU.EX2 R158, R158 ;  /* 0x0000009e009e7308 */ /* 0x000fe20000000800 */
[----:B------:R-:W-:Y:S01]  /*ce90*/  FADD.FTZ R155, R155, R154 ;  /* 0x0000009a9b9b7221 */ /* 0x000fe20000010000 */
[----:B-1----:R-:W-:Y:S01]  /*cea0*/  FADD.FTZ R0, R156, R153 ;  /* 0x000000999c007221 */ /* 0x002fe20000010000 */
[C---:B-----5:R-:W-:Y:S07]  /*ceb0*/  HMMA.16816.F32.BF16 R96, R120.reuse, R124, R96 ;  /* 0x0000007c7860723c */ /* 0x060fee0000041860 */
[----:B------:R-:W1:Y:S01]  /*cec0*/  MUFU.EX2 R159, R159 ;  /* 0x0000009f009f7308 */ /* 0x000e620000000800 */
[C---:B----4-:R-:W-:Y:S01]  /*ced0*/  F2FP.BF16.F32.PACK_AB R22, R157.reuse, R156 ;  /* 0x0000009c9d16723e */ /* 0x050fe200000010ff */
[----:B------:R-:W-:Y:S01]  /*cee0*/  FADD.FTZ R0, R157, R0 ;  /* 0x000000009d007221 */ /* 0x000fe20000010000 */
[C---:B------:R-:W-:Y:S01]  /*cef0*/  HMMA.16816.F32.BF16 R100, R120.reuse, R126, R100 ;  /* 0x0000007e7864723c */ /* 0x040fe20000041864 */
[----:B------:R-:W3:Y:S06]  /*cf00*/  LDSM.16.MT88.4 R124, [R189+0xd000] ;  /* 0x00d00000bd7c783b */ /* 0x000eec0000004200 */
[----:B------:R-:W4:Y:S01]  /*cf10*/  MUFU.EX2 R166, R166 ;  /* 0x000000a600a67308 */ /* 0x000f220000000800 */
[C---:B--2---:R-:W-:Y:S09]  /*cf20*/  HMMA.16816.F32.BF16 R104, R120.reuse, R136, R104 ;  /* 0x000000887868723c */ /* 0x044ff20000041868 */
[----:B------:R-:W2:Y:S01]  /*cf30*/  MUFU.EX2 R181, R164 ;  /* 0x000000a400b57308 */ /* 0x000ea20000000800 */
[C---:B-1----:R-:W-:Y:S01]  /*cf40*/  F2FP.BF16.F32.PACK_AB R23, R159.reuse, R158 ;  /* 0x0000009e9f17723e */ /* 0x042fe200000010ff */
[----:B------:R-:W-:Y:S01]  /*cf50*/  FADD.FTZ R158, R158, R155 ;  /* 0x0000009b9e9e7221 */ /* 0x000fe20000010000 */
[C---:B------:R-:W-:Y:S01]  /*cf60*/  HMMA.16816.F32.BF16 R108, R120.reuse, R138, R108 ;  /* 0x0000008a786c723c */ /* 0x040fe2000004186c */
[----:B------:R-:W1:Y:S02]  /*cf70*/  LDSM.16.MT88.4 R136, [R184+0xd000] ;  /* 0x00d00000b888783b */ /* 0x000e640000004200 */
[----:B------:R-:W-:Y:S05]  /*cf80*/  FADD.FTZ R158, R159, R158 ;  /* 0x0000009e9f9e7221 */ /* 0x000fea0000010000 */
[C---:B------:R-:W-:Y:S08]  /*cf90*/  HMMA.16816.F32.BF16 R112, R120.reuse, R128, R112 ;  /* 0x000000807870723c */ /* 0x040ff00000041870 */
[C---:B------:R-:W-:Y:S01]  /*cfa0*/  HMMA.16816.F32.BF16 R12, R120.reuse, R130, R12 ;  /* 0x00000082780c723c */ /* 0x040fe2000004180c */
[----:B------:R-:W5:Y:S07]  /*cfb0*/  LDSM.16.MT88.4 R128, [R191+0x1000] ;  /* 0x00100000bf80783b */ /* 0x000f6e0000004200 */
[C---:B------:R-:W-:Y:S08]  /*cfc0*/  HMMA.16816.F32.BF16 R116, R120.reuse, R140, R116 ;  /* 0x0000008c7874723c */ /* 0x040ff00000041874 */
[----:B------:R-:W-:Y:S01]  /*cfd0*/  HMMA.16816.F32.BF16 R16, R120, R142, R16 ;  /* 0x0000008e7810723c */ /* 0x000fe20000041810 */
[----:B------:R-:W4:Y:S07]  /*cfe0*/  LDSM.16.MT88.4 R120, [R184+0xf000] ;  /* 0x00f00000b878783b */ /* 0x000f2e0000004200 */
[C---:B---3--:R-:W-:Y:S01]  /*cff0*/  HMMA.16816.F32.BF16 R8, R20.reuse, R124, R8 ;  /* 0x0000007c1408723c */ /* 0x048fe20000041808 */
[----:B------:R-:W3:Y:S07]  /*d000*/  LDSM.16.MT88.4 R140, [R6+0x3000] ;  /* 0x00300000068c783b */ /* 0x000eee0000004200 */
[C---:B------:R-:W-:Y:S01]  /*d010*/  HMMA.16816.F32.BF16 R36, R20.reuse, R126, R36 ;  /* 0x0000007e1424723c */ /* 0x040fe20000041824 */
[----:B------:R-:W2:Y:S07]  /*d020*/  LDSM.16.MT88.4 R124, [R189+0x11000] ;  /* 0x01100000bd7c783b */ /* 0x000eae0000004200 */
[C---:B-1----:R-:W-:Y:S08]  /*d030*/  HMMA.16816.F32.BF16 R40, R20.reuse, R136, R40 ;  /* 0x000000881428723c */ /* 0x042ff00000041828 */
[C---:B------:R-:W-:Y:S01]  /*d040*/  HMMA.16816.F32.BF16 R44, R20.reuse, R138, R44 ;  /* 0x0000008a142c723c */ /* 0x040fe2000004182c */
[----:B------:R-:W-:Y:S07]  /*d050*/  LDSM.16.MT88.4 R136, [R191+0x1800] ;  /* 0x00180000bf88783b */ /* 0x000fee0000004200 */
[C---:B------:R-:W-:Y:S08]  /*d060*/  HMMA.16816.F32.BF16 R48, R20.reuse, R24, R48 ;  /* 0x000000181430723c */ /* 0x040ff00000041830 */
[C---:B------:R-:W-:Y:S01]  /*d070*/  HMMA.16816.F32.BF16 R52, R20.reuse, R26, R52 ;  /* 0x0000001a1434723c */ /* 0x040fe20000041834 */
[----:B------:R-:W1:Y:S07]  /*d080*/  LDSM.16.MT88.4 R24, [R184+0x11000] ;  /* 0x01100000b818783b */ /* 0x000e6e0000004200 */
[C---:B-----5:R-:W-:Y:S08]  /*d090*/  HMMA.16816.F32.BF16 R56, R20.reuse, R128, R56 ;  /* 0x000000801438723c */ /* 0x060ff00000041838 */
[C---:B------:R-:W-:Y:S01]  /*d0a0*/  HMMA.16816.F32.BF16 R60, R20.reuse, R130, R60 ;  /* 0x00000082143c723c */ /* 0x040fe2000004183c */
[----:B------:R-:W-:Y:S07]  /*d0b0*/  LDSM.16.MT88.4 R128, [R191+0x5000] ;  /* 0x00500000bf80783b */ /* 0x000fee0000004200 */
[C---:B------:R-:W-:Y:S08]  /*d0c0*/  HMMA.16816.F32.BF16 R64, R20.reuse, R144, R64 ;  /* 0x000000901440723c */ /* 0x040ff00000041840 */
[C---:B------:R-:W-:Y:S01]  /*d0d0*/  HMMA.16816.F32.BF16 R68, R20.reuse, R146, R68 ;  /* 0x000000921444723c */ /* 0x040fe20000041844 */
[----:B------:R-:W-:Y:S07]  /*d0e0*/  LDSM.16.MT88.4 R144, [R6+0x3800] ;  /* 0x003800000690783b */ /* 0x000fee0000004200 */
[C---:B----4-:R-:W-:Y:S08]  /*d0f0*/  HMMA.16816.F32.BF16 R72, R20.reuse, R120, R72 ;  /* 0x000000781448723c */ /* 0x050ff00000041848 */
[C---:B------:R-:W-:Y:S01]  /*d100*/  HMMA.16816.F32.BF16 R76, R20.reuse, R122, R76 ;  /* 0x0000007a144c723c */ /* 0x040fe2000004184c */
[----:B------:R-:W4:Y:S07]  /*d110*/  LDSM.16.MT88.4 R120, [R6+0x5000] ;  /* 0x005000000678783b */ /* 0x000f2e0000004200 */
[C---:B---3--:R-:W-:Y:S08]  /*d120*/  HMMA.16816.F32.BF16 R80, R20.reuse, R140, R80 ;  /* 0x0000008c1450723c */ /* 0x048ff00000041850 */
[C---:B------:R-:W-:Y:S01]  /*d130*/  HMMA.16816.F32.BF16 R84, R20.reuse, R142, R84 ;  /* 0x0000008e1454723c */ /* 0x040fe20000041854 */
[----:B------:R-:W-:Y:S07]  /*d140*/  LDSM.16.MT88.4 R140, [R184+0xf800] ;  /* 0x00f80000b88c783b */ /* 0x000fee0000004200 */
[C---:B------:R-:W-:Y:S08]  /*d150*/  HMMA.16816.F32.BF16 R88, R20.reuse, R148, R88 ;  /* 0x000000941458723c */ /* 0x040ff00000041858 */
[C---:B------:R-:W-:Y:S01]  /*d160*/  HMMA.16816.F32.BF16 R92, R20.reuse, R150, R92 ;  /* 0x00000096145c723c */ /* 0x040fe2000004185c */
[----:B------:R-:W-:Y:S07]  /*d170*/  LDSM.16.MT88.4 R148, [R191+0x3800] ;  /* 0x00380000bf94783b */ /* 0x000fee0000004200 */
[C---:B--2---:R-:W-:Y:S08]  /*d180*/  HMMA.16816.F32.BF16 R96, R20.reuse, R124, R96 ;  /* 0x0000007c1460723c */ /* 0x044ff00000041860 */
[C---:B------:R-:W-:Y:S01]  /*d190*/  HMMA.16816.F32.BF16 R100, R20.reuse, R126, R100 ;  /* 0x0000007e1464723c */ /* 0x040fe20000041864 */
[----:B------:R-:W-:Y:S07]  /*d1a0*/  LDSM.16.MT88.4 R124, [R6+0x1800] ;  /* 0x00180000067c783b */ /* 0x000fee0000004200 */
[C---:B-1----:R-:W-:Y:S08]  /*d1b0*/  HMMA.16816.F32.BF16 R104, R20.reuse, R24, R104 ;  /* 0x000000181468723c */ /* 0x042ff00000041868 */
[C---:B------:R-:W-:Y:S01]  /*d1c0*/  HMMA.16816.F32.BF16 R108, R20.reuse, R26, R108 ;  /* 0x0000001a146c723c */ /* 0x040fe2000004186c */
[----:B------:R-:W1:Y:S07]  /*d1d0*/  LDSM.16.MT88.4 R24, [R189+0xd800] ;  /* 0x00d80000bd18783b */ /* 0x000e6e0000004200 */
[C---:B----4-:R-:W-:Y:S03]  /*d1e0*/  HMMA.16816.F32.BF16 R112, R20.reuse, R120, R112 ;  /* 0x000000781470723c */ /* 0x050fe60000041870 */
[----:B------:R-:W-:Y:S01]  /*d1f0*/  F2FP.BF16.F32.PACK_AB R120, R176, R175 ;  /* 0x000000afb078723e */ /* 0x000fe200000010ff */
[----:B------:R-:W-:Y:S01]  /*d200*/  FADD.FTZ R175, R175, R0 ;  /* 0x00000000afaf7221 */ /* 0x000fe20000010000 */
[----:B------:R-:W-:Y:S01]  /*d210*/  F2FP.BF16.F32.PACK_AB R121, R178, R177 ;  /* 0x000000b1b279723e */ /* 0x000fe200000010ff */
[----:B------:R-:W-:Y:S01]  /*d220*/  FADD.FTZ R177, R177, R158 ;  /* 0x0000009eb1b17221 */ /* 0x000fe20000010000 */
[----:B------:R-:W-:Y:S01]  /*d230*/  MOV R0, R3 ;  /* 0x0000000300007202 */ /* 0x000fe20000000f00 */
[C---:B------:R-:W-:Y:S03]  /*d240*/  HMMA.16816.F32.BF16 R12, R20.reuse, R122, R12 ;  /* 0x0000007a140c723c */ /* 0x040fe6000004180c */
[----:B------:R-:W-:Y:S01]  /*d250*/  F2FP.BF16.F32.PACK_AB R122, R166, R179 ;  /* 0x000000b3a67a723e */ /* 0x000fe200000010ff */
[----:B------:R-:W-:Y:S01]  /*d260*/  FADD.FTZ R176, R176, R175 ;  /* 0x000000afb0b07221 */ /* 0x000fe20000010000 */
[----:B------:R-:W-:Y:S01]  /*d270*/  F2FP.BF16.F32.PACK_AB R123, R181, R180 ;  /* 0x000000b4b57b723e */ /* 0x000fe200000010ff */
[----:B------:R-:W-:Y:S02]  /*d280*/  FADD.FTZ R177, R178, R177 ;  /* 0x000000b1b2b17221 */ /* 0x000fe40000010000 */
[C---:B------:R-:W-:Y:S03]  /*d290*/  HMMA.16816.F32.BF16 R116, R20.reuse, R128, R116 ;  /* 0x000000801474723c */ /* 0x040fe60000041874 */
[----:B------:R-:W-:Y:S01]  /*d2a0*/  FADD.FTZ R179, R179, R176 ;  /* 0x000000b0b3b37221 */ /* 0x000fe20000010000 */
[----:B------:R-:W-:Y:S03]  /*d2b0*/  FADD.FTZ R180, R180, R177 ;  /* 0x000000b1b4b47221 */ /* 0x000fe60000010000 */
[----:B------:R-:W-:Y:S01]  /*d2c0*/  FADD.FTZ R211, R166, R179 ;  /* 0x000000b3a6d37221 */ /* 0x000fe20000010000 */
[----:B------:R-:W-:Y:S01]  /*d2d0*/  HMMA.16816.F32.BF16 R16, R20, R130, R16 ;  /* 0x000000821410723c */ /* 0x000fe20000041810 */
[----:B------:R-:W2:Y:S02]  /*d2e0*/  LDSM.16.MT88.4 R20, [R189+0x11800] ;  /* 0x01180000bd14783b */ /* 0x000ea40000004200 */
[----:B------:R-:W-:Y:S05]  /*d2f0*/  FADD.FTZ R209, R181, R180 ;  /* 0x000000b4b5d17221 */ /* 0x000fea0000010000 */
[C---:B-1----:R-:W-:Y:S01]  /*d300*/  HMMA.16816.F32.BF16 R128, R120.reuse, R24, R8 ;  /* 0x000000187880723c */ /* 0x042fe20000041808 */
[----:B------:R-:W1:Y:S07]  /*d310*/  LDSM.16.MT88.4 R8, [R184+0x11800] ;  /* 0x01180000b808783b */ /* 0x000e6e0000004200 */
[C---:B------:R-:W-:Y:S08]  /*d320*/  HMMA.16816.F32.BF16 R36, R120.reuse, R26, R36 ;  /* 0x0000001a7824723c */ /* 0x040ff00000041824 */
[C---:B------:R-:W-:Y:S08]  /*d330*/  HMMA.16816.F32.BF16 R40, R120.reuse, R28, R40 ;  /* 0x0000001c7828723c */ /* 0x040ff00000041828 */
[C---:B------:R-:W-:Y:S08]  /*d340*/  HMMA.16816.F32.BF16 R44, R120.reuse, R30, R44 ;  /* 0x0000001e782c723c */ /* 0x040ff0000004182c */
[C---:B------:R-:W-:Y:S08]  /*d350*/  HMMA.16816.F32.BF16 R48, R120.reuse, R124, R48 ;  /* 0x0000007c7830723c */ /* 0x040ff00000041830 */
[C---:B------:R-:W-:Y:S01]  /*d360*/  HMMA.16816.F32.BF16 R52, R120.reuse, R126, R52 ;  /* 0x0000007e7834723c */ /* 0x040fe20000041834 */
[----:B------:R-:W3:Y:S07]  /*d370*/  LDSM.16.MT88.4 R124, [R6+0x5800] ;  /* 0x00580000067c783b */ /* 0x000eee0000004200 */
        /* <DEDUP_REMOVED lines=10> */
[C---:B--2---:R-:W-:Y:S08]  /*d420*/  HMMA.16816.F32.BF16 R96, R120.reuse, R20, R96 ;  /* 0x000000147860723c */ /* 0x044ff00000041860 */
[C---:B------:R-:W-:Y:S01]  /*d430*/  HMMA.16816.F32.BF16 R100, R120.reuse, R22, R100 ;  /* 0x000000167864723c */ /* 0x040fe20000041864 */
[----:B------:R-:W2:Y:S07]  /*d440*/  LDSM.16.MT88.4 R20, [R191+0x5800] ;  /* 0x00580000bf14783b */ /* 0x000eae0000004200 */
[C---:B-1----:R-:W-:Y:S08]  /*d450*/  HMMA.16816.F32.BF16 R104, R120.reuse, R8, R104 ;  /* 0x000000087868723c */ /* 0x042ff00000041868 */
[C---:B------:R-:W-:Y:S08]  /*d460*/  HMMA.16816.F32.BF16 R108, R120.reuse, R10, R108 ;  /* 0x0000000a786c723c */ /* 0x040ff0000004186c */
[C---:B---3--:R-:W-:Y:S08]  /*d470*/  HMMA.16816.F32.BF16 R112, R120.reuse, R124, R112 ;  /* 0x0000007c7870723c */ /* 0x048ff00000041870 */
[C---:B------:R-:W-:Y:S08]  /*d480*/  HMMA.16816.F32.BF16 R124, R120.reuse, R126, R12 ;  /* 0x0000007e787c723c */ /* 0x040ff0000004180c */
[C---:B--2---:R-:W-:Y:S08]  /*d490*/  HMMA.16816.F32.BF16 R116, R120.reuse, R20, R116 ;  /* 0x000000147874723c */ /* 0x044ff00000041874 */
[----:B------:R-:W-:Y:S01]  /*d4a0*/  HMMA.16816.F32.BF16 R120, R120, R22, R16 ;  /* 0x000000167878723c */ /* 0x000fe20000041810 */
[----:B------:R-:W-:Y:S08]  /*d4b0*/  @!UPT UIADD3 URZ, UPT, UPT, URZ, URZ, URZ ;  /* 0x000000fffffff290 */ /* 0x000ff0000fffe0ff */
[----:B------:R-:W-:Y:S11]  /*d4c0*/  @P1 BRA `(.L_x_496) ;  /* 0xffffffc800281947 */ /* 0x000ff6000383ffff */
.L_x_492:
[----:B------:R-:W1:Y:S01]  /*d4d0*/  SHFL.BFLY PT, R8, R211, 0x2, 0x1f ;  /* 0x0c401f00d3087f89 */ /* 0x000e6200000e0000 */
[C---:B------:R-:W-:Y:S01]  /*d4e0*/  LOP3.LUT P3, RZ, R188.reuse, 0x10, RZ, 0xc0, !PT ;  /* 0x00000010bcff7812 */ /* 0x040fe2000786c0ff */
[----:B------:R-:W2:Y:S01]  /*d4f0*/  S2UR UR6, SR_CTAID.X ;  /* 0x00000000000679c3 */ /* 0x000ea20000002500 */
[C---:B------:R-:W-:Y:S01]  /*d500*/  LOP3.LUT P4, RZ, R188.reuse, 0x8, RZ, 0xc0, !PT ;  /* 0x00000008bcff7812 */ /* 0x040fe2000788c0ff */
[----:B------:R-:W3:Y:S01]  /*d510*/  SHFL.BFLY PT, R0, R209, 0x2, 0x1f ;  /* 0x0c401f00d1007f89 */ /* 0x000ee200000e0000 */
[----:B------:R-:W-:Y:S01]  /*d520*/  LOP3.LUT P5, RZ, R188, 0x3, RZ, 0xc0, !PT ;  /* 0x00000003bcff7812 */ /* 0x000fe200078ac0ff */
[----:B------:R-:W-:Y:S01]  /*d530*/  BSSY.RECONVERGENT B0, `(.L_x_497) ;  /* 0x000010f000007945 */ /* 0x000fe20003800200 */
[----:B------:R-:W-:Y:S01]  /*d540*/  SHF.R.U32.HI R18, RZ, 0x2, R188 ;  /* 0x00000002ff127819 */ /* 0x000fe200000116bc */
[----:B-1----:R-:W-:Y:S01]  /*d550*/  FADD.FTZ R8, R8, R211 ;  /* 0x000000d308087221 */ /* 0x002fe20000010000 */
[----:B--2---:R-:W-:Y:S01]  /*d560*/  USHF.L.U32 UR6, UR6, 0x6, URZ ;  /* 0x0000000606067899 */ /* 0x004fe200080006ff */
[----:B---3--:R-:W-:-:S03]  /*d570*/  FADD.FTZ R9, R0, R209 ;  /* 0x000000d100097221 */ /* 0x008fc60000010000 */
[----:B------:R-:W1:Y:S01]  /*d580*/  SHFL.BFLY PT, R5, R8, 0x1, 0x1f ;  /* 0x0c201f0008057f89 */ /* 0x000e6200000e0000 */
[----:B------:R-:W-:-:S03]  /*d590*/  SHF.L.U32 R0, R188, 0x1, RZ ;  /* 0x00000001bc007819 */ /* 0x000fc600000006ff */
[----:B------:R-:W2:Y:S01]  /*d5a0*/  SHFL.BFLY PT, R2, R9, 0x1, 0x1f ;  /* 0x0c201f0009027f89 */ /* 0x000ea200000e0000 */
[----:B------:R-:W-:Y:S01]  /*d5b0*/  LOP3.LUT R187, R187, 0x6, R0, 0xf8, !PT ;  /* 0x00000006bbbb7812 */ /* 0x000fe200078ef800 */
[----:B-1----:R-:W-:Y:S01]  /*d5c0*/  FADD.FTZ R4, R8, R5 ;  /* 0x0000000508047221 */ /* 0x002fe20000010000 */
[----:B------:R-:W-:Y:S01]  /*d5d0*/  SHF.L.U32 R5, R188, 0x4, RZ ;  /* 0x00000004bc057819 */ /* 0x000fe200000006ff */
[----:B--2---:R-:W-:Y:S02]  /*d5e0*/  FADD.FTZ R2, R9, R2 ;  /* 0x0000000209027221 */ /* 0x004fe40000010000 */
[----:B------:R-:W1:Y:S01]  /*d5f0*/  MUFU.RCP R7, R4 ;  /* 0x0000000400077308 */ /* 0x000e620000001000 */
[----:B------:R-:W-:Y:S02]  /*d600*/  LOP3.LUT R5, R5, 0x1c0, RZ, 0xc0, !PT ;  /* 0x000001c005057812 */ /* 0x000fe400078ec0ff */
[----:B------:R-:W-:Y:S02]  /*d610*/  FSETP.NE.FTZ.AND P2, PT, R4, RZ, PT ;  /* 0x000000ff0400720b */ /* 0x000fe40003f55000 */
[----:B------:R-:W-:-:S02]  /*d620*/  LOP3.LUT R0, R5, 0x38, R0, 0xf8, !PT ;  /* 0x0000003805007812 */ /* 0x000fc400078ef800 */
[----:B------:R-:W-:Y:S01]  /*d630*/  FSETP.NE.FTZ.AND P1, PT, R2, RZ, PT ;  /* 0x000000ff0200720b */ /* 0x000fe20003f35000 */
[----:B------:R-:W2:Y:S01]  /*d640*/  MUFU.RCP R6, R2 ;  /* 0x0000000200067308 */ /* 0x000ea20000001000 */
[----:B------:R-:W-:Y:S02]  /*d650*/  LOP3.LUT R0, R187, R0, RZ, 0xfc, !PT ;  /* 0x00000000bb007212 */ /* 0x000fe400078efcff */
[----:B------:R-:W-:Y:S02]  /*d660*/  MOV R5, 0x10 ;  /* 0x0000001000057802 */ /* 0x000fe40000000f00 */
[----:B------:R-:W-:Y:S02]  /*d670*/  LEA R9, R0, UR5, 0x1 ;  /* 0x0000000500097c11 */ /* 0x000fe4000f8e08ff */
[----:B------:R-:W-:Y:S01]  /*d680*/  SEL R0, R185, 0xffffffe0, !P4 ;  /* 0xffffffe0b9007807 */ /* 0x000fe20006000000 */
[----:B------:R-:W-:Y:S01]  /*d690*/  @P2 MUFU.LG2 R16, R4 ;  /* 0x0000000400102308 */ /* 0x000fe20000000c00 */
[----:B-1----:R-:W-:-:S02]  /*d6a0*/  FSEL R7, R7, 1, P2 ;  /* 0x3f80000007077808 */ /* 0x002fc40001000000 */
[----:B------:R-:W-:Y:S01]  /*d6b0*/  SEL R5, R5, 0xfffffff0, !P0 ;  /* 0xfffffff005057807 */ /* 0x000fe20004000000 */
[----:B------:R-:W1:Y:S01]  /*d6c0*/  @P1 LDC R10, c[0x0][0x458] ;  /* 0x00011600ff0a1b82 */ /* 0x000e620000000800 */
[----:B------:R-:W-:Y:S01]  /*d6d0*/  IADD3 R15, PT, PT, R9, 0x40, RZ ;  /* 0x00000040090f7810 */ /* 0x000fe20007ffe0ff */
[C---:B------:R-:W-:Y:S01]  /*d6e0*/  FMUL.FTZ R128, R7.reuse, R128 ;  /* 0x0000008007807220 */ /* 0x040fe20000410000 */
[C---:B------:R-:W-:Y:S01]  /*d6f0*/  FMUL.FTZ R129, R7.reuse, R129 ;  /* 0x0000008107817220 */ /* 0x040fe20000410000 */
[C---:B------:R-:W-:Y:S01]  /*d700*/  FMUL.FTZ R36, R7.reuse, R36 ;  /* 0x0000002407247220 */ /* 0x040fe20000410000 */
[----:B--2---:R-:W-:Y:S01]  /*d710*/  FSEL R6, R6, 1, P1 ;  /* 0x3f80000006067808 */ /* 0x004fe20000800000 */
[C---:B------:R-:W-:Y:S01]  /*d720*/  FMUL.FTZ R37, R7.reuse, R37 ;  /* 0x0000002507257220 */ /* 0x040fe20000410000 */
        /* <DEDUP_REMOVED lines=13> */
[----:B------:R-:W-:Y:S01]  /*d800*/  FMUL.FTZ R49, R7, R49 ;  /* 0x0000003107317220 */ /* 0x000fe20000410000 */
[C---:B------:R-:W-:Y:S01]  /*d810*/  FMUL.FTZ R50, R6.reuse, R50 ;  /* 0x0000003206327220 */ /* 0x040fe20000410000 */
[C---:B------:R-:W-:Y:S01]  /*d820*/  FMUL.FTZ R51, R6.reuse, R51 ;  /* 0x0000003306337220 */ /* 0x040fe20000410000 */
[----:B------:R-:W-:Y:S01]  /*d830*/  IADD3 R13, PT, PT, R9, R0, RZ ;  /* 0x00000000090d7210 */ /* 0x000fe20007ffe0ff */
[----:B------:R-:W-:Y:S01]  /*d840*/  FMUL.FTZ R52, R7, R52 ;  /* 0x0000003407347220 */ /* 0x000fe20000410000 */
[----:B------:R-:W-:Y:S01]  /*d850*/  @P3 IADD3 R15, PT, PT, R9, -0x40, RZ ;  /* 0xffffffc0090f3810 */ /* 0x000fe20007ffe0ff */
[----:B------:R-:W-:Y:S01]  /*d860*/  FMUL.FTZ R53, R7, R53 ;  /* 0x0000003507357220 */ /* 0x000fe20000410000 */
[C---:B------:R-:W-:Y:S01]  /*d870*/  FMUL.FTZ R54, R6.reuse, R54 ;  /* 0x0000003606367220 */ /* 0x040fe20000410000 */
[C---:B------:R-:W-:Y:S01]  /*d880*/  FMUL.FTZ R55, R6.reuse, R55 ;  /* 0x0000003706377220 */ /* 0x040fe20000410000 */
[----:B------:R-:W-:Y:S01]  /*d890*/  F2FP.BF16.F32.PACK_AB R128, R129, R128 ;  /* 0x000000808180723e */ /* 0x000fe200000010ff */
[----:B------:R-:W-:Y:S01]  /*d8a0*/  FMUL.FTZ R56, R7, R56 ;  /* 0x0000003807387220 */ /* 0x000fe20000410000 */
[----:B------:R-:W-:Y:S01]  /*d8b0*/  F2FP.BF16.F32.PACK_AB R130, R131, R130 ;  /* 0x000000828382723e */ /* 0x000fe200000010ff */
[----:B------:R-:W-:Y:S01]  /*d8c0*/  FMUL.FTZ R57, R7, R57 ;  /* 0x0000003907397220 */ /* 0x000fe20000410000 */
[C---:B------:R-:W-:Y:S01]  /*d8d0*/  FMUL.FTZ R58, R6.reuse, R58 ;  /* 0x0000003a063a7220 */ /* 0x040fe20000410000 */
[C---:B------:R-:W-:Y:S01]  /*d8e0*/  FMUL.FTZ R59, R6.reuse, R59 ;  /* 0x0000003b063b7220 */ /* 0x040fe20000410000 */
[----:B------:R-:W-:Y:S01]  /*d8f0*/  F2FP.BF16.F32.PACK_AB R36, R37, R36 ;  /* 0x000000242524723e */ /* 0x000fe200000010ff */
[----:B------:R-:W-:Y:S01]  /*d900*/  FMUL.FTZ R60, R7, R60 ;  /* 0x0000003c073c7220 */ /* 0x000fe20000410000 */
[----:B------:R-:W-:Y:S01]  /*d910*/  F2FP.BF16.F32.PACK_AB R38, R39, R38 ;  /* 0x000000262726723e */ /* 0x000fe200000010ff */
[----:B------:R-:W-:Y:S01]  /*d920*/  FMUL.FTZ R61, R7, R61 ;  /* 0x0000003d073d7220 */ /* 0x000fe20000410000 */
[----:B------:R-:W-:Y:S01]  /*d930*/  IADD3 R11, PT, PT, R9, R5, RZ ;  /* 0x00000005090b7210 */ /* 0x000fe20007ffe0ff */
        /* <DEDUP_REMOVED lines=13> */
[----:B------:R-:W-:Y:S01]  /*da10*/  FMUL.FTZ R70, R6, R70 ;  /* 0x0000004606467220 */ /* 0x000fe20000410000 */
[----:B------:R-:W-:Y:S01]  /*da20*/  IADD3 R19, PT, PT, R0, R15, RZ ;  /* 0x0000000f00137210 */ /* 0x000fe20007ffe0ff */
        /* <DEDUP_REMOVED lines=8> */
[----:B------:R-:W-:Y:S01]  /*dab0*/  STS [R9], R128 ;  /* 0x0000008009007388 */ /* 0x000fe20000000800 */
[----:B------:R-:W-:Y:S01]  /*dac0*/  F2FP.BF16.F32.PACK_AB R54, R55, R54 ;  /* 0x000000363736723e */ /* 0x000fe200000010ff */
[----:B------:R-:W-:Y:S01]  /*dad0*/  FMUL.FTZ R76, R7, R76 ;  /* 0x0000004c074c7220 */ /* 0x000fe20000410000 */
[----:B------:R-:W-:Y:S01]  /*dae0*/  IADD3 R21, PT, PT, R5, R15, RZ ;  /* 0x0000000f05157210 */ /* 0x000fe20007ffe0ff */
[----:B------:R-:W-:Y:S01]  /*daf0*/  STS [R9+0x400], R130 ;  /* 0x0004008209007388 */ /* 0x000fe20000000800 */
[----:B------:R-:W-:Y:S01]  /*db00*/  FMUL.FTZ R77, R7, R77 ;  /* 0x0000004d074d7220 */ /* 0x000fe20000410000 */
[C---:B------:R-:W-:Y:S01]  /*db10*/  FMUL.FTZ R78, R6.reuse, R78 ;  /* 0x0000004e064e7220 */ /* 0x040fe20000410000 */
[C---:B------:R-:W-:Y:S01]  /*db20*/  FMUL.FTZ R79, R6.reuse, R79 ;  /* 0x0000004f064f7220 */ /* 0x040fe20000410000 */
[----:B------:R-:W-:Y:S01]  /*db30*/  F2FP.BF16.F32.PACK_AB R56, R57, R56 ;  /* 0x000000383938723e */ /* 0x000fe200000010ff */
[----:B------:R-:W-:Y:S01]  /*db40*/  STS [R11], R36 ;  /* 0x000000240b007388 */ /* 0x000fe20000000800 */
[----:B------:R-:W-:Y:S01]  /*db50*/  F2FP.BF16.F32.PACK_AB R58, R59, R58 ;  /* 0x0000003a3b3a723e */ /* 0x000fe200000010ff */
[C---:B------:R-:W-:Y:S01]  /*db60*/  FMUL.FTZ R80, R7.reuse, R80 ;  /* 0x0000005007507220 */ /* 0x040fe20000410000 */
[----:B------:R-:W-:Y:S01]  /*db70*/  FMUL.FTZ R81, R7, R81 ;  /* 0x0000005107517220 */ /* 0x000fe20000410000 */
[----:B------:R-:W-:Y:S01]  /*db80*/  STS [R11+0x400], R38 ;  /* 0x000400260b007388 */ /* 0x000fe20000000800 */
        /* <DEDUP_REMOVED lines=52> */
[----:B------:R-:W-:Y:S01]  /*ded0*/  STS [R9+0x2000], R64 ;  /* 0x0020004009007388 */ /* 0x000fe20000000800 */
        /* <DEDUP_REMOVED lines=26> */
[C---:B------:R-:W-:Y:S01]  /*e080*/  FMUL.FTZ R117, R7.reuse, R117 ;  /* 0x0000007507757220 */ /* 0x040fe20000410000 */
[----:B------:R-:W-:Y:S01]  /*e090*/  STS [R17+0x2400], R78 ;  /* 0x0024004e11007388 */ /* 0x000fe20000000800 */
[----:B------:R-:W-:Y:S01]  /*e0a0*/  FMUL.FTZ R120, R7, R120 ;  /* 0x0000007807787220 */ /* 0x000fe20000410000 */
[C---:B------:R-:W-:Y:S01]  /*e0b0*/  FMUL.FTZ R118, R6.reuse, R118 ;  /* 0x0000007606767220 */ /* 0x040fe20000410000 */
[C---:B------:R-:W-:Y:S01]  /*e0c0*/  FMUL.FTZ R119, R6.reuse, R119 ;  /* 0x0000007706777220 */ /* 0x040fe20000410000 */
[----:B------:R-:W-:Y:S01]  /*e0d0*/  F2FP.BF16.F32.PACK_AB R100, R101, R100 ;  /* 0x000000646564723e */ /* 0x000fe200000010ff */
[----:B------:R-:W-:Y:S01]  /*e0e0*/  STS [R15+0x2000], R80 ;  /* 0x002000500f007388 */ /* 0x000fe20000000800 */
[----:B------:R-:W-:Y:S01]  /*e0f0*/  F2FP.BF16.F32.PACK_AB R102, R103, R102 ;  /* 0x000000666766723e */ /* 0x000fe200000010ff */
[----:B------:R-:W-:Y:S01]  /*e100*/  FMUL.FTZ R7, R7, R121 ;  /* 0x0000007907077220 */ /* 0x000fe20000410000 */
[C---:B------:R-:W-:Y:S01]  /*e110*/  FMUL.FTZ R122, R6.reuse, R122 ;  /* 0x0000007a067a7220 */ /* 0x040fe20000410000 */
[----:B------:R-:W-:Y:S01]  /*e120*/  STS [R15+0x2400], R82 ;  /* 0x002400520f007388 */ /* 0x000fe20000000800 */
[----:B------:R-:W-:Y:S01]  /*e130*/  FMUL.FTZ R123, R6, R123 ;  /* 0x0000007b067b7220 */ /* 0x000fe20000410000 */
[----:B------:R-:W-:Y:S01]  /*e140*/  F2FP.BF16.F32.PACK_AB R104, R105, R104 ;  /* 0x000000686968723e */ /* 0x000fe200000010ff */
[----:B------:R-:W2:Y:S01]  /*e150*/  LDC.U8 R0, c[0x0][0x548] ;  /* 0x00015200ff007b82 */ /* 0x000ea20000000000 */
[----:B------:R-:W-:Y:S01]  /*e160*/  F2FP.BF16.F32.PACK_AB R106, R107, R106 ;  /* 0x0000006a6b6a723e */ /* 0x000fe200000010ff */
[----:B------:R-:W-:Y:S01]  /*e170*/  STS [R21+0x2000], R84 ;  /* 0x0020005415007388 */ /* 0x000fe20000000800 */
[----:B------:R-:W-:Y:S01]  /*e180*/  F2FP.BF16.F32.PACK_AB R108, R109, R108 ;  /* 0x0000006c6d6c723e */ /* 0x000fe200000010ff */
[----:B------:R-:W3:Y:S01]  /*e190*/  @P1 MUFU.LG2 R2, R2 ;  /* 0x0000000200021308 */ /* 0x000ee20000000c00 */
[----:B------:R-:W-:Y:S01]  /*e1a0*/  F2FP.BF16.F32.PACK_AB R110, R111, R110 ;  /* 0x0000006e6f6e723e */ /* 0x000fe200000010ff */
[----:B------:R-:W-:Y:S01]  /*e1b0*/  STS [R21+0x2400], R86 ;  /* 0x0024005615007388 */ /* 0x000fe20000000800 */
[----:B------:R-:W-:-:S02]  /*e1c0*/  F2FP.BF16.F32.PACK_AB R112, R113, R112 ;  /* 0x000000707170723e */ /* 0x000fc400000010ff */
[----:B------:R-:W-:Y:S01]  /*e1d0*/  F2FP.BF16.F32.PACK_AB R114, R115, R114 ;  /* 0x000000727372723e */ /* 0x000fe200000010ff */
[----:B------:R-:W-:Y:S01]  /*e1e0*/  STS [R19+0x2000], R88 ;  /* 0x0020005813007388 */ /* 0x000fe20000000800 */
[----:B------:R-:W-:Y:S02]  /*e1f0*/  F2FP.BF16.F32.PACK_AB R124, R125, R124 ;  /* 0x0000007c7d7c723e */ /* 0x000fe400000010ff */
[----:B------:R-:W-:Y:S01]  /*e200*/  F2FP.BF16.F32.PACK_AB R126, R127, R126 ;  /* 0x0000007e7f7e723e */ /* 0x000fe200000010ff */
[----:B------:R-:W-:Y:S01]  /*e210*/  STS [R19+0x2400], R90 ;  /* 0x0024005a13007388 */ /* 0x000fe20000000800 */
[----:B------:R-:W-:Y:S02]  /*e220*/  F2FP.BF16.F32.PACK_AB R116, R117, R116 ;  /* 0x000000747574723e */ /* 0x000fe400000010ff */
[----:B------:R-:W-:Y:S01]  /*e230*/  F2FP.BF16.F32.PACK_AB R118, R119, R118 ;  /* 0x000000767776723e */ /* 0x000fe200000010ff */
[----:B------:R-:W-:Y:S01]  /*e240*/  STS [R5+0x2000], R92 ;  /* 0x0020005c05007388 */ /* 0x000fe20000000800 */
[----:B------:R-:W-:-:S02]  /*e250*/  F2FP.BF16.F32.PACK_AB R7, R7, R120 ;  /* 0x000000780707723e */ /* 0x000fc400000010ff */
[----:B------:R-:W-:Y:S01]  /*e260*/  F2FP.BF16.F32.PACK_AB R122, R123, R122 ;  /* 0x0000007a7b7a723e */ /* 0x000fe200000010ff */
[----:B------:R-:W-:Y:S01]  /*e270*/  STS [R5+0x2400], R94 ;  /* 0x0024005e05007388 */ /* 0x000fe20000000800 */
[----:B------:R-:W-:Y:S01]  /*e280*/  ISETP.NE.AND P3, PT, R200, -0x1, PT ;  /* 0xffffffffc800780c */ /* 0x000fe20003f65270 */
[----:B---3--:R-:W-:Y:S01]  /*e290*/  @P1 FMUL.FTZ R2, R2, 0.69314718246459960938 ;  /* 0x3f31721802021820 */ /* 0x008fe20000410000 */
[----:B--2---:R-:W-:Y:S01]  /*e2a0*/  ISETP.NE.AND P4, PT, R0, RZ, PT ;  /* 0x000000ff0000720c */ /* 0x004fe20003f85270 */
[----:B------:R-:W-:Y:S03]  /*e2b0*/  STS [R9+0x4000], R96 ;  /* 0x0040006009007388 */ /* 0x000fe60000000800 */
[C---:B------:R-:W-:Y:S01]  /*e2c0*/  ISETP.NE.OR P0, PT, R200.reuse, -0x1, !P4 ;  /* 0xffffffffc800780c */ /* 0x040fe20006705670 */
[----:B------:R2:W-:Y:S04]  /*e2d0*/  STS [R9+0x4400], R98 ;  /* 0x0044006209007388 */ /* 0x0005e80000000800 */
[----:B------:R-:W-:Y:S02]  /*e2e0*/  STS [R11+0x4000], R100 ;  /* 0x004000640b007388 */ /* 0x000fe40000000800 */
[----:B------:R-:W3:Y:S02]  /*e2f0*/  @!P3 LDC.64 R22, c[0x0][0x400] ;  /* 0x00010000ff16bb82 */ /* 0x000ee40000000a00 */
[----:B------:R-:W-:Y:S04]  /*e300*/  STS [R11+0x4400], R102 ;  /* 0x004400660b007388 */ /* 0x000fe80000000800 */
[----:B------:R-:W-:Y:S02]  /*e310*/  STS [R13+0x4000], R104 ;  /* 0x004000680d007388 */ /* 0x000fe40000000800 */
[----:B------:R-:W4:Y:S02]  /*e320*/  @!P4 LDC R0, c[0x0][0x3e0] ;  /* 0x0000f800ff00cb82 */ /* 0x000f240000000800 */
[----:B------:R-:W-:Y:S04]  /*e330*/  STS [R13+0x4400], R106 ;  /* 0x0044006a0d007388 */ /* 0x000fe80000000800 */
[----:B------:R-:W-:Y:S04]  /*e340*/  STS [R17+0x4000], R108 ;  /* 0x0040006c11007388 */ /* 0x000fe80000000800 */
[----:B------:R5:W-:Y:S01]  /*e350*/  STS [R17+0x4400], R110 ;  /* 0x0044006e11007388 */ /* 0x000be20000000800 */
[----:B--2---:R-:W2:Y:S03]  /*e360*/  @P3 LDC.64 R8, c[0x0][0x408] ;  /* 0x00010200ff083b82 */ /* 0x004ea60000000a00 */
[----:B------:R-:W-:Y:S04]  /*e370*/  STS [R15+0x4000], R112 ;  /* 0x004000700f007388 */ /* 0x000fe80000000800 */
[----:B------:R-:W-:Y:S04]  /*e380*/  STS [R15+0x4400], R114 ;  /* 0x004400720f007388 */ /* 0x000fe80000000800 */
[----:B------:R-:W-:Y:S04]  /*e390*/  STS [R21+0x4000], R124 ;  /* 0x0040007c15007388 */ /* 0x000fe80000000800 */
[----:B------:R1:W-:Y:S04]  /*e3a0*/  STS [R21+0x4400], R126 ;  /* 0x0044007e15007388 */ /* 0x0003e80000000800 */
[----:B------:R-:W-:Y:S04]  /*e3b0*/  STS [R19+0x4000], R116 ;  /* 0x0040007413007388 */ /* 0x000fe80000000800 */
[----:B------:R3:W-:Y:S01]  /*e3c0*/  STS [R19+0x4400], R118 ;  /* 0x0044007613007388 */ /* 0x0007e20000000800 */
[----:B-----5:R-:W5:Y:S01]  /*e3d0*/  LDC R17, c[0x0][0x434] ;  /* 0x00010d00ff117b82 */ /* 0x020f620000000800 */
[----:B--2---:R-:W-:Y:S01]  /*e3e0*/  @P3 IMAD.WIDE.U32 R26, R200, R8, RZ ;  /* 0x00000008c81a3225 */ /* 0x004fe200078e00ff */
[----:B------:R-:W-:Y:S01]  /*e3f0*/  MOV R8, 0x7f800000 ;  /* 0x7f80000000087802 */ /* 0x000fe20000000f00 */
[----:B------:R2:W-:Y:S04]  /*e400*/  STS [R5+0x4000], R7 ;  /* 0x0040000705007388 */ /* 0x0005e80000000800 */
[----:B------:R4:W-:Y:S01]  /*e410*/  STS [R5+0x4400], R122 ;  /* 0x0044007a05007388 */ /* 0x0009e20000000800 */
[----:B------:R-:W-:Y:S08]  /*e420*/  BAR.SYNC.DEFER_BLOCKING 0x0 ;  /* 0x0000000000007b1d */ /* 0x000ff00000010000 */
[----:B-1----:R-:W1:Y:S01]  /*e430*/  @P2 LDC R21, c[0x0][0x458] ;  /* 0x00011600ff152b82 */ /* 0x002e620000000800 */
[----:B------:R-:W5:Y:S01]  /*e440*/  S2R R6, SR_CTAID.Y ;  /* 0x0000000000067919 */ /* 0x000f620000002600 */
[----:B------:R-:W5:Y:S01]  /*e450*/  S2R R11, SR_CTAID.Z ;  /* 0x00000000000b7919 */ /* 0x000f620000002700 */
[----:B---3--:R-:W-:-:S05]  /*e460*/  LOP3.LUT R19, R190, 0x30, RZ, 0xc0, !PT ;  /* 0x00000030be137812 */ /* 0x008fca00078ec0ff */
[----:B--2---:R-:W2:Y:S01]  /*e470*/  @P4 LDC R7, c[0x0][0x454] ;  /* 0x00011500ff074b82 */ /* 0x004ea20000000800 */
[----:B------:R-:W-:Y:S01]  /*e480*/  LOP3.LUT R19, R19, 0x7, R18, 0xf8, !PT ;  /* 0x0000000713137812 */ /* 0x000fe200078ef812 */
[----:B------:R3:W2:Y:S06]  /*e490*/  LDS.128 R12, [R213+0x1800] ;  /* 0x00180000d50c7984 */ /* 0x0006ac0000000c00 */
[----:B----4-:R-:W4:Y:S01]  /*e4a0*/  LDC.64 R4, c[0x0][0x408] ;  /* 0x00010200ff047b82 */ /* 0x010f220000000a00 */
[----:B-----5:R-:W-:-:S04]  /*e4b0*/  @!P3 IMAD.WIDE.U32 R24, R6, R22, RZ ;  /* 0x000000160618b225 */ /* 0x020fc800078e00ff */
[----:B------:R-:W-:Y:S02]  /*e4c0*/  @!P3 IMAD R23, R6, R23, R25 ;  /* 0x000000170617b224 */ /* 0x000fe400078e0219 */
[----:B------:R-:W-:Y:S01]  /*e4d0*/  @P2 FMUL.FTZ R25, R16, 0.69314718246459960938 ;  /* 0x3f31721810192820 */ /* 0x000fe20000410000 */
[----:B------:R-:W-:Y:S01]  /*e4e0*/  @P3 IMAD R23, R200, R9, R27 ;  /* 0x00000009c8173224 */ /* 0x000fe200078e021b */
[----:B------:R-:W-:Y:S01]  /*e4f0*/  MOV R9, 0x7f800000 ;  /* 0x7f80000000097802 */ /* 0x000fe20000000f00 */
[----:B------:R-:W-:Y:S02]  /*e500*/  @!P4 IMAD R0, R6, R0, R11 ;  /* 0x000000000600c224 */ /* 0x000fe400078e020b */
[----:B-1----:R-:W-:Y:S01]  /*e510*/  @P2 FFMA.FTZ R8, R132, R21, R25 ;  /* 0x0000001584082223 */ /* 0x002fe20000010019 */
[-C--:B------:R-:W-:Y:S02]  /*e520*/  @!P0 IMAD R200, R6, R17.reuse, RZ ;  /* 0x0000001106c88224 */ /* 0x080fe400078e02ff */
[----:B------:R-:W-:Y:S01]  /*e530*/  @P1 FFMA.FTZ R9, R3, R10, R2 ;  /* 0x0000000a03091223 */ /* 0x000fe20000010002 */
[----:B------:R-:W-:-:S02]  /*e540*/  @!P4 IMAD R0, R0, R17, RZ ;  /* 0x000000110000c224 */ /* 0x000fc400078e02ff */
[----:B--2---:R-:W-:Y:S01]  /*e550*/  @P4 IMAD R0, R11, R7, R200 ;  /* 0x000000070b004224 */ /* 0x004fe200078e02c8 */
[----:B---3--:R-:W-:Y:S06]  /*e560*/  @P5 BRA `(.L_x_498) ;  /* 0x00000000002c5947 */ /* 0x008fec0003800000 */
[----:B------:R-:W1:Y:S01]  /*e570*/  LDCU.64 UR4, c[0x0][0x420] ;  /* 0x00008400ff0477ac */ /* 0x000e620008000a00 */
[----:B------:R-:W-:Y:S01]  /*e580*/  VIADD R0, R0, UR6 ;  /* 0x0000000600007c36 */ /* 0x000fe20008000000 */
[C---:B------:R-:W-:Y:S01]  /*e590*/  ISETP.GE.AND P2, PT, R19.reuse, R194, PT ;  /* 0x000000c21300720c */ /* 0x040fe20003f46270 */
[----:B------:R-:W-:-:S03]  /*e5a0*/  VIADD R3, R19, 0x8 ;  /* 0x0000000813037836 */ /* 0x000fc60000000000 */
[C---:B------:R-:W-:Y:S02]  /*e5b0*/  IADD3 R2, P0, PT, R0.reuse, R19, RZ ;  /* 0x0000001300027210 */ /* 0x040fe40007f1e0ff */
[----:B------:R-:W-:Y:S02]  /*e5c0*/  ISETP.GE.AND P1, PT, R3, R194, PT ;  /* 0x000000c20300720c */ /* 0x000fe40003f26270 */
[----:B------:R-:W-:Y:S02]  /*e5d0*/  LEA.HI.X.SX32 R3, R0, RZ, 0x1, P0 ;  /* 0x000000ff00037211 */ /* 0x000fe400000f0eff */
[----:B-1----:R-:W-:-:S04]  /*e5e0*/  LEA R6, P0, R2, UR4, 0x2 ;  /* 0x0000000402067c11 */ /* 0x002fc8000f8010ff */
[----:B------:R-:W-:-:S05]  /*e5f0*/  LEA.HI.X R7, R2, UR5, R3, 0x2, P0 ;  /* 0x0000000502077c11 */ /* 0x000fca00080f1403 */
[----:B------:R1:W-:Y:S04]  /*e600*/  @!P2 STG.E desc[UR16][R6.64], R8 ;  /* 0x000000080600a986 */ /* 0x0003e8000c101910 */
[----:B------:R1:W-:Y:S02]  /*e610*/  @!P1 STG.E desc[UR16][R6.64+0x20], R9 ;  /* 0x0000200906009986 */ /* 0x0003e4000c101910 */
.L_x_498:
[----:B------:R-:W-:Y:S05]  /*e620*/  BSYNC.RECONVERGENT B0 ;  /* 0x0000000000007941 */ /* 0x000fea0003800200 */
.L_x_497:
[----:B------:R-:W2:Y:S01]  /*e630*/  LDCU.64 UR4, c[0x0][0x410] ;  /* 0x00008200ff0477ac */ /* 0x000ea20008000a00 */
[----:B------:R-:W-:Y:S01]  /*e640*/  IMAD.MOV.U32 R187, RZ, RZ, RZ ;  /* 0x000000ffffbb7224 */ /* 0x000fe200078e00ff */
[----:B------:R-:W-:Y:S01]  /*e650*/  SHF.R.U32.HI R3, RZ, 0x3, R188 ;  /* 0x00000003ff037819 */ /* 0x000fe200000116bc */
[----:B------:R-:W-:Y:S01]  /*e660*/  @P3 IMAD.MOV.U32 R24, RZ, RZ, R26 ;  /* 0x000000ffff183224 */ /* 0x000fe200078e001a */
[----:B------:R-:W-:Y:S01]  /*e670*/  BSSY.RECONVERGENT B0, `(.L_x_499) ;  /* 0x000001f000007945 */ /* 0x000fe20003800200 */
[----:B-1--4-:R-:W-:Y:S01]  /*e680*/  IMAD.WIDE.U32 R6, R4, UR6, R186 ;  /* 0x0000000604067c25 */ /* 0x012fe2000f8e00ba */
[C---:B------:R-:W-:Y:S02]  /*e690*/  IADD3 R9, PT, PT, R3.reuse, 0x10, RZ ;  /* 0x0000001003097810 */ /* 0x040fe40007ffe0ff */
[----:B------:R-:W-:Y:S01]  /*e6a0*/  ISETP.GE.AND P3, PT, R3, R194, PT ;  /* 0x000000c20300720c */ /* 0x000fe20003f66270 */
[----:B------:R-:W-:Y:S01]  /*e6b0*/  IMAD R0, R5, UR6, R7 ;  /* 0x0000000605007c24 */ /* 0x000fe2000f8e0207 */
[----:B------:R-:W-:Y:S01]  /*e6c0*/  IADD3 R24, P0, PT, R24, R6, RZ ;  /* 0x0000000618187210 */ /* 0x000fe20007f1e0ff */
[----:B------:R-:W-:Y:S01]  /*e6d0*/  VIADD R7, R3, 0x20 ;  /* 0x0000002003077836 */ /* 0x000fe20000000000 */
[----:B------:R-:W-:Y:S01]  /*e6e0*/  ISETP.GE.AND P2, PT, R9, R194, PT ;  /* 0x000000c20900720c */ /* 0x000fe20003f46270 */
[----:B------:R-:W-:Y:S01]  /*e6f0*/  VIADD R17, R3, 0x30 ;  /* 0x0000003003117836 */ /* 0x000fe20000000000 */
[----:B------:R-:W-:-:S02]  /*e700*/  IADD3.X R25, PT, PT, R23, R0, RZ, P0, !PT ;  /* 0x0000000017197210 */ /* 0x000fc400007fe4ff */
[-C--:B------:R-:W-:Y:S01]  /*e710*/  ISETP.GE.AND P1, PT, R7, R194.reuse, PT ;  /* 0x000000c20700720c */ /* 0x080fe20003f26270 */
[----:B------:R1:W3:Y:S01]  /*e720*/  LDS.128 R20, [R213] ;  /* 0x00000000d5147984 */ /* 0x0002e20000000c00 */
[----:B------:R-:W-:Y:S01]  /*e730*/  ISETP.GE.AND P0, PT, R17, R194, PT ;  /* 0x000000c21100720c */ /* 0x000fe20003f06270 */
[C---:B--2---:R-:W-:Y:S02]  /*e740*/  IMAD.WIDE.U32 R6, R11.reuse, UR4, R24 ;  /* 0x000000040b067c25 */ /* 0x044fe4000f8e0018 */
[----:B------:R1:W2:Y:S02]  /*e750*/  LDS.128 R16, [R213+0x2000] ;  /* 0x00200000d5107984 */ /* 0x0002a40000000c00 */
[----:B------:R-:W-:Y:S02]  /*e760*/  IMAD R25, R11, UR5, R7 ;  /* 0x000000050b197c24 */ /* 0x000fe4000f8e0207 */
[----:B------:R1:W4:Y:S01]  /*e770*/  LDS.128 R8, [R213+0x4000] ;  /* 0x00400000d5087984 */ /* 0x0003220000000c00 */
[----:B------:R-:W-:Y:S05]  /*e780*/  @P3 BRA `(.L_x_500) ;  /* 0x0000000000343947 */ /* 0x000fea0003800000 */
[----:B------:R-:W5:Y:S01]  /*e790*/  LDCU UR6, c[0x0][0x440] ;  /* 0x00008800ff0677ac */ /* 0x000f620008000800 */
[----:B------:R-:W-:Y:S01]  /*e7a0*/  IMAD.MOV.U32 R24, RZ, RZ, R6 ;  /* 0x000000ffff187224 */ /* 0x000fe200078e0006 */
[----:B------:R-:W1:Y:S03]  /*e7b0*/  LDCU.64 UR4, c[0x0][0x3f0] ;  /* 0x00007e00ff0477ac */ /* 0x000e660008000a00 */
[----:B------:R-:W-:-:S04]  /*e7c0*/  IMAD.WIDE.U32 R28, R3, R4, R24 ;  /* 0x00000004031c7225 */ /* 0x000fc800078e0018 */
[----:B------:R-:W-:Y:S01]  /*e7d0*/  IMAD R0, R3, R5, R29 ;  /* 0x0000000503007224 */ /* 0x000fe200078e021d */
[----:B-----5:R-:W-:Y:S02]  /*e7e0*/  ISETP.GE.AND P5, PT, R186, UR6, PT ;  /* 0x00000006ba007c0c */ /* 0x020fe4000bfa6270 */
[----:B------:R-:W-:Y:S02]  /*e7f0*/  ISETP.GE.AND P4, PT, R210, UR6, PT ;  /* 0x00000006d2007c0c */ /* 0x000fe4000bf86270 */
[----:B------:R-:W-:Y:S02]  /*e800*/  ISETP.GE.AND P3, PT, R208, UR6, PT ;  /* 0x00000006d0007c0c */ /* 0x000fe4000bf66270 */
[----:B-1----:R-:W-:-:S04]  /*e810*/  LEA R26, P6, R28, UR4, 0x1 ;  /* 0x000000041c1a7c11 */ /* 0x002fc8000f8c08ff */
[----:B------:R-:W-:-:S05]  /*e820*/  LEA.HI.X R27, R28, UR5, R0, 0x1, P6 ;  /* 0x000000051c1b7c11 */ /* 0x000fca000b0f0c00 */
[----:B---3--:R1:W-:Y:S04]  /*e830*/  @!P5 STG.E.128 desc[UR16][R26.64], R20 ;  /* 0x000000141a00d986 */ /* 0x0083e8000c101d10 */
[----:B--2---:R1:W-:Y:S04]  /*e840*/  @!P4 STG.E.128 desc[UR16][R26.64+0x80], R16 ;  /* 0x000080101a00c986 */ /* 0x0043e8000c101d10 */
[----:B----4-:R1:W-:Y:S02]  /*e850*/  @!P3 STG.E.128 desc[UR16][R26.64+0x100], R8 ;  /* 0x000100081a00b986 */ /* 0x0103e4000c101d10 */
.L_x_500:
[----:B------:R-:W-:Y:S05]  /*e860*/  BSYNC.RECONVERGENT B0 ;  /* 0x0000000000007941 */ /* 0x000fea0003800200 */
.L_x_499:
[----:B-1-3--:R1:W3:Y:S01]  /*e870*/  LDS.128 R20, [R213+0x800] ;  /* 0x00080000d5147984 */ /* 0x00a2e20000000c00 */
[----:B------:R-:W-:Y:S03]  /*e880*/  BSSY.RECONVERGENT B0, `(.L_x_501) ;  /* 0x0000016000007945 */ /* 0x000fe60003800200 */
[----:B--2---:R1:W2:Y:S04]  /*e890*/  LDS.128 R16, [R213+0x2800] ;  /* 0x00280000d5107984 */ /* 0x0042a80000000c00 */
[----:B----4-:R1:W4:Y:S01]  /*e8a0*/  LDS.128 R8, [R213+0x4800] ;  /* 0x00480000d5087984 */ /* 0x0103220000000c00 */
[----:B------:R-:W-:Y:S05]  /*e8b0*/  @P2 BRA `(.L_x_502) ;  /* 0x0000000000482947 */ /* 0x000fea0003800000 */
[----:B------:R-:W5:Y:S01]  /*e8c0*/  LDCU UR6, c[0x0][0x440] ;  /* 0x00008800ff0677ac */ /* 0x000f620008000800 */
[----:B------:R-:W-:Y:S01]  /*e8d0*/  IADD3 R27, P2, PT, R3, 0x10, RZ ;  /* 0x00000010031b7810 */ /* 0x000fe20007f5e0ff */
[----:B------:R-:W-:Y:S01]  /*e8e0*/  IMAD.MOV.U32 R28, RZ, RZ, R6 ;  /* 0x000000ffff1c7224 */ /* 0x000fe200078e0006 */
[----:B------:R-:W1:Y:S03]  /*e8f0*/  LDCU.64 UR4, c[0x0][0x3f0] ;  /* 0x00007e00ff0477ac */ /* 0x000e660008000a00 */
[----:B------:R-:W-:-:S04]  /*e900*/  IMAD.X R29, RZ, RZ, RZ, P2 ;  /* 0x000000ffff1d7224 */ /* 0x000fc800010e06ff */
[----:B------:R-:W-:Y:S01]  /*e910*/  IMAD R0, R29, R4, RZ ;  /* 0x000000041d007224 */ /* 0x000fe200078e02ff */
[----:B------:R-:W-:-:S03]  /*e920*/  MOV R29, R25 ;  /* 0x00000019001d7202 */ /* 0x000fc60000000f00 */
[C---:B------:R-:W-:Y:S02]  /*e930*/  IMAD R0, R27.reuse, R5, R0 ;  /* 0x000000051b007224 */ /* 0x040fe400078e0200 */
[----:B------:R-:W-:Y:S01]  /*e940*/  IMAD.WIDE.U32 R28, R27, R4, R28 ;  /* 0x000000041b1c7225 */ /* 0x000fe200078e001c */
[----:B-----5:R-:W-:Y:S02]  /*e950*/  ISETP.GE.AND P4, PT, R186, UR6, PT ;  /* 0x00000006ba007c0c */ /* 0x020fe4000bf86270 */
[----:B------:R-:W-:Y:S01]  /*e960*/  ISETP.GE.AND P3, PT, R210, UR6, PT ;  /* 0x00000006d2007c0c */ /* 0x000fe2000bf66270 */
[----:B------:R-:W-:Y:S01]  /*e970*/  IMAD.IADD R0, R0, 0x1, R29 ;  /* 0x0000000100007824 */ /* 0x000fe200078e021d */
[----:B------:R-:W-:Y:S02]  /*e980*/  ISETP.GE.AND P2, PT, R208, UR6, PT ;  /* 0x00000006d0007c0c */ /* 0x000fe4000bf46270 */
[----:B-1----:R-:W-:-:S04]  /*e990*/  LEA R26, P5, R28, UR4, 0x1 ;  /* 0x000000041c1a7c11 */ /* 0x002fc8000f8a08ff */
[----:B------:R-:W-:-:S05]  /*e9a0*/  LEA.HI.X R27, R28, UR5, R0, 0x1, P5 ;  /* 0x000000051c1b7c11 */ /* 0x000fca000a8f0c00 */
[----:B---3--:R1:W-:Y:S04]  /*e9b0*/  @!P4 STG.E.128 desc[UR16][R26.64], R20 ;  /* 0x000000141a00c986 */ /* 0x0083e8000c101d10 */
[----:B--2---:R1:W-:Y:S04]  /*e9c0*/  @!P3 STG.E.128 desc[UR16][R26.64+0x80], R16 ;  /* 0x000080101a00b986 */ /* 0x0043e8000c101d10 */
[----:B----4-:R1:W-:Y:S02]  /*e9d0*/  @!P2 STG.E.128 desc[UR16][R26.64+0x100], R8 ;  /* 0x000100081a00a986 */ /* 0x0103e4000c101d10 */
.L_x_502:
[----:B------:R-:W-:Y:S05]  /*e9e0*/  BSYNC.RECONVERGENT B0 ;  /* 0x0000000000007941 */ /* 0x000fea0003800200 */
.L_x_501:
        /* <DEDUP_REMOVED lines=23> */
.L_x_504:
[----:B------:R-:W-:Y:S05]  /*eb60*/  BSYNC.RECONVERGENT B0 ;  /* 0x0000000000007941 */ /* 0x000fea0003800200 */
.L_x_503:
[----:B-1--4-:R1:W4:Y:S01]  /*eb70*/  LDS.128 R8, [R213+0x3800] ;  /* 0x00380000d5087984 */ /* 0x0123220000000c00 */
[----:B------:R-:W-:Y:S05]  /*eb80*/  @P0 EXIT ;  /* 0x000000000000094d */ /* 0x000fea0003800000 */
[----:B--2---:R2:W1:Y:S01]  /*eb90*/  LDS.128 R16, [R213+0x5800] ;  /* 0x00580000d5107984 */ /* 0x0044620000000c00 */
[----:B------:R-:W5:Y:S01]  /*eba0*/  LDCU UR6, c[0x0][0x440] ;  /* 0x00008800ff0677ac */ /* 0x000f620008000800 */
[----:B------:R-:W-:Y:S01]  /*ebb0*/  IADD3 R3, P0, PT, R3, 0x30, RZ ;  /* 0x0000003003037810 */ /* 0x000fe20007f1e0ff */
[----:B------:R-:W3:Y:S04]  /*ebc0*/  LDCU.64 UR4, c[0x0][0x3f0] ;  /* 0x00007e00ff0477ac */ /* 0x000ee80008000a00 */
[----:B------:R-:W-:-:S04]  /*ebd0*/  IMAD.X R7, RZ, RZ, RZ, P0 ;  /* 0x000000ffff077224 */ /* 0x000fc800000e06ff */
[-C--:B------:R-:W-:Y:S02]  /*ebe0*/  IMAD R0, R7, R4.reuse, RZ ;  /* 0x0000000407007224 */ /* 0x080fe400078e02ff */
[----:B------:R-:W-:Y:S02]  /*ebf0*/  IMAD.MOV.U32 R7, RZ, RZ, R25 ;  /* 0x000000ffff077224 */ /* 0x000fe400078e0019 */
[C---:B------:R-:W-:Y:S02]  /*ec00*/  IMAD R0, R3.reuse, R5, R0 ;  /* 0x0000000503007224 */ /* 0x040fe400078e0200 */
[----:B------:R-:W-:Y:S01]  /*ec10*/  IMAD.WIDE.U32 R6, R3, R4, R6 ;  /* 0x0000000403067225 */ /* 0x000fe200078e0006 */
[----:B-----5:R-:W-:Y:S02]  /*ec20*/  ISETP.GE.AND P2, PT, R186, UR6, PT ;  /* 0x00000006ba007c0c */ /* 0x020fe4000bf46270 */
[----:B------:R-:W-:Y:S01]  /*ec30*/  ISETP.GE.AND P1, PT, R210, UR6, PT ;  /* 0x00000006d2007c0c */ /* 0x000fe2000bf26270 */
[----:B------:R-:W-:Y:S01]  /*ec40*/  IMAD.IADD R0, R0, 0x1, R7 ;  /* 0x0000000100007824 */ /* 0x000fe200078e0207 */
[----:B------:R-:W-:-:S02]  /*ec50*/  ISETP.GE.AND P0, PT, R208, UR6, PT ;  /* 0x00000006d0007c0c */ /* 0x000fc4000bf06270 */
[----:B---3--:R-:W-:-:S04]  /*ec60*/  LEA R2, P3, R6, UR4, 0x1 ;  /* 0x0000000406027c11 */ /* 0x008fc8000f8608ff */
[----:B------:R-:W-:-:S05]  /*ec70*/  LEA.HI.X R3, R6, UR5, R0, 0x1, P3 ;  /* 0x0000000506037c11 */ /* 0x000fca00098f0c00 */
[----:B------:R2:W-:Y:S04]  /*ec80*/  @!P2 STG.E.128 desc[UR16][R2.64], R12 ;  /* 0x0000000c0200a986 */ /* 0x0005e8000c101d10 */
[----:B----4-:R2:W-:Y:S01]  /*ec90*/  @!P1 STG.E.128 desc[UR16][R2.64+0x80], R8 ;  /* 0x0000800802009986 */ /* 0x0105e2000c101d10 */
[----:B------:R-:W-:Y:S05]  /*eca0*/  @P0 EXIT ;  /* 0x000000000000094d */ /* 0x000fea0003800000 */
[----:B-1----:R-:W-:Y:S01]  /*ecb0*/  STG.E.128 desc[UR16][R2.64+0x100], R16 ;  /* 0x0001001002007986 */ /* 0x002fe2000c101d10 */
[----:B------:R-:W-:Y:S05]  /*ecc0*/  EXIT ;  /* 0x000000000000794d */ /* 0x000fea0003800000 */
.L_x_505:
        /* <DEDUP_REMOVED lines=11> */
.L_x_3737:


//--------------------- .text._ZN5flash24flash_fwd_splitkv_kernelI23Flash_fwd_kernel_traitsILi192ELi64ELi64ELi4ELb0ELb0EN7cutlass10bfloat16_tE19Flash_kernel_traitsILi192ELi64ELi64ELi4ES3_EELb1ELb0ELb0ELb0ELb0ELb1ELb0ELb0EEEvNS_16Flash_fwd_paramsE --------------------------
	.section	.text._ZN5flash24flash_fwd_splitkv_kernelI23Flash_fwd_kernel_traitsILi192ELi64ELi64ELi4ELb0ELb0EN7cutlass10bfloat16_tE19Flash_kernel_traitsILi192ELi64ELi64ELi4ES3_EELb1ELb0ELb0ELb0ELb0ELb1ELb0ELb0EEEvNS_16Flash_fwd_paramsE,"ax",@progbits
	.align	128
        .global         _ZN5flash24flash_fwd_splitkv_kernelI23Flash_fwd_kernel_traitsILi192ELi64ELi64ELi4ELb0ELb0EN7cutlass10bfloat16_tE19Flash_kernel_traitsILi192ELi64ELi64ELi4ES3_EELb1ELb0ELb0ELb0ELb0ELb1ELb0ELb0EEEvNS_16Flash_fwd_paramsE
        .type           _ZN5flash24flash_fwd_splitkv_kernelI23Flash_fwd_kernel_traitsILi192ELi64ELi64ELi4ELb0ELb0EN7cutlass10bfloat16_tE19Flash_kernel_traitsILi192ELi64ELi64ELi4ES3_EELb1ELb0ELb0ELb0ELb0ELb1ELb0ELb0EEEvNS_16Flash_fwd_paramsE,@function
        .size           _ZN5flash24flash_fwd_splitkv_kernelI23Flash_fwd_kernel_traitsILi192ELi64ELi64ELi4ELb0ELb0EN7cutlass10bfloat16_tE19Flash_kernel_traitsILi192ELi64ELi64ELi4ES3_EELb1ELb0ELb0ELb0ELb0ELb1ELb0ELb0EEEvNS_16Flash_fwd_paramsE,(.L_x_3738 - _ZN5flash24flash_fwd_splitkv_kernelI23Flash_fwd_kernel_traitsILi192ELi64ELi64ELi4ELb0ELb0EN7cutlass10bfloat16_tE19Flash_kernel_traitsILi192ELi64ELi64ELi4ES3_EELb1ELb0ELb0ELb0ELb0ELb1ELb0ELb0EEEvNS_16Flash_fwd_paramsE)
        .other          _ZN5flash24flash_fwd_splitkv_kernelI23Flash_fwd_kernel_traitsILi192ELi64ELi64ELi4ELb0ELb0EN7cutlass10bfloat16_tE19Flash_kernel_traitsILi192ELi64ELi64ELi4ES3_EELb1ELb0ELb0ELb0ELb0ELb1ELb0ELb0EEEvNS_16Flash_fwd_paramsE,@"STO_CUDA_ENTRY STV_DEFAULT"
_ZN5flash24flash_fwd_splitkv_kernelI23Flash_fwd_kernel_traitsILi192ELi64ELi64ELi4ELb0ELb0EN7cutlass10bfloat16_tE19Flash_kernel_traitsILi192ELi64ELi64ELi4ES3_EELb1ELb0ELb0ELb0ELb0ELb1ELb0ELb0EEEvNS_16Flash_fwd_paramsE:
.text._ZN5flash24flash_fwd_splitkv_kernelI23Flash_fwd_kernel_traitsILi192ELi64ELi64ELi4ELb0ELb0EN7cutlass10bfloat16_tE19Flash_kernel_traitsILi192ELi64ELi64ELi4ES3_EELb1ELb0ELb0ELb0ELb0ELb1ELb0ELb0EEEvNS_16Flash_fwd_paramsE:
        /* <DEDUP_REMOVED lines=14> */
[C---:B--2---:R-:W-:Y:S01]  /*00e0*/  IMAD.WIDE.U32 R16, R3.reuse, 0x4, R6 ;  /* 0x0000000403107825 */ /* 0x044fe200078e0006 */
[----:B---3--:R-:W-:Y:S02]  /*00f0*/  ISETP.NE.U32.AND P3, PT, RZ, UR6, PT ;  /* 0x00000006ff007c0c */ /* 0x008fe4000bf65070 */
[----:B------:R-:W-:Y:S01]  /*0100*/  ISETP.NE.AND.EX P2, PT, RZ, UR5, PT, P2 ;  /* 0x00000005ff007c0c */ /* 0x000fe2000bf45320 */
[----:B------:R-:W-:Y:S01]  /*0110*/  IMAD.SHL.U32 R15, R3, 0x4, RZ ;  /* 0x00000004030f7824 */ /* 0x000fe200078e00ff */
[----:B------:R-:W-:-:S03]  /*0120*/  ISETP.NE.AND.EX P3, PT, RZ, UR7, PT, P3 ;  /* 0x00000007ff007c0c */ /* 0x000fc6000bf65330 */
[----:B------:R-:W2:Y:S04]  /*0130*/  @P0 LDG.E R202, desc[UR16][R16.64] ;  /* 0x0000001010ca0981 */ /* 0x000ea8000c1e1900 */
[----:B------:R1:W2:Y:S01]  /*0140*/  @P4 LDG.E R19, desc[UR16][R16.64+0x4] ;  /* 0x0000041010134981 */ /* 0x0002a2000c1e1900 */
[----:B------:R-:W-:Y:S01]  /*0150*/  SHF.R.U32.HI R12, RZ, 0x1e, R3 ;  /* 0x0000001eff0c7819 */ /* 0x000fe20000011603 */
[----:B------:R-:W-:Y:S02]  /*0160*/  IMAD.MOV.U32 R4, RZ, RZ, RZ ;  /* 0x000000ffff047224 */ /* 0x000fe400078e00ff */
[C---:B------:R-:W-:Y:S01]  /*0170*/  @P2 IADD3 R6, P0, PT, R15.reuse, UR4, RZ ;  /* 0x000000040f062c10 */ /* 0x040fe2000ff1e0ff */
[----:B------:R-:W3:Y:S01]  /*0180*/  LDCU.U8 UR4, c[0x0][0x532] ;  /* 0x0000a640ff0477ac */ /* 0x000ee20008000000 */
[----:B------:R-:W4:Y:S01]  /*0190*/  S2R R13, SR_CTAID.X ;  /* 0x00000000000d7919 */ /* 0x000f220000002500 */
[----:B------:R-:W-:Y:S01]  /*01a0*/  @P3 IADD3 R8, P1, PT, R15, UR6, RZ ;  /* 0x000000060f083c10 */ /* 0x000fe2000ff3e0ff */
[----:B------:R-:W2:Y:S01]  /*01b0*/  @!P2 LDC R0, c[0x0][0x43c] ;  /* 0x00010f00ff00ab82 */ /* 0x000ea20000000800 */
[----:B------:R-:W-:-:S02]  /*01c0*/  @P2 IADD3.X R7, PT, PT, R12, UR5, RZ, P0, !PT ;  /* 0x000000050c072c10 */ /* 0x000fc400087fe4ff */
[----:B------:R-:W-:-:S03]  /*01d0*/  @P3 IADD3.X R9, PT, PT, R12, UR7, RZ, P1, !PT ;  /* 0x000000070c093c10 */ /* 0x000fc60008ffe4ff */
[----:B------:R3:W5:Y:S04]  /*01e0*/  @P2 LDG.E R79, desc[UR16][R6.64] ;  /* 0x00000010064f2981 */ /* 0x000768000c1e1900 */
[----:B------:R4:W5:Y:S01]  /*01f0*/  @P3 LDG.E R4, desc[UR16][R8.64] ;  /* 0x0000001008043981 */ /* 0x000962000c1e1900 */
[----:B-1----:R-:W-:-:S05]  /*0200*/  IADD3 R16, P0, PT, R15, R10, RZ ;  /* 0x0000000a0f107210 */ /* 0x002fca0007f1e0ff */
[----:B------:R-:W-:Y:S01]  /*0210*/  IMAD.X R17, R12, 0x1, R11, P0 ;  /* 0x000000010c117824 */ /* 0x000fe200000e060b */
[----:B------:R-:W-:-:S04]  /*0220*/  ISETP.NE.U32.AND P0, PT, R10, RZ, PT ;  /* 0x000000ff0a00720c */ /* 0x000fc80003f05070 */
[----:B------:R-:W-:Y:S01]  /*0230*/  ISETP.NE.AND.EX P0, PT, R11, RZ, PT, P0 ;  /* 0x000000ff0b00720c */ /* 0x000fe20003f05300 */
[----:B---3--:R-:W1:Y:S01]  /*0240*/  @!P4 LDC R7, c[0x0][0x434] ;  /* 0x00010d00ff07cb82 */ /* 0x008e620000000800 */
[----:B------:R-:W-:Y:S02]  /*0250*/  ISETP.NE.AND P1, PT, RZ, UR4, PT ;  /* 0x00000004ff007c0c */ /* 0x000fe4000bf25270 */
[----:B------:R-:W-:-:S04]  /*0260*/  ISETP.EQ.U32.AND P3, PT, R10, RZ, PT ;  /* 0x000000ff0a00720c */ /* 0x000fc80003f62070 */
[----:B------:R-:W-:Y:S01]  /*0270*/  ISETP.EQ.OR.EX P3, PT, R11, RZ, !P1, P3 ;  /* 0x000000ff0b00720c */ /* 0x000fe20004f62730 */
[----:B----4-:R-:W3:Y:S08]  /*0280*/  @!P2 LDC.64 R8, c[0x0][0x488] ;  /* 0x00012200ff08ab82 */ /* 0x010ef00000000a00 */
[----:B------:R-:W4:Y:S01]  /*0290*/  @!P0 LDC R11, c[0x0][0x438] ;  /* 0x00010e00ff0b8b82 */ /* 0x000f220000000800 */
[----:B------:R-:W-:-:S02]  /*02a0*/  IMAD.MOV.U32 R5, RZ, RZ, -0x1 ;  /* 0xffffffffff057424 */ /* 0x000fc400078e00ff */
[----:B------:R-:W-:-:S04]  /*02b0*/  IMAD.SHL.U32 R2, R13, 0x40, RZ ;  /* 0x000000400d027824 */ /* 0x000fc800078e00ff */
[----:B------:R1:W5:Y:S01]  /*02c0*/  @!P3 LDG.E R5, desc[UR16][R16.64] ;  /* 0x000000101005b981 */ /* 0x000362000c1e1900 */
[----:B--2---:R-:W-:-:S05]  /*02d0*/  @P4 IMAD.IADD R7, R19, 0x1, -R202 ;  /* 0x0000000113074824 */ /* 0x004fca00078e0aca */
[----:B-1----:R-:W-:Y:S01]  /*02e0*/  ISETP.GT.AND P3, PT, R7, R2, PT ;  /* 0x000000020700720c */ /* 0x002fe20003f64270 */
[----:B---34-:R-:W-:-:S12]  /*02f0*/  @!P0 BRA `(.L_x_506) ;  /* 0x00000000000c8947 */ /* 0x018fd80003800000 */
[----:B------:R-:W2:Y:S02]  /*0300*/  @P1 LDG.E R6, desc[UR16][R16.64+0x4] ;  /* 0x0000041010061981 */ /* 0x000ea4000c1e1900 */
[----:B--2--5:R-:W-:-:S06]  /*0310*/  @P1 IADD3 R11, PT, PT, R6, -R5, RZ ;  /* 0x80000005060b1210 */ /* 0x024fcc0007ffe0ff */
[----:B------:R1:W5:Y:S02]  /*0320*/  @!P1 LDG.E R11, desc[UR16][R16.64] ;  /* 0x00000010100b9981 */ /* 0x000364000c1e1900 */
.L_x_506:
[----:B------:R-:W-:Y:S01]  /*0330*/  @!P2 ISETP.NE.U32.AND P0, PT, R8, RZ, PT ;  /* 0x000000ff0800a20c */ /* 0x000fe20003f05070 */
[----:B------:R-:W-:-:S12]  /*0340*/  @!P3 EXIT ;  /* 0x000000000000b94d */ /* 0x000fd80003800000 */
[----:B------:R-:W2:Y:S01]  /*0350*/  LDCU UR5, c[0x0][0x438] ;  /* 0x00008700ff0577ac */ /* 0x000ea20008000800 */
[----:B------:R-:W-:Y:S01]  /*0360*/  @!P2 ISETP.NE.AND.EX P0, PT, R9, RZ, PT, P0 ;  /* 0x000000ff0900a20c */ /* 0x000fe20003f05300 */
[--C-:B-----5:R-:W-:Y:S01]  /*0370*/  @P2 IMAD.IADD R79, R79, 0x1, -R4.reuse ;  /* 0x000000014f4f2824 */ /* 0x120fe200078e0a04 */
[----:B-1----:R-:W1:Y:S01]  /*0380*/  S2R R17, SR_CTAID.Z ;  /* 0x0000000000117919 */ /* 0x002e620000002700 */
[----:B------:R-:W3:Y:S01]  /*0390*/  LDCU UR14, c[0x0][0x508] ;  /* 0x0000a100ff0e77ac */ /* 0x000ee20008000800 */
[----:B------:R-:W-:Y:S01]  /*03a0*/  @!P2 SEL R0, R0, RZ, P0 ;  /* 0x000000ff0000a207 */ /* 0x000fe20000000000 */
[----:B------:R-:W4:Y:S03]  /*03b0*/  S2R R186, SR_TID.X ;  /* 0x0000000000ba7919 */ /* 0x000f260000002100 */
[----:B------:R-:W-:Y:S01]  /*03c0*/  @!P2 IADD3 R79, PT, PT, R0, R11, -R4 ;  /* 0x0000000b004fa210 */ /* 0x000fe20007ffe804 */
[----:B------:R-:W-:-:S04]  /*03d0*/  VIADD R0, R13, 0x1 ;  /* 0x000000010d007836 */ /* 0x000fc80000000000 */
[----:B------:R-:W-:Y:S02]  /*03e0*/  VIADD R11, R79, 0x3f ;  /* 0x0000003f4f0b7836 */ /* 0x000fe40000000000 */
[----:B------:R-:W-:Y:S01]  /*03f0*/  IMAD R0, R0, 0x40, -R7 ;  /* 0x0000004000007824 */ /* 0x000fe200078e0a07 */
[----:B--2---:R-:W-:Y:S02]  /*0400*/  UIADD3 UR5, UPT, UPT, UR5, 0x3f, URZ ;  /* 0x0000003f05057890 */ /* 0x004fe4000fffe0ff */
[----:B------:R-:W-:Y:S02]  /*0410*/  SHF.R.S32.HI R6, RZ, 0x1f, R11 ;  /* 0x0000001fff067819 */ /* 0x000fe4000001140b */
[----:B---3--:R-:W-:Y:S01]  /*0420*/  IADD3 R9, PT, PT, R11, UR14, R0 ;  /* 0x0000000e0b097c10 */ /* 0x008fe2000fffe000 */
        /* <DEDUP_REMOVED lines=8> */
[----:B------:R-:W-:Y:S01]  /*04b0*/  VIMNMX3 R0, R6, UR4, R9, PT ;  /* 0x0000000406007c0f */ /* 0x000fe2000b800109 */
[----:B------:R-:W-:-:S03]  /*04c0*/  IMAD.MOV.U32 R6, RZ, RZ, R3 ;  /* 0x000000ffff067224 */ /* 0x000fc600078e0003 */
[----:B------:R-:W-:-:S13]  /*04d0*/  ISETP.GT.AND P0, PT, R0, RZ, PT ;  /* 0x000000ff0000720c */ /* 0x000fda0003f04270 */
[----:B-1--4-:R-:W-:Y:S05]  /*04e0*/  @P0 BRA `(.L_x_507) ;  /* 0x00000008000c0947 */ /* 0x012fea0003800000 */
[----:B------:R-:W-:Y:S01]  /*04f0*/  ISETP.NE.AND P0, PT, R202, -0x1, PT ;  /* 0xffffffffca00780c */ /* 0x000fe20003f05270 */
[----:B------:R-:W1:Y:S01]  /*0500*/  LDC.64 R4, c[0x0][0x408] ;  /* 0x00010200ff047b82 */ /* 0x000e620000000a00 */
[----:B------:R-:W-:Y:S01]  /*0510*/  IMAD.SHL.U32 R0, R186, 0x8, RZ ;  /* 0x00000008ba007824 */ /* 0x000fe200078e00ff */
[----:B------:R-:W2:Y:S01]  /*0520*/  LDCU UR7, c[0x0][0x3e0] ;  /* 0x00007c00ff0777ac */ /* 0x000ea20008000800 */
[----:B------:R-:W-:Y:S01]  /*0530*/  SHF.R.U32.HI R186, RZ, 0x3, R186 ;  /* 0x00000003ffba7819 */ /* 0x000fe200000116ba */
[----:B------:R-:W-:Y:S01]  /*0540*/  BSSY.RECONVERGENT B0, `(.L_x_508) ;  /* 0x000002b000007945 */ /* 0x000fe20003800200 */
[----:B------:R-:W-:Y:S01]  /*0550*/  IADD3 R7, PT, PT, -R2, R7, RZ ;  /* 0x0000000702077210 */ /* 0x000fe20007ffe1ff */
[----:B------:R-:W3:Y:S01]  /*0560*/  LDCU.64 UR4, c[0x0][0x410] ;  /* 0x00008200ff0477ac */ /* 0x000ee20008000a00 */
[----:B------:R-:W4:Y:S05]  /*0570*/  LDCU UR6, c[0x0][0x434] ;  /* 0x00008680ff0677ac */ /* 0x000f2a0008000800 */
[----:B------:R-:W5:Y:S01]  /*0580*/  @!P0 LDC.64 R8, c[0x0][0x400] ;  /* 0x00010000ff088b82 */ /* 0x000f620000000a00 */
[----:B-1----:R-:W-:-:S04]  /*0590*/  @P0 IMAD.WIDE.U32 R10, R202, R4, RZ ;  /* 0x00000004ca0a0225 */ /* 0x002fc800078e00ff */
[C---:B-----5:R-:W-:Y:S01]  /*05a0*/  @!P0 IMAD.WIDE.U32 R12, R3.reuse, R8, RZ ;  /* 0x00000008030c8225 */ /* 0x060fe200078e00ff */
[----:B------:R-:W-:Y:S02]  /*05b0*/  LOP3.LUT R8, R0, 0x38, RZ, 0xc0, !PT ;  /* 0x0000003800087812 */ /* 0x000fe400078ec0ff */
[----:B------:R-:W-:Y:S01]  /*05c0*/  @P0 MOV R12, R10 ;  /* 0x0000000a000c0202 */ /* 0x000fe20000000f00 */
[----:B------:R-:W-:Y:S02]  /*05d0*/  @!P0 IMAD R0, R3, R9, R13 ;  /* 0x0000000903008224 */ /* 0x000fe400078e020d */
[----:B------:R-:W-:Y:S02]  /*05e0*/  IMAD.MOV.U32 R9, RZ, RZ, RZ ;  /* 0x000000ffff097224 */ /* 0x000fe400078e00ff */
[----:B------:R-:W-:Y:S02]  /*05f0*/  @P0 IMAD R0, R202, R5, R11 ;  /* 0x00000005ca000224 */ /* 0x000fe400078e020b */
[----:B------:R-:W-:-:S04]  /*0600*/  IMAD.WIDE.U32 R14, R2, R4, R8 ;  /* 0x00000004020e7225 */ /* 0x000fc800078e0008 */
[----:B------:R-:W-:Y:S01]  /*0610*/  IMAD R3, R2, R5, R15 ;  /* 0x0000000502037224 */ /* 0x000fe200078e020f */
[----:B------:R-:W-:Y:S01]  /*0620*/  IADD3 R12, P0, PT, R12, R14, RZ ;  /* 0x0000000e0c0c7210 */ /* 0x000fe20007f1e0ff */
[----:B------:R-:W-:Y:S01]  /*0630*/  VIADD R10, R186, 0x10 ;  /* 0x00000010ba0a7836 */ /* 0x000fe20000000000 */
[C---:B------:R-:W-:Y:S02]  /*0640*/  LOP3.LUT R15, R8.reuse, 0x40, RZ, 0xfc, !PT ;  /* 0x00000040080f7812 */ /* 0x040fe400078efcff */
[----:B------:R-:W-:Y:S01]  /*0650*/  LOP3.LUT R14, R8, 0x80, RZ, 0xfc, !PT ;  /* 0x00000080080e7812 */ /* 0x000fe200078efcff */
[----:B------:R-:W-:Y:S01]  /*0660*/  IMAD.X R13, R0, 0x1, R3, P0 ;  /* 0x00000001000d7824 */ /* 0x000fe200000e0603 */
[----:B------:R-:W-:Y:S01]  /*0670*/  ISETP.GE.AND P0, PT, R186, R7, PT ;  /* 0x00000007ba00720c */ /* 0x000fe20003f06270 */
[----:B--2---:R-:W-:Y:S01]  /*0680*/  IMAD R3, R6, UR7, R17 ;  /* 0x0000000706037c24 */ /* 0x004fe2000f8e0211 */
[C---:B------:R-:W-:Y:S01]  /*0690*/  IADD3 R6, PT, PT, R186.reuse, 0x20, RZ ;  /* 0x00000020ba067810 */ /* 0x040fe20007ffe0ff */
[----:B---3--:R-:W-:Y:S01]  /*06a0*/  IMAD.WIDE.U32 R12, R17, UR4, R12 ;  /* 0x00000004110c7c25 */ /* 0x008fe2000f8e000c */
[----:B------:R-:W-:-:S02]  /*06b0*/  IADD3 R0, PT, PT, R186, 0x30, RZ ;  /* 0x00000030ba007810 */ /* 0x000fc40007ffe0ff */
[-C--:B------:R-:W-:Y:S01]  /*06c0*/  ISETP.GE.AND P3, PT, R10, R7.reuse, PT ;  /* 0x000000070a00720c */ /* 0x080fe20003f66270 */
[----:B----4-:R-:W-:Y:S01]  /*06d0*/  IMAD R3, R3, UR6, R2 ;  /* 0x0000000603037c24 */ /* 0x010fe2000f8e0202 */
[-C--:B------:R-:W-:Y:S01]  /*06e0*/  ISETP.GE.AND P2, PT, R6, R7.reuse, PT ;  /* 0x000000070600720c */ /* 0x080fe20003f46270 */
[----:B------:R-:W-:Y:S01]  /*06f0*/  IMAD R19, R17, UR5, R13 ;  /* 0x0000000511137c24 */ /* 0x000fe2000f8e020d */
[----:B------:R-:W-:-:S03]  /*0700*/  ISETP.GE.AND P1, PT, R0, R7, PT ;  /* 0x000000070000720c */ /* 0x000fc60003f26270 */
[----:B------:R-:W-:Y:S10]  /*0710*/  @P0 BRA `(.L_x_509) ;  /* 0x0000000000340947 */ /* 0x000ff40003800000 */
        /* <DEDUP_REMOVED lines=13> */
.L_x_509:
[----:B------:R-:W-:Y:S05]  /*07f0*/  BSYNC.RECONVERGENT B0 ;  /* 0x0000000000007941 */ /* 0x000fea0003800200 */
.L_x_508:
        /* <DEDUP_REMOVED lines=20> */
.L_x_511:
[----:B------:R-:W-:Y:S05]  /*0940*/  BSYNC.RECONVERGENT B0 ;  /* 0x0000000000007941 */ /* 0x000fea0003800200 */
.L_x_510:
        /* <DEDUP_REMOVED lines=20> */
.L_x_513:
[----:B------:R-:W-:Y:S05]  /*0a90*/  BSYNC.RECONVERGENT B0 ;  /* 0x0000000000007941 */ /* 0x000fea0003800200 */
.L_x_512:
        /* <DEDUP_REMOVED lines=19> */
.L_x_515:
[----:B------:R-:W-:Y:S05]  /*0bd0*/  BSYNC.RECONVERGENT B0 ;  /* 0x0000000000007941 */ /* 0x000fea0003800200 */
.L_x_514:
        /* <DEDUP_REMOVED lines=20> */
.L_x_507:
        /* <DEDUP_REMOVED lines=10> */
.L_x_516:
[----:B------:R-:W-:Y:S05]  /*0dc0*/  BRA.U !UP1, `(.L_x_517) ;  /* 0x0000000509847547 */ /* 0x000fea000b800000 */
[----:B------:R-:W1:Y:S01]  /*0dd0*/  LDC R11, c[0x0][0x4f0] ;  /* 0x00013c00ff0b7b82 */ /* 0x000e620000000800 */
[----:B------:R-:W-:Y:S01]  /*0de0*/  LEA R4, R0, 0xffffffc0, 0x6 ;  /* 0xffffffc000047811 */ /* 0x000fe200078e30ff */
[----:B------:R-:W2:Y:S01]  /*0df0*/  LDCU.64 UR4, c[0x0][0x4e8] ;  /* 0x00009d00ff0477ac */ /* 0x000ea20008000a00 */
[----:B------:R-:W3:Y:S01]  /*0e00*/  LDCU.64 UR6, c[0x0][0x3a0] ;  /* 0x00007400ff0677ac */ /* 0x000ee20008000a00 */
        /* <DEDUP_REMOVED lines=9> */
[----:B-----5:R-:W-:Y:S01]  /*0ea0*/  IMAD R6, R5, R8, RZ ;  /* 0x0000000805067224 */ /* 0x020fe200078e02ff */
[----:B------:R-:W-:-:S03]  /*0eb0*/  IABS R5, R4 ;  /* 0x0000000400057213 */ /* 0x000fc60000000000 */
[----:B------:R-:W-:-:S04]  /*0ec0*/  IMAD.HI.U32 R15, R15, R6, R14 ;  /* 0x000000060f0f7227 */ /* 0x000fc800078e000e */
[----:B------:R-:W-:-:S04]  /*0ed0*/  IMAD.MOV.U32 R6, RZ, RZ, R5 ;  /* 0x000000ffff067224 */ /* 0x000fc800078e0005 */
[----:B------:R-:W-:-:S05]  /*0ee0*/  IMAD.HI.U32 R5, R15, R6, RZ ;  /* 0x000000060f057227 */ /* 0x000fca00078e00ff */
[----:B------:R-:W-:-:S05]  /*0ef0*/  IADD3 R9, PT, PT, -R5, RZ, RZ ;  /* 0x000000ff05097210 */ /* 0x000fca0007ffe1ff */
[----:B------:R-:W-:Y:S01]  /*0f00*/  IMAD R9, R8, R9, R6 ;  /* 0x0000000908097224 */ /* 0x000fe200078e0206 */
[----:B------:R-:W-:-:S04]  /*0f10*/  LOP3.LUT R6, R4, R11, RZ, 0x3c, !PT ;  /* 0x0000000b04067212 */ /* 0x000fc800078e3cff */
[----:B------:R-:W-:Y:S02]  /*0f20*/  ISETP.GT.U32.AND P2, PT, R8, R9, PT ;  /* 0x000000090800720c */ /* 0x000fe40003f44070 */
[----:B------:R-:W-:Y:S02]  /*0f30*/  ISETP.GE.AND P1, PT, R6, RZ, PT ;  /* 0x000000ff0600720c */ /* 0x000fe40003f26270 */
[----:B------:R-:W1:Y:S09]  /*0f40*/  LDC R6, c[0x0][0x3e8] ;  /* 0x0000fa00ff067b82 */ /* 0x000e720000000800 */
[----:B------:R-:W-:Y:S01]  /*0f50*/  @!P2 IMAD.IADD R9, R9, 0x1, -R8 ;  /* 0x000000010909a824 */ /* 0x000fe200078e0a08 */
[----:B------:R-:W-:-:S02]  /*0f60*/  @!P2 IADD3 R5, PT, PT, R5, 0x1, RZ ;  /* 0x000000010505a810 */ /* 0x000fc40007ffe0ff */
[----:B------:R-:W-:Y:S02]  /*0f70*/  ISETP.NE.AND P2, PT, R11, RZ, PT ;  /* 0x000000ff0b00720c */ /* 0x000fe40003f45270 */
[----:B------:R-:W-:Y:S01]  /*0f80*/  ISETP.GE.U32.AND P0, PT, R9, R8, PT ;  /* 0x000000080900720c */ /* 0x000fe20003f06070 */
[----:B--2---:R-:W-:-:S04]  /*0f90*/  IMAD.WIDE.U32 R8, R3, UR4, RZ ;  /* 0x0000000403087c25 */ /* 0x004fc8000f8e00ff */
[----:B------:R-:W-:Y:S01]  /*0fa0*/  IMAD R207, R3, UR5, R9 ;  /* 0x0000000503cf7c24 */ /* 0x000fe2000f8e0209 */
[----:B------:R-:W2:Y:S07]  /*0fb0*/  LDCU.64 UR4, c[0x0][0x3a8] ;  /* 0x00007500ff0477ac */ /* 0x000eae0008000a00 */
[----:B------:R-:W-:Y:S02]  /*0fc0*/  @P0 IADD3 R5, PT, PT, R5, 0x1, RZ ;  /* 0x0000000105050810 */ /* 0x000fe40007ffe0ff */
[----:B------:R-:W-:-:S03]  /*0fd0*/  LEA R206, P0, R8, UR8, 0x2 ;  /* 0x0000000808ce7c11 */ /* 0x000fc6000f8010ff */
[----:B------:R-:W-:Y:S01]  /*0fe0*/  @!P1 IMAD.MOV R5, RZ, RZ, -R5 ;  /* 0x000000ffff059224 */ /* 0x000fe200078e0a05 */
[----:B------:R-:W-:Y:S02]  /*0ff0*/  LEA.HI.X R207, R8, UR9, R207, 0x2, P0 ;  /* 0x0000000908cf7c11 */ /* 0x000fe400080f14cf */
[----:B------:R-:W-:-:S05]  /*1000*/  @!P2 LOP3.LUT R5, RZ, R11, RZ, 0x33, !PT ;  /* 0x0000000bff05a212 */ /* 0x000fca00078e33ff */
[----:B------:R-:W-:-:S05]  /*1010*/  IMAD.WIDE R20, R5, 0x4, R206 ;  /* 0x0000000405147825 */ /* 0x000fca00078e02ce */
[----:B------:R-:W2:Y:S01]  /*1020*/  LDG.E R10, desc[UR16][R20.64] ;  /* 0x00000010140a7981 */ /* 0x000ea2000c1e1900 */
[----:B-1----:R-:W-:Y:S01]  /*1030*/  IABS R9, R6 ;  /* 0x0000000600097213 */ /* 0x002fe20000000000 */
[----:B---3--:R-:W-:Y:S01]  /*1040*/  IMAD.U32 R148, RZ, RZ, UR10 ;  /* 0x0000000aff947e24 */ /* 0x008fe2000f8e00ff */
[----:B------:R-:W-:Y:S01]  /*1050*/  IADD3 R5, PT, PT, -R5, RZ, RZ ;  /* 0x000000ff05057210 */ /* 0x000fe20007ffe1ff */
[----:B------:R-:W-:Y:S01]  /*1060*/  IMAD.U32 R149, RZ, RZ, UR11 ;  /* 0x0000000bff957e24 */ /* 0x000fe2000f8e00ff */
[----:B------:R-:W1:Y:S01]  /*1070*/  I2F.RP R18, R9 ;  /* 0x0000000900127306 */ /* 0x000e620000209400 */
[----:B----4-:R-:W-:Y:S02]  /*1080*/  MOV R134, UR12 ;  /* 0x0000000c00867c02 */ /* 0x010fe40008000f00 */
[----:B------:R-:W-:Y:S01]  /*1090*/  IMAD R4, R11, R5, R4 ;  /* 0x000000050b047224 */ /* 0x000fe200078e0204 */
[----:B------:R-:W-:-:S04]  /*10a0*/  MOV R135, UR13 ;  /* 0x0000000d00877c02 */ /* 0x000fc80008000f00 */
[----:B------:R-:W-:Y:S01]  /*10b0*/  SHF.R.S32.HI R5, RZ, 0x1f, R4 ;  /* 0x0000001fff057819 */ /* 0x000fe20000011404 */
[----:B-1----:R-:W1:Y:S02]  /*10c0*/  MUFU.RCP R16, R18 ;  /* 0x0000001200107308 */ /* 0x002e640000001000 */
[----:B-1----:R-:W-:-:S06]  /*10d0*/  IADD3 R16, PT, PT, R16, 0xffffffe, RZ ;  /* 0x0ffffffe10107810 */ /* 0x002fcc0007ffe0ff */
[----:B------:R-:W1:Y:S02]  /*10e0*/  F2I.FTZ.U32.TRUNC.NTZ R15, R16 ;  /* 0x00000010000f7305 */ /* 0x000e64000021f000 */
[----:B-1----:R-:W-:-:S05]  /*10f0*/  IADD3 R8, PT, PT, RZ, -R15, RZ ;  /* 0x8000000fff087210 */ /* 0x002fca0007ffe0ff */
        /* <DEDUP_REMOVED lines=21> */
[----:B--2---:R-:W-:Y:S01]  /*1250*/  SHF.R.S32.HI R9, RZ, 0x1f, R10 ;  /* 0x0000001fff097819 */ /* 0x004fe2000001140a */
[----:B------:R-:W-:-:S04]  /*1260*/  IMAD.WIDE.U32 R14, R10, UR6, RZ ;  /* 0x000000060a0e7c25 */ /* 0x000fc8000f8e00ff */
[C---:B------:R-:W-:Y:S02]  /*1270*/  IMAD R19, R9.reuse, UR6, RZ ;  /* 0x0000000609137c24 */ /* 0x040fe4000f8e02ff */
[----:B------:R-:W-:Y:S02]  /*1280*/  IMAD R9, R9, UR4, RZ ;  /* 0x0000000409097c24 */ /* 0x000fe4000f8e02ff */
        /* <DEDUP_REMOVED lines=13> */
[----:B------:R-:W-:-:S02]  /*1360*/  IMAD R5, R8, UR5, R5 ;  /* 0x0000000508057c24 */ /* 0x000fc4000f8e0205 */
[----:B------:R-:W-:-:S04]  /*1370*/  IMAD.WIDE.U32 R14, R8, UR4, R14 ;  /* 0x00000004080e7c25 */ /* 0x000fc8000f8e000e */
[C---:B------:R-:W-:Y:S02]  /*1380*/  IMAD R9, R8.reuse, UR7, R9 ;  /* 0x0000000708097c24 */ /* 0x040fe4000f8e0209 */
[----:B------:R-:W-:-:S04]  /*1390*/  IMAD.WIDE.U32 R10, R8, UR6, R10 ;  /* 0x00000006080a7c25 */ /* 0x000fc8000f8e000a */
[----:B------:R-:W-:Y:S01]  /*13a0*/  IMAD.IADD R6, R15, 0x1, R5 ;  /* 0x000000010f067824 */ /* 0x000fe200078e0205 */
[----:B------:R-:W-:Y:S02]  /*13b0*/  IADD3 R15, PT, PT, R11, R9, RZ ;  /* 0x000000090b0f7210 */ /* 0x000fe40007ffe0ff */
[----:B------:R-:W-:Y:S01]  /*13c0*/  MOV R16, R10 ;  /* 0x0000000a00107202 */ /* 0x000fe20000000f00 */
[----:B------:R-:W-:Y:S06]  /*13d0*/  BRA `(.L_x_518) ;  /* 0x0000000400607947 */ /* 0x000fec0003800000 */
.L_x_517:
[----:B------:R-:W-:-:S13]  /*13e0*/  ISETP.NE.AND P0, PT, R5, -0x1, PT ;  /* 0xffffffff0500780c */ /* 0x000fda0003f05270 */
[----:B------:R-:W-:Y:S05]  /*13f0*/  @P0 BRA `(.L_x_519) ;  /* 0x0000000000380947 */ /* 0x000fea0003800000 */
[----:B------:R-:W2:Y:S01]  /*1400*/  LDC.64 R134, c[0x0][0x3b8] ;  /* 0x0000ee00ff867b82 */ /* 0x000ea20000000a00 */
[----:B------:R-:W3:Y:S01]  /*1410*/  LDCU.64 UR4, c[0x0][0x3a0] ;  /* 0x00007400ff0477ac */ /* 0x000ee20008000a00 */
[----:B-1----:R-:W-:-:S05]  /*1420*/  SHF.R.S32.HI R9, RZ, 0x1f, R4 ;  /* 0x0000001fff097819 */ /* 0x002fca0000011404 */
        /* <DEDUP_REMOVED lines=8> */
[----:B------:R-:W-:Y:S02]  /*14b0*/  IADD3 R11, PT, PT, R11, R9, RZ ;  /* 0x000000090b0b7210 */ /* 0x000fe40007ffe0ff */
[----:B------:R-:W-:Y:S01]  /*14c0*/  MOV R12, R10 ;  /* 0x0000000a000c7202 */ /* 0x000fe20000000f00 */
[----:B------:R-:W-:Y:S05]  /*14d0*/  BRA `(.L_x_520) ;  /* 0x0000000000187947 */ /* 0x000fea0003800000 */
.L_x_519:
[----:B------:R-:W2:Y:S01]  /*14e0*/  LDC.64 R134, c[0x0][0x3b8] ;  /* 0x0000ee00ff867b82 */ /* 0x000ea20000000a00 */
[----:B-1----:R-:W-:-:S05]  /*14f0*/  IADD3 R8, PT, PT, R4, R5, RZ ;  /* 0x0000000504087210 */ /* 0x002fca0007ffe0ff */
[C---:B--2---:R-:W-:Y:S02]  /*1500*/  IMAD R11, R8.reuse, R135, RZ ;  /* 0x00000087080b7224 */ /* 0x044fe400078e02ff */
[----:B------:R-:W-:-:S05]  /*1510*/  IMAD.WIDE.U32 R8, R8, R134, RZ ;  /* 0x0000008608087225 */ /* 0x000fca00078e00ff */
[----:B------:R-:W-:Y:S02]  /*1520*/  IADD3 R11, PT, PT, R9, R11, RZ ;  /* 0x0000000b090b7210 */ /* 0x000fe40007ffe0ff */
[----:B------:R-:W-:Y:S02]  /*1530*/  MOV R12, R8 ;  /* 0x00000008000c7202 */ /* 0x000fe40000000f00 */
.L_x_520:
[----:B------:R-:W-:Y:S05]  /*1540*/  @P0 BRA `(.L_x_521) ;  /* 0x0000000000340947 */ /* 0x000fea0003800000 */
[----:B------:R-:W1:Y:S01]  /*1550*/  LDC.64 R148, c[0x0][0x3c0] ;  /* 0x0000f000ff947b82 */ /* 0x000e620000000a00 */
[----:B------:R-:W2:Y:S01]  /*1560*/  LDCU.64 UR4, c[0x0][0x3a8] ;  /* 0x00007500ff0477ac */ /* 0x000ea20008000a00 */
[----:B------:R-:W-:-:S05]  /*1570*/  SHF.R.S32.HI R5, RZ, 0x1f, R4 ;  /* 0x0000001fff057819 */ /* 0x000fca0000011404 */
[-C--:B-1----:R-:W-:Y:S01]  /*1580*/  IMAD R8, R5, R148.reuse, RZ ;  /* 0x0000009405087224 */ /* 0x082fe200078e02ff */
[----:B-----5:R-:W-:Y:S01]  /*1590*/  SHF.R.S32.HI R5, RZ, 0x1f, R6 ;  /* 0x0000001fff057819 */ /* 0x020fe20000011406 */
[----:B------:R-:W-:-:S04]  /*15a0*/  IMAD.WIDE.U32 R14, R4, R148, RZ ;  /* 0x00000094040e7225 */ /* 0x000fc800078e00ff */
[----:B------:R-:W-:Y:S02]  /*15b0*/  IMAD R8, R4, R149, R8 ;  /* 0x0000009504087224 */ /* 0x000fe400078e0208 */
[----:B--2---:R-:W-:-:S03]  /*15c0*/  IMAD R5, R5, UR4, RZ ;  /* 0x0000000405057c24 */ /* 0x004fc6000f8e02ff */
[----:B------:R-:W-:Y:S01]  /*15d0*/  IADD3 R15, PT, PT, R15, R8, RZ ;  /* 0x000000080f0f7210 */ /* 0x000fe20007ffe0ff */
[C---:B------:R-:W-:Y:S02]  /*15e0*/  IMAD R5, R6.reuse, UR5, R5 ;  /* 0x0000000506057c24 */ /* 0x040fe4000f8e0205 */
[----:B------:R-:W-:-:S05]  /*15f0*/  IMAD.WIDE.U32 R14, R6, UR4, R14 ;  /* 0x00000004060e7c25 */ /* 0x000fca000f8e000e */
[----:B------:R-:W-:Y:S01]  /*1600*/  IADD3 R15, PT, PT, R15, R5, RZ ;  /* 0x000000050f0f7210 */ /* 0x000fe20007ffe0ff */
[----:B------:R-:W-:Y:S06]  /*1610*/  BRA `(.L_x_522) ;  /* 0x0000000000187947 */ /* 0x000fec0003800000 */
.L_x_521:
[----:B------:R-:W1:Y:S01]  /*1620*/  LDC.64 R148, c[0x0][0x3c0] ;  /* 0x0000f000ff947b82 */ /* 0x000e620000000a00 */
[----:B------:R-:W-:-:S05]  /*1630*/  IADD3 R4, PT, PT, R4, R5, RZ ;  /* 0x0000000504047210 */ /* 0x000fca0007ffe0ff */
[C---:B-1----:R-:W-:Y:S02]  /*1640*/  IMAD R15, R4.reuse, R149, RZ ;  /* 0x00000095040f7224 */ /* 0x042fe400078e02ff */
[----:B------:R-:W-:-:S05]  /*1650*/  IMAD.WIDE.U32 R4, R4, R148, RZ ;  /* 0x0000009404047225 */ /* 0x000fca00078e00ff */
[----:B------:R-:W-:Y:S02]  /*1660*/  IADD3 R15, PT, PT, R5, R15, RZ ;  /* 0x0000000f050f7210 */ /* 0x000fe40007ffe0ff */
[----:B------:R-:W-:-:S07]  /*1670*/  MOV R14, R4 ;  /* 0x00000004000e7202 */ /* 0x000fce0000000f00 */
.L_x_522:
[----:B-----5:R-:W1:Y:S01]  /*1680*/  LDC R6, c[0x0][0x3e8] ;  /* 0x0000fa00ff067b82 */ /* 0x020e620000000800 */
[----:B------:R-:W-:Y:S02]  /*1690*/  LEA R10, R0, 0xffffffc0, 0x6 ;  /* 0xffffffc0000a7811 */ /* 0x000fe400078e30ff */
[----:B------:R-:W-:-:S03]  /*16a0*/  CS2R R206, SRZ ;  /* 0x0000000000ce7805 */ /* 0x000fc6000001ff00 */
[----:B------:R-:W-:-:S04]  /*16b0*/  IMAD.WIDE.U32 R14, R10, R148, R14 ;  /* 0x000000940a0e7225 */ /* 0x000fc800078e000e */
[----:B------:R-:W-:Y:S01]  /*16c0*/  IMAD R15, R10, R149, R15 ;  /* 0x000000950a0f7224 */ /* 0x000fe200078e020f */
[----:B-1----:R-:W-:-:S04]  /*16d0*/  IABS R4, R6 ;  /* 0x0000000600047213 */ /* 0x002fc80000000000 */
[----:B------:R-:W1:Y:S08]  /*16e0*/  I2F.RP R9, R4 ;  /* 0x0000000400097306 */ /* 0x000e700000209400 */
[----:B-1----:R-:W1:Y:S02]  /*16f0*/  MUFU.RCP R18, R9 ;  /* 0x0000000900127308 */ /* 0x002e640000001000 */
[----:B-1----:R-:W-:-:S06]  /*1700*/  IADD3 R18, PT, PT, R18, 0xffffffe, RZ ;  /* 0x0ffffffe12127810 */ /* 0x002fcc0007ffe0ff */
[----:B------:R-:W1:Y:S02]  /*1710*/  F2I.FTZ.U32.TRUNC.NTZ R19, R18 ;  /* 0x0000001200137305 */ /* 0x000e64000021f000 */
[----:B-1----:R-:W-:Y:S01]  /*1720*/  IMAD.MOV R5, RZ, RZ, -R19 ;  /* 0x000000ffff057224 */ /* 0x002fe200078e0a13 */
[----:B------:R-:W-:-:S03]  /*1730*/  MOV R18, RZ ;  /* 0x000000ff00127202 */ /* 0x000fc60000000f00 */
[----:B------:R-:W-:Y:S01]  /*1740*/  IMAD R8, R5, R4, RZ ;  /* 0x0000000405087224 */ /* 0x000fe200078e02ff */
[----:B------:R-:W-:-:S03]  /*1750*/  IABS R5, R17 ;  /* 0x0000001100057213 */ /* 0x000fc60000000000 */
[----:B------:R-:W-:-:S04]  /*1760*/  IMAD.HI.U32 R19, R19, R8, R18 ;  /* 0x0000000813137227 */ /* 0x000fc800078e0012 */
[----:B------:R-:W-:Y:S02]  /*1770*/  IMAD.MOV.U32 R8, RZ, RZ, R5 ;  /* 0x000000ffff087224 */ /* 0x000fe400078e0005 */
[----:B------:R-:W-:Y:S02]  /*1780*/  IMAD.MOV.U32 R18, RZ, RZ, R12 ;  /* 0x000000ffff127224 */ /* 0x000fe400078e000c */
[----:B------:R-:W-:Y:S01]  /*1790*/  IMAD.HI.U32 R16, R19, R8, RZ ;  /* 0x0000000813107227 */ /* 0x000fe200078e00ff */
[----:B------:R-:W-:-:S04]  /*17a0*/  MOV R19, R11 ;  /* 0x0000000b00137202 */ /* 0x000fc80000000f00 */
[----:B------:R-:W-:Y:S01]  /*17b0*/  IADD3 R5, PT, PT, -R16, RZ, RZ ;  /* 0x000000ff10057210 */ /* 0x000fe20007ffe1ff */
[----:B------:R-:W-:-:S04]  /*17c0*/  IMAD.WIDE.U32 R18, R10, R134, R18 ;  /* 0x000000860a127225 */ /* 0x000fc800078e0012 */
[----:B------:R-:W-:Y:S02]  /*17d0*/  IMAD R5, R4, R5, R8 ;  /* 0x0000000504057224 */ /* 0x000fe400078e0208 */
[----:B------:R-:W1:Y:S01]  /*17e0*/  LDC.64 R8, c[0x0][0x3d8] ;  /* 0x0000f600ff087b82 */ /* 0x000e620000000a00 */
[----:B------:R-:W-:Y:S02]  /*17f0*/  IMAD R19, R10, R135, R19 ;  /* 0x000000870a137224 */ /* 0x000fe400078e0213 */
[----:B------:R-:W-:-:S13]  /*1800*/  ISETP.GT.U32.AND P0, PT, R4, R5, PT ;  /* 0x000000050400720c */ /* 0x000fda0003f04070 */
[----:B------:R-:W-:Y:S01]  /*1810*/  @!P0 IMAD.IADD R5, R5, 0x1, -R4 ;  /* 0x0000000105058824 */ /* 0x000fe200078e0a04 */
[----:B------:R-:W-:Y:S02]  /*1820*/  @!P0 IADD3 R16, PT, PT, R16, 0x1, RZ ;  /* 0x0000000110108810 */ /* 0x000fe40007ffe0ff */
[----:B------:R-:W-:Y:S02]  /*1830*/  ISETP.NE.AND P0, PT, R6, RZ, PT ;  /* 0x000000ff0600720c */ /* 0x000fe40003f05270 */
[----:B------:R-:W-:Y:S02]  /*1840*/  ISETP.GE.U32.AND P2, PT, R5, R4, PT ;  /* 0x000000040500720c */ /* 0x000fe40003f46070 */
[----:B------:R-:W-:-:S04]  /*1850*/  LOP3.LUT R4, R17, R6, RZ, 0x3c, !PT ;  /* 0x0000000611047212 */ /* 0x000fc800078e3cff */
[----:B------:R-:W-:Y:S02]  /*1860*/  ISETP.GE.AND P1, PT, R4, RZ, PT ;  /* 0x000000ff0400720c */ /* 0x000fe40003f26270 */
[----:B------:R-:W2:Y:S05]  /*1870*/  LDC.64 R4, c[0x0][0x3d0] ;  /* 0x0000f400ff047b82 */ /* 0x000eaa0000000a00 */
[----:B------:R-:W-:-:S06]  /*1880*/  @P2 VIADD R16, R16, 0x1 ;  /* 0x0000000110102836 */ /* 0x000fcc0000000000 */
[----:B------:R-:W-:Y:S02]  /*1890*/  @!P1 IADD3 R16, PT, PT, -R16, RZ, RZ ;  /* 0x000000ff10109210 */ /* 0x000fe40007ffe1ff */
[----:B------:R-:W-:-:S04]  /*18a0*/  @!P0 LOP3.LUT R16, RZ, R6, RZ, 0x33, !PT ;  /* 0x00000006ff108212 */ /* 0x000fc800078e33ff */
[----:B------:R-:W-:Y:S01]  /*18b0*/  SHF.R.S32.HI R11, RZ, 0x1f, R16 ;  /* 0x0000001fff0b7819 */ /* 0x000fe20000011410 */
[----:B-1----:R-:W-:-:S04]  /*18c0*/  IMAD.WIDE.U32 R14, R16, R8, R14 ;  /* 0x00000008100e7225 */ /* 0x002fc800078e000e */
[C---:B------:R-:W-:Y:S02]  /*18d0*/  IMAD R6, R11.reuse, R8, RZ ;  /* 0x000000080b067224 */ /* 0x040fe400078e02ff */
[-C--:B--2---:R-:W-:Y:S02]  /*18e0*/  IMAD R11, R11, R4.reuse, RZ ;  /* 0x000000040b0b7224 */ /* 0x084fe400078e02ff */
[C---:B------:R-:W-:Y:S02]  /*18f0*/  IMAD R6, R16.reuse, R9, R6 ;  /* 0x0000000910067224 */ /* 0x040fe400078e0206 */
[----:B------:R-:W-:-:S04]  /*1900*/  IMAD.WIDE.U32 R18, R16, R4, R18 ;  /* 0x0000000410127225 */ /* 0x000fc800078e0012 */
[----:B------:R-:W-:Y:S01]  /*1910*/  IMAD R5, R16, R5, R11 ;  /* 0x0000000510057224 */ /* 0x000fe200078e020b */
[----:B------:R-:W-:Y:S01]  /*1920*/  MOV R16, R14 ;  /* 0x0000000e00107202 */ /* 0x000fe20000000f00 */
[----:B------:R-:W-:Y:S01]  /*1930*/  IMAD.IADD R15, R15, 0x1, R6 ;  /* 0x000000010f0f7824 */ /* 0x000fe200078e0206 */
[----:B------:R-:W-:Y:S02]  /*1940*/  MOV R14, R18 ;  /* 0x00000012000e7202 */ /* 0x000fe40000000f00 */
[----:B------:R-:W-:-:S07]  /*1950*/  IADD3 R6, PT, PT, R19, R5, RZ ;  /* 0x0000000513067210 */ /* 0x000fce0007ffe0ff */
.L_x_518:
        /* <DEDUP_REMOVED lines=10> */
[----:B------:R-:W-:Y:S01]  /*1a00*/  IADD3 R22, P1, PT, R184, R16, RZ ;  /* 0x00000010b8167210 */ /* 0x000fe20007f3e0ff */
[----:B------:R-:W4:Y:S01]  /*1a10*/  LDCU.64 UR6, c[0x0][0x3c8] ;  /* 0x00007900ff0677ac */ /* 0x000f220008000a00 */
[--C-:B------:R-:W-:Y:S01]  /*1a20*/  LOP3.LUT R18, R19, 0x38, R186.reuse, 0x78, !PT ;  /* 0x0000003813127812 */ /* 0x100fe200078e78ba */
[----:B------:R-:W5:Y:S01]  /*1a30*/  @!P0 LDC.64 R8, c[0x0][0x398] ;  /* 0x0000e600ff088b82 */ /* 0x000f620000000a00 */
[----:B------:R-:W-:Y:S01]  /*1a40*/  SHF.R.U32.HI R188, RZ, 0x1, R186 ;  /* 0x00000001ffbc7819 */ /* 0x000fe200000116ba */
[----:B------:R-:W-:Y:S01]  /*1a50*/  IMAD.X R23, RZ, RZ, R15, P1 ;  /* 0x000000ffff177224 */ /* 0x000fe200008e060f */
[----:B------:R-:W-:Y:S01]  /*1a60*/  LOP3.LUT R215, R18, 0x1e00, R215, 0xf8, !PT ;  /* 0x00001e0012d77812 */ /* 0x000fe200078ef8d7 */
[----:B------:R-:W-:Y:S01]  /*1a70*/  IMAD.MOV.U32 R11, RZ, RZ, RZ ;  /* 0x000000ffff0b7224 */ /* 0x000fe200078e00ff */
[----:B------:R-:W-:Y:S01]  /*1a80*/  LOP3.LUT R77, R188, 0x8, RZ, 0xc0, !PT ;  /* 0x00000008bc4d7812 */ /* 0x000fe200078ec0ff */
[----:B------:R-:W-:Y:S01]  /*1a90*/  BSSY.RECONVERGENT B0, `(.L_x_523) ;  /* 0x000003d000007945 */ /* 0x000fe20003800200 */
[C---:B------:R-:W-:Y:S01]  /*1aa0*/  LOP3.LUT R138, R184.reuse, 0x1c0, R150, 0xf8, !PT ;  /* 0x000001c0b88a7812 */ /* 0x040fe200078ef896 */
[----:B------:R-:W1:Y:S01]  /*1ab0*/  @P0 LDC.64 R4, c[0x0][0x3b0] ;  /* 0x0000ec00ff040b82 */ /* 0x000e620000000a00 */
[----:B------:R-:W-:Y:S01]  /*1ac0*/  IMAD.WIDE.U32 R12, R13, 0x40, R10 ;  /* 0x000000400d0c7825 */ /* 0x000fe200078e000a */
[----:B------:R-:W-:-:S02]  /*1ad0*/  LOP3.LUT R212, R184, 0x40, RZ, 0xfc, !PT ;  /* 0x00000040b8d47812 */ /* 0x000fc400078efcff */
[----:B------:R-:W-:Y:S02]  /*1ae0*/  LOP3.LUT R210, R184, 0x80, RZ, 0xfc, !PT ;  /* 0x00000080b8d27812 */ /* 0x000fe400078efcff */
[----:B------:R-:W-:Y:S01]  /*1af0*/  LOP3.LUT R77, R138, R77, RZ, 0x3c, !PT ;  /* 0x0000004d8a4d7212 */ /* 0x000fe200078e3cff */
[----:B-----5:R-:W-:Y:S01]  /*1b00*/  @!P0 IMAD.WIDE.U32 R20, R3, R8, RZ ;  /* 0x0000000803148225 */ /* 0x020fe200078e00ff */
[----:B------:R-:W-:-:S03]  /*1b10*/  IADD3 R8, P2, PT, R184, R14, RZ ;  /* 0x0000000eb8087210 */ /* 0x000fc60007f5e0ff */
[----:B------:R-:W-:Y:S02]  /*1b20*/  @!P0 IMAD R3, R3, R9, R21 ;  /* 0x0000000903038224 */ /* 0x000fe400078e0215 */
[----:B------:R-:W-:Y:S02]  /*1b30*/  IMAD.X R9, RZ, RZ, R6, P2 ;  /* 0x000000ffff097224 */ /* 0x000fe400010e0606 */
[----:B-1----:R-:W-:-:S04]  /*1b40*/  @P0 IMAD.WIDE.U32 R14, R202, R4, RZ ;  /* 0x00000004ca0e0225 */ /* 0x002fc800078e00ff */
[----:B------:R-:W-:Y:S02]  /*1b50*/  @P0 IMAD.MOV.U32 R20, RZ, RZ, R14 ;  /* 0x000000ffff140224 */ /* 0x000fe400078e000e */
[----:B------:R-:W-:Y:S02]  /*1b60*/  @P0 IMAD R3, R202, R5, R15 ;  /* 0x00000005ca030224 */ /* 0x000fe400078e020f */
[----:B------:R-:W-:Y:S01]  /*1b70*/  IMAD.WIDE.U32 R18, R10, R134, R8 ;  /* 0x000000860a127225 */ /* 0x000fe200078e0008 */
[----:B------:R-:W-:-:S03]  /*1b80*/  IADD3 R14, P0, PT, R184, R20, RZ ;  /* 0x00000014b80e7210 */ /* 0x000fc60007f1e0ff */
        /* <DEDUP_REMOVED lines=44> */
.L_x_525:
[----:B------:R2:W-:Y:S02]  /*1e50*/  STS.128 [R215+0x4000], RZ ;  /* 0x004000ffd7007388 */ /* 0x0005e40000000c00 */
.L_x_524:
[----:B------:R-:W-:Y:S05]  /*1e60*/  BSYNC.RECONVERGENT B0 ;  /* 0x0000000000007941 */ /* 0x000fea0003800200 */
.L_x_523:
[----:B-1-3--:R-:W-:Y:S01]  /*1e70*/  IADD3 R8, PT, PT, R10, 0x10, RZ ;  /* 0x000000100a087810 */ /* 0x00afe20007ffe0ff */
[----:B------:R-:W-:Y:S03]  /*1e80*/  BSSY.RECONVERGENT B0, `(.L_x_526) ;  /* 0x0000024000007945 */ /* 0x000fe60003800200 */
[----:B------:R-:W-:-:S13]  /*1e90*/  ISETP.GE.AND P0, PT, R8, R195, PT ;  /* 0x000000c30800720c */ /* 0x000fda0003f06270 */
[----:B------:R-:W-:Y:S05]  /*1ea0*/  @P0 BRA `(.L_x_527) ;  /* 0x0000000000840947 */ /* 0x000fea0003800000 */
[----:B------:R-:W1:Y:S01]  /*1eb0*/  LDCU.64 UR10, c[0x0][0x3b0] ;  /* 0x00007600ff0a77ac */ /* 0x000e620008000a00 */
[----:B------:R-:W-:Y:S01]  /*1ec0*/  IADD3 R4, P0, PT, R12, 0x10, RZ ;  /* 0x000000100c047810 */ /* 0x000fe20007f1e0ff */
        /* <DEDUP_REMOVED lines=30> */
.L_x_528:
[----:B------:R4:W-:Y:S02]  /*20b0*/  STS.128 [R215+0x4800], RZ ;  /* 0x004800ffd7007388 */ /* 0x0009e40000000c00 */
.L_x_527:
[----:B------:R-:W-:Y:S05]  /*20c0*/  BSYNC.RECONVERGENT B0 ;  /* 0x0000000000007941 */ /* 0x000fea0003800200 */
.L_x_526:
[----:B------:R-:W-:Y:S01]  /*20d0*/  IADD3 R6, PT, PT, R10, 0x20, RZ ;  /* 0x000000200a067810 */ /* 0x000fe20007ffe0ff */
[----:B------:R-:W-:Y:S03]  /*20e0*/  BSSY.RECONVERGENT B0, `(.L_x_529) ;  /* 0x0000024000007945 */ /* 0x000fe60003800200 */
[----:B------:R-:W-:-:S13]  /*20f0*/  ISETP.GE.AND P0, PT, R6, R195, PT ;  /* 0x000000c30600720c */ /* 0x000fda0003f06270 */
[----:B------:R-:W-:Y:S05]  /*2100*/  @P0 BRA `(.L_x_530) ;  /* 0x0000000000840947 */ /* 0x000fea0003800000 */
[----:B------:R-:W5:Y:S01]  /*2110*/  LDCU.64 UR10, c[0x0][0x3b0] ;  /* 0x00007600ff0a77ac */ /* 0x000f620008000a00 */
[----:B-1-3--:R-:W-:Y:S01]  /*2120*/  IADD3 R4, P0, PT, R12, 0x20, RZ ;  /* 0x000000200c047810 */ /* 0x00afe20007f1e0ff */
[----:B------:R-:W-:Y:S01]  /*2130*/  IMAD.MOV.U32 R18, RZ, RZ, R14 ;  /* 0x000000ffff127224 */ /* 0x000fe200078e000e */
[----:B------:R-:W-:Y:S01]  /*2140*/  MOV R19, R17 ;  /* 0x0000001100137202 */ /* 0x000fe20000000f00 */
[----:B------:R-:W1:Y:S02]  /*2150*/  LDCU UR4, c[0x0][0x440] ;  /* 0x00008800ff0477ac */ /* 0x000e640008000800 */
[----:B------:R-:W-:Y:S01]  /*2160*/  IMAD.X R3, RZ, RZ, R13, P0 ;  /* 0x000000ffff037224 */ /* 0x000fe200000e060d */
[----:B------:R-:W3:Y:S03]  /*2170*/  LDCU.64 UR6, c[0x0][0x380] ;  /* 0x00007000ff0677ac */ /* 0x000ee60008000a00 */
[----:B-----5:R-:W-:-:S02]  /*2180*/  IMAD R3, R3, UR10, RZ ;  /* 0x0000000a03037c24 */ /* 0x020fc4000f8e02ff */
        /* <DEDUP_REMOVED lines=24> */
.L_x_531:
[----:B------:R3:W-:Y:S02]  /*2310*/  STS.128 [R215+0x5000], RZ ;  /* 0x005000ffd7007388 */ /* 0x0007e40000000c00 */
.L_x_530:
[----:B------:R-:W-:Y:S05]  /*2320*/  BSYNC.RECONVERGENT B0 ;  /* 0x0000000000007941 */ /* 0x000fea0003800200 */
.L_x_529:
[----:B-1-3--:R-:W-:Y:S01]  /*2330*/  IADD3 R4, PT, PT, R10, 0x30, RZ ;  /* 0x000000300a047810 */ /* 0x00afe20007ffe0ff */
        /* <DEDUP_REMOVED lines=8> */
[----:B------:R-:W5:Y:S03]  /*23c0*/  LDCU.64 UR6, c[0x0][0x380] ;  /* 0x00007000ff0677ac */ /* 0x000f660008000a00 */
[----:B-1----:R-:W-:-:S02]  /*23d0*/  IMAD R12, R12, UR10, RZ ;  /* 0x0000000a0c0c7c24 */ /* 0x002fc4000f8e02ff */
[----:B------:R-:W-:Y:S01]  /*23e0*/  IMAD.WIDE.U32 R14, R3, UR10, R14 ;  /* 0x0000000a030e7c25 */ /* 0x000fe2000f8e000e */
[----:B---3--:R-:W-:-:S03]  /*23f0*/  ISETP.GE.AND P1, PT, R184, UR4, PT ;  /* 0x00000004b8007c0c */ /* 0x008fc6000bf26270 */
[----:B------:R-:W-:Y:S01]  /*2400*/  IMAD R12, R3, UR11, R12 ;  /* 0x0000000b030c7c24 */ /* 0x000fe2000f8e020c */
[----:B------:R-:W-:Y:S02]  /*2410*/  ISETP.GE.AND P0, PT, R212, UR4, PT ;  /* 0x00000004d4007c0c */ /* 0x000fe4000bf06270 */
[----:B-----5:R-:W-:Y:S01]  /*2420*/  LEA R16, P2, R14, UR6, 0x1 ;  /* 0x000000060e107c11 */ /* 0x020fe2000f8408ff */
        /* <DEDUP_REMOVED lines=19> */
.L_x_534:
[----:B------:R3:W-:Y:S02]  /*2560*/  STS.128 [R215+0x5800], RZ ;  /* 0x005800ffd7007388 */ /* 0x0007e40000000c00 */
.L_x_533:
[----:B------:R-:W-:Y:S05]  /*2570*/  BSYNC.RECONVERGENT B0 ;  /* 0x0000000000007941 */ /* 0x000fea0003800200 */
.L_x_532:
        /* <DEDUP_REMOVED lines=9> */
[--C-:B------:R-:W-:Y:S02]  /*2610*/  @!P1 IMAD.MOV.U32 R10, RZ, RZ, R198.reuse ;  /* 0x000000ffff0a9224 */ /* 0x100fe400078e00c6 */
[----:B------:R-:W-:Y:S02]  /*2620*/  @!P1 IMAD.MOV.U32 R11, RZ, RZ, R197 ;  /* 0x000000ffff0b9224 */ /* 0x000fe400078e00c5 */
        /* <DEDUP_REMOVED lines=19> */
.L_x_537:
[----:B------:R1:W-:Y:S02]  /*2760*/  STS.128 [R215+0xa000], RZ ;  /* 0x00a000ffd7007388 */ /* 0x0003e40000000c00 */
.L_x_536:
[----:B------:R-:W-:Y:S05]  /*2770*/  BSYNC.RECONVERGENT B0 ;  /* 0x0000000000007941 */ /* 0x000fea0003800200 */
.L_x_535:
        /* <DEDUP_REMOVED lines=27> */
.L_x_540:
[----:B------:R1:W-:Y:S02]  /*2930*/  STS.128 [R215+0xa800], RZ ;  /* 0x00a800ffd7007388 */ /* 0x0003e40000000c00 */
.L_x_539:
[----:B------:R-:W-:Y:S05]  /*2940*/  BSYNC.RECONVERGENT B0 ;  /* 0x0000000000007941 */ /* 0x000fea0003800200 */
.L_x_538:
        /* <DEDUP_REMOVED lines=25> */
.L_x_543:
[----:B------:R1:W-:Y:S02]  /*2ae0*/  STS.128 [R215+0xb000], RZ ;  /* 0x00b000ffd7007388 */ /* 0x0003e40000000c00 */
.L_x_542:
[----:B------:R-:W-:Y:S05]  /*2af0*/  BSYNC.RECONVERGENT B0 ;  /* 0x0000000000007941 */ /* 0x000fea0003800200 */
.L_x_541:
[----:B------:R-:W-:Y:S01]  /*2b00*/  ISETP.GE.AND P0, PT, R4, R5, PT ;  /* 0x000000050400720c */ /* 0x000fe20003f06270 */
[----:B------:R-:W-:Y:S01]  /*2b10*/  IMAD.SHL.U32 R185, R186, 0x20, RZ ;  /* 0x00000020bab97824 */ /* 0x000fe200078e00ff */
[----:B------:R-:W-:Y:S04]  /*2b20*/  BSSY.RECONVERGENT B0, `(.L_x_544) ;  /* 0x000001d000007945 */ /* 0x000fe80003800200 */
[----:B------:R-:W-:-:S04]  /*2b30*/  LOP3.LUT R185, R185, 0x7c00, RZ, 0xc0, !PT ;  /* 0x00007c00b9b97812 */ /* 0x000fc800078ec0ff */
[----:B-1----:R-:W-:-:S03]  /*2b40*/  LOP3.LUT R10, R185, 0x200, R150, 0xf8, !PT ;  /* 0x00000200b90a7812 */ /* 0x002fc600078ef896 */
[----:B------:R-:W-:Y:S05]  /*2b50*/  @P0 BRA `(.L_x_545) ;  /* 0x0000000000640947 */ /* 0x000fea0003800000 */
[----:B------:R-:W1:Y:S01]  /*2b60*/  LDCU UR4, c[0x0][0x440] ;  /* 0x00008800ff0477ac */ /* 0x000e620008000800 */
[----:B------:R-:W-:Y:S02]  /*2b70*/  IMAD.MOV.U32 R196, RZ, RZ, R198 ;  /* 0x000000ffffc47224 */ /* 0x000fe400078e00c6 */
[----:B------:R-:W-:Y:S02]  /*2b80*/  IMAD R9, R135, 0x60, RZ ;  /* 0x0000006087097824 */ /* 0x000fe400078e02ff */
[----:B------:R-:W-:-:S05]  /*2b90*/  IMAD.WIDE.U32 R12, R134, 0x60, R196 ;  /* 0x00000060860c7825 */ /* 0x000fca00078e00c4 */
[----:B------:R-:W-:Y:S02]  /*2ba0*/  IADD3 R13, PT, PT, R13, R9, RZ ;  /* 0x000000090d0d7210 */ /* 0x000fe40007ffe0ff */
[----:B-1----:R-:W-:Y:S02]  /*2bb0*/  ISETP.GE.AND P1, PT, R184, UR4, PT ;  /* 0x00000004b8007c0c */ /* 0x002fe4000bf26270 */
        /* <DEDUP_REMOVED lines=18> */
.L_x_546:
[----:B------:R1:W-:Y:S02]  /*2ce0*/  STS.128 [R215+0xb800], RZ ;  /* 0x00b800ffd7007388 */ /* 0x0003e40000000c00 */
.L_x_545:
[----:B------:R-:W-:Y:S05]  /*2cf0*/  BSYNC.RECONVERGENT B0 ;  /* 0x0000000000007941 */ /* 0x000fea0003800200 */
.L_x_544:
[----:B------:R-:W0:Y:S01]  /*2d00*/  LDGDEPBAR ;  /* 0x00000000000079af */ /* 0x000e220000000000 */
[----:B------:R-:W-:Y:S01]  /*2d10*/  LOP3.LUT R11, R188, 0x1f0, RZ, 0xc0, !PT ;  /* 0x000001f0bc0b7812 */ /* 0x000fe200078ec0ff */
        /* <DEDUP_REMOVED lines=9> */
[----:B------:R-:W5:Y:S02]  /*2db0*/  LDCU UR4, c[0x0][0x440] ;  /* 0x00008800ff0477ac */ /* 0x000f640008000800 */
[----:B-----5:R-:W-:Y:S02]  /*2dc0*/  ISETP.GE.AND P1, PT, R184, UR4, PT ;  /* 0x00000004b8007c0c */ /* 0x020fe4000bf26270 */
[----:B------:R-:W-:-:S11]  /*2dd0*/  ISETP.GE.AND P0, PT, R212, UR4, PT ;  /* 0x00000004d4007c0c */ /* 0x000fd6000bf06270 */
[----:B-1----:R-:W-:Y:S02]  /*2de0*/  @!P1 IMAD.MOV.U32 R12, RZ, RZ, R200 ;  /* 0x000000ffff0c9224 */ /* 0x002fe400078e00c8 */
        /* <DEDUP_REMOVED lines=20> */
.L_x_549:
[----:B------:R1:W-:Y:S01]  /*2f30*/  STS.128 [R215+0x10000], RZ ;  /* 0x010000ffd7007388 */ /* 0x0003e20000000c00 */
[----:B------:R-:W-:Y:S05]  /*2f40*/  BRA `(.L_x_550) ;  /* 0x00000000000c7947 */ /* 0x000fea0003800000 */
.L_x_548:
[----:B------:R1:W-:Y:S04]  /*2f50*/  STS.128 [R215+0xc000], RZ ;  /* 0x00c000ffd7007388 */ /* 0x0003e80000000c00 */
[----:B------:R1:W-:Y:S04]  /*2f60*/  STS.128 [R215+0xe000], RZ ;  /* 0x00e000ffd7007388 */ /* 0x0003e80000000c00 */
[----:B------:R1:W-:Y:S02]  /*2f70*/  STS.128 [R215+0x10000], RZ ;  /* 0x010000ffd7007388 */ /* 0x0003e40000000c00 */
.L_x_550:
[----:B------:R-:W-:Y:S05]  /*2f80*/  BSYNC.RECONVERGENT B0 ;  /* 0x0000000000007941 */ /* 0x000fea0003800200 */
.L_x_547:
        /* <DEDUP_REMOVED lines=30> */
.L_x_553:
[----:B------:R1:W-:Y:S02]  /*3170*/  STS.128 [R215+0x10800], RZ ;  /* 0x010800ffd7007388 */ /* 0x0003e40000000c00 */
.L_x_552:
[----:B------:R-:W-:Y:S05]  /*3180*/  BSYNC.RECONVERGENT B0 ;  /* 0x0000000000007941 */ /* 0x000fea0003800200 */
.L_x_551:
        /* <DEDUP_REMOVED lines=28> */
.L_x_556:
[----:B------:R1:W-:Y:S02]  /*3350*/  STS.128 [R215+0x11000], RZ ;  /* 0x011000ffd7007388 */ /* 0x0003e40000000c00 */
.L_x_555:
[----:B------:R-:W-:Y:S05]  /*3360*/  BSYNC.RECONVERGENT B0 ;  /* 0x0000000000007941 */ /* 0x000fea0003800200 */
.L_x_554:
[----:B------:R-:W-:Y:S01]  /*3370*/  ISETP.GE.AND P0, PT, R4, R5, PT ;  /* 0x000000050400720c */ /* 0x000fe20003f06270 */
[----:B------:R-:W-:Y:S01]  /*3380*/  BSSY.RECONVERGENT B0, `(.L_x_557) ;  /* 0x0000020000007945 */ /* 0x000fe20003800200 */
[----:B------:R-:W-:Y:S01]  /*3390*/  IMAD.IADD R10, R77, 0x1, R10 ;  /* 0x000000014d0a7824 */ /* 0x000fe200078e020a */
[----:B------:R-:W-:-:S10]  /*33a0*/  LOP3.LUT R5, R186, 0x8, RZ, 0xc0, !PT ;  /* 0x00000008ba057812 */ /* 0x000fd400078ec0ff */
[----:B------:R1:W-:Y:S04]  /*33b0*/  @P0 STS.128 [R215+0xd800], RZ ;  /* 0x00d800ffd7000388 */ /* 0x0003e80000000c00 */
[----:B------:R1:W-:Y:S04]  /*33c0*/  @P0 STS.128 [R215+0xf800], RZ ;  /* 0x00f800ffd7000388 */ /* 0x0003e80000000c00 */
[----:B------:R1:W-:Y:S01]  /*33d0*/  @P0 STS.128 [R215+0x11800], RZ ;  /* 0x011800ffd7000388 */ /* 0x0003e20000000c00 */
        /* <DEDUP_REMOVED lines=25> */
.L_x_559:
[----:B------:R1:W-:Y:S02]  /*3570*/  STS.128 [R215+0x11800], RZ ;  /* 0x011800ffd7007388 */ /* 0x0003e40000000c00 */
.L_x_558:
[----:B------:R-:W-:Y:S05]  /*3580*/  BSYNC.RECONVERGENT B0 ;  /* 0x0000000000007941 */ /* 0x000fea0003800200 */
.L_x_557:
[----:B------:R-:W-:Y:S01]  /*3590*/  LOP3.LUT R4, R138, R5, RZ, 0x3c, !PT ;  /* 0x000000058a047212 */ /* 0x000fe200078e3cff */
[----:B------:R-:W5:Y:S01]  /*35a0*/  LDCU UR4, c[0x0][0x50c] ;  /* 0x0000a180ff0477ac */ /* 0x000f620008000800 */
[----:B------:R-:W-:Y:S01]  /*35b0*/  LOP3.LUT R189, R150, 0x400, RZ, 0xc0, !PT ;  /* 0x0000040096bd7812 */ /* 0x000fe200078ec0ff */
[----:B------:R-:W0:Y:S01]  /*35c0*/  LDGDEPBAR ;  /* 0x00000000000079af */ /* 0x000e220000000000 */
[----:B------:R-:W-:Y:S02]  /*35d0*/  LEA R87, R10, UR5, 0x1 ;  /* 0x000000050a577c11 */ /* 0x000fe4000f8e08ff */
[----:B------:R-:W-:Y:S02]  /*35e0*/  LEA R189, R4, R189, 0x1 ;  /* 0x000000bd04bd7211 */ /* 0x000fe400078e08ff */
[----:B------:R-:W-:Y:S01]  /*35f0*/  LOP3.LUT P1, RZ, R186, 0x2, RZ, 0xc0, !PT ;  /* 0x00000002baff7812 */ /* 0x000fe2000782c0ff */
[----:B------:R-:W-:Y:S01]  /*3600*/  LDSM.16.M88.4 R48, [R87] ;  /* 0x000000005730783b */ /* 0x000fe20000000200 */
[----:B------:R-:W-:-:S02]  /*3610*/  MOV R139, 0x20 ;  /* 0x00000020008b7802 */ /* 0x000fc40000000f00 */
[----:B------:R-:W-:Y:S01]  /*3620*/  IADD3 R81, PT, PT, R189, UR5, RZ ;  /* 0x00000005bd517c10 */ /* 0x000fe2000fffe0ff */
[----:B------:R-:W2:Y:S01]  /*3630*/  LDSM.16.M88.4 R20, [R189+UR5+0x6000] ;  /* 0x00600005bd14783b */ /* 0x000ea20008000200 */
[----:B------:R-:W-:Y:S02]  /*3640*/  SEL R76, R139, 0xffffffe0, !P1 ;  /* 0xffffffe08b4c7807 */ /* 0x000fe40004800000 */
[----:B------:R-:W-:Y:S01]  /*3650*/  LOP3.LUT P0, RZ, R186, 0x4, RZ, 0xc0, !PT ;  /* 0x00000004baff7812 */ /* 0x000fe2000780c0ff */
[----:B-1----:R-:W3:Y:S01]  /*3660*/  LDSM.16.M88.4 R12, [R189+UR5+0x6800] ;  /* 0x00680005bd0c783b */ /* 0x002ee20008000200 */
[-C--:B------:R-:W-:Y:S02]  /*3670*/  IADD3 R84, PT, PT, R87, R76.reuse, RZ ;  /* 0x0000004c57547210 */ /* 0x080fe40007ffe0ff */
[----:B------:R-:W-:Y:S01]  /*3680*/  IADD3 R82, PT, PT, R81, R76, RZ ;  /* 0x0000004c51527210 */ /* 0x000fe20007ffe0ff */
[----:B------:R-:W1:Y:S01]  /*3690*/  LDSM.16.M88.4 R56, [R189+UR5+0x7000] ;  /* 0x00700005bd38783b */ /* 0x000e620008000200 */
[----:B------:R-:W-:-:S02]  /*36a0*/  MOV R160, 0x40 ;  /* 0x0000004000a07802 */ /* 0x000fc40000000f00 */
[----:B------:R-:W-:Y:S01]  /*36b0*/  ISETP.NE.AND P6, PT, R0, 0x1, PT ;  /* 0x000000010000780c */ /* 0x000fe20003fc5270 */
[----:B------:R-:W4:Y:S01]  /*36c0*/  LDSM.16.M88.4 R28, [R189+UR5+0x7800] ;  /* 0x00780005bd1c783b */ /* 0x000f220008000200 */
[----:B------:R-:W-:Y:S02]  /*36d0*/  SEL R160, R160, 0xffffffc0, !P0 ;  /* 0xffffffc0a0a07807 */ /* 0x000fe40004000000 */
[----:B------:R-:W-:Y:S01]  /*36e0*/  VIMNMX R133, PT, PT, R2, R79, PT ;  /* 0x0000004f02857248 */ /* 0x000fe20003fe0100 */
[----:B------:R-:W-:Y:S01]  /*36f0*/  LDSM.16.M88.4 R64, [R84] ;  /* 0x000000005440783b */ /* 0x000fe20000000200 */
[-C--:B------:R-:W-:Y:S02]  /*3700*/  IADD3 R85, PT, PT, R87, R160.reuse, RZ ;  /* 0x000000a057557210 */ /* 0x080fe40007ffe0ff */
[----:B------:R-:W-:Y:S01]  /*3710*/  IADD3 R81, PT, PT, R81, R160, RZ ;  /* 0x000000a051517210 */ /* 0x000fe20007ffe0ff */
[----:B------:R-:W5:Y:S01]  /*3720*/  LDSM.16.M88.4 R32, [R82+0x6000] ;  /* 0x006000005220783b */ /* 0x000f620000000200 */
[----:B------:R-:W-:-:S02]  /*3730*/  IADD3 R83, PT, PT, R76, R85, RZ ;  /* 0x000000554c537210 */ /* 0x000fc40007ffe0ff */
[----:B------:R-:W-:Y:S01]  /*3740*/  IADD3 R80, PT, PT, R76, R81, RZ ;  /* 0x000000514c507210 */ /* 0x000fe20007ffe0ff */
[----:B------:R-:W5:Y:S01]  /*3750*/  LDSM.16.M88.4 R8, [R82+0x6800] ;  /* 0x006800005208783b */ /* 0x000f620000000200 */
[----:B------:R-:W-:-:S03]  /*3760*/  VIADDMNMX R2, R2, 0x8, R79, PT ;  /* 0x0000000802027846 */ /* 0x000fc6000380014f */
[----:B------:R-:W5:Y:S04]  /*3770*/  LDSM.16.M88.4 R4, [R82+0x7000] ;  /* 0x007000005204783b */ /* 0x000f680000000200 */
[----:B------:R-:W5:Y:S04]  /*3780*/  LDSM.16.M88.4 R68, [R82+0x7800] ;  /* 0x007800005244783b */ /* 0x000f680000000200 */
[----:B------:R-:W-:Y:S01]  /*3790*/  LDSM.16.M88.4 R44, [R81+0x6000] ;  /* 0x00600000512c783b */ /* 0x000fe20000000200 */
[C---:B--2---:R-:W-:Y:S03]  /*37a0*/  HMMA.16816.F32.BF16 R24, R48.reuse, R20, RZ ;  /* 0x000000143018723c */ /* 0x044fe600000418ff */
[----:B------:R-:W-:Y:S04]  /*37b0*/  LDSM.16.M88.4 R40, [R81+0x6800] ;  /* 0x006800005128783b */ /* 0x000fe80000000200 */
[----:B------:R-:W-:Y:S01]  /*37c0*/  LDSM.16.M88.4 R72, [R83] ;  /* 0x000000005348783b */ /* 0x000fe20000000200 */
[C---:B---3--:R-:W-:Y:S03]  /*37d0*/  HMMA.16816.F32.BF16 R16, R48.reuse, R12, RZ ;  /* 0x0000000c3010723c */ /* 0x048fe600000418ff */
[----:B------:R-:W-:Y:S05]  /*37e0*/  LDSM.16.M88.4 R36, [R81+0x7000] ;  /* 0x007000005124783b */ /* 0x000fea0000000200 */
[C---:B-1----:R-:W-:Y:S08]  /*37f0*/  HMMA.16816.F32.BF16 R60, R48.reuse, R56, RZ ;  /* 0x00000038303c723c */ /* 0x042ff000000418ff */
[C---:B------:R-:W-:Y:S08]  /*3800*/  HMMA.16816.F32.BF16 R20, R48.reuse, R22, RZ ;  /* 0x000000163014723c */ /* 0x040ff000000418ff */
[C---:B------:R-:W-:Y:S08]  /*3810*/  HMMA.16816.F32.BF16 R12, R48.reuse, R14, RZ ;  /* 0x0000000e300c723c */ /* 0x040ff000000418ff */
[C---:B------:R-:W-:Y:S08]  /*3820*/  HMMA.16816.F32.BF16 R56, R48.reuse, R58, RZ ;  /* 0x0000003a3038723c */ /* 0x040ff000000418ff */
[C---:B----4-:R-:W-:Y:S08]  /*3830*/  HMMA.16816.F32.BF16 R52, R48.reuse, R28, RZ ;  /* 0x0000001c3034723c */ /* 0x050ff000000418ff */
[----:B------:R-:W-:Y:S01]  /*3840*/  HMMA.16816.F32.BF16 R48, R48, R30, RZ ;  /* 0x0000001e3030723c */ /* 0x000fe200000418ff */
[----:B------:R-:W1:Y:S07]  /*3850*/  LDSM.16.M88.4 R28, [R85] ;  /* 0x00000000551c783b */ /* 0x000e6e0000000200 */
[C---:B-----5:R-:W-:Y:S08]  /*3860*/  HMMA.16816.F32.BF16 R24, R64.reuse, R32, R24 ;  /* 0x000000204018723c */ /* 0x060ff00000041818 */
[C---:B------:R-:W-:Y:S01]  /*3870*/  HMMA.16816.F32.BF16 R20, R64.reuse, R34, R20 ;  /* 0x000000224014723c */ /* 0x040fe20000041814 */
[----:B------:R-:W2:Y:S07]  /*3880*/  LDSM.16.M88.4 R32, [R81+0x7800] ;  /* 0x007800005120783b */ /* 0x000eae0000000200 */
[C---:B------:R-:W-:Y:S08]  /*3890*/  HMMA.16816.F32.BF16 R16, R64.reuse, R8, R16 ;  /* 0x000000084010723c */ /* 0x040ff00000041810 */
[C---:B------:R-:W-:Y:S01]  /*38a0*/  HMMA.16816.F32.BF16 R12, R64.reuse, R10, R12 ;  /* 0x0000000a400c723c */ /* 0x040fe2000004180c */
[----:B------:R-:W3:Y:S07]  /*38b0*/  LDSM.16.M88.4 R8, [R80+0x6000] ;  /* 0x006000005008783b */ /* 0x000eee0000000200 */
        /* <DEDUP_REMOVED lines=9> */
[----:B------:R-:W-:Y:S07]  /*3950*/  LDSM.16.M88.4 R44, [R87+0x2000] ;  /* 0x00200000572c783b */ /* 0x000fee0000000200 */
[C---:B------:R-:W-:Y:S08]  /*3960*/  HMMA.16816.F32.BF16 R16, R28.reuse, R40, R16 ;  /* 0x000000281c10723c */ /* 0x040ff00000041810 */
[C---:B------:R-:W-:Y:S01]  /*3970*/  HMMA.16816.F32.BF16 R12, R28.reuse, R42, R12 ;  /* 0x0000002a1c0c723c */ /* 0x040fe2000004180c */
[----:B------:R-:W1:Y:S07]  /*3980*/  LDSM.16.M88.4 R40, [R189+UR5+0x8000] ;  /* 0x00800005bd28783b */ /* 0x000e6e0008000200 */
[C---:B--2---:R-:W-:Y:S08]  /*3990*/  HMMA.16816.F32.BF16 R52, R28.reuse, R32, R52 ;  /* 0x000000201c34723c */ /* 0x044ff00000041834 */
[----:B------:R-:W-:Y:S01]  /*39a0*/  HMMA.16816.F32.BF16 R48, R28, R34, R48 ;  /* 0x000000221c30723c */ /* 0x000fe20000041830 */
[----:B------:R-:W2:Y:S07]  /*39b0*/  LDSM.16.M88.4 R32, [R189+UR5+0x9000] ;  /* 0x00900005bd20783b */ /* 0x000eae0008000200 */
[C---:B---3--:R-:W-:Y:S08]  /*39c0*/  HMMA.16816.F32.BF16 R24, R72.reuse, R8, R24 ;  /* 0x000000084818723c */ /* 0x048ff00000041818 */
[C---:B------:R-:W-:Y:S01]  /*39d0*/  HMMA.16816.F32.BF16 R20, R72.reuse, R10, R20 ;  /* 0x0000000a4814723c */ /* 0x040fe20000041814 */
[----:B------:R-:W-:Y:S07]  /*39e0*/  LDSM.16.M88.4 R8, [R84+0x2000] ;  /* 0x002000005408783b */ /* 0x000fee0000000200 */
[C---:B----4-:R-:W-:Y:S08]  /*39f0*/  HMMA.16816.F32.BF16 R16, R72.reuse, R4, R16 ;  /* 0x000000044810723c */ /* 0x050ff00000041810 */
[----:B------:R-:W-:Y:S01]  /*3a00*/  HMMA.16816.F32.BF16 R12, R72, R6, R12 ;  /* 0x00000006480c723c */ /* 0x000fe2000004180c */
[----:B------:R-:W3:Y:S07]  /*3a10*/  LDSM.16.M88.4 R4, [R82+0x8000] ;  /* 0x008000005204783b */ /* 0x000eee0000000200 */
[C---:B------:R-:W-:Y:S08]  /*3a20*/  HMMA.16816.F32.BF16 R60, R28.reuse, R36, R60 ;  /* 0x000000241c3c723c */ /* 0x040ff0000004183c */
[----:B------:R-:W-:Y:S01]  /*3a30*/  HMMA.16816.F32.BF16 R56, R28, R38, R56 ;  /* 0x000000261c38723c */ /* 0x000fe20000041838 */
[----:B------:R-:W4:Y:S04]  /*3a40*/  LDSM.16.M88.4 R36, [R189+UR5+0x8800] ;  /* 0x00880005bd24783b */ /* 0x000f280008000200 */
[----:B------:R-:W4:Y:S03]  /*3a50*/  LDSM.16.M88.4 R28, [R189+UR5+0x9800] ;  /* 0x00980005bd1c783b */ /* 0x000f260008000200 */
[C---:B-----5:R-:W-:Y:S08]  /*3a60*/  HMMA.16816.F32.BF16 R52, R72.reuse, R64, R52 ;  /* 0x000000404834723c */ /* 0x060ff00000041834 */
[C---:B------:R-:W-:Y:S08]  /*3a70*/  HMMA.16816.F32.BF16 R60, R72.reuse, R68, R60 ;  /* 0x00000044483c723c */ /* 0x040ff0000004183c */
[C---:B------:R-:W-:Y:S01]  /*3a80*/  HMMA.16816.F32.BF16 R56, R72.reuse, R70, R56 ;  /* 0x000000464838723c */ /* 0x040fe20000041838 */
[----:B------:R-:W-:Y:S07]  /*3a90*/  LDSM.16.M88.4 R68, [R82+0x9000] ;  /* 0x009000005244783b */ /* 0x000fee0000000200 */
[----:B------:R-:W-:Y:S01]  /*3aa0*/  HMMA.16816.F32.BF16 R64, R72, R66, R48 ;  /* 0x000000424840723c */ /* 0x000fe20000041830 */
[----:B------:R-:W5:Y:S07]  /*3ab0*/  LDSM.16.M88.4 R48, [R82+0x8800] ;  /* 0x008800005230783b */ /* 0x000f6e0000000200 */
[C---:B-1----:R-:W-:Y:S08]  /*3ac0*/  HMMA.16816.F32.BF16 R24, R44.reuse, R40, R24 ;  /* 0x000000282c18723c */ /* 0x042ff00000041818 */
[C---:B------:R-:W-:Y:S01]  /*3ad0*/  HMMA.16816.F32.BF16 R20, R44.reuse, R42, R20 ;  /* 0x0000002a2c14723c */ /* 0x040fe20000041814 */
[----:B------:R-:W1:Y:S07]  /*3ae0*/  LDSM.16.M88.4 R40, [R82+0x9800] ;  /* 0x009800005228783b */ /* 0x000e6e0000000200 */
[C---:B--2---:R-:W-:Y:S08]  /*3af0*/  HMMA.16816.F32.BF16 R60, R44.reuse, R32, R60 ;  /* 0x000000202c3c723c */ /* 0x044ff0000004183c */
[----:B------:R-:W-:Y:S01]  /*3b00*/  HMMA.16816.F32.BF16 R56, R44, R34, R56 ;  /* 0x000000222c38723c */ /* 0x000fe20000041838 */
[----:B------:R-:W-:Y:S07]  /*3b10*/  LDSM.16.M88.4 R32, [R85+0x2000] ;  /* 0x002000005520783b */ /* 0x000fee0000000200 */
[C---:B---3--:R-:W-:Y:S08]  /*3b20*/  HMMA.16816.F32.BF16 R24, R8.reuse, R4, R24 ;  /* 0x000000040818723c */ /* 0x048ff00000041818 */
[----:B------:R-:W-:Y:S01]  /*3b30*/  HMMA.16816.F32.BF16 R20, R8, R6, R20 ;  /* 0x000000060814723c */ /* 0x000fe20000041814 */
[----:B------:R-:W2:Y:S07]  /*3b40*/  LDSM.16.M88.4 R4, [R81+0x8800] ;  /* 0x008800005104783b */ /* 0x000eae0000000200 */
[C---:B----4-:R-:W-:Y:S08]  /*3b50*/  HMMA.16816.F32.BF16 R16, R44.reuse, R36, R16 ;  /* 0x000000242c10723c */ /* 0x050ff00000041810 */
[C---:B------:R-:W-:Y:S01]  /*3b60*/  HMMA.16816.F32.BF16 R12, R44.reuse, R38, R12 ;  /* 0x000000262c0c723c */ /* 0x040fe2000004180c */
[----:B------:R-:W-:Y:S07]  /*3b70*/  LDSM.16.M88.4 R36, [R81+0x9000] ;  /* 0x009000005124783b */ /* 0x000fee0000000200 */
[C---:B------:R-:W-:Y:S08]  /*3b80*/  HMMA.16816.F32.BF16 R52, R44.reuse, R28, R52 ;  /* 0x0000001c2c34723c */ /* 0x040ff00000041834 */
[----:B------:R-:W-:Y:S01]  /*3b90*/  HMMA.16816.F32.BF16 R64, R44, R30, R64 ;  /* 0x0000001e2c40723c */ /* 0x000fe20000041840 */
[----:B------:R-:W3:Y:S04]  /*3ba0*/  LDSM.16.M88.4 R28, [R81+0x8000] ;  /* 0x00800000511c783b */ /* 0x000ee80000000200 */
[----:B------:R-:W4:Y:S03]  /*3bb0*/  LDSM.16.M88.4 R44, [R81+0x9800] ;  /* 0x00980000512c783b */ /* 0x000f260000000200 */
[C---:B-----5:R-:W-:Y:S08]  /*3bc0*/  HMMA.16816.F32.BF16 R16, R8.reuse, R48, R16 ;  /* 0x000000300810723c */ /* 0x060ff00000041810 */
[C---:B------:R-:W-:Y:S01]  /*3bd0*/  HMMA.16816.F32.BF16 R12, R8.reuse, R50, R12 ;  /* 0x00000032080c723c */ /* 0x040fe2000004180c */
[----:B------:R-:W-:Y:S07]  /*3be0*/  LDSM.16.M88.4 R48, [R189+UR5+0xa000] ;  /* 0x00a00005bd30783b */ /* 0x000fee0008000200 */
[C---:B------:R-:W-:Y:S08]  /*3bf0*/  HMMA.16816.F32.BF16 R60, R8.reuse, R68, R60 ;  /* 0x00000044083c723c */ /* 0x040ff0000004183c */
[C---:B------:R-:W-:Y:S08]  /*3c00*/  HMMA.16816.F32.BF16 R56, R8.reuse, R70, R56 ;  /* 0x000000460838723c */ /* 0x040ff00000041838 */
[C---:B-1----:R-:W-:Y:S08]  /*3c10*/  HMMA.16816.F32.BF16 R52, R8.reuse, R40, R52 ;  /* 0x000000280834723c */ /* 0x042ff00000041834 */
[----:B------:R-:W-:Y:S01]  /*3c20*/  HMMA.16816.F32.BF16 R64, R8, R42, R64 ;  /* 0x0000002a0840723c */ /* 0x000fe20000041840 */
[----:B------:R-:W-:Y:S04]  /*3c30*/  LDSM.16.M88.4 R40, [R83+0x2000] ;  /* 0x002000005328783b */ /* 0x000fe80000000200 */
[----:B------:R-:W1:Y:S03]  /*3c40*/  LDSM.16.M88.4 R8, [R80+0x8000] ;  /* 0x008000005008783b */ /* 0x000e660000000200 */
[C---:B--2---:R-:W-:Y:S08]  /*3c50*/  HMMA.16816.F32.BF16 R16, R32.reuse, R4, R16 ;  /* 0x000000042010723c */ /* 0x044ff00000041810 */
[C---:B------:R-:W-:Y:S01]  /*3c60*/  HMMA.16816.F32.BF16 R12, R32.reuse, R6, R12 ;  /* 0x00000006200c723c */ /* 0x040fe2000004180c */
[----:B------:R-:W2:Y:S07]  /*3c70*/  LDSM.16.M88.4 R4, [R80+0x9000] ;  /* 0x009000005004783b */ /* 0x000eae0000000200 */
[C---:B---3--:R-:W-:Y:S08]  /*3c80*/  HMMA.16816.F32.BF16 R24, R32.reuse, R28, R24 ;  /* 0x0000001c2018723c */ /* 0x048ff00000041818 */
[C---:B------:R-:W-:Y:S01]  /*3c90*/  HMMA.16816.F32.BF16 R20, R32.reuse, R30, R20 ;  /* 0x0000001e2014723c */ /* 0x040fe20000041814 */
[----:B------:R-:W3:Y:S07]  /*3ca0*/  LDSM.16.M88.4 R28, [R80+0x8800] ;  /* 0x00880000501c783b */ /* 0x000eee0000000200 */
[C---:B------:R-:W-:Y:S01]  /*3cb0*/  HMMA.16816.F32.BF16 R68, R32.reuse, R36, R60 ;  /* 0x000000242044723c */ /* 0x040fe2000004183c */
[----:B------:R-:W5:Y:S07]  /*3cc0*/  LDSM.16.M88.4 R60, [R87+0x4000] ;  /* 0x00400000573c783b */ /* 0x000f6e0000000200 */
[C---:B------:R-:W-:Y:S01]  /*3cd0*/  HMMA.16816.F32.BF16 R56, R32.reuse, R38, R56 ;  /* 0x000000262038723c */ /* 0x040fe20000041838 */
[----:B------:R-:W-:Y:S07]  /*3ce0*/  LDSM.16.M88.4 R36, [R84+0x4000] ;  /* 0x004000005424783b */ /* 0x000fee0000000200 */
[C---:B----4-:R-:W-:Y:S08]  /*3cf0*/  HMMA.16816.F32.BF16 R52, R32.reuse, R44, R52 ;  /* 0x0000002c2034723c */ /* 0x050ff00000041834 */
[----:B------:R-:W-:Y:S01]  /*3d00*/  HMMA.16816.F32.BF16 R64, R32, R46, R64 ;  /* 0x0000002e2040723c */ /* 0x000fe20000041840 */
[----:B------:R-:W4:Y:S07]  /*3d10*/  LDSM.16.M88.4 R32, [R80+0x9800] ;  /* 0x009800005020783b */ /* 0x000f2e0000000200 */
[C---:B-1----:R-:W-:Y:S01]  /*3d20*/  HMMA.16816.F32.BF16 R44, R40.reuse, R8, R24 ;  /* 0x00000008282c723c */ /* 0x042fe20000041818 */
[----:B------:R-:W1:Y:S07]  /*3d30*/  LDSM.16.M88.4 R24, [R82+0xa000] ;  /* 0x00a000005218783b */ /* 0x000e6e0000000200 */
[C---:B--2---:R-:W-:Y:S08]  /*3d40*/  HMMA.16816.F32.BF16 R68, R40.reuse, R4, R68 ;  /* 0x000000042844723c */ /* 0x044ff00000041844 */
[C---:B------:R-:W-:Y:S01]  /*3d50*/  HMMA.16816.F32.BF16 R56, R40.reuse, R6, R56 ;  /* 0x000000062838723c */ /* 0x040fe20000041838 */
[----:B------:R-:W2:Y:S07]  /*3d60*/  LDSM.16.M88.4 R4, [R189+UR5+0xb000] ;  /* 0x00b00005bd04783b */ /* 0x000eae0008000200 */
[C---:B------:R-:W-:Y:S01]  /*3d70*/  HMMA.16816.F32.BF16 R20, R40.reuse, R10, R20 ;  /* 0x0000000a2814723c */ /* 0x040fe20000041814 */
[----:B------:R-:W2:Y:S07]  /*3d80*/  LDSM.16.M88.4 R8, [R189+UR5+0xa800] ;  /* 0x00a80005bd08783b */ /* 0x000eae0008000200 */
[C---:B---3--:R-:W-:Y:S08]  /*3d90*/  HMMA.16816.F32.BF16 R16, R40.reuse, R28, R16 ;  /* 0x0000001c2810723c */ /* 0x048ff00000041810 */
[----:B------:R-:W-:Y:S01]  /*3da0*/  HMMA.16816.F32.BF16 R12, R40, R30, R12 ;  /* 0x0000001e280c723c */ /* 0x000fe2000004180c */
[----:B------:R-:W-:Y:S07]  /*3db0*/  LDSM.16.M88.4 R28, [R81+0xa000] ;  /* 0x00a00000511c783b */ /* 0x000fee0000000200 */
[C---:B-----5:R-:W-:Y:S01]  /*3dc0*/  HMMA.16816.F32.BF16 R72, R60.reuse, R48, R44 ;  /* 0x000000303c48723c */ /* 0x060fe2000004182c */
[----:B------:R-:W3:Y:S07]  /*3dd0*/  LDSM.16.M88.4 R44, [R85+0x4000] ;  /* 0x00400000552c783b */ /* 0x000eee0000000200 */
[----:B------:R-:W-:Y:S01]  /*3de0*/  HMMA.16816.F32.BF16 R20, R60, R50, R20 ;  /* 0x000000323c14723c */ /* 0x000fe20000041814 */
[----:B------:R-:W5:Y:S07]  /*3df0*/  LDSM.16.M88.4 R48, [R82+0xa800] ;  /* 0x00a800005230783b */ /* 0x000f6e0000000200 */
[C---:B----4-:R-:W-:Y:S08]  /*3e00*/  HMMA.16816.F32.BF16 R52, R40.reuse, R32, R52 ;  /* 0x000000202834723c */ /* 0x050ff00000041834 */
[----:B------:R-:W-:Y:S01]  /*3e10*/  HMMA.16816.F32.BF16 R64, R40, R34, R64 ;  /* 0x000000222840723c */ /* 0x000fe20000041840 */
[----:B------:R-:W-:Y:S04]  /*3e20*/  LDSM.16.M88.4 R40, [R83+0x4000] ;  /* 0x004000005328783b */ /* 0x000fe80000000200 */
[----:B------:R-:W4:Y:S03]  /*3e30*/  LDSM.16.M88.4 R32, [R80+0xa000] ;  /* 0x00a000005020783b */ /* 0x000f260000000200 */
[C---:B-1----:R-:W-:Y:S08]  /*3e40*/  HMMA.16816.F32.BF16 R72, R36.reuse, R24, R72 ;  /* 0x000000182448723c */ /* 0x042ff00000041848 */
[----:B------:R-:W-:Y:S01]  /*3e50*/  HMMA.16816.F32.BF16 R20, R36, R26, R20 ;  /* 0x0000001a2414723c */ /* 0x000fe20000041814 */
[----:B------:R-:W-:Y:S07]  /*3e60*/  LDSM.16.M88.4 R24, [R189+UR5+0xb800] ;  /* 0x00b80005bd18783b */ /* 0x000fee0008000200 */
[C---:B--2---:R-:W-:Y:S08]  /*3e70*/  HMMA.16816.F32.BF16 R68, R60.reuse, R4, R68 ;  /* 0x000000043c44723c */ /* 0x044ff00000041844 */
[C---:B------:R-:W-:Y:S01]  /*3e80*/  HMMA.16816.F32.BF16 R56, R60.reuse, R6, R56 ;  /* 0x000000063c38723c */ /* 0x040fe20000041838 */
[----:B------:R-:W1:Y:S07]  /*3e90*/  LDSM.16.M88.4 R4, [R82+0xb000] ;  /* 0x00b000005204783b */ /* 0x000e6e0000000200 */
[C---:B------:R-:W-:Y:S08]  /*3ea0*/  HMMA.16816.F32.BF16 R16, R60.reuse, R8, R16 ;  /* 0x000000083c10723c */ /* 0x040ff00000041810 */
[----:B------:R-:W-:Y:S01]  /*3eb0*/  HMMA.16816.F32.BF16 R12, R60, R10, R12 ;  /* 0x0000000a3c0c723c */ /* 0x000fe2000004180c */
[----:B------:R-:W2:Y:S07]  /*3ec0*/  LDSM.16.M88.4 R8, [R81+0xa800] ;  /* 0x00a800005108783b */ /* 0x000eae0000000200 */
[C---:B---3--:R-:W-:Y:S08]  /*3ed0*/  HMMA.16816.F32.BF16 R72, R44.reuse, R28, R72 ;  /* 0x0000001c2c48723c */ /* 0x048ff00000041848 */
[----:B------:R-:W-:Y:S08]  /*3ee0*/  HMMA.16816.F32.BF16 R20, R44, R30, R20 ;  /* 0x0000001e2c14723c */ /* 0x000ff00000041814 */
[C---:B-----5:R-:W-:Y:S01]  /*3ef0*/  HMMA.16816.F32.BF16 R28, R36.reuse, R48, R16 ;  /* 0x00000030241c723c */ /* 0x060fe20000041810 */
[----:B------:R-:W-:Y:S07]  /*3f00*/  LDSM.16.M88.4 R16, [R80+0xa800] ;  /* 0x00a800005010783b */ /* 0x000fee0000000200 */
[----:B------:R-:W-:Y:S01]  /*3f10*/  HMMA.16816.F32.BF16 R12, R36, R50, R12 ;  /* 0x00000032240c723c */ /* 0x000fe2000004180c */
[----:B------:R-:W3:Y:S07]  /*3f20*/  LDSM.16.M88.4 R48, [R82+0xb800] ;  /* 0x00b800005230783b */ /* 0x000eee0000000200 */
[C---:B----4-:R-:W-:Y:S08]  /*3f30*/  HMMA.16816.F32.BF16 R72, R40.reuse, R32, R72 ;  /* 0x000000202848723c */ /* 0x050ff00000041848 */
[----:B------:R-:W-:Y:S01]  /*3f40*/  HMMA.16816.F32.BF16 R20, R40, R34, R20 ;  /* 0x000000222814723c */ /* 0x000fe20000041814 */
[----:B------:R-:W4:Y:S07]  /*3f50*/  LDSM.16.M88.4 R32, [R81+0xb000] ;  /* 0x00b000005120783b */ /* 0x000f2e0000000200 */
[----:B-1----:R-:W-:Y:S03]  /*3f60*/  HMMA.16816.F32.BF16 R68, R36, R4, R68 ;  /* 0x000000042444723c */ /* 0x002fe60000041844 */
[----:B------:R-:W-:Y:S01]  /*3f70*/  FMUL.FTZ R72, R72, UR4 ;  /* 0x0000000448487c20 */ /* 0x000fe20008410000 */
[----:B------:R-:W-:Y:S01]  /*3f80*/  FMUL.FTZ R73, R73, UR4 ;  /* 0x0000000449497c20 */ /* 0x000fe20008410000 */
[----:B------:R-:W-:Y:S01]  /*3f90*/  FMUL.FTZ R74, R74, UR4 ;  /* 0x000000044a4a7c20 */ /* 0x000fe20008410000 */
[----:B------:R-:W-:-:S02]  /*3fa0*/  FMUL.FTZ R75, R75, UR4 ;  /* 0x000000044b4b7c20 */ /* 0x000fc40008410000 */
[----:B------:R-:W-:Y:S01]  /*3fb0*/  HMMA.16816.F32.BF16 R56, R36, R6, R56 ;  /* 0x000000062438723c */ /* 0x000fe20000041838 */
[----:B------:R-:W1:Y:S01]  /*3fc0*/  LDSM.16.M88.4 R4, [R81+0xb800] ;  /* 0x00b800005104783b */ /* 0x000e620000000200 */
[----:B------:R-:W1:Y:S01]  /*3fd0*/  MUFU.TANH R72, R72 ;  /* 0x0000004800487308 */ /* 0x000e620000002400 */
[----:B------:R-:W-:-:S05]  /*3fe0*/  FMUL.FTZ R20, R20, UR4 ;  /* 0x0000000414147c20 */ /* 0x000fca0008410000 */
[C---:B------:R-:W-:Y:S02]  /*3ff0*/  HMMA.16816.F32.BF16 R52, R60.reuse, R24, R52 ;  /* 0x000000183c34723c */ /* 0x040fe40000041834 */
[----:B------:R-:W1:Y:S06]  /*4000*/  MUFU.TANH R73, R73 ;  /* 0x0000004900497308 */ /* 0x000e6c0000002400 */
[----:B------:R-:W-:Y:S02]  /*4010*/  HMMA.16816.F32.BF16 R64, R60, R26, R64 ;  /* 0x0000001a3c40723c */ /* 0x000fe40000041840 */
[----:B------:R-:W1:Y:S06]  /*4020*/  MUFU.TANH R74, R74 ;  /* 0x0000004a004a7308 */ /* 0x000e6c0000002400 */
[C---:B--2---:R-:W-:Y:S02]  /*4030*/  HMMA.16816.F32.BF16 R28, R44.reuse, R8, R28 ;  /* 0x000000082c1c723c */ /* 0x044fe4000004181c */
[----:B------:R-:W2:Y:S06]  /*4040*/  MUFU.TANH R75, R75 ;  /* 0x0000004b004b7308 */ /* 0x000eac0000002400 */
[----:B------:R-:W-:Y:S01]  /*4050*/  HMMA.16816.F32.BF16 R12, R44, R10, R12 ;  /* 0x0000000a2c0c723c */ /* 0x000fe2000004180c */
[----:B------:R-:W5:Y:S01]  /*4060*/  LDSM.16.M88.4 R8, [R80+0xb000] ;  /* 0x00b000005008783b */ /* 0x000f620000000200 */
[----:B------:R-:W1:Y:S03]  /*4070*/  MUFU.TANH R20, R20 ;  /* 0x0000001400147308 */ /* 0x000e660000002400 */
[----:B------:R-:W2:Y:S01]  /*4080*/  LDSM.16.M88.4 R80, [R80+0xb800] ;  /* 0x00b800005050783b */ /* 0x000ea20000000200 */
[----:B------:R-:W-:-:S04]  /*4090*/  DEPBAR.LE SB0, 0x0 ;  /* 0x000080000000791a */ /* 0x000fc80000000000 */
[C---:B---3--:R-:W-:Y:S08]  /*40a0*/  HMMA.16816.F32.BF16 R52, R36.reuse, R48, R52 ;  /* 0x000000302434723c */ /* 0x048ff00000041834 */
[----:B------:R-:W-:Y:S08]  /*40b0*/  HMMA.16816.F32.BF16 R64, R36, R50, R64 ;  /* 0x000000322440723c */ /* 0x000ff00000041840 */
[C---:B----4-:R-:W-:Y:S08]  /*40c0*/  HMMA.16816.F32.BF16 R68, R44.reuse, R32, R68 ;  /* 0x000000202c44723c */ /* 0x050ff00000041844 */
[C---:B------:R-:W-:Y:S08]  /*40d0*/  HMMA.16816.F32.BF16 R56, R44.reuse, R34, R56 ;  /* 0x000000222c38723c */ /* 0x040ff00000041838 */
[C---:B-1----:R-:W-:Y:S08]  /*40e0*/  HMMA.16816.F32.BF16 R52, R44.reuse, R4, R52 ;  /* 0x000000042c34723c */ /* 0x042ff00000041834 */
[----:B------:R-:W-:Y:S08]  /*40f0*/  HMMA.16816.F32.BF16 R64, R44, R6, R64 ;  /* 0x000000062c40723c */ /* 0x000ff00000041840 */
[----:B------:R-:W-:Y:S01]  /*4100*/  HMMA.16816.F32.BF16 R28, R40, R16, R28 ;  /* 0x00000010281c723c */ /* 0x000fe2000004181c */
[----:B------:R-:W-:Y:S01]  /*4110*/  FMUL.FTZ R16, R21, UR4 ;  /* 0x0000000415107c20 */ /* 0x000fe20008410000 */
[----:B------:R-:W-:Y:S01]  /*4120*/  FMUL.FTZ R17, R22, UR4 ;  /* 0x0000000416117c20 */ /* 0x000fe20008410000 */
[----:B------:R-:W-:-:S04]  /*4130*/  FMUL.FTZ R21, R23, UR4 ;  /* 0x0000000417157c20 */ /* 0x000fc80008410000 */
[----:B------:R-:W1:Y:S01]  /*4140*/  MUFU.TANH R16, R16 ;  /* 0x0000001000107308 */ /* 0x000e620000002400 */
[C---:B------:R-:W-:Y:S07]  /*4150*/  HMMA.16816.F32.BF16 R12, R40.reuse, R18, R12 ;  /* 0x00000012280c723c */ /* 0x040fee000004180c */
[----:B------:R-:W3:Y:S01]  /*4160*/  MUFU.TANH R17, R17 ;  /* 0x0000001100117308 */ /* 0x000ee20000002400 */
[C---:B-----5:R-:W-:Y:S03]  /*4170*/  HMMA.16816.F32.BF16 R68, R40.reuse, R8, R68 ;  /* 0x000000082844723c */ /* 0x060fe60000041844 */
[----:B------:R-:W-:Y:S01]  /*4180*/  FMUL.FTZ R22, R28, UR4 ;  /* 0x000000041c167c20 */ /* 0x000fe20008410000 */
[----:B------:R-:W-:Y:S01]  /*4190*/  FMUL.FTZ R19, R29, UR4 ;  /* 0x000000041d137c20 */ /* 0x000fe20008410000 */
[----:B------:R-:W-:Y:S01]  /*41a0*/  FMUL.FTZ R23, R30, UR4 ;  /* 0x000000041e177c20 */ /* 0x000fe20008410000 */
[----:B------:R-:W-:Y:S01]  /*41b0*/  FMUL.FTZ R24, R31, UR4 ;  /* 0x000000041f187c20 */ /* 0x000fe20008410000 */
[----:B------:R-:W4:Y:S01]  /*41c0*/  MUFU.TANH R21, R21 ;  /* 0x0000001500157308 */ /* 0x000f220000002400 */
[C---:B------:R-:W-:Y:S03]  /*41d0*/  HMMA.16816.F32.BF16 R56, R40.reuse, R10, R56 ;  /* 0x0000000a2838723c */ /* 0x040fe60000041838 */
[----:B------:R-:W-:Y:S01]  /*41e0*/  FMUL.FTZ R8, R13, UR4 ;  /* 0x000000040d087c20 */ /* 0x000fe20008410000 */
[----:B------:R-:W-:Y:S01]  /*41f0*/  FMUL.FTZ R9, R14, UR4 ;  /* 0x000000040e097c20 */ /* 0x000fe20008410000 */
[----:B------:R-:W-:Y:S01]  /*4200*/  FMUL.FTZ R5, R15, UR4 ;  /* 0x000000040f057c20 */ /* 0x000fe20008410000 */
[----:B------:R-:W-:Y:S01]  /*4210*/  FMUL.FTZ R12, R12, UR4 ;  /* 0x000000040c0c7c20 */ /* 0x000fe20008410000 */
[----:B------:R-:W1:Y:S01]  /*4220*/  MUFU.TANH R22, R22 ;  /* 0x0000001600167308 */ /* 0x000e620000002400 */
[C---:B--2---:R-:W-:Y:S03]  /*4230*/  HMMA.16816.F32.BF16 R52, R40.reuse, R80, R52 ;  /* 0x000000502834723c */ /* 0x044fe60000041834 */
[----:B------:R-:W-:Y:S01]  /*4240*/  FMUL.FTZ R68, R68, UR4 ;  /* 0x0000000444447c20 */ /* 0x000fe20008410000 */
[----:B------:R-:W-:Y:S01]  /*4250*/  FMUL.FTZ R69, R69, UR4 ;  /* 0x0000000445457c20 */ /* 0x000fe20008410000 */
[----:B------:R-:W-:Y:S01]  /*4260*/  FMUL.FTZ R70, R70, UR4 ;  /* 0x0000000446467c20 */ /* 0x000fe20008410000 */
[----:B------:R-:W-:Y:S01]  /*4270*/  FMUL.FTZ R71, R71, UR4 ;  /* 0x0000000447477c20 */ /* 0x000fe20008410000 */
[----:B------:R-:W2:Y:S01]  /*4280*/  MUFU.TANH R19, R19 ;  /* 0x0000001300137308 */ /* 0x000ea20000002400 */
[----:B------:R-:W-:Y:S03]  /*4290*/  HMMA.16816.F32.BF16 R64, R40, R82, R64 ;  /* 0x000000522840723c */ /* 0x000fe60000041840 */
[----:B------:R-:W-:Y:S01]  /*42a0*/  FMUL.FTZ R56, R56, UR4 ;  /* 0x0000000438387c20 */ /* 0x000fe20008410000 */
[----:B------:R-:W-:Y:S01]  /*42b0*/  FMUL.FTZ R57, R57, UR4 ;  /* 0x0000000439397c20 */ /* 0x000fe20008410000 */
[----:B------:R-:W-:Y:S01]  /*42c0*/  FMUL.FTZ R58, R58, UR4 ;  /* 0x000000043a3a7c20 */ /* 0x000fe20008410000 */
[----:B------:R-:W-:Y:S01]  /*42d0*/  FMUL.FTZ R59, R59, UR4 ;  /* 0x000000043b3b7c20 */ /* 0x000fe20008410000 */
[----:B------:R-:W1:Y:S04]  /*42e0*/  MUFU.TANH R23, R23 ;  /* 0x0000001700177308 */ /* 0x000e680000002400 */
        /* <DEDUP_REMOVED lines=9> */
[----:B------:R1:W1:Y:S08]  /*4380*/  MUFU.TANH R25, R12 ;  /* 0x0000000c00197308 */ /* 0x0002700000002400 */
[----:B------:R-:W1:Y:S08]  /*4390*/  MUFU.TANH R8, R8 ;  /* 0x0000000800087308 */ /* 0x000e700000002400 */
[----:B------:R-:W1:Y:S08]  /*43a0*/  MUFU.TANH R9, R9 ;  /* 0x0000000900097308 */ /* 0x000e700000002400 */
[----:B------:R-:W1:Y:S08]  /*43b0*/  MUFU.TANH R5, R5 ;  /* 0x0000000500057308 */ /* 0x000e700000002400 */
[----:B------:R1:W1:Y:S08]  /*43c0*/  MUFU.TANH R216, R68 ;  /* 0x0000004400d87308 */ /* 0x0002700000002400 */
        /* <DEDUP_REMOVED lines=14> */
[----:B------:R1:W1:Y:S01]  /*44b0*/  MUFU.TANH R176, R67 ;  /* 0x0000004300b07308 */ /* 0x0002620000002400 */
[----:B------:R-:W-:Y:S06]  /*44c0*/  BAR.SYNC.DEFER_BLOCKING 0x0 ;  /* 0x0000000000007b1d */ /* 0x000fec0000010000 */
[----:B--234-:R-:W-:Y:S05]  /*44d0*/  @!P6 BRA `(.L_x_560) ;  /* 0x000000080054e947 */ /* 0x01cfea0003800000 */
        /* <DEDUP_REMOVED lines=11> */
.L_x_561:
[----:B------:R-:W2:Y:S01]  /*4590*/  LDC R6, c[0x0][0x4f0] ;  /* 0x00013c00ff067b82 */ /* 0x000ea20000000800 */
[----:B------:R-:W-:Y:S01]  /*45a0*/  IADD3 R15, PT, PT, R136, -0x80, RZ ;  /* 0xffffff80880f7810 */ /* 0x000fe20007ffe0ff */
[----:B------:R-:W3:Y:S01]  /*45b0*/  LDCU.64 UR6, c[0x0][0x3a0] ;  /* 0x00007400ff0677ac */ /* 0x000ee20008000a00 */
[----:B-1----:R-:W-:Y:S02]  /*45c0*/  IABS R12, R137 ;  /* 0x00000089000c7213 */ /* 0x002fe40000000000 */
[----:B------:R-:W-:Y:S02]  /*45d0*/  IABS R10, R15 ;  /* 0x0000000f000a7213 */ /* 0x000fe40000000000 */
[-C--:B--2---:R-:W-:Y:S02]  /*45e0*/  IABS R4, R6.reuse ;  /* 0x0000000600047213 */ /* 0x084fe40000000000 */
        /* <DEDUP_REMOVED lines=36> */
[----:B------:R-:W2:Y:S04]  /*4830*/  LDG.E R11, desc[UR16][R26.64] ;  /* 0x000000101a0b7981 */ /* 0x000ea8000c1e1900 */
[----:B------:R-:W2:Y:S01]  /*4840*/  LDG.E R4, desc[UR16][R14.64] ;  /* 0x000000100e047981 */ /* 0x000ea2000c1e1900 */
[----:B------:R-:W-:-:S04]  /*4850*/  IMAD.IADD R7, R7, 0x1, -R10 ;  /* 0x0000000107077824 */ /* 0x000fc800078e0a0a */
[----:B------:R-:W-:-:S05]  /*4860*/  IMAD R7, R7, R6, -0x40 ;  /* 0xffffffc007077424 */ /* 0x000fca00078e0206 */
[----:B------:R-:W-:-:S05]  /*4870*/  SHF.R.S32.HI R13, RZ, 0x1f, R7 ;  /* 0x0000001fff0d7819 */ /* 0x000fca0000011407 */
[----:B------:R-:W-:-:S04]  /*4880*/  IMAD R6, R13, R134, RZ ;  /* 0x000000860d067224 */ /* 0x000fc800078e02ff */
[----:B------:R-:W-:Y:S01]  /*4890*/  IMAD R6, R7, R135, R6 ;  /* 0x0000008707067224 */ /* 0x000fe200078e0206 */
[----:B--2---:R-:W-:Y:S01]  /*48a0*/  IADD3 R4, PT, PT, R11, -R4, RZ ;  /* 0x800000040b047210 */ /* 0x004fe20007ffe0ff */
[----:B------:R-:W-:-:S03]  /*48b0*/  IMAD.WIDE.U32 R10, R7, R134, RZ ;  /* 0x00000086070a7225 */ /* 0x000fc600078e00ff */
[----:B------:R-:W-:Y:S01]  /*48c0*/  SHF.R.S32.HI R7, RZ, 0x1f, R4 ;  /* 0x0000001fff077819 */ /* 0x000fe20000011404 */
[----:B------:R-:W-:-:S04]  /*48d0*/  IMAD.IADD R11, R11, 0x1, R6 ;  /* 0x000000010b0b7824 */ /* 0x000fc800078e0206 */
[----:B---3--:R-:W-:Y:S02]  /*48e0*/  IMAD R7, R7, UR6, RZ ;  /* 0x0000000607077c24 */ /* 0x008fe4000f8e02ff */
[----:B------:R-:W-:-:S04]  /*48f0*/  IMAD.WIDE.U32 R10, R4, UR6, R10 ;  /* 0x00000006040a7c25 */ /* 0x000fc8000f8e000a */
[----:B------:R-:W-:Y:S01]  /*4900*/  IMAD R7, R4, UR7, R7 ;  /* 0x0000000704077c24 */ /* 0x000fe2000f8e0207 */
[----:B------:R-:W-:-:S04]  /*4910*/  LEA R198, P2, R10, R198, 0x1 ;  /* 0x000000c60ac67211 */ /* 0x000fc800078408ff */
[----:B------:R-:W-:-:S04]  /*4920*/  IADD3 R7, PT, PT, R11, R7, RZ ;  /* 0x000000070b077210 */ /* 0x000fc80007ffe0ff */
[----:B------:R-:W-:-:S07]  /*4930*/  LEA.HI.X R197, R10, R197, R7, 0x1, P2 ;  /* 0x000000c50ac57211 */ /* 0x000fce00010f0c07 */
.L_x_562:
[----:B------:R-:W2:Y:S01]  /*4940*/  LDCU UR4, c[0x0][0x440] ;  /* 0x00008800ff0477ac */ /* 0x000ea20008000800 */
[----:B------:R-:W-:Y:S01]  /*4950*/  LEA R6, P2, R3, R198, 0x1 ;  /* 0x000000c603067211 */ /* 0x000fe200078408ff */
[----:B------:R-:W-:-:S03]  /*4960*/  IMAD.SHL.U32 R4, R134, 0x20, RZ ;  /* 0x0000002086047824 */ /* 0x000fc600078e00ff */
[----:B------:R-:W-:Y:S02]  /*4970*/  LEA.HI.X R7, R3, R197, R78, 0x1, P2 ;  /* 0x000000c503077211 */ /* 0x000fe400010f0c4e */
[----:B------:R-:W-:Y:S02]  /*4980*/  SHF.L.U64.HI R3, R134, 0x5, R135 ;  /* 0x0000000586037819 */ /* 0x000fe40000010287 */
[----:B-1----:R-:W-:-:S05]  /*4990*/  IADD3 R12, P5, PT, R4, R6, RZ ;  /* 0x00000006040c7210 */ /* 0x002fca0007fbe0ff */
[C---:B------:R-:W-:Y:S01]  /*49a0*/  IMAD.X R13, R3.reuse, 0x1, R7, P5 ;  /* 0x00000001030d7824 */ /* 0x040fe200028e0607 */
[----:B------:R-:W-:Y:S02]  /*49b0*/  IADD3 R14, P5, PT, R4, R12, RZ ;  /* 0x0000000c040e7210 */ /* 0x000fe40007fbe0ff */
[----:B--2---:R-:W-:Y:S02]  /*49c0*/  ISETP.GE.AND P4, PT, R184, UR4, PT ;  /* 0x00000004b8007c0c */ /* 0x004fe4000bf86270 */
[----:B------:R-:W-:Y:S01]  /*49d0*/  ISETP.GE.AND P3, PT, R212, UR4, PT ;  /* 0x00000004d4007c0c */ /* 0x000fe2000bf66270 */
[----:B------:R-:W-:Y:S01]  /*49e0*/  IMAD.X R15, R3, 0x1, R13, P5 ;  /* 0x00000001030f7824 */ /* 0x000fe200028e060d */
[----:B------:R-:W-:-:S09]  /*49f0*/  ISETP.GE.AND P2, PT, R210, UR4, PT ;  /* 0x00000004d2007c0c */ /* 0x000fd2000bf46270 */
[----:B------:R-:W-:Y:S02]  /*4a00*/  @!P4 IMAD.MOV.U32 R10, RZ, RZ, R198 ;  /* 0x000000ffff0ac224 */ /* 0x000fe400078e00c6 */
[----:B------:R-:W-:-:S05]  /*4a10*/  @!P4 IMAD.MOV.U32 R11, RZ, RZ, R197 ;  /* 0x000000ffff0bc224 */ /* 0x000fca00078e00c5 */
[----:B------:R-:W-:Y:S01]  /*4a20*/  @!PT LDS RZ, [RZ] ;  /* 0x00000000fffff984 */ /* 0x000fe20000000800 */
[----:B------:R-:W-:Y:S01]  /*4a30*/  @!PT LDS RZ, [RZ] ;  /* 0x00000000fffff984 */ /* 0x000fe20000000800 */
[----:B------:R-:W-:Y:S01]  /*4a40*/  @!PT LDS RZ, [RZ] ;  /* 0x00000000fffff984 */ /* 0x000fe20000000800 */
[----:B------:R1:W-:Y:S04]  /*4a50*/  @!P4 LDGSTS.E.BYPASS.LTC128B.128 [R215+0x6000], desc[UR16][R10.64] ;  /* 0x060000000ad7cfae */ /* 0x0003e8000b981a10 */
[----:B------:R2:W-:Y:S01]  /*4a60*/  @P4 STS.128 [R215+0x6000], RZ ;  /* 0x006000ffd7004388 */ /* 0x0005e20000000c00 */
[----:B-1----:R-:W-:Y:S01]  /*4a70*/  @!P3 MOV R10, R198 ;  /* 0x000000c6000ab202 */ /* 0x002fe20000000f00 */
        /* <DEDUP_REMOVED lines=59> */
.L_x_560:
[----:B------:R-:W-:Y:S01]  /*4e30*/  IMAD.SHL.U32 R3, R186, 0x2, RZ ;  /* 0x00000002ba037824 */ /* 0x000fe200078e00ff */
[----:B------:R-:W3:Y:S01]  /*4e40*/  LDCU UR4, c[0x0][0x45c] ;  /* 0x00008b80ff0477ac */ /* 0x000ee20008000800 */
        /* <DEDUP_REMOVED lines=18> */
[--C-:B------:R-:W-:Y:S01]  /*4f70*/  IMAD.IADD R170, R160, 0x1, R187.reuse ;  /* 0x00000001a0aa7824 */ /* 0x100fe200078e02bb */
[-C--:B------:R-:W-:Y:S01]  /*4f80*/  ISETP.GE.AND P3, PT, R6, R133.reuse, PT ;  /* 0x000000850600720c */ /* 0x080fe20003f66270 */
[----:B------:R-:W-:Y:S01]  /*4f90*/  IMAD.IADD R177, R76, 0x1, R187 ;  /* 0x000000014cb17824 */ /* 0x000fe200078e02bb */
[-C--:B------:R-:W-:Y:S01]  /*4fa0*/  ISETP.GE.AND P4, PT, R6, R2.reuse, PT ;  /* 0x000000020600720c */ /* 0x080fe20003f86270 */
[----:B------:R-:W-:Y:S01]  /*4fb0*/  VIADD R6, R3, 0xffffffd0 ;  /* 0xffffffd003067836 */ /* 0x000fe20000000000 */
[----:B------:R-:W-:Y:S01]  /*4fc0*/  FSEL R32, R73, -INF , !P5 ;  /* 0xff80000049207808 */ /* 0x000fe20006800000 */
[----:B------:R-:W-:Y:S01]  /*4fd0*/  LDSM.16.MT88.4 R108, [R170+0xc000] ;  /* 0x00c00000aa6c783b */ /* 0x000fe20000004200 */
[----:B------:R-:W-:Y:S01]  /*4fe0*/  FSEL R28, R75, -INF , !P2 ;  /* 0xff8000004b1c7808 */ /* 0x000fe20005000000 */
[----:B------:R-:W-:Y:S01]  /*4ff0*/  IMAD.IADD R167, R76, 0x1, R170 ;  /* 0x000000014ca77824 */ /* 0x000fe200078e02aa */
[CC--:B------:R-:W-:Y:S01]  /*5000*/  ISETP.GE.AND P5, PT, R4.reuse, R133.reuse, PT ;  /* 0x000000850400720c */ /* 0x0c0fe20003fa6270 */
[----:B------:R-:W-:Y:S01]  /*5010*/  LDSM.16.MT88.4 R116, [R177+0xc000] ;  /* 0x00c00000b174783b */ /* 0x000fe20000004200 */
[-C--:B------:R-:W-:Y:S01]  /*5020*/  ISETP.GE.AND P2, PT, R4, R2.reuse, PT ;  /* 0x000000020400720c */ /* 0x080fe20003f46270 */
[----:B------:R-:W-:Y:S01]  /*5030*/  VIADD R4, R3, 0xffffffd1 ;  /* 0xffffffd103047836 */ /* 0x000fe20000000000 */
[----:B------:R-:W-:Y:S01]  /*5040*/  FSEL R30, R20, -INF , !P3 ;  /* 0xff800000141e7808 */ /* 0x000fe20005800000 */
[----:B------:R-:W-:Y:S01]  /*5050*/  LDSM.16.MT88.4 R48, [R177+0xe000] ;  /* 0x00e00000b130783b */ /* 0x000fe20000004200 */
[----:B------:R-:W-:Y:S01]  /*5060*/  FSEL R26, R17, -INF , !P4 ;  /* 0xff800000111a7808 */ /* 0x000fe20006000000 */
[C---:B------:R-:W-:Y:S01]  /*5070*/  VIADD R17, R3.reuse, 0xffffffe1 ;  /* 0xffffffe103117836 */ /* 0x040fe20000000000 */
[C---:B------:R-:W-:Y:S01]  /*5080*/  ISETP.GE.AND P3, PT, R6.reuse, R133, PT ;  /* 0x000000850600720c */ /* 0x040fe20003f66270 */
[----:B------:R-:W-:Y:S01]  /*5090*/  LDSM.16.MT88.4 R80, [R177+0x10000] ;  /* 0x01000000b150783b */ /* 0x000fe20000004200 */
[----:B------:R-:W-:Y:S01]  /*50a0*/  ISETP.GE.AND P4, PT, R6, R2, PT ;  /* 0x000000020600720c */ /* 0x000fe20003f86270 */
[----:B------:R-:W-:Y:S01]  /*50b0*/  VIADD R6, R3, 0xffffffd8 ;  /* 0xffffffd803067836 */ /* 0x000fe20000000000 */
[----:B-1----:R-:W-:Y:S01]  /*50c0*/  FSEL R34, R16, -INF , !P5 ;  /* 0xff80000010227808 */ /* 0x002fe20006800000 */
[----:B------:R-:W-:Y:S01]  /*50d0*/  LDSM.16.MT88.4 R124, [R187+0xc000] ;  /* 0x00c00000bb7c783b */ /* 0x000fe20000004200 */
[----:B------:R-:W-:-:S02]  /*50e0*/  FSEL R20, R21, -INF , !P2 ;  /* 0xff80000015147808 */ /* 0x000fc40005000000 */
[CC--:B------:R-:W-:Y:S01]  /*50f0*/  ISETP.GE.AND P5, PT, R4.reuse, R133.reuse, PT ;  /* 0x000000850400720c */ /* 0x0c0fe20003fa6270 */
[----:B------:R-:W-:Y:S01]  /*5100*/  LDSM.16.MT88.4 R100, [R167+0xc000] ;  /* 0x00c00000a764783b */ /* 0x000fe20000004200 */
[-C--:B------:R-:W-:Y:S01]  /*5110*/  ISETP.GE.AND P2, PT, R4, R2.reuse, PT ;  /* 0x000000020400720c */ /* 0x080fe20003f46270 */
[----:B------:R-:W-:Y:S01]  /*5120*/  VIADD R4, R3, 0xffffffd9 ;  /* 0xffffffd903047836 */ /* 0x000fe20000000000 */
[----:B------:R-:W-:Y:S01]  /*5130*/  FSEL R18, R22, -INF , !P3 ;  /* 0xff80000016127808 */ /* 0x000fe20005800000 */
[----:B------:R-:W-:Y:S01]  /*5140*/  LDSM.16.MT88.4 R56, [R170+0xe000] ;  /* 0x00e00000aa38783b */ /* 0x000fe20000004200 */
[C---:B------:R-:W-:Y:S02]  /*5150*/  ISETP.GE.AND P3, PT, R6.reuse, R133, PT ;  /* 0x000000850600720c */ /* 0x040fe40003f66270 */
[----:B------:R-:W-:Y:S01]  /*5160*/  FSEL R14, R23, -INF , !P4 ;  /* 0xff800000170e7808 */ /* 0x000fe20006000000 */
[----:B------:R-:W-:Y:S01]  /*5170*/  LDSM.16.MT88.4 R64, [R167+0xe000] ;  /* 0x00e00000a740783b */ /* 0x000fe20000004200 */
[----:B------:R-:W-:-:S02]  /*5180*/  ISETP.GE.AND P4, PT, R6, R2, PT ;  /* 0x000000020600720c */ /* 0x000fc40003f86270 */
[----:B------:R-:W-:Y:S01]  /*5190*/  FSEL R6, R19, -INF , !P5 ;  /* 0xff80000013067808 */ /* 0x000fe20006800000 */
[----:B------:R-:W-:Y:S01]  /*51a0*/  LDSM.16.MT88.4 R88, [R170+0x10000] ;  /* 0x01000000aa58783b */ /* 0x000fe20000004200 */
[----:B------:R-:W-:Y:S02]  /*51b0*/  FSEL R12, R24, -INF , !P2 ;  /* 0xff800000180c7808 */ /* 0x000fe40005000000 */
[C---:B------:R-:W-:Y:S01]  /*51c0*/  ISETP.GE.AND P5, PT, R4.reuse, R133, PT ;  /* 0x000000850400720c */ /* 0x040fe20003fa6270 */
[----:B------:R-:W-:Y:S01]  /*51d0*/  LDSM.16.MT88.4 R140, [R177+0xc800] ;  /* 0x00c80000b18c783b */ /* 0x000fe20000004200 */
[----:B------:R-:W-:Y:S02]  /*51e0*/  ISETP.GE.AND P2, PT, R4, R2, PT ;  /* 0x000000020400720c */ /* 0x000fe40003f46270 */
[----:B------:R-:W-:Y:S02]  /*51f0*/  FSEL R4, R25, -INF , !P3 ;  /* 0xff80000019047808 */ /* 0x000fe40005800000 */
[----:B------:R-:W-:-:S02]  /*5200*/  FMNMX3.FTZ R19, R72, R32, R30, !PT ;  /* 0x0000002048137276 */ /* 0x000fc4000781001e */
[-C--:B------:R-:W-:Y:S02]  /*5210*/  ISETP.GE.AND P3, PT, R7, R133.reuse, PT ;  /* 0x000000850700720c */ /* 0x080fe40003f66270 */
[----:B------:R-:W-:Y:S02]  /*5220*/  FSEL R16, R8, -INF , !P5 ;  /* 0xff80000008107808 */ /* 0x000fe40006800000 */
[----:B------:R-:W-:Y:S02]  /*5230*/  FMNMX3.FTZ R19, R19, R34, R18, !PT ;  /* 0x0000002213137276 */ /* 0x000fe40007810012 */
[-C--:B------:R-:W-:Y:S02]  /*5240*/  ISETP.GE.AND P5, PT, R17, R133.reuse, PT ;  /* 0x000000851100720c */ /* 0x080fe40003fa6270 */
[----:B------:R-:W-:Y:S02]  /*5250*/  FSEL R216, R216, -INF , !P3 ;  /* 0xff800000d8d87808 */ /* 0x000fe40005800000 */
[----:B------:R-:W-:-:S02]  /*5260*/  ISETP.GE.AND P3, PT, R15, R133, PT ;  /* 0x000000850f00720c */ /* 0x000fc40003f66270 */
[----:B------:R-:W-:Y:S02]  /*5270*/  FMNMX3.FTZ R19, R19, R6, R4, !PT ;  /* 0x0000000613137276 */ /* 0x000fe40007810004 */
[----:B------:R-:W-:Y:S01]  /*5280*/  FSEL R10, R9, -INF , !P4 ;  /* 0xff800000090a7808 */ /* 0x000fe20006000000 */
[----:B------:R-:W-:Y:S01]  /*5290*/  VIADD R9, R3, 0xfffffff1 ;  /* 0xfffffff103097836 */ /* 0x000fe20000000000 */
[----:B------:R-:W-:Y:S02]  /*52a0*/  FSEL R172, R172, -INF , !P5 ;  /* 0xff800000acac7808 */ /* 0x000fe40006800000 */
[----:B------:R-:W-:Y:S01]  /*52b0*/  ISETP.GE.AND P4, PT, R7, R2, PT ;  /* 0x000000020700720c */ /* 0x000fe20003f86270 */
[----:B------:R-:W-:Y:S01]  /*52c0*/  VIADD R7, R3, 0xfffffff8 ;  /* 0xfffffff803077836 */ /* 0x000fe20000000000 */
[----:B------:R-:W-:Y:S01]  /*52d0*/  ISETP.GE.AND P5, PT, R13, R133, PT ;  /* 0x000000850d00720c */ /* 0x000fe20003fa6270 */
[----:B------:R-:W-:Y:S01]  /*52e0*/  VIADD R3, R3, 0xfffffff9 ;  /* 0xfffffff903037836 */ /* 0x000fe20000000000 */
[----:B------:R-:W-:-:S02]  /*52f0*/  FSEL R178, R178, -INF , !P3 ;  /* 0xff800000b2b27808 */ /* 0x000fc40005800000 */
[-C--:B------:R-:W-:Y:S02]  /*5300*/  ISETP.GE.AND P3, PT, R11, R133.reuse, PT ;  /* 0x000000850b00720c */ /* 0x080fe40003f66270 */
[----:B------:R-:W-:Y:S02]  /*5310*/  FMNMX3.FTZ R19, R19, R16, R216, !PT ;  /* 0x0000001013137276 */ /* 0x000fe400078100d8 */
[----:B------:R-:W-:Y:S02]  /*5320*/  FSEL R174, R174, -INF , !P5 ;  /* 0xff800000aeae7808 */ /* 0x000fe40006800000 */
[-C--:B------:R-:W-:Y:S02]  /*5330*/  ISETP.GE.AND P5, PT, R9, R133.reuse, PT ;  /* 0x000000850900720c */ /* 0x080fe40003fa6270 */
[----:B------:R-:W-:Y:S02]  /*5340*/  FSEL R208, R208, -INF , !P3 ;  /* 0xff800000d0d07808 */ /* 0x000fe40005800000 */
[----:B------:R-:W-:-:S02]  /*5350*/  ISETP.GE.AND P3, PT, R7, R133, PT ;  /* 0x000000850700720c */ /* 0x000fc40003f66270 */
[----:B------:R-:W-:Y:S02]  /*5360*/  FMNMX3.FTZ R19, R19, R172, R178, !PT ;  /* 0x000000ac13137276 */ /* 0x000fe400078100b2 */
[----:B------:R-:W-:Y:S02]  /*5370*/  FSEL R204, R204, -INF , !P5 ;  /* 0xff800000cccc7808 */ /* 0x000fe40006800000 */
[----:B------:R-:W-:Y:S02]  /*5380*/  ISETP.GE.AND P5, PT, R3, R133, PT ;  /* 0x000000850300720c */ /* 0x000fe40003fa6270 */
[----:B------:R-:W-:Y:S02]  /*5390*/  FSEL R196, R196, -INF , !P3 ;  /* 0xff800000c4c47808 */ /* 0x000fe40005800000 */
[----:B------:R-:W-:Y:S02]  /*53a0*/  FMNMX3.FTZ R19, R19, R174, R208, !PT ;  /* 0x000000ae13137276 */ /* 0x000fe400078100d0 */
[----:B------:R-:W-:-:S02]  /*53b0*/  ISETP.GE.AND P3, PT, R17, R2, PT ;  /* 0x000000021100720c */ /* 0x000fc40003f66270 */
[----:B------:R-:W-:Y:S02]  /*53c0*/  FSEL R194, R194, -INF , !P5 ;  /* 0xff800000c2c27808 */ /* 0x000fe40006800000 */
[----:B------:R-:W-:Y:S02]  /*53d0*/  FMNMX3.FTZ R19, R19, R204, R196, !PT ;  /* 0x000000cc13137276 */ /* 0x000fe400078100c4 */
[----:B------:R-:W-:Y:S02]  /*53e0*/  FMNMX3.FTZ R17, R74, R28, R26, !PT ;  /* 0x0000001c4a117276 */ /* 0x000fe4000781001a */
[----:B------:R-:W-:Y:S02]  /*53f0*/  FSEL R8, R5, -INF , !P2 ;  /* 0xff80000005087808 */ /* 0x000fe40005000000 */
[----:B------:R-:W-:Y:S02]  /*5400*/  FMNMX.FTZ R5, R194, R19, !PT ;  /* 0x00000013c2057209 */ /* 0x000fe40007810000 */
[----:B------:R-:W-:-:S02]  /*5410*/  FMNMX3.FTZ R17, R17, R20, R14, !PT ;  /* 0x0000001411117276 */ /* 0x000fc4000781000e */
[----:B------:R-:W-:Y:S01]  /*5420*/  ISETP.GE.AND P2, PT, R15, R2, PT ;  /* 0x000000020f00720c */ /* 0x000fe20003f46270 */
[----:B------:R-:W1:Y:S01]  /*5430*/  SHFL.BFLY PT, R22, R5, 0x2, 0x1f ;  /* 0x0c401f0005167f89 */ /* 0x000e6200000e0000 */
[----:B------:R-:W-:Y:S02]  /*5440*/  FSEL R146, R146, -INF , !P4 ;  /* 0xff80000092927808 */ /* 0x000fe40006000000 */
[----:B------:R-:W-:Y:S02]  /*5450*/  FMNMX3.FTZ R17, R17, R12, R10, !PT ;  /* 0x0000000c11117276 */ /* 0x000fe4000781000a */
[-C--:B------:R-:W-:Y:S02]  /*5460*/  ISETP.GE.AND P5, PT, R13, R2.reuse, PT ;  /* 0x000000020d00720c */ /* 0x080fe40003fa6270 */
[----:B------:R-:W-:Y:S02]  /*5470*/  ISETP.GE.AND P4, PT, R11, R2, PT ;  /* 0x000000020b00720c */ /* 0x000fe40003f86270 */
[----:B------:R-:W-:-:S02]  /*5480*/  FSEL R144, R144, -INF , !P3 ;  /* 0xff80000090907808 */ /* 0x000fc40005800000 */
[----:B------:R-:W-:Y:S02]  /*5490*/  FSEL R214, R214, -INF , !P2 ;  /* 0xff800000d6d67808 */ /* 0x000fe40005000000 */
[----:B------:R-:W-:Y:S02]  /*54a0*/  FMNMX3.FTZ R17, R17, R8, R146, !PT ;  /* 0x0000000811117276 */ /* 0x000fe40007810092 */
[-C--:B------:R-:W-:Y:S02]  /*54b0*/  ISETP.GE.AND P3, PT, R9, R2.reuse, PT ;  /* 0x000000020900720c */ /* 0x080fe40003f66270 */
[----:B------:R-:W-:Y:S02]  /*54c0*/  ISETP.GE.AND P2, PT, R7, R2, PT ;  /* 0x000000020700720c */ /* 0x000fe40003f46270 */
[----:B------:R-:W-:Y:S02]  /*54d0*/  FSEL R182, R182, -INF , !P5 ;  /* 0xff800000b6b67808 */ /* 0x000fe40006800000 */
[----:B------:R-:W-:-:S02]  /*54e0*/  FSEL R192, R192, -INF , !P4 ;  /* 0xff800000c0c07808 */ /* 0x000fc40006000000 */
[----:B------:R-:W-:Y:S02]  /*54f0*/  FMNMX3.FTZ R17, R17, R144, R214, !PT ;  /* 0x0000009011117276 */ /* 0x000fe400078100d6 */
[----:B------:R-:W-:Y:S02]  /*5500*/  ISETP.GE.AND P4, PT, R3, R2, PT ;  /* 0x000000020300720c */ /* 0x000fe40003f86270 */
[----:B------:R-:W-:Y:S02]  /*5510*/  FSEL R190, R190, -INF , !P3 ;  /* 0xff800000bebe7808 */ /* 0x000fe40005800000 */
[----:B------:R-:W-:Y:S02]  /*5520*/  FSEL R180, R180, -INF , !P2 ;  /* 0xff800000b4b47808 */ /* 0x000fe40005000000 */
[----:B------:R-:W-:Y:S02]  /*5530*/  FMNMX3.FTZ R17, R17, R182, R192, !PT ;  /* 0x000000b611117276 */ /* 0x000fe400078100c0 */
[----:B------:R-:W-:-:S02]  /*5540*/  FSEL R176, R176, -INF , !P4 ;  /* 0xff800000b0b07808 */ /* 0x000fc40006000000 */
[----:B------:R-:W-:Y:S02]  /*5550*/  FMNMX3.FTZ R7, R17, R190, R180, !PT ;  /* 0x000000be11077276 */ /* 0x000fe400078100b4 */
[----:B-1----:R-:W-:Y:S02]  /*5560*/  FMNMX.FTZ R5, R5, R22, !PT ;  /* 0x0000001605057209 */ /* 0x002fe40007810000 */
[----:B------:R-:W-:-:S03]  /*5570*/  FMNMX.FTZ R7, R176, R7, !PT ;  /* 0x00000007b0077209 */ /* 0x000fc60007810000 */
[----:B------:R-:W1:Y:S04]  /*5580*/  SHFL.BFLY PT, R132, R5, 0x1, 0x1f ;  /* 0x0c201f0005847f89 */ /* 0x000e6800000e0000 */
[----:B------:R-:W2:Y:S01]  /*5590*/  SHFL.BFLY PT, R22, R7, 0x2, 0x1f ;  /* 0x0c401f0007167f89 */ /* 0x000ea200000e0000 */
[----:B-1----:R-:W-:Y:S02]  /*55a0*/  FMNMX.FTZ R132, R5, R132, !PT ;  /* 0x0000008405847209 */ /* 0x002fe40007810000 */
[----:B--2---:R-:W-:-:S03]  /*55b0*/  FMNMX.FTZ R22, R7, R22, !PT ;  /* 0x0000001607167209 */ /* 0x004fc60007810000 */
[C---:B---3--:R-:W-:Y:S01]  /*55c0*/  FMUL.FTZ R181, R132.reuse, UR4 ;  /* 0x0000000484b57c20 */ /* 0x048fe20008410000 */
[----:B------:R-:W-:Y:S01]  /*55d0*/  FSETP.NEU.FTZ.AND P2, PT, R132, -INF , PT ;  /* 0xff8000008400780b */ /* 0x000fe20003f5d000 */
[----:B------:R-:W1:Y:S03]  /*55e0*/  SHFL.BFLY PT, R3, R22, 0x1, 0x1f ;  /* 0x0c201f0016037f89 */ /* 0x000e6600000e0000 */
[----:B------:R-:W-:-:S05]  /*55f0*/  FSEL R181, R181, RZ, P2 ;  /* 0x000000ffb5b57208 */ /* 0x000fca0001000000 */
[--C-:B------:R-:W-:Y:S01]  /*5600*/  FFMA.FTZ R166, R72, UR4, -R181.reuse ;  /* 0x0000000448a67c23 */ /* 0x100fe200080108b5 */
[--C-:B------:R-:W-:Y:S01]  /*5610*/  FFMA.FTZ R163, R32, UR4, -R181.reuse ;  /* 0x0000000420a37c23 */ /* 0x100fe200080108b5 */
[--C-:B------:R-:W-:Y:S01]  /*5620*/  FFMA.FTZ R162, R30, UR4, -R181.reuse ;  /* 0x000000041ea27c23 */ /* 0x100fe200080108b5 */
[--C-:B------:R-:W-:Y:S01]  /*5630*/  FFMA.FTZ R159, R34, UR4, -R181.reuse ;  /* 0x00000004229f7c23 */ /* 0x100fe200080108b5 */
[--C-:B------:R-:W-:Y:S01]  /*5640*/  FFMA.FTZ R157, R6, UR4, -R181.reuse ;  /* 0x00000004069d7c23 */ /* 0x100fe200080108b5 */
[--C-:B------:R-:W-:Y:S01]  /*5650*/  FFMA.FTZ R154, R4, UR4, -R181.reuse ;  /* 0x00000004049a7c23 */ /* 0x100fe200080108b5 */
[----:B------:R-:W-:Y:S01]  /*5660*/  MUFU.EX2 R166, R166 ;  /* 0x000000a600a67308 */ /* 0x000fe20000000800 */
[----:B------:R-:W-:Y:S01]  /*5670*/  LDSM.16.MT88.4 R4, [R167+0x10000] ;  /* 0x01000000a704783b */ /* 0x000fe20000004200 */
[--C-:B------:R-:W-:Y:S01]  /*5680*/  FFMA.FTZ R158, R18, UR4, -R181.reuse ;  /* 0x00000004129e7c23 */ /* 0x100fe200080108b5 */
[--C-:B------:R-:W-:Y:S01]  /*5690*/  FFMA.FTZ R153, R16, UR4, -R181.reuse ;  /* 0x0000000410997c23 */ /* 0x100fe200080108b5 */
[--C-:B------:R-:W-:Y:S01]  /*56a0*/  FFMA.FTZ R171, R178, UR4, -R181.reuse ;  /* 0x00000004b2ab7c23 */ /* 0x100fe200080108b5 */
[----:B------:R-:W-:Y:S01]  /*56b0*/  LDSM.16.MT88.4 R16, [R170+0xe800] ;  /* 0x00e80000aa10783b */ /* 0x000fe20000004200 */
[--C-:B------:R-:W-:Y:S01]  /*56c0*/  FFMA.FTZ R169, R216, UR4, -R181.reuse ;  /* 0x00000004d8a97c23 */ /* 0x100fe200080108b5 */
[--C-:B------:R-:W-:Y:S01]  /*56d0*/  FFMA.FTZ R172, R172, UR4, -R181.reuse ;  /* 0x00000004acac7c23 */ /* 0x100fe200080108b5 */
[----:B------:R-:W2:Y:S01]  /*56e0*/  MUFU.EX2 R163, R163 ;  /* 0x000000a300a37308 */ /* 0x000ea20000000800 */
[----:B------:R-:W-:Y:S01]  /*56f0*/  LDSM.16.MT88.4 R32, [R177+0x10800] ;  /* 0x01080000b120783b */ /* 0x000fe20000004200 */
[--C-:B------:R-:W-:Y:S01]  /*5700*/  FFMA.FTZ R174, R174, UR4, -R181.reuse ;  /* 0x00000004aeae7c23 */ /* 0x100fe200080108b5 */
[--C-:B------:R-:W-:Y:S01]  /*5710*/  FFMA.FTZ R183, R208, UR4, -R181.reuse ;  /* 0x00000004d0b77c23 */ /* 0x100fe200080108b5 */
[----:B-1----:R-:W-:Y:S01]  /*5720*/  FMNMX.FTZ R3, R22, R3, !PT ;  /* 0x0000000316037209 */ /* 0x002fe20007810000 */
[--C-:B------:R-:W-:Y:S01]  /*5730*/  FFMA.FTZ R204, R204, UR4, -R181.reuse ;  /* 0x00000004cccc7c23 */ /* 0x100fe200080108b5 */
[--C-:B------:R-:W-:Y:S01]  /*5740*/  FFMA.FTZ R191, R196, UR4, -R181.reuse ;  /* 0x00000004c4bf7c23 */ /* 0x100fe200080108b5 */
[----:B------:R-:W-:Y:S01]  /*5750*/  FFMA.FTZ R194, R194, UR4, -R181 ;  /* 0x00000004c2c27c23 */ /* 0x000fe200080108b5 */
[C---:B------:R-:W-:Y:S01]  /*5760*/  FSETP.NEU.FTZ.AND P2, PT, R3.reuse, -INF , PT ;  /* 0xff8000000300780b */ /* 0x040fe20003f5d000 */
[----:B------:R-:W-:Y:S01]  /*5770*/  FMUL.FTZ R175, R3, UR4 ;  /* 0x0000000403af7c20 */ /* 0x000fe20008410000 */
[----:B------:R-:W-:Y:S01]  /*5780*/  MUFU.EX2 R162, R162 ;  /* 0x000000a200a27308 */ /* 0x000fe20000000800 */
[----:B------:R-:W-:-:S03]  /*5790*/  IMAD.MOV.U32 R208, RZ, RZ, -0x1 ;  /* 0xffffffffffd07424 */ /* 0x000fc600078e00ff */
[----:B------:R-:W-:Y:S02]  /*57a0*/  FSEL R175, R175, RZ, P2 ;  /* 0x000000ffafaf7208 */ /* 0x000fe40001000000 */
[----:B--2---:R-:W-:Y:S02]  /*57b0*/  F2FP.BF16.F32.PACK_AB R96, R163, R166 ;  /* 0x000000a6a360723e */ /* 0x004fe400000010ff */
[----:B------:R-:W1:Y:S01]  /*57c0*/  MUFU.EX2 R159, R159 ;  /* 0x0000009f009f7308 */ /* 0x000e620000000800 */
[--C-:B------:R-:W-:Y:S01]  /*57d0*/  FFMA.FTZ R168, R74, UR4, -R175.reuse ;  /* 0x000000044aa87c23 */ /* 0x100fe200080108af */
[--C-:B------:R-:W-:Y:S01]  /*57e0*/  FFMA.FTZ R165, R28, UR4, -R175.reuse ;  /* 0x000000041ca57c23 */ /* 0x100fe200080108af */
[--C-:B------:R-:W-:Y:S01]  /*57f0*/  FFMA.FTZ R164, R26, UR4, -R175.reuse ;  /* 0x000000041aa47c23 */ /* 0x100fe200080108af */
[--C-:B------:R-:W-:Y:S01]  /*5800*/  FFMA.FTZ R161, R20, UR4, -R175.reuse ;  /* 0x0000000414a17c23 */ /* 0x100fe200080108af */
[----:B------:R-:W2:Y:S01]  /*5810*/  LDSM.16.MT88.4 R72, [R187+0x10000] ;  /* 0x01000000bb48783b */ /* 0x000ea20000004200 */
[--C-:B------:R-:W-:Y:S01]  /*5820*/  FFMA.FTZ R156, R14, UR4, -R175.reuse ;  /* 0x000000040e9c7c23 */ /* 0x100fe200080108af */
[--C-:B------:R-:W-:Y:S01]  /*5830*/  FFMA.FTZ R155, R12, UR4, -R175.reuse ;  /* 0x000000040c9b7c23 */ /* 0x100fe200080108af */
[----:B------:R-:W-:Y:S01]  /*5840*/  MUFU.EX2 R168, R168 ;  /* 0x000000a800a87308 */ /* 0x000fe20000000800 */
[--C-:B------:R-:W-:Y:S01]  /*5850*/  FFMA.FTZ R152, R10, UR4, -R175.reuse ;  /* 0x000000040a987c23 */ /* 0x100fe200080108af */
[--C-:B------:R-:W-:Y:S01]  /*5860*/  FFMA.FTZ R151, R8, UR4, -R175.reuse ;  /* 0x0000000408977c23 */ /* 0x100fe200080108af */
[----:B------:R-:W3:Y:S01]  /*5870*/  LDSM.16.MT88.4 R12, [R170+0xc800] ;  /* 0x00c80000aa0c783b */ /* 0x000ee20000004200 */
[--C-:B------:R-:W-:Y:S01]  /*5880*/  FFMA.FTZ R173, R146, UR4, -R175.reuse ;  /* 0x0000000492ad7c23 */ /* 0x100fe200080108af */
[--C-:B------:R-:W-:Y:S01]  /*5890*/  FFMA.FTZ R178, R144, UR4, -R175.reuse ;  /* 0x0000000490b27c23 */ /* 0x100fe200080108af */
[--C-:B------:R-:W-:Y:S01]  /*58a0*/  FFMA.FTZ R179, R214, UR4, -R175.reuse ;  /* 0x00000004d6b37c23 */ /* 0x100fe200080108af */
[----:B------:R-:W4:Y:S01]  /*58b0*/  LDSM.16.MT88.4 R8, [R187+0xe800] ;  /* 0x00e80000bb08783b */ /* 0x000f220000004200 */
[----:B------:R-:W5:Y:S01]  /*58c0*/  MUFU.EX2 R165, R165 ;  /* 0x000000a500a57308 */ /* 0x000f620000000800 */
[----:B-1----:R-:W-:Y:S01]  /*58d0*/  F2FP.BF16.F32.PACK_AB R98, R159, R162 ;  /* 0x000000a29f62723e */ /* 0x002fe200000010ff */
[--C-:B------:R-:W-:Y:S01]  /*58e0*/  FFMA.FTZ R182, R182, UR4, -R175.reuse ;  /* 0x00000004b6b67c23 */ /* 0x100fe200080108af */
[----:B------:R-:W1:Y:S01]  /*58f0*/  LDSM.16.MT88.4 R20, [R177+0xe800] ;  /* 0x00e80000b114783b */ /* 0x000e620000004200 */
[--C-:B------:R-:W-:Y:S01]  /*5900*/  FFMA.FTZ R181, R192, UR4, -R175.reuse ;  /* 0x00000004c0b57c23 */ /* 0x100fe200080108af */
[--C-:B------:R-:W-:Y:S01]  /*5910*/  FFMA.FTZ R190, R190, UR4, -R175.reuse ;  /* 0x00000004bebe7c23 */ /* 0x100fe200080108af */
[--C-:B------:R-:W-:Y:S01]  /*5920*/  FFMA.FTZ R180, R180, UR4, -R175.reuse ;  /* 0x00000004b4b47c23 */ /* 0x100fe200080108af */
[----:B------:R-:W-:Y:S01]  /*5930*/  LDSM.16.MT88.4 R28, [R187+0xc800] ;  /* 0x00c80000bb1c783b */ /* 0x000fe20000004200 */
[----:B------:R-:W-:Y:S01]  /*5940*/  MUFU.EX2 R164, R164 ;  /* 0x000000a400a47308 */ /* 0x000fe20000000800 */
[----:B------:R-:W-:Y:S01]  /*5950*/  FFMA.FTZ R211, R176, UR4, -R175 ;  /* 0x00000004b0d37c23 */ /* 0x000fe200080108af */
[----:B------:R-:W-:Y:S01]  /*5960*/  FADD.FTZ R163, R166, R163 ;  /* 0x000000a3a6a37221 */ /* 0x000fe20000010000 */
[----:B------:R-:W-:Y:S03]  /*5970*/  LDSM.16.MT88.4 R24, [R167+0xc800] ;  /* 0x00c80000a718783b */ /* 0x000fe60000004200 */
[----:B------:R-:W-:Y:S01]  /*5980*/  FADD.FTZ R162, R162, R163 ;  /* 0x000000a3a2a27221 */ /* 0x000fe20000010000 */
[----:B------:R-:W-:Y:S01]  /*5990*/  LDSM.16.MT88.4 R144, [R177+0xd000] ;  /* 0x00d00000b190783b */ /* 0x000fe20000004200 */
[----:B------:R-:W2:Y:S01]  /*59a0*/  MUFU.EX2 R161, R161 ;  /* 0x000000a100a17308 */ /* 0x000ea20000000800 */
[----:B-----5:R-:W-:Y:S01]  /*59b0*/  F2FP.BF16.F32.PACK_AB R97, R165, R168 ;  /* 0x000000a8a561723e */ /* 0x020fe200000010ff */
[----:B------:R-:W-:Y:S01]  /*59c0*/  FADD.FTZ R165, R168, R165 ;  /* 0x000000a5a8a57221 */ /* 0x000fe20000010000 */
[----:B------:R-:W-:-:S05]  /*59d0*/  FADD.FTZ R159, R159, R162 ;  /* 0x000000a29f9f7221 */ /* 0x000fca0000010000 */
[----:B------:R-:W-:Y:S08]  /*59e0*/  MUFU.EX2 R158, R158 ;  /* 0x0000009e009e7308 */ /* 0x000ff00000000800 */
[----:B------:R-:W5:Y:S01]  /*59f0*/  MUFU.EX2 R157, R157 ;  /* 0x0000009d009d7308 */ /* 0x000f620000000800 */
[----:B--2---:R-:W-:Y:S01]  /*5a00*/  F2FP.BF16.F32.PACK_AB R99, R161, R164 ;  /* 0x000000a4a163723e */ /* 0x004fe200000010ff */
        /* <DEDUP_REMOVED lines=8> */
[----:B------:R-:W2:Y:S01]  /*5a90*/  MUFU.EX2 R155, R155 ;  /* 0x0000009b009b7308 */ /* 0x000ea20000000800 */
[C---:B------:R-:W-:Y:S07]  /*5aa0*/  HMMA.16816.F32.BF16 R40, R96.reuse, R42, RZ ;  /* 0x0000002a6028723c */ /* 0x040fee00000418ff */
[----:B------:R-:W-:Y:S01]  /*5ab0*/  MUFU.EX2 R152, R152 ;  /* 0x0000009800987308 */ /* 0x000fe20000000800 */
[C---:B------:R-:W-:Y:S07]  /*5ac0*/  HMMA.16816.F32.BF16 R120, R96.reuse, R116, RZ ;  /* 0x000000746078723c */ /* 0x040fee00000418ff */
[----:B------:R-:W3:Y:S01]  /*5ad0*/  MUFU.EX2 R151, R151 ;  /* 0x0000009700977308 */ /* 0x000ee20000000800 */
        /* <DEDUP_REMOVED lines=33> */
[----:B------:R-:W-:Y:S01]  /*5cf0*/  HMMA.16816.F32.BF16 R92, R96, R4, RZ ;  /* 0x00000004605c723c */ /* 0x000fe200000418ff */
[----:B-----5:R-:W-:Y:S01]  /*5d00*/  F2FP.BF16.F32.PACK_AB R4, R157, R158 ;  /* 0x0000009e9d04723e */ /* 0x020fe200000010ff */
[----:B------:R-:W-:Y:S01]  /*5d10*/  FADD.FTZ R158, R158, R159 ;  /* 0x0000009f9e9e7221 */ /* 0x000fe20000010000 */
[----:B--2---:R-:W-:Y:S01]  /*5d20*/  F2FP.BF16.F32.PACK_AB R5, R155, R156 ;  /* 0x0000009c9b05723e */ /* 0x004fe200000010ff */
[----:B------:R-:W-:-:S02]  /*5d30*/  FADD.FTZ R156, R156, R161 ;  /* 0x000000a19c9c7221 */ /* 0x000fc40000010000 */
[----:B------:R-:W-:Y:S02]  /*5d40*/  FADD.FTZ R157, R157, R158 ;  /* 0x0000009e9d9d7221 */ /* 0x000fe40000010000 */
[----:B------:R-:W-:Y:S01]  /*5d50*/  HMMA.16816.F32.BF16 R96, R96, R6, RZ ;  /* 0x000000066060723c */ /* 0x000fe200000418ff */
[----:B------:R-:W-:Y:S01]  /*5d60*/  F2FP.BF16.F32.PACK_AB R6, R153, R154 ;  /* 0x0000009a9906723e */ /* 0x000fe200000010ff */
[----:B------:R-:W-:Y:S01]  /*5d70*/  FADD.FTZ R155, R155, R156 ;  /* 0x0000009c9b9b7221 */ /* 0x000fe20000010000 */
[----:B---3--:R-:W-:-:S07]  /*5d80*/  F2FP.BF16.F32.PACK_AB R7, R151, R152 ;  /* 0x000000989707723e */ /* 0x008fce00000010ff */
[C---:B------:R-:W-:Y:S08]  /*5d90*/  HMMA.16816.F32.BF16 R112, R4.reuse, R12, R112 ;  /* 0x0000000c0470723c */ /* 0x040ff00000041870 */
[C---:B------:R-:W-:Y:S01]  /*5da0*/  HMMA.16816.F32.BF16 R108, R4.reuse, R14, R108 ;  /* 0x0000000e046c723c */ /* 0x040fe2000004186c */
[----:B------:R-:W2:Y:S07]  /*5db0*/  LDSM.16.MT88.4 R12, [R187+0x10800] ;  /* 0x01080000bb0c783b */ /* 0x000eae0000004200 */
[C---:B----4-:R-:W-:Y:S08]  /*5dc0*/  HMMA.16816.F32.BF16 R36, R4.reuse, R8, R36 ;  /* 0x000000080424723c */ /* 0x050ff00000041824 */
        /* <DEDUP_REMOVED lines=175> */
[-C--:B------:R-:W-:Y:S02]  /*68c0*/  IMAD R6, R9, R148.reuse, RZ ;  /* 0x0000009409067224 */ /* 0x080fe400078e02ff */
[----:B------:R-:W-:-:S04]  /*68d0*/  IMAD.WIDE.U32 R8, R5, R148, RZ ;  /* 0x0000009405087225 */ /* 0x000fc800078e00ff */
[----:B------:R-:W-:-:S04]  /*68e0*/  IMAD R6, R5, R149, R6 ;  /* 0x0000009505067224 */ /* 0x000fc800078e0206 */
[----:B------:R-:W-:Y:S01]  /*68f0*/  IMAD.IADD R9, R9, 0x1, R6 ;  /* 0x0000000109097824 */ /* 0x000fe200078e0206 */
[----:B---3--:R-:W-:-:S04]  /*6900*/  IADD3 R4, PT, PT, R7, -R4, RZ ;  /* 0x8000000407047210 */ /* 0x008fc80007ffe0ff */
[----:B------:R-:W-:Y:S01]  /*6910*/  SHF.R.S32.HI R5, RZ, 0x1f, R4 ;  /* 0x0000001fff057819 */ /* 0x000fe20000011404 */
[----:B--2---:R-:W-:-:S04]  /*6920*/  IMAD.WIDE.U32 R8, R4, UR6, R8 ;  /* 0x0000000604087c25 */ /* 0x004fc8000f8e0008 */
[----:B------:R-:W-:Y:S01]  /*6930*/  IMAD R5, R5, UR6, RZ ;  /* 0x0000000605057c24 */ /* 0x000fe2000f8e02ff */
[----:B------:R-:W-:-:S03]  /*6940*/  LEA R200, P2, R8, R200, 0x1 ;  /* 0x000000c808c87211 */ /* 0x000fc600078408ff */
[----:B------:R-:W-:-:S05]  /*6950*/  IMAD R5, R4, UR7, R5 ;  /* 0x0000000704057c24 */ /* 0x000fca000f8e0205 */
[----:B------:R-:W-:-:S04]  /*6960*/  IADD3 R5, PT, PT, R9, R5, RZ ;  /* 0x0000000509057210 */ /* 0x000fc80007ffe0ff */
[----:B------:R-:W-:Y:S01]  /*6970*/  LEA.HI.X R199, R8, R199, R5, 0x1, P2 ;  /* 0x000000c708c77211 */ /* 0x000fe200010f0c05 */
[----:B------:R-:W-:Y:S06]  /*6980*/  BRA `(.L_x_565) ;  /* 0x00000000001c7947 */ /* 0x000fec0003800000 */
.L_x_564:
[----:B------:R-:W-:Y:S01]  /*6990*/  UMOV UR4, URZ ;  /* 0x000000ff00047c82 */ /* 0x000fe20008000000 */
[----:B------:R-:W-:Y:S01]  /*69a0*/  IMAD.SHL.U32 R4, R148, 0x40, RZ ;  /* 0x0000004094047824 */ /* 0x000fe200078e00ff */
[----:B------:R-:W-:-:S05]  /*69b0*/  IADD3 R5, P2, PT, RZ, -UR4, RZ ;  /* 0x80000004ff057c10 */ /* 0x000fca000ff5e0ff */
[----:B------:R-:W-:-:S05]  /*69c0*/  IMAD.X R4, RZ, RZ, ~R4, P2 ;  /* 0x000000ffff047224 */ /* 0x000fca00010e0e04 */
[----:B------:R-:W-:-:S04]  /*69d0*/  SHF.R.S64 R5, R5, 0x1f, R4 ;  /* 0x0000001f05057819 */ /* 0x000fc80000001004 */
[----:B------:R-:W-:-:S04]  /*69e0*/  IADD3 R200, P2, PT, R5, R200, RZ ;  /* 0x000000c805c87210 */ /* 0x000fc80007f5e0ff */
[----:B------:R-:W-:-:S09]  /*69f0*/  LEA.HI.X.SX32 R199, R4, R199, 0x1, P2 ;  /* 0x000000c704c77211 */ /* 0x000fd200010f0eff */
.L_x_565:
        /* <DEDUP_REMOVED lines=10> */
[----:B------:R-:W-:Y:S01]  /*6aa0*/  IADD3 R10, P2, PT, R9, R8, RZ ;  /* 0x00000008090a7210 */ /* 0x000fe20007f5e0ff */
[----:B------:R-:W-:Y:S01]  /*6ab0*/  IMAD.X R9, R4, 0x1, R7, P6 ;  /* 0x0000000104097824 */ /* 0x000fe200030e0607 */
[----:B------:R-:W-:-:S02]  /*6ac0*/  LOP3.LUT R185, R185, 0x7c00, RZ, 0xc0, !PT ;  /* 0x00007c00b9b97812 */ /* 0x000fc400078ec0ff */
[----:B------:R-:W-:Y:S01]  /*6ad0*/  LOP3.LUT R5, R188, 0x8, RZ, 0xc0, !PT ;  /* 0x00000008bc057812 */ /* 0x000fe200078ec0ff */
[----:B------:R-:W-:Y:S01]  /*6ae0*/  IMAD.X R11, R4, 0x1, R9, P2 ;  /* 0x00000001040b7824 */ /* 0x000fe200010e0609 */
[----:B------:R-:W-:Y:S02]  /*6af0*/  LOP3.LUT R150, R185, 0x200, R150, 0xf8, !PT ;  /* 0x00000200b9967812 */ /* 0x000fe400078ef896 */
[----:B-1----:R-:W-:Y:S02]  /*6b00*/  ISETP.GE.AND P5, PT, R184, UR4, PT ;  /* 0x00000004b8007c0c */ /* 0x002fe4000bfa6270 */
[----:B------:R-:W-:Y:S02]  /*6b10*/  ISETP.GE.AND P4, PT, R212, UR4, PT ;  /* 0x00000004d4007c0c */ /* 0x000fe4000bf86270 */
[----:B------:R-:W-:Y:S01]  /*6b20*/  ISETP.GE.AND P3, PT, R210, UR4, PT ;  /* 0x00000004d2007c0c */ /* 0x000fe2000bf66270 */
[----:B------:R-:W1:Y:S01]  /*6b30*/  LDCU UR4, c[0x0][0x50c] ;  /* 0x0000a180ff0477ac */ /* 0x000e620008000800 */
[----:B------:R-:W-:-:S02]  /*6b40*/  LOP3.LUT R5, R150, R138, R5, 0xf6, !PT ;  /* 0x0000008a96057212 */ /* 0x000fc400078ef605 */
[----:B------:R-:W-:-:S05]  /*6b50*/  SEL R190, R190, 0xffffffe0, !P1 ;  /* 0xffffffe0bebe7807 */ /* 0x000fca0004800000 */
[--C-:B------:R-:W-:Y:S02]  /*6b60*/  @!P5 IMAD.MOV.U32 R201, RZ, RZ, R199.reuse ;  /* 0x000000ffffc9d224 */ /* 0x100fe400078e00c7 */
[C---:B------:R-:W-:Y:S02]  /*6b70*/  IMAD.IADD R138, R137.reuse, 0x1, R190 ;  /* 0x00000001898a7824 */ /* 0x040fe400078e02be */
[----:B------:R-:W-:Y:S01]  /*6b80*/  @!P3 IMAD.MOV.U32 R12, RZ, RZ, R200 ;  /* 0x000000ffff0cb224 */ /* 0x000fe200078e00c8 */
[----:B------:R-:W-:Y:S01]  /*6b90*/  @!PT LDS RZ, [RZ] ;  /* 0x00000000fffff984 */ /* 0x000fe20000000800 */
[----:B------:R-:W-:Y:S01]  /*6ba0*/  @!PT LDS RZ, [RZ] ;  /* 0x00000000fffff984 */ /* 0x000fe20000000800 */
[----:B------:R-:W-:Y:S01]  /*6bb0*/  @!PT LDS RZ, [RZ] ;  /* 0x00000000fffff984 */ /* 0x000fe20000000800 */
[----:B------:R2:W-:Y:S01]  /*6bc0*/  @!P5 LDGSTS.E.BYPASS.LTC128B.128 [R215+0xc000], desc[UR16][R200.64] ;  /* 0x0c000000c8d7dfae */ /* 0x0005e2000b981a10 */
[--C-:B------:R-:W-:Y:S02]  /*6bd0*/  @!P3 IMAD.MOV.U32 R13, RZ, RZ, R199.reuse ;  /* 0x000000ffff0db224 */ /* 0x100fe400078e00c7 */
[----:B------:R-:W-:Y:S01]  /*6be0*/  IMAD.IADD R137, R137, 0x1, R160 ;  /* 0x0000000189897824 */ /* 0x000fe200078e02a0 */
[----:B------:R-:W-:Y:S01]  /*6bf0*/  @P5 STS.128 [R215+0xc000], RZ ;  /* 0x00c000ffd7005388 */ /* 0x000fe20000000c00 */
[----:B--2---:R-:W-:-:S05]  /*6c00*/  @!P4 IMAD.MOV.U32 R201, RZ, RZ, R199 ;  /* 0x000000ffffc9c224 */ /* 0x004fca00078e00c7 */
        /* <DEDUP_REMOVED lines=18> */
[----:B------:R-:W-:Y:S01]  /*6d30*/  @!P4 LDGSTS.E.BYPASS.LTC128B.128 [R215+0xe800], desc[UR16][R6.64+0x80] ;  /* 0x0e80008006d7cfae */ /* 0x000fe2000b981a10 */
[----:B--2---:R-:W-:-:S03]  /*6d40*/  LEA R201, R5, UR5, 0x1 ;  /* 0x0000000505c97c11 */ /* 0x004fc6000f8e08ff */
[----:B------:R-:W-:Y:S04]  /*6d50*/  @P4 STS.128 [R215+0xe800], RZ ;  /* 0x00e800ffd7004388 */ /* 0x000fe80000000c00 */
[----:B------:R-:W-:Y:S01]  /*6d60*/  @!PT LDS RZ, [RZ] ;  /* 0x00000000fffff984 */ /* 0x000fe20000000800 */
[----:B------:R-:W-:Y:S01]  /*6d70*/  @!PT LDS RZ, [RZ] ;  /* 0x00000000fffff984 */ /* 0x000fe20000000800 */
[----:B------:R-:W-:Y:S01]  /*6d80*/  @!PT LDS RZ, [RZ] ;  /* 0x00000000fffff984 */ /* 0x000fe20000000800 */
[----:B------:R-:W-:Y:S01]  /*6d90*/  @!P3 LDGSTS.E.BYPASS.LTC128B.128 [R215+0x10800], desc[UR16][R6.64+0x100] ;  /* 0x1080010006d7bfae */ /* 0x000fe2000b981a10 */
[--C-:B------:R-:W-:Y:S02]  /*6da0*/  IMAD.IADD R193, R190, 0x1, R201.reuse ;  /* 0x00000001bec17824 */ /* 0x100fe400078e02c9 */
[----:B------:R-:W-:Y:S01]  /*6db0*/  IMAD.IADD R191, R160, 0x1, R201 ;  /* 0x00000001a0bf7824 */ /* 0x000fe200078e02c9 */
[----:B------:R-:W-:Y:S03]  /*6dc0*/  @P3 STS.128 [R215+0x10800], RZ ;  /* 0x010800ffd7003388 */ /* 0x000fe60000000c00 */
[C---:B------:R-:W-:Y:S01]  /*6dd0*/  IMAD.IADD R192, R190.reuse, 0x1, R191 ;  /* 0x00000001bec07824 */ /* 0x040fe200078e02bf */
[----:B------:R-:W-:Y:S01]  /*6de0*/  @!PT LDS RZ, [RZ] ;  /* 0x00000000fffff984 */ /* 0x000fe20000000800 */
[----:B------:R-:W-:Y:S01]  /*6df0*/  @!PT LDS RZ, [RZ] ;  /* 0x00000000fffff984 */ /* 0x000fe20000000800 */
[----:B------:R-:W-:Y:S01]  /*6e00*/  @!PT LDS RZ, [RZ] ;  /* 0x00000000fffff984 */ /* 0x000fe20000000800 */
[----:B------:R-:W-:Y:S01]  /*6e10*/  @!P5 LDGSTS.E.BYPASS.LTC128B.128 [R215+0xd000], desc[UR16][R8.64] ;  /* 0x0d00000008d7dfae */ /* 0x000fe2000b981a10 */
[----:B------:R-:W-:-:S03]  /*6e20*/  IMAD.IADD R190, R190, 0x1, R137 ;  /* 0x00000001bebe7824 */ /* 0x000fc600078e0289 */
        /* <DEDUP_REMOVED lines=28> */
[----:B------:R-:W4:Y:S04]  /*6ff0*/  LDSM.16.M88.4 R140, [R189+UR5+0x6800] ;  /* 0x00680005bd8c783b */ /* 0x000f280008000200 */
[----:B------:R-:W5:Y:S04]  /*7000*/  LDSM.16.M88.4 R28, [R189+UR5+0x7000] ;  /* 0x00700005bd1c783b */ /* 0x000f680008000200 */
[----:B------:R-:W1:Y:S04]  /*7010*/  LDSM.16.M88.4 R168, [R189+UR5+0x7800] ;  /* 0x00780005bda8783b */ /* 0x000e680008000200 */
[----:B--2---:R-:W-:Y:S04]  /*7020*/  LDSM.16.M88.4 R8, [R193] ;  /* 0x00000000c108783b */ /* 0x004fe80000000200 */
[----:B------:R-:W2:Y:S04]  /*7030*/  LDSM.16.M88.4 R164, [R138+0x6000] ;  /* 0x006000008aa4783b */ /* 0x000ea80000000200 */
[----:B------:R-:W2:Y:S04]  /*7040*/  LDSM.16.M88.4 R156, [R138+0x6800] ;  /* 0x006800008a9c783b */ /* 0x000ea80000000200 */
[----:B------:R-:W2:Y:S04]  /*7050*/  LDSM.16.M88.4 R20, [R138+0x7000] ;  /* 0x007000008a14783b */ /* 0x000ea80000000200 */
[----:B------:R-:W2:Y:S04]  /*7060*/  LDSM.16.M88.4 R12, [R138+0x7800] ;  /* 0x007800008a0c783b */ /* 0x000ea80000000200 */
[----:B------:R-:W-:Y:S01]  /*7070*/  LDSM.16.M88.4 R16, [R191] ;  /* 0x00000000bf10783b */ /* 0x000fe20000000200 */
[C---:B---3--:R-:W-:Y:S03]  /*7080*/  HMMA.16816.F32.BF16 R152, R176.reuse, R148, RZ ;  /* 0x00000094b098723c */ /* 0x048fe600000418ff */
[----:B------:R-:W3:Y:S04]  /*7090*/  LDSM.16.M88.4 R4, [R137+0x6000] ;  /* 0x006000008904783b */ /* 0x000ee80000000200 */
[----:B------:R-:W3:Y:S01]  /*70a0*/  LDSM.16.M88.4 R160, [R137+0x6800] ;  /* 0x0068000089a0783b */ /* 0x000ee20000000200 */
[C---:B----4-:R-:W-:Y:S03]  /*70b0*/  HMMA.16816.F32.BF16 R144, R176.reuse, R140, RZ ;  /* 0x0000008cb090723c */ /* 0x050fe600000418ff */
[----:B------:R-:W-:Y:S04]  /*70c0*/  LDSM.16.M88.4 R180, [R192] ;  /* 0x00000000c0b4783b */ /* 0x000fe80000000200 */
[----:B------:R-:W-:Y:S01]  /*70d0*/  LDSM.16.M88.4 R216, [R190+0x7800] ;  /* 0x00780000bed8783b */ /* 0x000fe20000000200 */
[C---:B------:R-:W-:Y:S03]  /*70e0*/  HMMA.16816.F32.BF16 R148, R176.reuse, R150, RZ ;  /* 0x00000096b094723c */ /* 0x040fe600000418ff */
[----:B------:R-:W-:Y:S04]  /*70f0*/  LDSM.16.M88.4 R172, [R201+0x2000] ;  /* 0x00200000c9ac783b */ /* 0x000fe80000000200 */
[----:B------:R-:W0:Y:S01]  /*7100*/  LDGDEPBAR ;  /* 0x00000000000079af */ /* 0x000e220000000000 */
[C---:B------:R-:W-:Y:S08]  /*7110*/  HMMA.16816.F32.BF16 R140, R176.reuse, R142, RZ ;  /* 0x0000008eb08c723c */ /* 0x040ff000000418ff */
[C---:B-----5:R-:W-:Y:S08]  /*7120*/  HMMA.16816.F32.BF16 R32, R176.reuse, R28, RZ ;  /* 0x0000001cb020723c */ /* 0x060ff000000418ff */
[C---:B------:R-:W-:Y:S08]  /*7130*/  HMMA.16816.F32.BF16 R28, R176.reuse, R30, RZ ;  /* 0x0000001eb01c723c */ /* 0x040ff000000418ff */
[C---:B-1----:R-:W-:Y:S08]  /*7140*/  HMMA.16816.F32.BF16 R24, R176.reuse, R168, RZ ;  /* 0x000000a8b018723c */ /* 0x042ff000000418ff */
[----:B------:R-:W-:Y:S01]  /*7150*/  HMMA.16816.F32.BF16 R176, R176, R170, RZ ;  /* 0x000000aab0b0723c */ /* 0x000fe200000418ff */
[----:B------:R-:W-:Y:S07]  /*7160*/  LDSM.16.M88.4 R168, [R189+UR5+0x8000] ;  /* 0x00800005bda8783b */ /* 0x000fee0008000200 */
[C---:B--2---:R-:W-:Y:S08]  /*7170*/  HMMA.16816.F32.BF16 R152, R8.reuse, R164, R152 ;  /* 0x000000a40898723c */ /* 0x044ff00000041898 */
[C---:B------:R-:W-:Y:S01]  /*7180*/  HMMA.16816.F32.BF16 R148, R8.reuse, R166, R148 ;  /* 0x000000a60894723c */ /* 0x040fe20000041894 */
[----:B------:R-:W-:Y:S07]  /*7190*/  LDSM.16.M88.4 R164, [R189+UR5+0x8800] ;  /* 0x00880005bda4783b */ /* 0x000fee0008000200 */
[C---:B------:R-:W-:Y:S08]  /*71a0*/  HMMA.16816.F32.BF16 R144, R8.reuse, R156, R144 ;  /* 0x0000009c0890723c */ /* 0x040ff00000041890 */
[C---:B------:R-:W-:Y:S01]  /*71b0*/  HMMA.16816.F32.BF16 R140, R8.reuse, R158, R140 ;  /* 0x0000009e088c723c */ /* 0x040fe2000004188c */
[----:B------:R-:W1:Y:S07]  /*71c0*/  LDSM.16.M88.4 R156, [R137+0x7000] ;  /* 0x00700000899c783b */ /* 0x000e6e0000000200 */
[C---:B------:R-:W-:Y:S08]  /*71d0*/  HMMA.16816.F32.BF16 R32, R8.reuse, R20, R32 ;  /* 0x000000140820723c */ /* 0x040ff00000041820 */
[C---:B------:R-:W-:Y:S01]  /*71e0*/  HMMA.16816.F32.BF16 R28, R8.reuse, R22, R28 ;  /* 0x00000016081c723c */ /* 0x040fe2000004181c */
[----:B------:R-:W2:Y:S07]  /*71f0*/  LDSM.16.M88.4 R20, [R137+0x7800] ;  /* 0x007800008914783b */ /* 0x000eae0000000200 */
[C---:B------:R-:W-:Y:S08]  /*7200*/  HMMA.16816.F32.BF16 R24, R8.reuse, R12, R24 ;  /* 0x0000000c0818723c */ /* 0x040ff00000041818 */
[----:B------:R-:W-:Y:S01]  /*7210*/  HMMA.16816.F32.BF16 R176, R8, R14, R176 ;  /* 0x0000000e08b0723c */ /* 0x000fe200000418b0 */
[----:B------:R-:W4:Y:S04]  /*7220*/  LDSM.16.M88.4 R12, [R190+0x6000] ;  /* 0x00600000be0c783b */ /* 0x000f280000000200 */
[----:B------:R-:W5:Y:S03]  /*7230*/  LDSM.16.M88.4 R8, [R190+0x6800] ;  /* 0x00680000be08783b */ /* 0x000f660000000200 */
[C---:B---3--:R-:W-:Y:S08]  /*7240*/  HMMA.16816.F32.BF16 R152, R16.reuse, R4, R152 ;  /* 0x000000041098723c */ /* 0x048ff00000041898 */
[C---:B------:R-:W-:Y:S01]  /*7250*/  HMMA.16816.F32.BF16 R148, R16.reuse, R6, R148 ;  /* 0x000000061094723c */ /* 0x040fe20000041894 */
[----:B------:R-:W3:Y:S07]  /*7260*/  LDSM.16.M88.4 R4, [R190+0x7000] ;  /* 0x00700000be04783b */ /* 0x000eee0000000200 */
[C---:B------:R-:W-:Y:S08]  /*7270*/  HMMA.16816.F32.BF16 R144, R16.reuse, R160, R144 ;  /* 0x000000a01090723c */ /* 0x040ff00000041890 */
[C---:B------:R-:W-:Y:S01]  /*7280*/  HMMA.16816.F32.BF16 R140, R16.reuse, R162, R140 ;  /* 0x000000a2108c723c */ /* 0x040fe2000004188c */
[----:B------:R-:W3:Y:S07]  /*7290*/  LDSM.16.M88.4 R160, [R189+UR5+0x9000] ;  /* 0x00900005bda0783b */ /* 0x000eee0008000200 */
[C---:B-1----:R-:W-:Y:S08]  /*72a0*/  HMMA.16816.F32.BF16 R32, R16.reuse, R156, R32 ;  /* 0x0000009c1020723c */ /* 0x042ff00000041820 */
[C---:B------:R-:W-:Y:S01]  /*72b0*/  HMMA.16816.F32.BF16 R28, R16.reuse, R158, R28 ;  /* 0x0000009e101c723c */ /* 0x040fe2000004181c */
[----:B------:R-:W1:Y:S07]  /*72c0*/  LDSM.16.M88.4 R156, [R189+UR5+0x9800] ;  /* 0x00980005bd9c783b */ /* 0x000e6e0008000200 */
[C---:B--2---:R-:W-:Y:S08]  /*72d0*/  HMMA.16816.F32.BF16 R24, R16.reuse, R20, R24 ;  /* 0x000000141018723c */ /* 0x044ff00000041818 */
[----:B------:R-:W-:Y:S01]  /*72e0*/  HMMA.16816.F32.BF16 R176, R16, R22, R176 ;  /* 0x0000001610b0723c */ /* 0x000fe200000418b0 */
[----:B------:R-:W-:Y:S04]  /*72f0*/  LDSM.16.M88.4 R20, [R193+0x2000] ;  /* 0x00200000c114783b */ /* 0x000fe80000000200 */
[----:B------:R-:W-:Y:S03]  /*7300*/  LDSM.16.M88.4 R16, [R138+0x8000] ;  /* 0x008000008a10783b */ /* 0x000fe60000000200 */
[C---:B----4-:R-:W-:Y:S08]  /*7310*/  HMMA.16816.F32.BF16 R152, R180.reuse, R12, R152 ;  /* 0x0000000cb498723c */ /* 0x050ff00000041898 */
[C---:B------:R-:W-:Y:S01]  /*7320*/  HMMA.16816.F32.BF16 R148, R180.reuse, R14, R148 ;  /* 0x0000000eb494723c */ /* 0x040fe20000041894 */
[----:B------:R-:W2:Y:S07]  /*7330*/  LDSM.16.M88.4 R12, [R138+0x8800] ;  /* 0x008800008a0c783b */ /* 0x000eae0000000200 */
[C---:B-----5:R-:W-:Y:S08]  /*7340*/  HMMA.16816.F32.BF16 R144, R180.reuse, R8, R144 ;  /* 0x00000008b490723c */ /* 0x060ff00000041890 */
[C---:B------:R-:W-:Y:S01]  /*7350*/  HMMA.16816.F32.BF16 R140, R180.reuse, R10, R140 ;  /* 0x0000000ab48c723c */ /* 0x040fe2000004188c */
[----:B------:R-:W4:Y:S07]  /*7360*/  LDSM.16.M88.4 R8, [R138+0x9000] ;  /* 0x009000008a08783b */ /* 0x000f2e0000000200 */
[C---:B---3--:R-:W-:Y:S08]  /*7370*/  HMMA.16816.F32.BF16 R32, R180.reuse, R4, R32 ;  /* 0x00000004b420723c */ /* 0x048ff00000041820 */
[C---:B------:R-:W-:Y:S01]  /*7380*/  HMMA.16816.F32.BF16 R28, R180.reuse, R6, R28 ;  /* 0x00000006b41c723c */ /* 0x040fe2000004181c */
[----:B------:R-:W3:Y:S07]  /*7390*/  LDSM.16.M88.4 R4, [R138+0x9800] ;  /* 0x009800008a04783b */ /* 0x000eee0000000200 */
[C---:B------:R-:W-:Y:S08]  /*73a0*/  HMMA.16816.F32.BF16 R24, R180.reuse, R216, R24 ;  /* 0x000000d8b418723c */ /* 0x040ff00000041818 */
[----:B------:R-:W-:Y:S08]  /*73b0*/  HMMA.16816.F32.BF16 R176, R180, R218, R176 ;  /* 0x000000dab4b0723c */ /* 0x000ff000000418b0 */
[C---:B------:R-:W-:Y:S08]  /*73c0*/  HMMA.16816.F32.BF16 R152, R172.reuse, R168, R152 ;  /* 0x000000a8ac98723c */ /* 0x040ff00000041898 */
[C---:B------:R-:W-:Y:S08]  /*73d0*/  HMMA.16816.F32.BF16 R148, R172.reuse, R170, R148 ;  /* 0x000000aaac94723c */ /* 0x040ff00000041894 */
[C---:B------:R-:W-:Y:S08]  /*73e0*/  HMMA.16816.F32.BF16 R144, R172.reuse, R164, R144 ;  /* 0x000000a4ac90723c */ /* 0x040ff00000041890 */
[C---:B------:R-:W-:Y:S08]  /*73f0*/  HMMA.16816.F32.BF16 R140, R172.reuse, R166, R140 ;  /* 0x000000a6ac8c723c */ /* 0x040ff0000004188c */
[C---:B------:R-:W-:Y:S08]  /*7400*/  HMMA.16816.F32.BF16 R32, R172.reuse, R160, R32 ;  /* 0x000000a0ac20723c */ /* 0x040ff00000041820 */
[C---:B------:R-:W-:Y:S01]  /*7410*/  HMMA.16816.F32.BF16 R164, R172.reuse, R162, R28 ;  /* 0x000000a2aca4723c */ /* 0x040fe2000004181c */
[----:B------:R-:W-:Y:S04]  /*7420*/  LDSM.16.M88.4 R160, [R191+0x2000] ;  /* 0x00200000bfa0783b */ /* 0x000fe80000000200 */
[----:B------:R-:W-:Y:S03]  /*7430*/  LDSM.16.M88.4 R28, [R137+0x8000] ;  /* 0x00800000891c783b */ /* 0x000fe60000000200 */
[C---:B-1----:R-:W-:Y:S01]  /*7440*/  HMMA.16816.F32.BF16 R168, R172.reuse, R156, R24 ;  /* 0x0000009caca8723c */ /* 0x042fe20000041818 */
[----:B------:R-:W1:Y:S07]  /*7450*/  LDSM.16.M88.4 R24, [R137+0x8800] ;  /* 0x008800008918783b */ /* 0x000e6e0000000200 */
[----:B------:R-:W-:Y:S01]  /*7460*/  HMMA.16816.F32.BF16 R176, R172, R158, R176 ;  /* 0x0000009eacb0723c */ /* 0x000fe200000418b0 */
[----:B------:R-:W-:Y:S04]  /*7470*/  LDSM.16.M88.4 R156, [R190+0x9000] ;  /* 0x00900000be9c783b */ /* 0x000fe80000000200 */
[----:B------:R-:W-:Y:S03]  /*7480*/  LDSM.16.M88.4 R172, [R190+0x9800] ;  /* 0x00980000beac783b */ /* 0x000fe60000000200 */
[C---:B--2---:R-:W-:Y:S08]  /*7490*/  HMMA.16816.F32.BF16 R144, R20.reuse, R12, R144 ;  /* 0x0000000c1490723c */ /* 0x044ff00000041890 */
[C---:B------:R-:W-:Y:S01]  /*74a0*/  HMMA.16816.F32.BF16 R140, R20.reuse, R14, R140 ;  /* 0x0000000e148c723c */ /* 0x040fe2000004188c */
[----:B------:R-:W-:Y:S07]  /*74b0*/  LDSM.16.M88.4 R12, [R192+0x2000] ;  /* 0x00200000c00c783b */ /* 0x000fee0000000200 */
[C---:B----4-:R-:W-:Y:S08]  /*74c0*/  HMMA.16816.F32.BF16 R32, R20.reuse, R8, R32 ;  /* 0x000000081420723c */ /* 0x050ff00000041820 */
[C---:B------:R-:W-:Y:S01]  /*74d0*/  HMMA.16816.F32.BF16 R164, R20.reuse, R10, R164 ;  /* 0x0000000a14a4723c */ /* 0x040fe200000418a4 */
[----:B------:R-:W2:Y:S07]  /*74e0*/  LDSM.16.M88.4 R8, [R137+0x9000] ;  /* 0x009000008908783b */ /* 0x000eae0000000200 */
[C---:B---3--:R-:W-:Y:S08]  /*74f0*/  HMMA.16816.F32.BF16 R168, R20.reuse, R4, R168 ;  /* 0x0000000414a8723c */ /* 0x048ff000000418a8 */
[C---:B------:R-:W-:Y:S01]  /*7500*/  HMMA.16816.F32.BF16 R176, R20.reuse, R6, R176 ;  /* 0x0000000614b0723c */ /* 0x040fe200000418b0 */
[----:B------:R-:W3:Y:S07]  /*7510*/  LDSM.16.M88.4 R4, [R190+0x8000] ;  /* 0x00800000be04783b */ /* 0x000eee0000000200 */
[C---:B------:R-:W-:Y:S08]  /*7520*/  HMMA.16816.F32.BF16 R152, R20.reuse, R16, R152 ;  /* 0x000000101498723c */ /* 0x040ff00000041898 */
[----:B------:R-:W-:Y:S01]  /*7530*/  HMMA.16816.F32.BF16 R148, R20, R18, R148 ;  /* 0x000000121494723c */ /* 0x000fe20000041894 */
[----:B------:R-:W4:Y:S04]  /*7540*/  LDSM.16.M88.4 R20, [R137+0x9800] ;  /* 0x009800008914783b */ /* 0x000f280000000200 */
[----:B------:R-:W5:Y:S03]  /*7550*/  LDSM.16.M88.4 R16, [R190+0x8800] ;  /* 0x00880000be10783b */ /* 0x000f660000000200 */
[C---:B-1----:R-:W-:Y:S08]  /*7560*/  HMMA.16816.F32.BF16 R144, R160.reuse, R24, R144 ;  /* 0x00000018a090723c */ /* 0x042ff00000041890 */
[C---:B------:R-:W-:Y:S08]  /*7570*/  HMMA.16816.F32.BF16 R152, R160.reuse, R28, R152 ;  /* 0x0000001ca098723c */ /* 0x040ff00000041898 */
[C---:B------:R-:W-:Y:S01]  /*7580*/  HMMA.16816.F32.BF16 R148, R160.reuse, R30, R148 ;  /* 0x0000001ea094723c */ /* 0x040fe20000041894 */
[----:B------:R-:W-:Y:S07]  /*7590*/  LDSM.16.M88.4 R28, [R201+0x4000] ;  /* 0x00400000c91c783b */ /* 0x000fee0000000200 */
[C---:B------:R-:W-:Y:S01]  /*75a0*/  HMMA.16816.F32.BF16 R140, R160.reuse, R26, R140 ;  /* 0x0000001aa08c723c */ /* 0x040fe2000004188c */
[----:B------:R-:W1:Y:S07]  /*75b0*/  LDSM.16.M88.4 R24, [R189+UR5+0xa000] ;  /* 0x00a00005bd18783b */ /* 0x000e6e0008000200 */
[C---:B--2---:R-:W-:Y:S08]  /*75c0*/  HMMA.16816.F32.BF16 R32, R160.reuse, R8, R32 ;  /* 0x00000008a020723c */ /* 0x044ff00000041820 */
[----:B------:R-:W-:Y:S01]  /*75d0*/  HMMA.16816.F32.BF16 R164, R160, R10, R164 ;  /* 0x0000000aa0a4723c */ /* 0x000fe200000418a4 */
[----:B------:R-:W-:Y:S07]  /*75e0*/  LDSM.16.M88.4 R8, [R138+0xa000] ;  /* 0x00a000008a08783b */ /* 0x000fee0000000200 */
[C---:B---3--:R-:W-:Y:S01]  /*75f0*/  HMMA.16816.F32.BF16 R180, R12.reuse, R4, R152 ;  /* 0x000000040cb4723c */ /* 0x048fe20000041898 */
[----:B------:R-:W2:Y:S07]  /*7600*/  LDSM.16.M88.4 R152, [R193+0x4000] ;  /* 0x00400000c198783b */ /* 0x000eae0000000200 */
[----:B------:R-:W-:Y:S01]  /*7610*/  HMMA.16816.F32.BF16 R148, R12, R6, R148 ;  /* 0x000000060c94723c */ /* 0x000fe20000041894 */
[----:B------:R-:W-:Y:S07]  /*7620*/  LDSM.16.M88.4 R4, [R137+0xa000] ;  /* 0x00a000008904783b */ /* 0x000fee0000000200 */
[C---:B----4-:R-:W-:Y:S08]  /*7630*/  HMMA.16816.F32.BF16 R168, R160.reuse, R20, R168 ;  /* 0x00000014a0a8723c */ /* 0x050ff000000418a8 */
[----:B------:R-:W-:Y:S01]  /*7640*/  HMMA.16816.F32.BF16 R176, R160, R22, R176 ;  /* 0x00000016a0b0723c */ /* 0x000fe200000418b0 */
[----:B------:R-:W3:Y:S04]  /*7650*/  LDSM.16.M88.4 R20, [R189+UR5+0xa800] ;  /* 0x00a80005bd14783b */ /* 0x000ee80008000200 */
[----:B------:R-:W-:Y:S03]  /*7660*/  LDSM.16.M88.4 R160, [R190+0xb000] ;  /* 0x00b00000bea0783b */ /* 0x000fe60000000200 */
[C---:B-----5:R-:W-:Y:S08]  /*7670*/  HMMA.16816.F32.BF16 R144, R12.reuse, R16, R144 ;  /* 0x000000100c90723c */ /* 0x060ff00000041890 */
[----:B------:R-:W-:Y:S01]  /*7680*/  HMMA.16816.F32.BF16 R140, R12, R18, R140 ;  /* 0x000000120c8c723c */ /* 0x000fe2000004188c */
[----:B------:R-:W4:Y:S07]  /*7690*/  LDSM.16.M88.4 R16, [R191+0x4000] ;  /* 0x00400000bf10783b */ /* 0x000f2e0000000200 */
[C---:B-1----:R-:W-:Y:S08]  /*76a0*/  HMMA.16816.F32.BF16 R180, R28.reuse, R24, R180 ;  /* 0x000000181cb4723c */ /* 0x042ff000000418b4 */
[----:B------:R-:W-:Y:S01]  /*76b0*/  HMMA.16816.F32.BF16 R148, R28, R26, R148 ;  /* 0x0000001a1c94723c */ /* 0x000fe20000041894 */
[----:B------:R-:W-:Y:S07]  /*76c0*/  LDSM.16.M88.4 R24, [R190+0xa000] ;  /* 0x00a00000be18783b */ /* 0x000fee0000000200 */
[C---:B------:R-:W-:Y:S08]  /*76d0*/  HMMA.16816.F32.BF16 R32, R12.reuse, R156, R32 ;  /* 0x0000009c0c20723c */ /* 0x040ff00000041820 */
[C---:B------:R-:W-:Y:S01]  /*76e0*/  HMMA.16816.F32.BF16 R164, R12.reuse, R158, R164 ;  /* 0x0000009e0ca4723c */ /* 0x040fe200000418a4 */
[----:B------:R-:W-:Y:S07]  /*76f0*/  LDSM.16.M88.4 R156, [R192+0x4000] ;  /* 0x00400000c09c783b */ /* 0x000fee0000000200 */
[C---:B------:R-:W-:Y:S08]  /*7700*/  HMMA.16816.F32.BF16 R168, R12.reuse, R172, R168 ;  /* 0x000000ac0ca8723c */ /* 0x040ff000000418a8 */
[----:B------:R-:W-:Y:S01]  /*7710*/  HMMA.16816.F32.BF16 R176, R12, R174, R176 ;  /* 0x000000ae0cb0723c */ /* 0x000fe200000418b0 */
[----:B------:R-:W1:Y:S07]  /*7720*/  LDSM.16.M88.4 R12, [R138+0xa800] ;  /* 0x00a800008a0c783b */ /* 0x000e6e0000000200 */
[C---:B--2---:R-:W-:Y:S08]  /*7730*/  HMMA.16816.F32.BF16 R180, R152.reuse, R8, R180 ;  /* 0x0000000898b4723c */ /* 0x044ff000000418b4 */
[----:B------:R-:W-:Y:S01]  /*7740*/  HMMA.16816.F32.BF16 R148, R152, R10, R148 ;  /* 0x0000000a9894723c */ /* 0x000fe20000041894 */
[----:B------:R-:W2:Y:S07]  /*7750*/  LDSM.16.M88.4 R8, [R137+0xa800] ;  /* 0x00a800008908783b */ /* 0x000eae0000000200 */
[----:B---3--:R-:W-:Y:S08]  /*7760*/  HMMA.16816.F32.BF16 R144, R28, R20, R144 ;  /* 0x000000141c90723c */ /* 0x008ff00000041890 */
[----:B----4-:R-:W-:Y:S08]  /*7770*/  HMMA.16816.F32.BF16 R180, R16, R4, R180 ;  /* 0x0000000410b4723c */ /* 0x010ff000000418b4 */
[----:B------:R-:W-:Y:S01]  /*7780*/  HMMA.16816.F32.BF16 R140, R28, R22, R140 ;  /* 0x000000161c8c723c */ /* 0x000fe2000004188c */
[----:B------:R-:W-:Y:S07]  /*7790*/  LDSM.16.M88.4 R20, [R190+0xa800] ;  /* 0x00a80000be14783b */ /* 0x000fee0000000200 */
[----:B------:R-:W-:Y:S01]  /*77a0*/  HMMA.16816.F32.BF16 R148, R16, R6, R148 ;  /* 0x000000061094723c */ /* 0x000fe20000041894 */
[----:B------:R-:W3:Y:S07]  /*77b0*/  LDSM.16.M88.4 R4, [R189+UR5+0xb000] ;  /* 0x00b00005bd04783b */ /* 0x000eee0008000200 */
[C---:B-1----:R-:W-:Y:S08]  /*77c0*/  HMMA.16816.F32.BF16 R144, R152.reuse, R12, R144 ;  /* 0x0000000c9890723c */ /* 0x042ff00000041890 */
[----:B------:R-:W-:Y:S01]  /*77d0*/  HMMA.16816.F32.BF16 R140, R152, R14, R140 ;  /* 0x0000000e988c723c */ /* 0x000fe2000004188c */
[----:B------:R-:W1:Y:S07]  /*77e0*/  LDSM.16.M88.4 R12, [R138+0xb000] ;  /* 0x00b000008a0c783b */ /* 0x000e6e0000000200 */
[C---:B------:R-:W-:Y:S08]  /*77f0*/  HMMA.16816.F32.BF16 R180, R156.reuse, R24, R180 ;  /* 0x000000189cb4723c */ /* 0x040ff000000418b4 */
[----:B------:R-:W-:Y:S01]  /*7800*/  HMMA.16816.F32.BF16 R148, R156, R26, R148 ;  /* 0x0000001a9c94723c */ /* 0x000fe20000041894 */
[----:B------:R-:W4:Y:S07]  /*7810*/  LDSM.16.M88.4 R24, [R189+UR5+0xb800] ;  /* 0x00b80005bd18783b */ /* 0x000f2e0008000200 */
[----:B--2---:R-:W-:Y:S03]  /*7820*/  HMMA.16816.F32.BF16 R144, R16, R8, R144 ;  /* 0x000000081090723c */ /* 0x004fe60000041890 */
[----:B------:R-:W-:Y:S01]  /*7830*/  FMUL.FTZ R172, R180, UR4 ;  /* 0x00000004b4ac7c20 */ /* 0x000fe20008410000 */
[----:B------:R-:W-:Y:S01]  /*7840*/  FMUL.FTZ R174, R182, UR4 ;  /* 0x00000004b6ae7c20 */ /* 0x000fe20008410000 */
[----:B------:R-:W-:Y:S01]  /*7850*/  FMUL.FTZ R173, R181, UR4 ;  /* 0x00000004b5ad7c20 */ /* 0x000fe20008410000 */
[----:B------:R-:W-:-:S02]  /*7860*/  FMUL.FTZ R175, R183, UR4 ;  /* 0x00000004b7af7c20 */ /* 0x000fc40008410000 */
[----:B------:R-:W-:Y:S01]  /*7870*/  HMMA.16816.F32.BF16 R140, R16, R10, R140 ;  /* 0x0000000a108c723c */ /* 0x000fe2000004188c */
[----:B------:R-:W2:Y:S01]  /*7880*/  LDSM.16.M88.4 R8, [R137+0xb000] ;  /* 0x00b000008908783b */ /* 0x000ea20000000200 */
[----:B------:R-:W5:Y:S01]  /*7890*/  MUFU.TANH R172, R172 ;  /* 0x000000ac00ac7308 */ /* 0x000f620000002400 */
[----:B------:R-:W-:-:S05]  /*78a0*/  FMUL.FTZ R148, R148, UR4 ;  /* 0x0000000494947c20 */ /* 0x000fca0008410000 */
[C---:B---3--:R-:W-:Y:S02]  /*78b0*/  HMMA.16816.F32.BF16 R32, R28.reuse, R4, R32 ;  /* 0x000000041c20723c */ /* 0x048fe40000041820 */
[----:B------:R-:W3:Y:S06]  /*78c0*/  MUFU.TANH R174, R174 ;  /* 0x000000ae00ae7308 */ /* 0x000eec0000002400 */
[----:B------:R-:W-:Y:S01]  /*78d0*/  HMMA.16816.F32.BF16 R164, R28, R6, R164 ;  /* 0x000000061ca4723c */ /* 0x000fe200000418a4 */
[----:B------:R-:W5:Y:S01]  /*78e0*/  LDSM.16.M88.4 R4, [R138+0xb800] ;  /* 0x00b800008a04783b */ /* 0x000f620000000200 */
[----:B------:R-:W3:Y:S06]  /*78f0*/  MUFU.TANH R173, R173 ;  /* 0x000000ad00ad7308 */ /* 0x000eec0000002400 */
[----:B------:R-:W-:Y:S01]  /*7900*/  HMMA.16816.F32.BF16 R144, R156, R20, R144 ;  /* 0x000000149c90723c */ /* 0x000fe20000041890 */
[----:B------:R-:W-:Y:S01]  /*7910*/  FMUL.FTZ R21, R150, UR4 ;  /* 0x0000000496157c20 */ /* 0x000fe20008410000 */
[----:B------:R-:W3:Y:S01]  /*7920*/  MUFU.TANH R175, R175 ;  /* 0x000000af00af7308 */ /* 0x000ee20000002400 */
[----:B------:R-:W-:Y:S01]  /*7930*/  FMUL.FTZ R20, R149, UR4 ;  /* 0x0000000495147c20 */ /* 0x000fe20008410000 */
[----:B------:R-:W-:-:S04]  /*7940*/  FMUL.FTZ R149, R151, UR4 ;  /* 0x0000000497957c20 */ /* 0x000fc80008410000 */
[C---:B-1----:R-:W-:Y:S02]  /*7950*/  HMMA.16816.F32.BF16 R32, R152.reuse, R12, R32 ;  /* 0x0000000c9820723c */ /* 0x042fe40000041820 */
[----:B------:R-:W1:Y:S06]  /*7960*/  MUFU.TANH R148, R148 ;  /* 0x0000009400947308 */ /* 0x000e6c0000002400 */
[----:B------:R-:W-:Y:S01]  /*7970*/  HMMA.16816.F32.BF16 R164, R152, R14, R164 ;  /* 0x0000000e98a4723c */ /* 0x000fe200000418a4 */
[----:B------:R-:W3:Y:S01]  /*7980*/  LDSM.16.M88.4 R12, [R137+0xb800] ;  /* 0x00b80000890c783b */ /* 0x000ee20000000200 */
[----:B------:R-:W1:Y:S01]  /*7990*/  MUFU.TANH R21, R21 ;  /* 0x0000001500157308 */ /* 0x000e620000002400 */
[----:B------:R-:W-:Y:S01]  /*79a0*/  FMUL.FTZ R144, R144, UR4 ;  /* 0x0000000490907c20 */ /* 0x000fe20008410000 */
[----:B------:R-:W-:Y:S01]  /*79b0*/  FMUL.FTZ R146, R146, UR4 ;  /* 0x0000000492927c20 */ /* 0x000fe20008410000 */
[----:B------:R-:W-:-:S03]  /*79c0*/  FMUL.FTZ R145, R145, UR4 ;  /* 0x0000000491917c20 */ /* 0x000fc60008410000 */
[----:B----4-:R-:W-:Y:S02]  /*79d0*/  HMMA.16816.F32.BF16 R168, R28, R24, R168 ;  /* 0x000000181ca8723c */ /* 0x010fe400000418a8 */
[----:B------:R-:W4:Y:S06]  /*79e0*/  MUFU.TANH R20, R20 ;  /* 0x0000001400147308 */ /* 0x000f2c0000002400 */
[C---:B--2---:R-:W-:Y:S02]  /*79f0*/  HMMA.16816.F32.BF16 R32, R16.reuse, R8, R32 ;  /* 0x000000081020723c */ /* 0x044fe40000041820 */
[----:B------:R-:W2:Y:S06]  /*7a00*/  MUFU.TANH R149, R149 ;  /* 0x0000009500957308 */ /* 0x000eac0000002400 */
[----:B------:R-:W-:Y:S01]  /*7a10*/  HMMA.16816.F32.BF16 R164, R16, R10, R164 ;  /* 0x0000000a10a4723c */ /* 0x000fe200000418a4 */
[----:B------:R-:W1:Y:S01]  /*7a20*/  LDSM.16.M88.4 R8, [R190+0xb800] ;  /* 0x00b80000be08783b */ /* 0x000e620000000200 */
[----:B------:R-:W2:Y:S01]  /*7a30*/  MUFU.TANH R209, R144 ;  /* 0x0000009000d17308 */ /* 0x000ea20000002400 */
[----:B------:R-:W-:-:S05]  /*7a40*/  DEPBAR.LE SB0, 0x0 ;  /* 0x000080000000791a */ /* 0x000fca0000000000 */
[----:B-----5:R-:W-:Y:S01]  /*7a50*/  HMMA.16816.F32.BF16 R168, R152, R4, R168 ;  /* 0x0000000498a8723c */ /* 0x020fe200000418a8 */
[----:B------:R-:W-:Y:S01]  /*7a60*/  IMAD.SHL.U32 R4, R0, 0x40, RZ ;  /* 0x0000004000047824 */ /* 0x000fe200078e00ff */
[----:B------:R-:W5:Y:S01]  /*7a70*/  MUFU.TANH R201, R146 ;  /* 0x0000009200c97308 */ /* 0x000f620000002400 */
[----:B------:R-:W-:-:S05]  /*7a80*/  IMAD.SHL.U32 R5, R186, 0x2, RZ ;  /* 0x00000002ba057824 */ /* 0x000fca00078e00ff */
[----:B------:R-:W-:Y:S01]  /*7a90*/  HMMA.16816.F32.BF16 R176, R28, R26, R176 ;  /* 0x0000001a1cb0723c */ /* 0x000fe200000418b0 */
[----:B------:R-:W-:Y:S01]  /*7aa0*/  LOP3.LUT R4, R4, 0x6, R5, 0xf8, !PT ;  /* 0x0000000604047812 */ /* 0x000fe200078ef805 */
[----:B------:R-:W5:Y:S04]  /*7ab0*/  MUFU.TANH R205, R145 ;  /* 0x0000009100cd7308 */ /* 0x000f680000002400 */
[----:B------:R-:W-:Y:S02]  /*7ac0*/  VIADD R5, R4, 0xffffff80 ;  /* 0xffffff8004057836 */ /* 0x000fe40000000000 */
[----:B------:R-:W-:Y:S01]  /*7ad0*/  HMMA.16816.F32.BF16 R140, R156, R22, R140 ;  /* 0x000000169c8c723c */ /* 0x000fe2000004188c */
[----:B------:R-:W-:Y:S02]  /*7ae0*/  FMUL.FTZ R22, R147, UR4 ;  /* 0x0000000493167c20 */ /* 0x000fe40008410000 */
[----:B------:R-:W-:-:S02]  /*7af0*/  ISETP.GE.AND P2, PT, R5, R133, PT ;  /* 0x000000850500720c */ /* 0x000fc40003f46270 */
[----:B------:R-:W-:Y:S02]  /*7b00*/  ISETP.GE.AND P6, PT, R5, R2, PT ;  /* 0x000000020500720c */ /* 0x000fe40003fc6270 */
[----:B------:R-:W-:Y:S01]  /*7b10*/  FSEL R25, R172, -INF , !P2 ;  /* 0xff800000ac197808 */ /* 0x000fe20005000000 */
[----:B---3--:R-:W-:Y:S01]  /*7b20*/  HMMA.16816.F32.BF16 R168, R16, R12, R168 ;  /* 0x0000000c10a8723c */ /* 0x008fe200000418a8 */
[----:B------:R-:W-:Y:S01]  /*7b30*/  FSEL R5, R174, -INF , !P6 ;  /* 0xff800000ae057808 */ /* 0x000fe20007000000 */
[----:B------:R-:W3:Y:S06]  /*7b40*/  MUFU.TANH R22, R22 ;  /* 0x0000001600167308 */ /* 0x000eec0000002400 */
[----:B------:R-:W-:Y:S01]  /*7b50*/  HMMA.16816.F32.BF16 R176, R152, R6, R176 ;  /* 0x0000000698b0723c */ /* 0x000fe200000418b0 */
[----:B------:R-:W-:-:S02]  /*7b60*/  VIADD R7, R4, 0xffffff81 ;  /* 0xffffff8104077836 */ /* 0x000fc40000000000 */
[----:B------:R-:W-:Y:S02]  /*7b70*/  VIADD R6, R4, 0xffffff88 ;  /* 0xffffff8804067836 */ /* 0x000fe40000000000 */
[----:B------:R-:W-:Y:S01]  /*7b80*/  FMUL.FTZ R140, R140, UR4 ;  /* 0x000000048c8c7c20 */ /* 0x000fe20008410000 */
[----:B------:R-:W-:Y:S01]  /*7b90*/  FMUL.FTZ R142, R142, UR4 ;  /* 0x000000048e8e7c20 */ /* 0x000fe20008410000 */
[-C--:B------:R-:W-:Y:S01]  /*7ba0*/  ISETP.GE.AND P2, PT, R7, R133.reuse, PT ;  /* 0x000000850700720c */ /* 0x080fe20003f46270 */
[----:B------:R-:W-:Y:S01]  /*7bb0*/  FMUL.FTZ R23, R141, UR4 ;  /* 0x000000048d177c20 */ /* 0x000fe20008410000 */
[----:B------:R-:W-:Y:S01]  /*7bc0*/  ISETP.GE.AND P6, PT, R7, R2, PT ;  /* 0x000000020700720c */ /* 0x000fe20003fc6270 */
[----:B------:R-:W-:Y:S01]  /*7bd0*/  HMMA.16816.F32.BF16 R32, R156, R160, R32 ;  /* 0x000000a09c20723c */ /* 0x000fe20000041820 */
[----:B------:R-:W-:Y:S01]  /*7be0*/  FSEL R13, R173, -INF , !P2 ;  /* 0xff800000ad0d7808 */ /* 0x000fe20005000000 */
[----:B------:R-:W3:Y:S01]  /*7bf0*/  MUFU.TANH R203, R140 ;  /* 0x0000008c00cb7308 */ /* 0x000ee20000002400 */
[----:B------:R-:W-:Y:S01]  /*7c00*/  FSEL R7, R175, -INF , !P6 ;  /* 0xff800000af077808 */ /* 0x000fe20007000000 */
[----:B------:R-:W-:Y:S01]  /*7c10*/  FMUL.FTZ R143, R143, UR4 ;  /* 0x000000048f8f7c20 */ /* 0x000fe20008410000 */
[----:B------:R-:W-:-:S02]  /*7c20*/  ISETP.GE.AND P2, PT, R6, R133, PT ;  /* 0x000000850600720c */ /* 0x000fc40003f46270 */
[-C--:B------:R-:W-:Y:S01]  /*7c30*/  ISETP.GE.AND P6, PT, R6, R2.reuse, PT ;  /* 0x000000020600720c */ /* 0x080fe20003fc6270 */
[----:B-1----:R-:W-:Y:S01]  /*7c40*/  HMMA.16816.F32.BF16 R168, R156, R8, R168 ;  /* 0x000000089ca8723c */ /* 0x002fe200000418a8 */
[----:B------:R-:W-:Y:S01]  /*7c50*/  VIADD R8, R4, 0xffffff89 ;  /* 0xffffff8904087836 */ /* 0x000fe20000000000 */
[----:B------:R-:W-:Y:S01]  /*7c60*/  FSEL R29, R148, -INF , !P2 ;  /* 0xff800000941d7808 */ /* 0x000fe20005000000 */
[----:B------:R-:W-:Y:S01]  /*7c70*/  VIADD R6, R4, 0xffffff90 ;  /* 0xffffff9004067836 */ /* 0x000fe20000000000 */
[----:B------:R-:W-:Y:S01]  /*7c80*/  FSEL R27, R21, -INF , !P6 ;  /* 0xff800000151b7808 */ /* 0x000fe20007000000 */
[----:B------:R-:W1:Y:S01]  /*7c90*/  MUFU.TANH R147, R142 ;  /* 0x0000008e00937308 */ /* 0x000e620000002400 */
[-C--:B------:R-:W-:Y:S01]  /*7ca0*/  ISETP.GE.AND P2, PT, R8, R133.reuse, PT ;  /* 0x000000850800720c */ /* 0x080fe20003f46270 */
[----:B------:R-:W-:Y:S01]  /*7cb0*/  VIADD R9, R4, 0xffffff98 ;  /* 0xffffff9804097836 */ /* 0x000fe20000000000 */
[-C--:B------:R-:W-:Y:S01]  /*7cc0*/  ISETP.GE.AND P6, PT, R8, R2.reuse, PT ;  /* 0x000000020800720c */ /* 0x080fe20003fc6270 */
[----:B------:R-:W-:Y:S01]  /*7cd0*/  HMMA.16816.F32.BF16 R176, R16, R14, R176 ;  /* 0x0000000e10b0723c */ /* 0x000fe200000418b0 */
[----:B----4-:R-:W-:Y:S01]  /*7ce0*/  FSEL R31, R20, -INF , !P2 ;  /* 0xff800000141f7808 */ /* 0x010fe20005000000 */
[----:B------:R-:W-:Y:S01]  /*7cf0*/  VIADD R8, R4, 0xffffff91 ;  /* 0xffffff9104087836 */ /* 0x000fe20000000000 */
[----:B--2---:R-:W-:Y:S01]  /*7d00*/  FSEL R21, R149, -INF , !P6 ;  /* 0xff80000095157808 */ /* 0x004fe20007000000 */
[----:B------:R-:W2:Y:S01]  /*7d10*/  MUFU.TANH R23, R23 ;  /* 0x0000001700177308 */ /* 0x000ea20000002400 */
[-C--:B------:R-:W-:Y:S01]  /*7d20*/  ISETP.GE.AND P2, PT, R6, R133.reuse, PT ;  /* 0x000000850600720c */ /* 0x080fe20003f46270 */
[----:B------:R-:W-:Y:S01]  /*7d30*/  FMUL.FTZ R32, R32, UR4 ;  /* 0x0000000420207c20 */ /* 0x000fe20008410000 */
[-C--:B------:R-:W-:Y:S01]  /*7d40*/  ISETP.GE.AND P6, PT, R6, R2.reuse, PT ;  /* 0x000000020600720c */ /* 0x080fe20003fc6270 */
[C---:B------:R-:W-:Y:S01]  /*7d50*/  HMMA.16816.F32.BF16 R164, R156.reuse, R162, R164 ;  /* 0x000000a29ca4723c */ /* 0x040fe200000418a4 */
[----:B------:R-:W-:Y:S01]  /*7d60*/  FSEL R209, R209, -INF , !P2 ;  /* 0xff800000d1d17808 */ /* 0x000fe20005000000 */
[----:B------:R-:W-:Y:S01]  /*7d70*/  FMUL.FTZ R34, R34, UR4 ;  /* 0x0000000422227c20 */ /* 0x000fe20008410000 */
[----:B-----5:R-:W-:Y:S01]  /*7d80*/  FSEL R201, R201, -INF , !P6 ;  /* 0xff800000c9c97808 */ /* 0x020fe20007000000 */
[----:B------:R-:W4:Y:S01]  /*7d90*/  MUFU.TANH R145, R143 ;  /* 0x0000008f00917308 */ /* 0x000f220000002400 */
[CC--:B------:R-:W-:Y:S01]  /*7da0*/  ISETP.GE.AND P2, PT, R8.reuse, R133.reuse, PT ;  /* 0x000000850800720c */ /* 0x0c0fe20003f46270 */
[----:B------:R-:W-:Y:S01]  /*7db0*/  FMUL.FTZ R33, R33, UR4 ;  /* 0x0000000421217c20 */ /* 0x000fe20008410000 */
[-C--:B------:R-:W-:Y:S01]  /*7dc0*/  ISETP.GE.AND P6, PT, R8, R2.reuse, PT ;  /* 0x000000020800720c */ /* 0x080fe20003fc6270 */
[----:B------:R-:W-:Y:S01]  /*7dd0*/  VIADD R8, R4, 0xffffff99 ;  /* 0xffffff9904087836 */ /* 0x000fe20000000000 */
[----:B------:R-:W-:Y:S01]  /*7de0*/  FSEL R205, R205, -INF , !P2 ;  /* 0xff800000cdcd7808 */ /* 0x000fe20005000000 */
[----:B------:R-:W-:Y:S01]  /*7df0*/  FMUL.FTZ R35, R35, UR4 ;  /* 0x0000000423237c20 */ /* 0x000fe20008410000 */
[----:B---3--:R-:W-:Y:S01]  /*7e00*/  FSEL R175, R22, -INF , !P6 ;  /* 0xff80000016af7808 */ /* 0x008fe20007000000 */
[----:B------:R-:W3:Y:S01]  /*7e10*/  MUFU.TANH R193, R32 ;  /* 0x0000002000c17308 */ /* 0x000ee20000002400 */
[CC--:B------:R-:W-:Y:S01]  /*7e20*/  ISETP.GE.AND P2, PT, R9.reuse, R133.reuse, PT ;  /* 0x000000850900720c */ /* 0x0c0fe20003f46270 */
[----:B------:R-:W-:Y:S01]  /*7e30*/  VIADD R14, R4, 0xffffffa0 ;  /* 0xffffffa0040e7836 */ /* 0x000fe20000000000 */
[-C--:B------:R-:W-:Y:S01]  /*7e40*/  ISETP.GE.AND P6, PT, R9, R2.reuse, PT ;  /* 0x000000020900720c */ /* 0x080fe20003fc6270 */
[----:B------:R-:W-:Y:S01]  /*7e50*/  FMUL.FTZ R12, R168, UR4 ;  /* 0x00000004a80c7c20 */ /* 0x000fe20008410000 */
[----:B------:R-:W-:Y:S01]  /*7e60*/  FSEL R203, R203, -INF , !P2 ;  /* 0xff800000cbcb7808 */ /* 0x000fe20005000000 */
[----:B------:R-:W-:Y:S01]  /*7e70*/  VIADD R15, R4, 0xffffffa8 ;  /* 0xffffffa8040f7836 */ /* 0x000fe20000000000 */
[----:B-1----:R-:W-:Y:S01]  /*7e80*/  FSEL R147, R147, -INF , !P6 ;  /* 0xff80000093937808 */ /* 0x002fe20007000000 */
[----:B------:R-:W1:Y:S01]  /*7e90*/  MUFU.TANH R143, R34 ;  /* 0x00000022008f7308 */ /* 0x000e620000002400 */
[-C--:B------:R-:W-:Y:S01]  /*7ea0*/  ISETP.GE.AND P2, PT, R8, R133.reuse, PT ;  /* 0x000000850800720c */ /* 0x080fe20003f46270 */
[----:B------:R-:W-:Y:S01]  /*7eb0*/  FMUL.FTZ R164, R164, UR4 ;  /* 0x00000004a4a47c20 */ /* 0x000fe20008410000 */
[-C--:B------:R-:W-:Y:S01]  /*7ec0*/  ISETP.GE.AND P6, PT, R8, R2.reuse, PT ;  /* 0x000000020800720c */ /* 0x080fe20003fc6270 */
[----:B------:R-:W-:Y:S01]  /*7ed0*/  FMUL.FTZ R166, R166, UR4 ;  /* 0x00000004a6a67c20 */ /* 0x000fe20008410000 */
[----:B------:R-:W-:Y:S01]  /*7ee0*/  HMMA.16816.F32.BF16 R8, R156, R10, R176 ;  /* 0x0000000a9c08723c */ /* 0x000fe200000418b0 */
[----:B--2---:R-:W-:Y:S01]  /*7ef0*/  FSEL R173, R23, -INF , !P2 ;  /* 0xff80000017ad7808 */ /* 0x004fe20005000000 */
[----:B------:R-:W-:Y:S01]  /*7f00*/  FMUL.FTZ R165, R165, UR4 ;  /* 0x00000004a5a57c20 */ /* 0x000fe20008410000 */
[----:B------:R-:W2:Y:S01]  /*7f10*/  MUFU.TANH R191, R33 ;  /* 0x0000002100bf7308 */ /* 0x000ea20000002400 */
[----:B----4-:R-:W-:Y:S01]  /*7f20*/  FSEL R145, R145, -INF , !P6 ;  /* 0xff80000091917808 */ /* 0x010fe20007000000 */
[----:B------:R-:W-:Y:S01]  /*7f30*/  FMUL.FTZ R6, R167, UR4 ;  /* 0x00000004a7067c20 */ /* 0x000fe20008410000 */
[CC--:B------:R-:W-:Y:S01]  /*7f40*/  ISETP.GE.AND P2, PT, R14.reuse, R133.reuse, PT ;  /* 0x000000850e00720c */ /* 0x0c0fe20003f46270 */
[----:B------:R-:W-:Y:S01]  /*7f50*/  FMUL.FTZ R167, R169, UR4 ;  /* 0x00000004a9a77c20 */ /* 0x000fe20008410000 */
[-C--:B------:R-:W-:Y:S01]  /*7f60*/  ISETP.GE.AND P6, PT, R14, R2.reuse, PT ;  /* 0x000000020e00720c */ /* 0x080fe20003fc6270 */
[----:B------:R-:W-:Y:S01]  /*7f70*/  VIADD R14, R4, 0xffffffa1 ;  /* 0xffffffa1040e7836 */ /* 0x000fe20000000000 */
[----:B---3--:R-:W-:Y:S01]  /*7f80*/  FSEL R193, R193, -INF , !P2 ;  /* 0xff800000c1c17808 */ /* 0x008fe20005000000 */
[----:B------:R-:W3:Y:S01]  /*7f90*/  MUFU.TANH R141, R35 ;  /* 0x00000023008d7308 */ /* 0x000ee20000002400 */
[----:B-1----:R-:W-:Y:S01]  /*7fa0*/  FSEL R143, R143, -INF , !P6 ;  /* 0xff8000008f8f7808 */ /* 0x002fe20007000000 */
[----:B------:R-:W-:Y:S01]  /*7fb0*/  FMUL.FTZ R163, R170, UR4 ;  /* 0x00000004aaa37c20 */ /* 0x000fe20008410000 */
[C---:B------:R-:W-:Y:S01]  /*7fc0*/  ISETP.GE.AND P2, PT, R14.reuse, R133, PT ;  /* 0x000000850e00720c */ /* 0x040fe20003f46270 */
[----:B------:R-:W-:Y:S01]  /*7fd0*/  FMUL.FTZ R161, R171, UR4 ;  /* 0x00000004aba17c20 */ /* 0x000fe20008410000 */
[----:B------:R-:W-:Y:S01]  /*7fe0*/  ISETP.GE.AND P6, PT, R14, R2, PT ;  /* 0x000000020e00720c */ /* 0x000fe20003fc6270 */
[----:B------:R-:W-:-:S02]  /*7ff0*/  VIADD R14, R4, 0xffffffa9 ;  /* 0xffffffa9040e7836 */ /* 0x000fc40000000000 */
[----:B------:R-:W1:Y:S01]  /*8000*/  MUFU.TANH R189, R164 ;  /* 0x000000a400bd7308 */ /* 0x000e620000002400 */
[----:B--2---:R-:W-:Y:S01]  /*8010*/  FSEL R191, R191, -INF , !P2 ;  /* 0xff800000bfbf7808 */ /* 0x004fe20005000000 */
[----:B------:R-:W-:Y:S01]  /*8020*/  FMUL.FTZ R10, R10, UR4 ;  /* 0x000000040a0a7c20 */ /* 0x000fe20008410000 */
[----:B------:R-:W-:Y:S01]  /*8030*/  ISETP.GE.AND P2, PT, R15, R133, PT ;  /* 0x000000850f00720c */ /* 0x000fe20003f46270 */
[----:B------:R-:W-:Y:S01]  /*8040*/  FMUL.FTZ R9, R9, UR4 ;  /* 0x0000000409097c20 */ /* 0x000fe20008410000 */
[----:B------:R-:W-:-:S03]  /*8050*/  FMUL.FTZ R11, R11, UR4 ;  /* 0x000000040b0b7c20 */ /* 0x000fc60008410000 */
[----:B------:R-:W2:Y:S01]  /*8060*/  MUFU.TANH R181, R166 ;  /* 0x000000a600b57308 */ /* 0x000ea20000002400 */
[----:B---3--:R-:W-:Y:S02]  /*8070*/  FSEL R141, R141, -INF , !P6 ;  /* 0xff8000008d8d7808 */ /* 0x008fe40007000000 */
[----:B------:R-:W-:-:S05]  /*8080*/  ISETP.GE.AND P6, PT, R15, R2, PT ;  /* 0x000000020f00720c */ /* 0x000fca0003fc6270 */
[----:B------:R3:W4:Y:S01]  /*8090*/  MUFU.TANH R183, R165 ;  /* 0x000000a500b77308 */ /* 0x0007220000002400 */
[----:B-1----:R-:W-:Y:S02]  /*80a0*/  FSEL R189, R189, -INF , !P2 ;  /* 0xff800000bdbd7808 */ /* 0x002fe40005000000 */
[----:B------:R-:W-:-:S05]  /*80b0*/  ISETP.GE.AND P2, PT, R14, R133, PT ;  /* 0x000000850e00720c */ /* 0x000fca0003f46270 */
[----:B------:R-:W1:Y:S01]  /*80c0*/  MUFU.TANH R6, R6 ;  /* 0x0000000600067308 */ /* 0x000e620000002400 */
[----:B--2---:R-:W-:Y:S02]  /*80d0*/  FSEL R181, R181, -INF , !P6 ;  /* 0xff800000b5b57808 */ /* 0x004fe40007000000 */
[----:B------:R-:W-:Y:S01]  /*80e0*/  ISETP.GE.AND P6, PT, R14, R2, PT ;  /* 0x000000020e00720c */ /* 0x000fe20003fc6270 */
[----:B------:R-:W-:-:S04]  /*80f0*/  VIADD R14, R4, 0xffffffb0 ;  /* 0xffffffb0040e7836 */ /* 0x000fc80000000000 */
[----:B------:R-:W2:Y:S01]  /*8100*/  MUFU.TANH R12, R12 ;  /* 0x0000000c000c7308 */ /* 0x000ea20000002400 */
[----:B---3--:R-:W-:Y:S01]  /*8110*/  FMUL.FTZ R165, R8, UR4 ;  /* 0x0000000408a57c20 */ /* 0x008fe20008410000 */
[----:B----4-:R-:W-:Y:S01]  /*8120*/  FSEL R183, R183, -INF , !P2 ;  /* 0xff800000b7b77808 */ /* 0x010fe20005000000 */
[----:B------:R-:W-:Y:S01]  /*8130*/  VIADD R8, R4, 0xffffffb1 ;  /* 0xffffffb104087836 */ /* 0x000fe20000000000 */
[----:B------:R-:W-:-:S04]  /*8140*/  ISETP.GE.AND P2, PT, R14, R133, PT ;  /* 0x000000850e00720c */ /* 0x000fc80003f46270 */
[----:B------:R-:W3:Y:S01]  /*8150*/  MUFU.TANH R167, R167 ;  /* 0x000000a700a77308 */ /* 0x000ee20000002400 */
[----:B-1----:R-:W-:Y:S01]  /*8160*/  FSEL R179, R6, -INF , !P6 ;  /* 0xff80000006b37808 */ /* 0x002fe20007000000 */
[----:B------:R-:W-:Y:S01]  /*8170*/  VIADD R6, R4, 0xffffffb8 ;  /* 0xffffffb804067836 */ /* 0x000fe20000000000 */
[----:B------:R-:W-:Y:S01]  /*8180*/  ISETP.GE.AND P6, PT, R14, R2, PT ;  /* 0x000000020e00720c */ /* 0x000fe20003fc6270 */
[----:B------:R-:W-:-:S04]  /*8190*/  VIADD R4, R4, 0xffffffb9 ;  /* 0xffffffb904047836 */ /* 0x000fc80000000000 */
[----:B------:R-:W1:Y:S01]  /*81a0*/  MUFU.TANH R165, R165 ;  /* 0x000000a500a57308 */ /* 0x000e620000002400 */
[----:B--2---:R-:W-:Y:S01]  /*81b0*/  FSEL R169, R12, -INF , !P2 ;  /* 0xff8000000ca97808 */ /* 0x004fe20005000000 */
[----:B------:R-:W-:Y:S01]  /*81c0*/  BAR.SYNC.DEFER_BLOCKING 0x0 ;  /* 0x0000000000007b1d */ /* 0x000fe20000010000 */
[----:B------:R-:W-:-:S05]  /*81d0*/  ISETP.GE.AND P2, PT, R8, R133, PT ;  /* 0x000000850800720c */ /* 0x000fca0003f46270 */
[----:B------:R-:W2:Y:S01]  /*81e0*/  MUFU.TANH R159, R10 ;  /* 0x0000000a009f7308 */ /* 0x000ea20000002400 */
[----:B---3--:R-:W-:Y:S02]  /*81f0*/  FSEL R167, R167, -INF , !P2 ;  /* 0xff800000a7a77808 */ /* 0x008fe40005000000 */
[----:B------:R-:W-:-:S05]  /*8200*/  ISETP.GE.AND P2, PT, R6, R133, PT ;  /* 0x000000850600720c */ /* 0x000fca0003f46270 */
[----:B------:R-:W3:Y:S01]  /*8210*/  MUFU.TANH R163, R163 ;  /* 0x000000a300a37308 */ /* 0x000ee20000002400 */
[----:B-1----:R-:W-:Y:S02]  /*8220*/  FSEL R165, R165, -INF , !P2 ;  /* 0xff800000a5a57808 */ /* 0x002fe40005000000 */
[----:B------:R-:W-:-:S05]  /*8230*/  ISETP.GE.AND P2, PT, R6, R2, PT ;  /* 0x000000020600720c */ /* 0x000fca0003f46270 */
[----:B------:R-:W1:Y:S01]  /*8240*/  MUFU.TANH R161, R161 ;  /* 0x000000a100a17308 */ /* 0x000e620000002400 */
[----:B--2---:R-:W-:Y:S02]  /*8250*/  FSEL R159, R159, -INF , !P2 ;  /* 0xff8000009f9f7808 */ /* 0x004fe40005000000 */
[----:B------:R-:W-:-:S05]  /*8260*/  ISETP.GE.U32.AND P2, PT, R0, 0x3, PT ;  /* 0x000000030000780c */ /* 0x000fca0003f46070 */
[----:B------:R-:W2:Y:S01]  /*8270*/  MUFU.TANH R162, R9 ;  /* 0x0000000900a27308 */ /* 0x000ea20000002400 */
[----:B---3--:R-:W-:Y:S02]  /*8280*/  FSEL R163, R163, -INF , !P6 ;  /* 0xff800000a3a37808 */ /* 0x008fe40007000000 */
[----:B------:R-:W-:-:S05]  /*8290*/  ISETP.GE.AND P6, PT, R8, R2, PT ;  /* 0x000000020800720c */ /* 0x000fca0003fc6270 */
[----:B------:R-:W3:Y:S01]  /*82a0*/  MUFU.TANH R157, R11 ;  /* 0x0000000b009d7308 */ /* 0x000ee20000002400 */
[----:B-1----:R-:W-:Y:S02]  /*82b0*/  FSEL R161, R161, -INF , !P6 ;  /* 0xff800000a1a17808 */ /* 0x002fe40007000000 */
[----:B------:R-:W-:-:S04]  /*82c0*/  ISETP.GE.AND P6, PT, R4, R133, PT ;  /* 0x000000850400720c */ /* 0x000fc80003fc6270 */
[----:B--2---:R-:W-:Y:S02]  /*82d0*/  FSEL R162, R162, -INF , !P6 ;  /* 0xff800000a2a27808 */ /* 0x004fe40007000000 */
[----:B------:R-:W-:-:S04]  /*82e0*/  ISETP.GE.AND P6, PT, R4, R2, PT ;  /* 0x000000020400720c */ /* 0x000fc80003fc6270 */
[----:B---3--:R-:W-:Y:S01]  /*82f0*/  FSEL R157, R157, -INF , !P6 ;  /* 0xff8000009d9d7808 */ /* 0x008fe20007000000 */
[----:B------:R-:W-:Y:S08]  /*8300*/  @!P2 BRA `(.L_x_566) ;  /* 0x00000008003ca947 */ /* 0x000ff00003800000 */
[----:B------:R-:W-:Y:S05]  /*8310*/  BRA.U !UP1, `(.L_x_567) ;  /* 0x0000000109fc7547 */ /* 0x000fea000b800000 */
[----:B------:R-:W1:Y:S01]  /*8320*/  LDC R4, c[0x0][0x4f0] ;  /* 0x00013c00ff047b82 */ /* 0x000e620000000800 */
[----:B------:R-:W-:Y:S01]  /*8330*/  IADD3 R15, PT, PT, R136, -0x80, RZ ;  /* 0xffffff80880f7810 */ /* 0x000fe20007ffe0ff */
[----:B------:R-:W2:Y:S01]  /*8340*/  LDCU.64 UR6, c[0x0][0x3a0] ;  /* 0x00007400ff0677ac */ /* 0x000ea20008000a00 */
[----:B-1----:R-:W-:-:S04]  /*8350*/  IABS R11, R4 ;  /* 0x00000004000b7213 */ /* 0x002fc80000000000 */
[----:B------:R-:W1:Y:S08]  /*8360*/  I2F.RP R6, R11 ;  /* 0x0000000b00067306 */ /* 0x000e700000209400 */
[----:B-1----:R-:W1:Y:S02]  /*8370*/  MUFU.RCP R16, R6 ;  /* 0x0000000600107308 */ /* 0x002e640000001000 */
[----:B-1----:R-:W-:-:S06]  /*8380*/  VIADD R16, R16, 0xffffffe ;  /* 0x0ffffffe10107836 */ /* 0x002fcc0000000000 */
[----:B------:R-:W1:Y:S02]  /*8390*/  F2I.FTZ.U32.TRUNC.NTZ R17, R16 ;  /* 0x0000001000117305 */ /* 0x000e64000021f000 */
[--C-:B-1----:R-:W-:Y:S02]  /*83a0*/  IMAD.MOV R2, RZ, RZ, -R17.reuse ;  /* 0x000000ffff027224 */ /* 0x102fe400078e0a11 */
[----:B------:R-:W-:Y:S02]  /*83b0*/  IMAD.MOV.U32 R16, RZ, RZ, RZ ;  /* 0x000000ffff107224 */ /* 0x000fe400078e00ff */
        /* <DEDUP_REMOVED lines=8> */
[----:B------:R-:W-:Y:S02]  /*8440*/  IMAD.MOV R8, RZ, RZ, -R10 ;  /* 0x000000ffff087224 */ /* 0x000fe400078e0a0a */
[----:B------:R-:W-:-:S04]  /*8450*/  IMAD.HI.U32 R9, R9, R6, RZ ;  /* 0x0000000609097227 */ /* 0x000fc800078e00ff */
[----:B------:R-:W-:Y:S01]  /*8460*/  IMAD R2, R11, R8, R2 ;  /* 0x000000080b027224 */ /* 0x000fe200078e0202 */
[----:B------:R-:W-:-:S04]  /*8470*/  IADD3 R8, PT, PT, -R9, RZ, RZ ;  /* 0x000000ff09087210 */ /* 0x000fc80007ffe1ff */
[C---:B------:R-:W-:Y:S01]  /*8480*/  ISETP.GT.U32.AND P2, PT, R11.reuse, R2, PT ;  /* 0x000000020b00720c */ /* 0x040fe20003f44070 */
[----:B------:R-:W-:-:S12]  /*8490*/  IMAD R6, R11, R8, R6 ;  /* 0x000000080b067224 */ /* 0x000fd800078e0206 */
        /* <DEDUP_REMOVED lines=9> */
[----:B------:R-:W-:Y:S02]  /*8530*/  @!P2 IADD3 R10, PT, PT, -R10, RZ, RZ ;  /* 0x000000ff0a0aa210 */ /* 0x000fe40007ffe1ff */
[----:B------:R-:W-:Y:S02]  /*8540*/  @P6 IADD3 R9, PT, PT, R9, 0x1, RZ ;  /* 0x0000000109096810 */ /* 0x000fe40007ffe0ff */
[----:B------:R-:W-:Y:S02]  /*8550*/  ISETP.GE.AND P6, PT, R17, RZ, PT ;  /* 0x000000ff1100720c */ /* 0x000fe40003fc6270 */
[----:B------:R-:W-:Y:S01]  /*8560*/  ISETP.NE.AND P2, PT, R4, RZ, PT ;  /* 0x000000ff0400720c */ /* 0x000fe20003f45270 */
[----:B------:R-:W-:Y:S01]  /*8570*/  IMAD.MOV.U32 R6, RZ, RZ, R9 ;  /* 0x000000ffff067224 */ /* 0x000fe200078e0009 */
[----:B------:R-:W-:-:S09]  /*8580*/  LOP3.LUT R9, RZ, R4, RZ, 0x33, !PT ;  /* 0x00000004ff097212 */ /* 0x000fd200078e33ff */
[----:B------:R-:W-:-:S05]  /*8590*/  @!P6 IMAD.MOV R6, RZ, RZ, -R6 ;  /* 0x000000ffff06e224 */ /* 0x000fca00078e0a06 */
[C---:B------:R-:W-:Y:S02]  /*85a0*/  SEL R6, R9.reuse, R6, !P2 ;  /* 0x0000000609067207 */ /* 0x040fe40005000000 */
[----:B------:R-:W-:-:S03]  /*85b0*/  SEL R9, R9, R10, !P2 ;  /* 0x0000000a09097207 */ /* 0x000fc60005000000 */
[----:B------:R-:W-:-:S04]  /*85c0*/  IMAD.WIDE R10, R6, 0x4, R206 ;  /* 0x00000004060a7825 */ /* 0x000fc800078e02ce */
[C---:B------:R-:W-:Y:S02]  /*85d0*/  IMAD.WIDE R16, R9.reuse, 0x4, R206 ;  /* 0x0000000409107825 */ /* 0x040fe400078e02ce */
[----:B------:R1:W3:Y:S04]  /*85e0*/  LDG.E R11, desc[UR16][R10.64] ;  /* 0x000000100a0b7981 */ /* 0x0002e8000c1e1900 */
[----:B------:R-:W3:Y:S01]  /*85f0*/  LDG.E R2, desc[UR16][R16.64] ;  /* 0x0000001010027981 */ /* 0x000ee2000c1e1900 */
[----:B------:R-:W-:-:S05]  /*8600*/  IADD3 R9, PT, PT, R9, -R6, RZ ;  /* 0x8000000609097210 */ /* 0x000fca0007ffe0ff */
[----:B------:R-:W-:-:S05]  /*8610*/  IMAD R9, R9, R4, -0x40 ;  /* 0xffffffc009097424 */ /* 0x000fca00078e0204 */
[----:B------:R-:W-:-:S05]  /*8620*/  SHF.R.S32.HI R15, RZ, 0x1f, R9 ;  /* 0x0000001fff0f7819 */ /* 0x000fca0000011409 */
[----:B------:R-:W-:-:S04]  /*8630*/  IMAD R4, R15, R134, RZ ;  /* 0x000000860f047224 */ /* 0x000fc800078e02ff */
[C---:B------:R-:W-:Y:S02]  /*8640*/  IMAD R4, R9.reuse, R135, R4 ;  /* 0x0000008709047224 */ /* 0x040fe400078e0204 */
[----:B------:R-:W-:-:S04]  /*8650*/  IMAD.WIDE.U32 R8, R9, R134, RZ ;  /* 0x0000008609087225 */ /* 0x000fc800078e00ff */
[----:B-1----:R-:W-:Y:S02]  /*8660*/  IMAD.MOV.U32 R10, RZ, RZ, R8 ;  /* 0x000000ffff0a7224 */ /* 0x002fe400078e0008 */
[----:B---3--:R-:W-:Y:S01]  /*8670*/  IMAD.IADD R2, R11, 0x1, -R2 ;  /* 0x000000010b027824 */ /* 0x008fe200078e0a02 */
[----:B------:R-:W-:-:S04]  /*8680*/  IADD3 R11, PT, PT, R9, R4, RZ ;  /* 0x00000004090b7210 */ /* 0x000fc80007ffe0ff */
        /* <DEDUP_REMOVED lines=8> */
.L_x_567:
[----:B------:R-:W-:Y:S01]  /*8710*/  UMOV UR4, URZ ;  /* 0x000000ff00047c82 */ /* 0x000fe20008000000 */
[----:B------:R-:W-:Y:S01]  /*8720*/  IMAD.SHL.U32 R2, R134, 0x40, RZ ;  /* 0x0000004086027824 */ /* 0x000fe200078e00ff */
[----:B------:R-:W-:-:S05]  /*8730*/  IADD3 R4, P2, PT, RZ, -UR4, RZ ;  /* 0x80000004ff047c10 */ /* 0x000fca000ff5e0ff */
[----:B------:R-:W-:-:S05]  /*8740*/  IMAD.X R2, RZ, RZ, ~R2, P2 ;  /* 0x000000ffff027224 */ /* 0x000fca00010e0e02 */
[----:B------:R-:W-:-:S04]  /*8750*/  SHF.R.S64 R9, R4, 0x1f, R2 ;  /* 0x0000001f04097819 */ /* 0x000fc80000001002 */
[----:B------:R-:W-:-:S04]  /*8760*/  IADD3 R198, P2, PT, R9, R198, RZ ;  /* 0x000000c609c67210 */ /* 0x000fc80007f5e0ff */
[----:B------:R-:W-:-:S09]  /*8770*/  LEA.HI.X.SX32 R197, R2, R197, 0x1, P2 ;  /* 0x000000c502c57211 */ /* 0x000fd200010f0eff */
.L_x_568:
        /* <DEDUP_REMOVED lines=72> */
.L_x_566:
[----:B------:R-:W-:Y:S01]  /*8c00*/  FMNMX3.FTZ R4, R132, R25, R13, !PT ;  /* 0x0000001984047276 */ /* 0x000fe2000781000d */
        /* <DEDUP_REMOVED lines=15> */
[----:B--2---:R-:W-:Y:S02]  /*8d00*/  FMNMX3.FTZ R11, R2, R159, R157, !PT ;  /* 0x0000009f020b7276 */ /* 0x004fe4000781009d */
[C---:B------:R-:W-:Y:S01]  /*8d10*/  IADD3 R16, PT, PT, R187.reuse, 0xc000, RZ ;  /* 0x0000c000bb107810 */ /* 0x040fe20007ffe0ff */
[----:B------:R-:W2:Y:S01]  /*8d20*/  SHFL.BFLY PT, R9, R4, 0x2, 0x1f ;  /* 0x0c401f0004097f89 */ /* 0x000ea200000e0000 */
[----:B------:R-:W-:-:S02]  /*8d30*/  IADD3 R156, PT, PT, R187, 0xc040, RZ ;  /* 0x0000c040bb9c7810 */ /* 0x000fc40007ffe0ff */
[----:B------:R-:W-:Y:S01]  /*8d40*/  @P0 IADD3 R156, PT, PT, R16, -0x40, RZ ;  /* 0xffffffc0109c0810 */ /* 0x000fe20007ffe0ff */
[----:B------:R-:W3:Y:S01]  /*8d50*/  SHFL.BFLY PT, R2, R11, 0x2, 0x1f ;  /* 0x0c401f000b027f89 */ /* 0x000ee200000e0000 */
[----:B------:R-:W-:Y:S02]  /*8d60*/  SEL R155, R139, 0xffffffe0, !P1 ;  /* 0xffffffe08b9b7807 */ /* 0x000fe40004800000 */
[----:B------:R-:W-:Y:S02]  /*8d70*/  IADD3 R208, PT, PT, R0, -0x3, RZ ;  /* 0xfffffffd00d07810 */ /* 0x000fe40007ffe0ff */
[C---:B------:R-:W-:Y:S02]  /*8d80*/  IADD3 R160, PT, PT, R155.reuse, R187, RZ ;  /* 0x000000bb9ba07210 */ /* 0x040fe40007ffe0ff */
[----:B------:R-:W-:Y:S02]  /*8d90*/  IADD3 R155, PT, PT, R155, R156, RZ ;  /* 0x0000009c9b9b7210 */ /* 0x000fe40007ffe0ff */
[----:B--2---:R-:W-:-:S02]  /*8da0*/  FMNMX.FTZ R9, R4, R9, !PT ;  /* 0x0000000904097209 */ /* 0x004fc40007810000 */
        /* <DEDUP_REMOVED lines=8> */
[C---:B------:R-:W-:Y:S01]  /*8e30*/  FMUL.FTZ R158, R149.reuse, UR4 ;  /* 0x00000004959e7c20 */ /* 0x040fe20008410000 */
[----:B------:R-:W-:Y:S02]  /*8e40*/  FSEL R166, R166, RZ, P3 ;  /* 0x000000ffa6a67208 */ /* 0x000fe40001800000 */
[----:B------:R-:W-:Y:S02]  /*8e50*/  FSEL R6, R149, RZ, P2 ;  /* 0x000000ff95067208 */ /* 0x000fe40001000000 */
[----:B------:R-:W-:Y:S01]  /*8e60*/  FSEL R158, R158, RZ, P2 ;  /* 0x000000ff9e9e7208 */ /* 0x000fe20001000000 */
[--C-:B------:R-:W-:Y:S01]  /*8e70*/  FFMA.FTZ R138, R29, UR4, -R166.reuse ;  /* 0x000000041d8a7c23 */ /* 0x100fe200080108a6 */
[----:B------:R-:W-:Y:S01]  /*8e80*/  FFMA.FTZ R137, R31, UR4, -R166 ;  /* 0x000000041f897c23 */ /* 0x000fe200080108a6 */
[----:B------:R-:W-:Y:S01]  /*8e90*/  FADD.FTZ R3, R3, -R6 ;  /* 0x8000000603037221 */ /* 0x000fe20000010000 */
[----:B------:R-:W1:Y:S01]  /*8ea0*/  LDSM.16.MT88.4 R28, [R156] ;  /* 0x000000009c1c783b */ /* 0x000e620000004200 */
[----:B------:R-:W-:Y:S01]  /*8eb0*/  FFMA.FTZ R152, R5, UR4, -R158 ;  /* 0x0000000405987c23 */ /* 0x000fe2000801089e */
[----:B------:R-:W-:Y:S01]  /*8ec0*/  FSEL R5, R150, RZ, P3 ;  /* 0x000000ff96057208 */ /* 0x000fe20001800000 */
[----:B------:R-:W-:Y:S01]  /*8ed0*/  FMUL.FTZ R3, R3, UR4 ;  /* 0x0000000403037c20 */ /* 0x000fe20008410000 */
[--C-:B------:R-:W-:Y:S01]  /*8ee0*/  FFMA.FTZ R154, R25, UR4, -R166.reuse ;  /* 0x00000004199a7c23 */ /* 0x100fe200080108a6 */
[----:B------:R-:W-:Y:S01]  /*8ef0*/  FFMA.FTZ R148, R13, UR4, -R166 ;  /* 0x000000040d947c23 */ /* 0x000fe200080108a6 */
[--C-:B------:R-:W-:Y:S01]  /*8f00*/  FFMA.FTZ R136, R7, UR4, -R158.reuse ;  /* 0x0000000407887c23 */ /* 0x100fe2000801089e */
[----:B------:R-:W-:Y:S01]  /*8f10*/  FADD.FTZ R4, R132, -R5 ;  /* 0x8000000584047221 */ /* 0x000fe20000010000 */
[--C-:B------:R-:W-:Y:S01]  /*8f20*/  FFMA.FTZ R2, R27, UR4, -R158.reuse ;  /* 0x000000041b027c23 */ /* 0x100fe2000801089e */
[----:B------:R-:W-:Y:S01]  /*8f30*/  FFMA.FTZ R151, R21, UR4, -R158 ;  /* 0x0000000415977c23 */ /* 0x000fe2000801089e */
[----:B------:R-:W2:Y:S01]  /*8f40*/  MUFU.EX2 R3, R3 ;  /* 0x0000000300037308 */ /* 0x000ea20000000800 */
[----:B------:R-:W-:Y:S01]  /*8f50*/  FMUL.FTZ R153, R4, UR4 ;  /* 0x0000000404997c20 */ /* 0x000fe20008410000 */
[----:B------:R-:W-:Y:S01]  /*8f60*/  LDSM.16.MT88.4 R20, [R160+0xc000] ;  /* 0x00c00000a014783b */ /* 0x000fe20000004200 */
[--C-:B------:R-:W-:Y:S01]  /*8f70*/  FFMA.FTZ R164, R209, UR4, -R166.reuse ;  /* 0x00000004d1a47c23 */ /* 0x100fe200080108a6 */
[--C-:B------:R-:W-:Y:S01]  /*8f80*/  FFMA.FTZ R171, R205, UR4, -R166.reuse ;  /* 0x00000004cdab7c23 */ /* 0x100fe200080108a6 */
[--C-:B------:R-:W-:Y:S01]  /*8f90*/  FFMA.FTZ R168, R203, UR4, -R166.reuse ;  /* 0x00000004cba87c23 */ /* 0x100fe200080108a6 */
[----:B------:R-:W-:Y:S01]  /*8fa0*/  LDSM.16.MT88.4 R12, [R187+0xc000] ;  /* 0x00c00000bb0c783b */ /* 0x000fe20000004200 */
[----:B------:R-:W-:Y:S01]  /*8fb0*/  FFMA.FTZ R173, R173, UR4, -R166 ;  /* 0x00000004adad7c23 */ /* 0x000fe200080108a6 */
[----:B------:R-:W3:Y:S01]  /*8fc0*/  MUFU.EX2 R153, R153 ;  /* 0x0000009900997308 */ /* 0x000ee20000000800 */
[--C-:B------:R-:W-:Y:S01]  /*8fd0*/  FFMA.FTZ R170, R201, UR4, -R158.reuse ;  /* 0x00000004c9aa7c23 */ /* 0x100fe2000801089e */
[--C-:B------:R-:W-:Y:S01]  /*8fe0*/  FFMA.FTZ R175, R175, UR4, -R158.reuse ;  /* 0x00000004afaf7c23 */ /* 0x100fe2000801089e */
[--C-:B------:R-:W-:Y:S01]  /*8ff0*/  FFMA.FTZ R177, R147, UR4, -R158.reuse ;  /* 0x0000000493b17c23 */ /* 0x100fe2000801089e */
[----:B------:R-:W-:Y:S01]  /*9000*/  FFMA.FTZ R172, R145, UR4, -R158 ;  /* 0x0000000491ac7c23 */ /* 0x000fe2000801089e */
[----:B------:R-:W-:Y:S01]  /*9010*/  LDSM.16.MT88.4 R132, [R187+0xc800] ;  /* 0x00c80000bb84783b */ /* 0x000fe20000004200 */
[--C-:B------:R-:W-:Y:S01]  /*9020*/  FFMA.FTZ R176, R189, UR4, -R166.reuse ;  /* 0x00000004bdb07c23 */ /* 0x100fe200080108a6 */
[--C-:B------:R-:W-:Y:S01]  /*9030*/  FFMA.FTZ R174, R193, UR4, -R166.reuse ;  /* 0x00000004c1ae7c23 */ /* 0x100fe200080108a6 */
[----:B------:R-:W-:Y:S01]  /*9040*/  MUFU.EX2 R154, R154 ;  /* 0x0000009a009a7308 */ /* 0x000fe20000000800 */
[-C--:B--2---:R-:W-:Y:S01]  /*9050*/  FMUL.FTZ R34, R106, R3.reuse ;  /* 0x000000036a227220 */ /* 0x084fe20000410000 */
[-C--:B------:R-:W-:Y:S01]  /*9060*/  FMUL.FTZ R35, R107, R3.reuse ;  /* 0x000000036b237220 */ /* 0x080fe20000410000 */
[-C--:B------:R-:W-:Y:S01]  /*9070*/  FMUL.FTZ R26, R114, R3.reuse ;  /* 0x00000003721a7220 */ /* 0x080fe20000410000 */
[-C--:B------:R-:W-:Y:S01]  /*9080*/  FMUL.FTZ R27, R115, R3.reuse ;  /* 0x00000003731b7220 */ /* 0x080fe20000410000 */
[-C--:B------:R-:W-:Y:S01]  /*9090*/  FMUL.FTZ R110, R110, R3.reuse ;  /* 0x000000036e6e7220 */ /* 0x080fe20000410000 */
[-C--:B------:R-:W-:Y:S01]  /*90a0*/  FMUL.FTZ R111, R111, R3.reuse ;  /* 0x000000036f6f7220 */ /* 0x080fe20000410000 */
[----:B------:R-:W-:Y:S01]  /*90b0*/  FMUL.FTZ R46, R46, R3 ;  /* 0x000000032e2e7220 */ /* 0x000fe20000410000 */
[----:B------:R-:W2:Y:S01]  /*90c0*/  MUFU.EX2 R148, R148 ;  /* 0x0000009400947308 */ /* 0x000ea20000000800 */
[-C--:B---3--:R-:W-:Y:S01]  /*90d0*/  FMUL.FTZ R32, R104, R153.reuse ;  /* 0x0000009968207220 */ /* 0x088fe20000410000 */
[-C--:B------:R-:W-:Y:S01]  /*90e0*/  FMUL.FTZ R33, R105, R153.reuse ;  /* 0x0000009969217220 */ /* 0x080fe20000410000 */
[-C--:B------:R-:W-:Y:S01]  /*90f0*/  FMUL.FTZ R24, R112, R153.reuse ;  /* 0x0000009970187220 */ /* 0x080fe20000410000 */
[-C--:B------:R-:W-:Y:S01]  /*9100*/  FMUL.FTZ R25, R113, R153.reuse ;  /* 0x0000009971197220 */ /* 0x080fe20000410000 */
[----:B------:R-:W3:Y:S01]  /*9110*/  LDSM.16.MT88.4 R104, [R160+0xe000] ;  /* 0x00e00000a068783b */ /* 0x000ee20000004200 */
[-C--:B------:R-:W-:Y:S01]  /*9120*/  FMUL.FTZ R108, R108, R153.reuse ;  /* 0x000000996c6c7220 */ /* 0x080fe20000410000 */
[-C--:B------:R-:W-:Y:S01]  /*9130*/  FMUL.FTZ R109, R109, R153.reuse ;  /* 0x000000996d6d7220 */ /* 0x080fe20000410000 */
[----:B------:R-:W-:Y:S01]  /*9140*/  MUFU.EX2 R138, R138 ;  /* 0x0000008a008a7308 */ /* 0x000fe20000000800 */
[----:B------:R-:W4:Y:S01]  /*9150*/  LDSM.16.MT88.4 R112, [R156+0x2000] ;  /* 0x002000009c70783b */ /* 0x000f220000004200 */
[-C--:B------:R-:W-:Y:S01]  /*9160*/  FMUL.FTZ R44, R44, R153.reuse ;  /* 0x000000992c2c7220 */ /* 0x080fe20000410000 */
[----:B------:R-:W-:Y:S01]  /*9170*/  FMUL.FTZ R45, R45, R153 ;  /* 0x000000992d2d7220 */ /* 0x000fe20000410000 */
[----:B------:R-:W-:Y:S01]  /*9180*/  FMUL.FTZ R47, R47, R3 ;  /* 0x000000032f2f7220 */ /* 0x000fe20000410000 */
[-C--:B------:R-:W-:Y:S01]  /*9190*/  FMUL.FTZ R48, R48, R153.reuse ;  /* 0x0000009930307220 */ /* 0x080fe20000410000 */
[----:B------:R-:W-:Y:S01]  /*91a0*/  FMUL.FTZ R49, R49, R153 ;  /* 0x0000009931317220 */ /* 0x000fe20000410000 */
[-C--:B------:R-:W-:Y:S01]  /*91b0*/  FMUL.FTZ R50, R50, R3.reuse ;  /* 0x0000000332327220 */ /* 0x080fe20000410000 */
[----:B------:R-:W5:Y:S01]  /*91c0*/  MUFU.EX2 R137, R137 ;  /* 0x0000008900897308 */ /* 0x000f620000000800 */
[----:B--2---:R-:W-:Y:S01]  /*91d0*/  F2FP.BF16.F32.PACK_AB R4, R148, R154 ;  /* 0x0000009a9404723e */ /* 0x004fe200000010ff */
[----:B------:R-:W-:Y:S01]  /*91e0*/  FMUL.FTZ R51, R51, R3 ;  /* 0x0000000333337220 */ /* 0x000fe20000410000 */
[-C--:B------:R-:W-:Y:S01]  /*91f0*/  FMUL.FTZ R52, R52, R153.reuse ;  /* 0x0000009934347220 */ /* 0x080fe20000410000 */
[----:B------:R-:W-:Y:S01]  /*9200*/  FMUL.FTZ R53, R53, R153 ;  /* 0x0000009935357220 */ /* 0x000fe20000410000 */
[-C--:B------:R-:W-:Y:S01]  /*9210*/  FMUL.FTZ R54, R54, R3.reuse ;  /* 0x0000000336367220 */ /* 0x080fe20000410000 */
[----:B------:R-:W-:Y:S01]  /*9220*/  FMUL.FTZ R55, R55, R3 ;  /* 0x0000000337377220 */ /* 0x000fe20000410000 */
[-C--:B------:R-:W-:Y:S01]  /*9230*/  FMUL.FTZ R56, R56, R153.reuse ;  /* 0x0000009938387220 */ /* 0x080fe20000410000 */
[----:B------:R-:W-:Y:S01]  /*9240*/  MUFU.EX2 R152, R152 ;  /* 0x0000009800987308 */ /* 0x000fe20000000800 */
[----:B------:R-:W-:Y:S01]  /*9250*/  FMUL.FTZ R57, R57, R153 ;  /* 0x0000009939397220 */ /* 0x000fe20000410000 */
[-C--:B------:R-:W-:Y:S01]  /*9260*/  FMUL.FTZ R58, R58, R3.reuse ;  /* 0x000000033a3a7220 */ /* 0x080fe20000410000 */
[----:B------:R-:W-:Y:S01]  /*9270*/  FMUL.FTZ R59, R59, R3 ;  /* 0x000000033b3b7220 */ /* 0x000fe20000410000 */
[-C--:B------:R-:W-:Y:S01]  /*9280*/  FMUL.FTZ R60, R60, R153.reuse ;  /* 0x000000993c3c7220 */ /* 0x080fe20000410000 */
[----:B------:R-:W-:Y:S01]  /*9290*/  FMUL.FTZ R61, R61, R153 ;  /* 0x000000993d3d7220 */ /* 0x000fe20000410000 */
[-C--:B------:R-:W-:Y:S01]  /*92a0*/  FMUL.FTZ R62, R62, R3.reuse ;  /* 0x000000033e3e7220 */ /* 0x080fe20000410000 */
[----:B------:R-:W-:Y:S01]  /*92b0*/  FMUL.FTZ R63, R63, R3 ;  /* 0x000000033f3f7220 */ /* 0x000fe20000410000 */
[----:B------:R-:W2:Y:S01]  /*92c0*/  MUFU.EX2 R136, R136 ;  /* 0x0000008800887308 */ /* 0x000ea20000000800 */
[----:B-----5:R-:W-:Y:S01]  /*92d0*/  F2FP.BF16.F32.PACK_AB R6, R137, R138 ;  /* 0x0000008a8906723e */ /* 0x020fe200000010ff */
[-C--:B------:R-:W-:Y:S01]  /*92e0*/  FMUL.FTZ R64, R64, R153.reuse ;  /* 0x0000009940407220 */ /* 0x080fe20000410000 */
[----:B------:R-:W-:Y:S01]  /*92f0*/  FMUL.FTZ R65, R65, R153 ;  /* 0x0000009941417220 */ /* 0x000fe20000410000 */
[-C--:B------:R-:W-:Y:S01]  /*9300*/  FMUL.FTZ R66, R66, R3.reuse ;  /* 0x0000000342427220 */ /* 0x080fe20000410000 */
[----:B------:R-:W-:Y:S01]  /*9310*/  FMUL.FTZ R67, R67, R3 ;  /* 0x0000000343437220 */ /* 0x000fe20000410000 */
[-C--:B------:R-:W-:Y:S01]  /*9320*/  FMUL.FTZ R16, R120, R153.reuse ;  /* 0x0000009978107220 */ /* 0x080fe20000410000 */
[----:B------:R-:W-:Y:S01]  /*9330*/  FMUL.FTZ R17, R121, R153 ;  /* 0x0000009979117220 */ /* 0x000fe20000410000 */
[----:B------:R-:W-:Y:S01]  /*9340*/  MUFU.EX2 R2, R2 ;  /* 0x0000000200027308 */ /* 0x000fe20000000800 */
[-C--:B------:R-:W-:Y:S01]  /*9350*/  FMUL.FTZ R18, R122, R3.reuse ;  /* 0x000000037a127220 */ /* 0x080fe20000410000 */
[----:B------:R-:W-:Y:S01]  /*9360*/  FMUL.FTZ R19, R123, R3 ;  /* 0x000000037b137220 */ /* 0x000fe20000410000 */
[-C--:B------:R-:W-:Y:S01]  /*9370*/  FMUL.FTZ R116, R116, R153.reuse ;  /* 0x0000009974747220 */ /* 0x080fe20000410000 */
[----:B------:R-:W-:Y:S01]  /*9380*/  FMUL.FTZ R117, R117, R153 ;  /* 0x0000009975757220 */ /* 0x000fe20000410000 */
[-C--:B------:R-:W-:Y:S01]  /*9390*/  FMUL.FTZ R118, R118, R3.reuse ;  /* 0x0000000376767220 */ /* 0x080fe20000410000 */
[----:B------:R-:W-:Y:S01]  /*93a0*/  FMUL.FTZ R119, R119, R3 ;  /* 0x0000000377777220 */ /* 0x000fe20000410000 */
[----:B------:R-:W-:Y:S01]  /*93b0*/  LDSM.16.MT88.4 R120, [R155] ;  /* 0x000000009b78783b */ /* 0x000fe20000004200 */
[----:B------:R-:W5:Y:S01]  /*93c0*/  MUFU.EX2 R151, R151 ;  /* 0x0000009700977308 */ /* 0x000f620000000800 */
[----:B--2---:R-:W-:Y:S01]  /*93d0*/  F2FP.BF16.F32.PACK_AB R5, R136, R152 ;  /* 0x000000988805723e */ /* 0x004fe200000010ff */
[-C--:B------:R-:W-:Y:S01]  /*93e0*/  FMUL.FTZ R68, R68, R153.reuse ;  /* 0x0000009944447220 */ /* 0x080fe20000410000 */
[----:B------:R-:W-:Y:S01]  /*93f0*/  FMUL.FTZ R69, R69, R153 ;  /* 0x0000009945457220 */ /* 0x000fe20000410000 */
        /* <DEDUP_REMOVED lines=13> */
[----:B-----5:R-:W-:Y:S01]  /*94d0*/  F2FP.BF16.F32.PACK_AB R7, R151, R2 ;  /* 0x000000029707723e */ /* 0x020fe200000010ff */
[----:B------:R-:W-:Y:S01]  /*94e0*/  FMUL.FTZ R79, R79, R3 ;  /* 0x000000034f4f7220 */ /* 0x000fe20000410000 */
[-C--:B------:R-:W-:Y:S01]  /*94f0*/  FMUL.FTZ R80, R80, R153.reuse ;  /* 0x0000009950507220 */ /* 0x080fe20000410000 */
[----:B------:R-:W-:Y:S01]  /*9500*/  FMUL.FTZ R81, R81, R153 ;  /* 0x0000009951517220 */ /* 0x000fe20000410000 */
[-C--:B------:R-:W-:Y:S01]  /*9510*/  FMUL.FTZ R82, R82, R3.reuse ;  /* 0x0000000352527220 */ /* 0x080fe20000410000 */
[----:B------:R-:W-:Y:S01]  /*9520*/  FMUL.FTZ R83, R83, R3 ;  /* 0x0000000353537220 */ /* 0x000fe20000410000 */
[-C--:B------:R-:W-:Y:S01]  /*9530*/  FMUL.FTZ R84, R84, R153.reuse ;  /* 0x0000009954547220 */ /* 0x080fe20000410000 */
[C---:B-1----:R-:W-:Y:S01]  /*9540*/  HMMA.16816.F32.BF16 R24, R4.reuse, R28, R24 ;  /* 0x0000001c0418723c */ /* 0x042fe20000041818 */
        /* <DEDUP_REMOVED lines=8> */
[----:B------:R-:W1:Y:S01]  /*95d0*/  LDSM.16.MT88.4 R108, [R155+0x2000] ;  /* 0x002000009b6c783b */ /* 0x000e620000004200 */
        /* <DEDUP_REMOVED lines=9> */
[----:B------:R-:W-:Y:S01]  /*9670*/  MUFU.EX2 R164, R164 ;  /* 0x000000a400a47308 */ /* 0x000fe20000000800 */
[-C--:B------:R-:W-:Y:S01]  /*9680*/  FMUL.FTZ R8, R128, R153.reuse ;  /* 0x0000009980087220 */ /* 0x080fe20000410000 */
[----:B------:R-:W-:Y:S01]  /*9690*/  FMUL.FTZ R9, R129, R153 ;  /* 0x0000009981097220 */ /* 0x000fe20000410000 */
[-C--:B------:R-:W-:Y:S01]  /*96a0*/  FMUL.FTZ R10, R130, R3.reuse ;  /* 0x00000003820a7220 */ /* 0x080fe20000410000 */
[----:B------:R-:W-:Y:S01]  /*96b0*/  FMUL.FTZ R11, R131, R3 ;  /* 0x00000003830b7220 */ /* 0x000fe20000410000 */
[C---:B------:R-:W-:Y:S01]  /*96c0*/  HMMA.16816.F32.BF16 R48, R4.reuse, R106, R48 ;  /* 0x0000006a0430723c */ /* 0x040fe20000041830 */
[----:B------:R-:W2:Y:S01]  /*96d0*/  LDSM.16.MT88.4 R104, [R187+0x10000] ;  /* 0x01000000bb68783b */ /* 0x000ea20000004200 */
[-C--:B------:R-:W-:Y:S01]  /*96e0*/  FMUL.FTZ R124, R124, R153.reuse ;  /* 0x000000997c7c7220 */ /* 0x080fe20000410000 */
[----:B------:R-:W3:Y:S01]  /*96f0*/  MUFU.EX2 R171, R171 ;  /* 0x000000ab00ab7308 */ /* 0x000ee20000000800 */
[----:B------:R-:W-:Y:S01]  /*9700*/  FMUL.FTZ R125, R125, R153 ;  /* 0x000000997d7d7220 */ /* 0x000fe20000410000 */
[-C--:B------:R-:W-:Y:S01]  /*9710*/  FMUL.FTZ R126, R126, R3.reuse ;  /* 0x000000037e7e7220 */ /* 0x080fe20000410000 */
[----:B------:R-:W-:Y:S01]  /*9720*/  FMUL.FTZ R127, R127, R3 ;  /* 0x000000037f7f7220 */ /* 0x000fe20000410000 */
[-C--:B------:R-:W-:Y:S01]  /*9730*/  FMUL.FTZ R92, R92, R153.reuse ;  /* 0x000000995c5c7220 */ /* 0x080fe20000410000 */
[C---:B----4-:R-:W-:Y:S01]  /*9740*/  HMMA.16816.F32.BF16 R52, R4.reuse, R112, R52 ;  /* 0x000000700434723c */ /* 0x050fe20000041834 */
[----:B------:R-:W-:Y:S01]  /*9750*/  FMUL.FTZ R93, R93, R153 ;  /* 0x000000995d5d7220 */ /* 0x000fe20000410000 */
[-C--:B------:R-:W-:Y:S01]  /*9760*/  FMUL.FTZ R94, R94, R3.reuse ;  /* 0x000000035e5e7220 */ /* 0x080fe20000410000 */
[----:B------:R-:W-:Y:S01]  /*9770*/  MUFU.EX2 R168, R168 ;  /* 0x000000a800a87308 */ /* 0x000fe20000000800 */
[----:B------:R-:W-:Y:S01]  /*9780*/  FMUL.FTZ R95, R95, R3 ;  /* 0x000000035f5f7220 */ /* 0x000fe20000410000 */
[-C--:B------:R-:W-:Y:S01]  /*9790*/  FMUL.FTZ R96, R96, R153.reuse ;  /* 0x0000009960607220 */ /* 0x080fe20000410000 */
[----:B------:R-:W-:Y:S01]  /*97a0*/  FMUL.FTZ R97, R97, R153 ;  /* 0x0000009961617220 */ /* 0x000fe20000410000 */
[-C--:B------:R-:W-:Y:S01]  /*97b0*/  FMUL.FTZ R98, R98, R3.reuse ;  /* 0x0000000362627220 */ /* 0x080fe20000410000 */
[C---:B------:R-:W-:Y:S01]  /*97c0*/  HMMA.16816.F32.BF16 R56, R4.reuse, R114, R56 ;  /* 0x000000720438723c */ /* 0x040fe20000041838 */
[----:B------:R-:W4:Y:S01]  /*97d0*/  LDSM.16.MT88.4 R112, [R160+0x10000] ;  /* 0x01000000a070783b */ /* 0x000f220000004200 */
[----:B------:R-:W-:Y:S01]  /*97e0*/  FMUL.FTZ R99, R99, R3 ;  /* 0x0000000363637220 */ /* 0x000fe20000410000 */
[----:B------:R-:W-:Y:S01]  /*97f0*/  MUFU.EX2 R173, R173 ;  /* 0x000000ad00ad7308 */ /* 0x000fe20000000800 */
[--C-:B------:R-:W-:Y:S01]  /*9800*/  FFMA.FTZ R191, R191, UR4, -R166.reuse ;  /* 0x00000004bfbf7c23 */ /* 0x100fe200080108a6 */
[----:B------:R-:W-:Y:S01]  /*9810*/  LDSM.16.MT88.4 R128, [R156+0x800] ;  /* 0x000800009c80783b */ /* 0x000fe20000004200 */
[----:B------:R-:W-:Y:S01]  /*9820*/  FFMA.FTZ R183, R183, UR4, -R166 ;  /* 0x00000004b7b77c23 */ /* 0x000fe200080108a6 */
[--C-:B------:R-:W-:Y:S01]  /*9830*/  FFMA.FTZ R178, R143, UR4, -R158.reuse ;  /* 0x000000048fb27c23 */ /* 0x100fe2000801089e */
[C---:B------:R-:W-:Y:S01]  /*9840*/  HMMA.16816.F32.BF16 R16, R4.reuse, R20, R16 ;  /* 0x000000140410723c */ /* 0x040fe20000041810 */
[----:B------:R-:W-:Y:S01]  /*9850*/  LDSM.16.MT88.4 R144, [R156+0x4800] ;  /* 0x004800009c90783b */ /* 0x000fe20000004200 */
[--C-:B------:R-:W-:Y:S01]  /*9860*/  FFMA.FTZ R189, R141, UR4, -R158.reuse ;  /* 0x000000048dbd7c23 */ /* 0x100fe2000801089e */
[----:B------:R-:W-:Y:S01]  /*9870*/  MUFU.EX2 R170, R170 ;  /* 0x000000aa00aa7308 */ /* 0x000fe20000000800 */
[--C-:B------:R-:W-:Y:S01]  /*9880*/  FFMA.FTZ R180, R181, UR4, -R158.reuse ;  /* 0x00000004b5b47c23 */ /* 0x100fe2000801089e */
[----:B------:R-:W-:Y:S01]  /*9890*/  FFMA.FTZ R179, R179, UR4, -R158 ;  /* 0x00000004b3b37c23 */ /* 0x000fe2000801089e */
[----:B------:R-:W-:Y:S01]  /*98a0*/  LDSM.16.MT88.4 R140, [R187+0xd000] ;  /* 0x00d00000bb8c783b */ /* 0x000fe20000004200 */
[--C-:B------:R-:W-:Y:S01]  /*98b0*/  FFMA.FTZ R169, R169, UR4, -R166.reuse ;  /* 0x00000004a9a97c23 */ /* 0x100fe200080108a6 */
[C---:B-1----:R-:W-:Y:S01]  /*98c0*/  HMMA.16816.F32.BF16 R60, R4.reuse, R108, R60 ;  /* 0x0000006c043c723c */ /* 0x042fe2000004183c */
[--C-:B------:R-:W-:Y:S01]  /*98d0*/  FFMA.FTZ R182, R167, UR4, -R166.reuse ;  /* 0x00000004a7b67c23 */ /* 0x100fe200080108a6 */
[--C-:B------:R-:W-:Y:S01]  /*98e0*/  FFMA.FTZ R165, R165, UR4, -R166.reuse ;  /* 0x00000004a5a57c23 */ /* 0x100fe200080108a6 */
[----:B------:R-:W1:Y:S01]  /*98f0*/  MUFU.EX2 R175, R175 ;  /* 0x000000af00af7308 */ /* 0x000e620000000800 */
[----:B------:R-:W-:Y:S01]  /*9900*/  FFMA.FTZ R162, R162, UR4, -R166 ;  /* 0x00000004a2a27c23 */ /* 0x000fe200080108a6 */
[--C-:B------:R-:W-:Y:S01]  /*9910*/  FFMA.FTZ R163, R163, UR4, -R158.reuse ;  /* 0x00000004a3a37c23 */ /* 0x100fe2000801089e */
[--C-:B------:R-:W-:Y:S01]  /*9920*/  FFMA.FTZ R166, R161, UR4, -R158.reuse ;  /* 0x00000004a1a67c23 */ /* 0x100fe2000801089e */
[--C-:B------:R-:W-:Y:S01]  /*9930*/  FFMA.FTZ R159, R159, UR4, -R158.reuse ;  /* 0x000000049f9f7c23 */ /* 0x100fe2000801089e */
[----:B------:R-:W-:Y:S01]  /*9940*/  HMMA.16816.F32.BF16 R64, R4, R110, R64 ;  /* 0x0000006e0440723c */ /* 0x000fe20000041840 */
[----:B------:R-:W5:Y:S01]  /*9950*/  LDSM.16.MT88.4 R108, [R156+0x4000] ;  /* 0x004000009c6c783b */ /* 0x000f620000004200 */
[----:B------:R-:W-:Y:S01]  /*9960*/  FFMA.FTZ R158, R157, UR4, -R158 ;  /* 0x000000049d9e7c23 */ /* 0x000fe2000801089e */
[----:B------:R-:W-:Y:S01]  /*9970*/  MUFU.EX2 R177, R177 ;  /* 0x000000b100b17308 */ /* 0x000fe20000000800 */
[----:B------:R-:W-:Y:S01]  /*9980*/  FFMA.FTZ R153, R213, R153, R154 ;  /* 0x00000099d5997223 */ /* 0x000fe2000001009a */
[----:B------:R-:W-:-:S03]  /*9990*/  FFMA.FTZ R3, R211, R3, R152 ;  /* 0x00000003d3037223 */ /* 0x000fc60000010098 */
[C---:B------:R-:W-:Y:S01]  /*99a0*/  HMMA.16816.F32.BF16 R20, R4.reuse, R22, R116 ;  /* 0x000000160414723c */ /* 0x040fe20000041874 */
[----:B------:R-:W3:Y:S01]  /*99b0*/  LDSM.16.MT88.4 R116, [R187+0xe000] ;  /* 0x00e00000bb74783b */ /* 0x000ee20000004200 */
[----:B------:R-:W-:Y:S01]  /*99c0*/  FADD.FTZ R153, R148, R153 ;  /* 0x0000009994997221 */ /* 0x000fe20000010000 */
[----:B------:R-:W1:Y:S01]  /*99d0*/  MUFU.EX2 R172, R172 ;  /* 0x000000ac00ac7308 */ /* 0x000e620000000800 */
[----:B------:R-:W-:Y:S02]  /*99e0*/  FADD.FTZ R3, R136, R3 ;  /* 0x0000000388037221 */ /* 0x000fe40000010000 */
[----:B------:R-:W-:Y:S02]  /*99f0*/  FADD.FTZ R138, R138, R153 ;  /* 0x000000998a8a7221 */ /* 0x000fe40000010000 */
[----:B--2---:R-:W-:Y:S01]  /*9a00*/  HMMA.16816.F32.BF16 R68, R4, R104, R68 ;  /* 0x000000680444723c */ /* 0x004fe20000041844 */
[----:B------:R-:W-:Y:S01]  /*9a10*/  FADD.FTZ R2, R2, R3 ;  /* 0x0000000302027221 */ /* 0x000fe20000010000 */
[----:B------:R-:W-:Y:S01]  /*9a20*/  FADD.FTZ R137, R137, R138 ;  /* 0x0000008a89897221 */ /* 0x000fe20000010000 */
[----:B------:R-:W-:Y:S01]  /*9a30*/  MUFU.EX2 R174, R174 ;  /* 0x000000ae00ae7308 */ /* 0x000fe20000000800 */
[----:B------:R-:W-:Y:S01]  /*9a40*/  MOV R3, R149 ;  /* 0x0000009500037202 */ /* 0x000fe20000000f00 */
[----:B------:R-:W-:-:S03]  /*9a50*/  FADD.FTZ R151, R151, R2 ;  /* 0x0000000297977221 */ /* 0x000fc60000010000 */
[C---:B------:R-:W-:Y:S01]  /*9a60*/  HMMA.16816.F32.BF16 R72, R4.reuse, R106, R72 ;  /* 0x0000006a0448723c */ /* 0x040fe20000041848 */
[----:B------:R-:W2:Y:S02]  /*9a70*/  LDSM.16.MT88.4 R104, [R155+0x4000] ;  /* 0x004000009b68783b */ /* 0x000ea40000004200 */
[----:B------:R-:W1:Y:S05]  /*9a80*/  MUFU.EX2 R191, R191 ;  /* 0x000000bf00bf7308 */ /* 0x000e6a0000000800 */
[C---:B------:R-:W-:Y:S03]  /*9a90*/  HMMA.16816.F32.BF16 R32, R4.reuse, R120, R32 ;  /* 0x000000780420723c */ /* 0x040fe60000041820 */
[----:B------:R-:W-:Y:S05]  /*9aa0*/  MUFU.EX2 R176, R176 ;  /* 0x000000b000b07308 */ /* 0x000fea0000000800 */
[C---:B------:R-:W-:Y:S01]  /*9ab0*/  HMMA.16816.F32.BF16 R100, R4.reuse, R122, R100 ;  /* 0x0000007a0464723c */ /* 0x040fe20000041864 */
[----:B------:R-:W-:Y:S02]  /*9ac0*/  LDSM.16.MT88.4 R120, [R187+0xe800] ;  /* 0x00e80000bb78783b */ /* 0x000fe40000004200 */
[----:B------:R-:W-:Y:S05]  /*9ad0*/  MUFU.EX2 R183, R183 ;  /* 0x000000b700b77308 */ /* 0x000fea0000000800 */
[C---:B----4-:R-:W-:Y:S03]  /*9ae0*/  HMMA.16816.F32.BF16 R76, R4.reuse, R112, R76 ;  /* 0x00000070044c723c */ /* 0x050fe6000004184c */
[----:B------:R-:W-:Y:S05]  /*9af0*/  MUFU.EX2 R178, R178 ;  /* 0x000000b200b27308 */ /* 0x000fea0000000800 */
[C---:B------:R-:W-:Y:S01]  /*9b00*/  HMMA.16816.F32.BF16 R80, R4.reuse, R114, R80 ;  /* 0x000000720450723c */ /* 0x040fe20000041850 */
[----:B------:R-:W4:Y:S02]  /*9b10*/  LDSM.16.MT88.4 R112, [R160+0xc800] ;  /* 0x00c80000a070783b */ /* 0x000f240000004200 */
[----:B------:R-:W4:Y:S05]  /*9b20*/  MUFU.EX2 R189, R189 ;  /* 0x000000bd00bd7308 */ /* 0x000f2a0000000800 */
[C---:B-----5:R-:W-:Y:S03]  /*9b30*/  HMMA.16816.F32.BF16 R84, R4.reuse, R108, R84 ;  /* 0x0000006c0454723c */ /* 0x060fe60000041854 */
[----:B------:R-:W-:Y:S05]  /*9b40*/  MUFU.EX2 R180, R180 ;  /* 0x000000b400b47308 */ /* 0x000fea0000000800 */
[C---:B------:R-:W-:Y:S01]  /*9b50*/  HMMA.16816.F32.BF16 R88, R4.reuse, R110, R88 ;  /* 0x0000006e0458723c */ /* 0x040fe20000041858 */
[----:B------:R-:W5:Y:S02]  /*9b60*/  LDSM.16.MT88.4 R108, [R156+0x2800] ;  /* 0x002800009c6c783b */ /* 0x000f640000004200 */
[----:B------:R-:W5:Y:S05]  /*9b70*/  MUFU.EX2 R179, R179 ;  /* 0x000000b300b37308 */ /* 0x000f6a0000000800 */
[C---:B---3--:R-:W-:Y:S03]  /*9b80*/  HMMA.16816.F32.BF16 R36, R4.reuse, R116, R36 ;  /* 0x000000740424723c */ /* 0x048fe60000041824 */
[----:B------:R-:W-:Y:S05]  /*9b90*/  MUFU.EX2 R169, R169 ;  /* 0x000000a900a97308 */ /* 0x000fea0000000800 */
[C---:B------:R-:W-:Y:S01]  /*9ba0*/  HMMA.16816.F32.BF16 R40, R4.reuse, R118, R40 ;  /* 0x000000760428723c */ /* 0x040fe20000041828 */
[----:B------:R-:W3:Y:S02]  /*9bb0*/  LDSM.16.MT88.4 R116, [R160+0xe800] ;  /* 0x00e80000a074783b */ /* 0x000ee40000004200 */
[----:B------:R-:W3:Y:S05]  /*9bc0*/  MUFU.EX2 R182, R182 ;  /* 0x000000b600b67308 */ /* 0x000eea0000000800 */
[C---:B------:R-:W-:Y:S03]  /*9bd0*/  HMMA.16816.F32.BF16 R8, R4.reuse, R12, R8 ;  /* 0x0000000c0408723c */ /* 0x040fe60000041808 */
[----:B------:R-:W-:Y:S05]  /*9be0*/  MUFU.EX2 R165, R165 ;  /* 0x000000a500a57308 */ /* 0x000fea0000000800 */
[C---:B------:R-:W-:Y:S01]  /*9bf0*/  HMMA.16816.F32.BF16 R12, R4.reuse, R14, R124 ;  /* 0x0000000e040c723c */ /* 0x040fe2000004187c */
[----:B------:R-:W3:Y:S02]  /*9c00*/  LDSM.16.MT88.4 R124, [R155+0x800] ;  /* 0x000800009b7c783b */ /* 0x000ee40000004200 */
[----:B------:R-:W-:Y:S05]  /*9c10*/  MUFU.EX2 R162, R162 ;  /* 0x000000a200a27308 */ /* 0x000fea0000000800 */
[C---:B--2---:R-:W-:Y:S03]  /*9c20*/  HMMA.16816.F32.BF16 R92, R4.reuse, R104, R92 ;  /* 0x00000068045c723c */ /* 0x044fe6000004185c */
[----:B------:R-:W-:Y:S05]  /*9c30*/  MUFU.EX2 R163, R163 ;  /* 0x000000a300a37308 */ /* 0x000fea0000000800 */
[----:B------:R-:W-:Y:S01]  /*9c40*/  HMMA.16816.F32.BF16 R4, R4, R106, R96 ;  /* 0x0000006a0404723c */ /* 0x000fe20000041860 */
[----:B------:R-:W-:Y:S01]  /*9c50*/  F2FP.BF16.F32.PACK_AB R96, R171, R164 ;  /* 0x000000a4ab60723e */ /* 0x000fe200000010ff */
[----:B------:R-:W2:Y:S01]  /*9c60*/  LDSM.16.MT88.4 R104, [R155+0x2800] ;  /* 0x002800009b68783b */ /* 0x000ea20000004200 */
[----:B-1----:R-:W-:Y:S01]  /*9c70*/  F2FP.BF16.F32.PACK_AB R97, R175, R170 ;  /* 0x000000aaaf61723e */ /* 0x002fe200000010ff */
[----:B------:R-:W1:Y:S01]  /*9c80*/  MUFU.EX2 R166, R166 ;  /* 0x000000a600a67308 */ /* 0x000e620000000800 */
[----:B------:R-:W-:Y:S01]  /*9c90*/  F2FP.BF16.F32.PACK_AB R98, R173, R168 ;  /* 0x000000a8ad62723e */ /* 0x000fe200000010ff */
[----:B------:R-:W-:Y:S01]  /*9ca0*/  FADD.FTZ R164, R164, R137 ;  /* 0x00000089a4a47221 */ /* 0x000fe20000010000 */
[----:B------:R-:W-:Y:S01]  /*9cb0*/  F2FP.BF16.F32.PACK_AB R99, R172, R177 ;  /* 0x000000b1ac63723e */ /* 0x000fe200000010ff */
[----:B------:R-:W-:-:S02]  /*9cc0*/  FADD.FTZ R170, R170, R151 ;  /* 0x00000097aaaa7221 */ /* 0x000fc40000010000 */
[----:B------:R-:W-:Y:S02]  /*9cd0*/  FADD.FTZ R171, R171, R164 ;  /* 0x000000a4abab7221 */ /* 0x000fe40000010000 */
[----:B------:R-:W-:Y:S01]  /*9ce0*/  MUFU.EX2 R159, R159 ;  /* 0x0000009f009f7308 */ /* 0x000fe20000000800 */
[----:B------:R-:W-:Y:S01]  /*9cf0*/  FADD.FTZ R170, R175, R170 ;  /* 0x000000aaafaa7221 */ /* 0x000fe20000010000 */
[C---:B----4-:R-:W-:Y:S01]  /*9d00*/  HMMA.16816.F32.BF16 R16, R96.reuse, R112, R16 ;  /* 0x000000706010723c */ /* 0x050fe20000041810 */
[----:B------:R-:W-:Y:S02]  /*9d10*/  FADD.FTZ R168, R168, R171 ;  /* 0x000000aba8a87221 */ /* 0x000fe40000010000 */
[----:B------:R-:W-:Y:S02]  /*9d20*/  FADD.FTZ R177, R177, R170 ;  /* 0x000000aab1b17221 */ /* 0x000fe40000010000 */
[----:B------:R-:W-:Y:S01]  /*9d30*/  FADD.FTZ R173, R173, R168 ;  /* 0x000000a8adad7221 */ /* 0x000fe20000010000 */
[----:B------:R-:W4:Y:S01]  /*9d40*/  MUFU.EX2 R158, R158 ;  /* 0x0000009e009e7308 */ /* 0x000f220000000800 */
[----:B------:R-:W-:Y:S01]  /*9d50*/  FADD.FTZ R177, R172, R177 ;  /* 0x000000b1acb17221 */ /* 0x000fe20000010000 */
[C---:B------:R-:W-:Y:S01]  /*9d60*/  HMMA.16816.F32.BF16 R20, R96.reuse, R114, R20 ;  /* 0x000000726014723c */ /* 0x040fe20000041814 */
[----:B------:R-:W1:Y:S07]  /*9d70*/  LDSM.16.MT88.4 R112, [R187+0x10800] ;  /* 0x01080000bb70783b */ /* 0x000e6e0000004200 */
[C---:B------:R-:W-:Y:S08]  /*9d80*/  HMMA.16816.F32.BF16 R36, R96.reuse, R120, R36 ;  /* 0x000000786024723c */ /* 0x040ff00000041824 */
[C---:B------:R-:W-:Y:S01]  /*9d90*/  HMMA.16816.F32.BF16 R40, R96.reuse, R122, R40 ;  /* 0x0000007a6028723c */ /* 0x040fe20000041828 */
[----:B------:R-:W4:Y:S07]  /*9da0*/  LDSM.16.MT88.4 R120, [R160+0x10800] ;  /* 0x01080000a078783b */ /* 0x000f2e0000004200 */
[C---:B-----5:R-:W-:Y:S08]  /*9db0*/  HMMA.16816.F32.BF16 R52, R96.reuse, R108, R52 ;  /* 0x0000006c6034723c */ /* 0x060ff00000041834 */
[C---:B------:R-:W-:Y:S01]  /*9dc0*/  HMMA.16816.F32.BF16 R56, R96.reuse, R110, R56 ;  /* 0x0000006e6038723c */ /* 0x040fe20000041838 */
[----:B------:R-:W5:Y:S07]  /*9dd0*/  LDSM.16.MT88.4 R108, [R155+0x4800] ;  /* 0x004800009b6c783b */ /* 0x000f6e0000004200 */
        /* <DEDUP_REMOVED lines=12> */
[C---:B--2---:R-:W-:Y:S08]  /*9ea0*/  HMMA.16816.F32.BF16 R60, R96.reuse, R104, R60 ;  /* 0x00000068603c723c */ /* 0x044ff0000004183c */
[C---:B------:R-:W-:Y:S01]  /*9eb0*/  HMMA.16816.F32.BF16 R64, R96.reuse, R106, R64 ;  /* 0x0000006a6040723c */ /* 0x040fe20000041840 */
[----:B------:R-:W2:Y:S07]  /*9ec0*/  LDSM.16.MT88.4 R104, [R160+0xf000] ;  /* 0x00f00000a068783b */ /* 0x000eae0000004200 */
[C---:B-1----:R-:W-:Y:S08]  /*9ed0*/  HMMA.16816.F32.BF16 R68, R96.reuse, R112, R68 ;  /* 0x000000706044723c */ /* 0x042ff00000041844 */
[C---:B------:R-:W-:Y:S01]  /*9ee0*/  HMMA.16816.F32.BF16 R72, R96.reuse, R114, R72 ;  /* 0x000000726048723c */ /* 0x040fe20000041848 */
[----:B------:R-:W-:Y:S07]  /*9ef0*/  LDSM.16.MT88.4 R112, [R155+0x3000] ;  /* 0x003000009b70783b */ /* 0x000fee0000004200 */
[C---:B----4-:R-:W-:Y:S08]  /*9f00*/  HMMA.16816.F32.BF16 R76, R96.reuse, R120, R76 ;  /* 0x00000078604c723c */ /* 0x050ff0000004184c */
[C---:B------:R-:W-:Y:S01]  /*9f10*/  HMMA.16816.F32.BF16 R80, R96.reuse, R122, R80 ;  /* 0x0000007a6050723c */ /* 0x040fe20000041850 */
[----:B------:R-:W1:Y:S07]  /*9f20*/  LDSM.16.MT88.4 R120, [R156+0x3000] ;  /* 0x003000009c78783b */ /* 0x000e6e0000004200 */
[C---:B------:R-:W-:Y:S08]  /*9f30*/  HMMA.16816.F32.BF16 R84, R96.reuse, R144, R84 ;  /* 0x000000906054723c */ /* 0x040ff00000041854 */
[C---:B------:R-:W-:Y:S01]  /*9f40*/  HMMA.16816.F32.BF16 R88, R96.reuse, R146, R88 ;  /* 0x000000926058723c */ /* 0x040fe20000041858 */
[----:B------:R-:W-:Y:S07]  /*9f50*/  LDSM.16.MT88.4 R144, [R160+0xf800] ;  /* 0x00f80000a090783b */ /* 0x000fee0000004200 */
[C---:B-----5:R-:W-:Y:S08]  /*9f60*/  HMMA.16816.F32.BF16 R92, R96.reuse, R108, R92 ;  /* 0x0000006c605c723c */ /* 0x060ff0000004185c */
[----:B------:R-:W-:Y:S01]  /*9f70*/  HMMA.16816.F32.BF16 R4, R96, R110, R4 ;  /* 0x0000006e6004723c */ /* 0x000fe20000041804 */
[----:B------:R-:W-:Y:S01]  /*9f80*/  F2FP.BF16.F32.PACK_AB R96, R191, R174 ;  /* 0x000000aebf60723e */ /* 0x000fe200000010ff */
[----:B------:R-:W-:Y:S01]  /*9f90*/  LDSM.16.MT88.4 R108, [R187+0x11000] ;  /* 0x01100000bb6c783b */ /* 0x000fe20000004200 */
[----:B------:R-:W-:Y:S01]  /*9fa0*/  F2FP.BF16.F32.PACK_AB R97, R189, R178 ;  /* 0x000000b2bd61723e */ /* 0x000fe200000010ff */
[----:B------:R-:W-:Y:S01]  /*9fb0*/  FADD.FTZ R174, R174, R173 ;  /* 0x000000adaeae7221 */ /* 0x000fe20000010000 */
[----:B------:R-:W-:Y:S01]  /*9fc0*/  F2FP.BF16.F32.PACK_AB R98, R183, R176 ;  /* 0x000000b0b762723e */ /* 0x000fe200000010ff */
[----:B------:R-:W-:Y:S01]  /*9fd0*/  FADD.FTZ R178, R178, R177 ;  /* 0x000000b1b2b27221 */ /* 0x000fe20000010000 */
[----:B------:R-:W-:Y:S01]  /*9fe0*/  F2FP.BF16.F32.PACK_AB R99, R179, R180 ;  /* 0x000000b4b363723e */ /* 0x000fe200000010ff */
[----:B------:R-:W-:-:S02]  /*9ff0*/  FADD.FTZ R191, R191, R174 ;  /* 0x000000aebfbf7221 */ /* 0x000fc40000010000 */
[----:B------:R-:W-:Y:S02]  /*a000*/  FADD.FTZ R189, R189, R178 ;  /* 0x000000b2bdbd7221 */ /* 0x000fe40000010000 */
[----:B------:R-:W-:Y:S02]  /*a010*/  FADD.FTZ R176, R176, R191 ;  /* 0x000000bfb0b07221 */ /* 0x000fe40000010000 */
[----:B---3--:R-:W-:Y:S01]  /*a020*/  HMMA.16816.F32.BF16 R36, R96, R116, R36 ;  /* 0x000000746024723c */ /* 0x008fe20000041824 */
[----:B------:R-:W-:Y:S01]  /*a030*/  FADD.FTZ R180, R180, R189 ;  /* 0x000000bdb4b47221 */ /* 0x000fe20000010000 */
[----:B------:R-:W-:-:S03]  /*a040*/  FADD.FTZ R176, R183, R176 ;  /* 0x000000b0b7b07221 */ /* 0x000fc60000010000 */
[----:B------:R-:W-:-:S03]  /*a050*/  FADD.FTZ R180, R179, R180 ;  /* 0x000000b4b3b47221 */ /* 0x000fc60000010000 */
        /* <DEDUP_REMOVED lines=8> */
[C---:B------:R-:W-:Y:S08]  /*a0e0*/  HMMA.16816.F32.BF16 R24, R96.reuse, R128, R24 ;  /* 0x000000806018723c */ /* 0x040ff00000041818 */
[C---:B------:R-:W-:Y:S01]  /*a0f0*/  HMMA.16816.F32.BF16 R28, R96.reuse, R130, R28 ;  /* 0x00000082601c723c */ /* 0x040fe2000004181c */
[----:B------:R-:W-:Y:S07]  /*a100*/  LDSM.16.MT88.4 R128, [R156+0x3800] ;  /* 0x003800009c80783b */ /* 0x000fee0000004200 */
[C---:B---3--:R-:W-:Y:S08]  /*a110*/  HMMA.16816.F32.BF16 R76, R96.reuse, R116, R76 ;  /* 0x00000074604c723c */ /* 0x048ff0000004184c */
[C---:B------:R-:W-:Y:S01]  /*a120*/  HMMA.16816.F32.BF16 R80, R96.reuse, R118, R80 ;  /* 0x000000766050723c */ /* 0x040fe20000041850 */
[----:B------:R-:W3:Y:S07]  /*a130*/  LDSM.16.MT88.4 R116, [R160+0xd800] ;  /* 0x00d80000a074783b */ /* 0x000eee0000004200 */
[C---:B------:R-:W-:Y:S08]  /*a140*/  HMMA.16816.F32.BF16 R32, R96.reuse, R124, R32 ;  /* 0x0000007c6020723c */ /* 0x040ff00000041820 */
[C---:B------:R-:W-:Y:S01]  /*a150*/  HMMA.16816.F32.BF16 R100, R96.reuse, R126, R100 ;  /* 0x0000007e6064723c */ /* 0x040fe20000041864 */
[----:B------:R-:W4:Y:S07]  /*a160*/  LDSM.16.MT88.4 R124, [R187+0xd800] ;  /* 0x00d80000bb7c783b */ /* 0x000f2e0000004200 */
[C---:B------:R-:W-:Y:S08]  /*a170*/  HMMA.16816.F32.BF16 R16, R96.reuse, R132, R16 ;  /* 0x000000846010723c */ /* 0x040ff00000041810 */
[C---:B------:R-:W-:Y:S08]  /*a180*/  HMMA.16816.F32.BF16 R8, R96.reuse, R140, R8 ;  /* 0x0000008c6008723c */ /* 0x040ff00000041808 */
[C---:B------:R-:W-:Y:S01]  /*a190*/  HMMA.16816.F32.BF16 R20, R96.reuse, R134, R20 ;  /* 0x000000866014723c */ /* 0x040fe20000041814 */
[----:B------:R-:W-:Y:S07]  /*a1a0*/  LDSM.16.MT88.4 R132, [R187+0xf800] ;  /* 0x00f80000bb84783b */ /* 0x000fee0000004200 */
[C---:B------:R-:W-:Y:S01]  /*a1b0*/  HMMA.16816.F32.BF16 R12, R96.reuse, R142, R12 ;  /* 0x0000008e600c723c */ /* 0x040fe2000004180c */
[----:B------:R-:W-:Y:S07]  /*a1c0*/  LDSM.16.MT88.4 R140, [R155+0x1800] ;  /* 0x001800009b8c783b */ /* 0x000fee0000004200 */
[C---:B------:R-:W-:Y:S08]  /*a1d0*/  HMMA.16816.F32.BF16 R60, R96.reuse, R112, R60 ;  /* 0x00000070603c723c */ /* 0x040ff0000004183c */
[C---:B------:R-:W-:Y:S01]  /*a1e0*/  HMMA.16816.F32.BF16 R64, R96.reuse, R114, R64 ;  /* 0x000000726040723c */ /* 0x040fe20000041840 */
[----:B------:R-:W5:Y:S07]  /*a1f0*/  LDSM.16.MT88.4 R112, [R160+0x11800] ;  /* 0x01180000a070783b */ /* 0x000f6e0000004200 */
[C---:B------:R-:W-:Y:S08]  /*a200*/  HMMA.16816.F32.BF16 R68, R96.reuse, R108, R68 ;  /* 0x0000006c6044723c */ /* 0x040ff00000041844 */
[C---:B------:R-:W-:Y:S01]  /*a210*/  HMMA.16816.F32.BF16 R72, R96.reuse, R110, R72 ;  /* 0x0000006e6048723c */ /* 0x040fe20000041848 */
[----:B------:R-:W5:Y:S07]  /*a220*/  LDSM.16.MT88.4 R108, [R156+0x1800] ;  /* 0x001800009c6c783b */ /* 0x000f6e0000004200 */
[C---:B--2---:R-:W-:Y:S08]  /*a230*/  HMMA.16816.F32.BF16 R84, R96.reuse, R104, R84 ;  /* 0x000000686054723c */ /* 0x044ff00000041854 */
[C---:B------:R-:W-:Y:S01]  /*a240*/  HMMA.16816.F32.BF16 R88, R96.reuse, R106, R88 ;  /* 0x0000006a6058723c */ /* 0x040fe20000041858 */
[----:B------:R-:W2:Y:S07]  /*a250*/  LDSM.16.MT88.4 R104, [R156+0x5800] ;  /* 0x005800009c68783b */ /* 0x000eae0000004200 */
[C---:B-1----:R-:W-:Y:S08]  /*a260*/  HMMA.16816.F32.BF16 R92, R96.reuse, R120, R92 ;  /* 0x00000078605c723c */ /* 0x042ff0000004185c */
[----:B------:R-:W-:Y:S01]  /*a270*/  HMMA.16816.F32.BF16 R4, R96, R122, R4 ;  /* 0x0000007a6004723c */ /* 0x000fe20000041804 */
[----:B------:R-:W-:Y:S01]  /*a280*/  F2FP.BF16.F32.PACK_AB R96, R182, R169 ;  /* 0x000000a9b660723e */ /* 0x000fe200000010ff */
[----:B------:R-:W-:Y:S01]  /*a290*/  FADD.FTZ R169, R169, R176 ;  /* 0x000000b0a9a97221 */ /* 0x000fe20000010000 */
        /* <DEDUP_REMOVED lines=9> */
[----:B------:R-:W1:Y:S01]  /*a330*/  LDSM.16.MT88.4 R16, [R155+0x3800] ;  /* 0x003800009b10783b */ /* 0x000e620000004200 */
[----:B------:R-:W-:Y:S01]  /*a340*/  FADD.FTZ R213, R162, R165 ;  /* 0x000000a5a2d57221 */ /* 0x000fe20000010000 */
[----:B------:R-:W-:-:S05]  /*a350*/  FADD.FTZ R211, R158, R159 ;  /* 0x0000009f9ed37221 */ /* 0x000fca0000010000 */
[C---:B------:R-:W-:Y:S08]  /*a360*/  HMMA.16816.F32.BF16 R52, R96.reuse, R128, R52 ;  /* 0x000000806034723c */ /* 0x040ff00000041834 */
[C---:B------:R-:W-:Y:S08]  /*a370*/  HMMA.16816.F32.BF16 R56, R96.reuse, R130, R56 ;  /* 0x000000826038723c */ /* 0x040ff00000041838 */
[C---:B------:R-:W-:Y:S01]  /*a380*/  HMMA.16816.F32.BF16 R116, R96.reuse, R118, R20 ;  /* 0x000000766074723c */ /* 0x040fe20000041814 */
[----:B------:R-:W3:Y:S07]  /*a390*/  LDSM.16.MT88.4 R20, [R187+0x11800] ;  /* 0x01180000bb14783b */ /* 0x000eee0000004200 */
[C---:B----4-:R-:W-:Y:S01]  /*a3a0*/  HMMA.16816.F32.BF16 R128, R96.reuse, R124, R8 ;  /* 0x0000007c6080723c */ /* 0x050fe20000041808 */
[----:B------:R-:W4:Y:S07]  /*a3b0*/  LDSM.16.MT88.4 R8, [R155+0x5800] ;  /* 0x005800009b08783b */ /* 0x000f2e0000004200 */
[C---:B-----5:R-:W-:Y:S08]  /*a3c0*/  HMMA.16816.F32.BF16 R76, R96.reuse, R112, R76 ;  /* 0x00000070604c723c */ /* 0x060ff0000004184c */
[C---:B------:R-:W-:Y:S08]  /*a3d0*/  HMMA.16816.F32.BF16 R80, R96.reuse, R114, R80 ;  /* 0x000000726050723c */ /* 0x040ff00000041850 */
[C---:B------:R-:W-:Y:S08]  /*a3e0*/  HMMA.16816.F32.BF16 R112, R96.reuse, R108, R24 ;  /* 0x0000006c6070723c */ /* 0x040ff00000041818 */
[C---:B--2---:R-:W-:Y:S08]  /*a3f0*/  HMMA.16816.F32.BF16 R84, R96.reuse, R104, R84 ;  /* 0x000000686054723c */ /* 0x044ff00000041854 */
[C---:B------:R-:W-:Y:S08]  /*a400*/  HMMA.16816.F32.BF16 R88, R96.reuse, R106, R88 ;  /* 0x0000006a6058723c */ /* 0x040ff00000041858 */
[C---:B------:R-:W-:Y:S08]  /*a410*/  HMMA.16816.F32.BF16 R44, R96.reuse, R144, R44 ;  /* 0x00000090602c723c */ /* 0x040ff0000004182c */
[C---:B------:R-:W-:Y:S08]  /*a420*/  HMMA.16816.F32.BF16 R48, R96.reuse, R146, R48 ;  /* 0x000000926030723c */ /* 0x040ff00000041830 */
[C---:B------:R-:W-:Y:S08]  /*a430*/  HMMA.16816.F32.BF16 R108, R96.reuse, R110, R28 ;  /* 0x0000006e606c723c */ /* 0x040ff0000004181c */
[C---:B------:R-:W-:Y:S08]  /*a440*/  HMMA.16816.F32.BF16 R124, R96.reuse, R126, R12 ;  /* 0x0000007e607c723c */ /* 0x040ff0000004180c */
[C---:B------:R-:W-:Y:S08]  /*a450*/  HMMA.16816.F32.BF16 R104, R96.reuse, R140, R32 ;  /* 0x0000008c6068723c */ /* 0x040ff00000041820 */
[C---:B------:R-:W-:Y:S08]  /*a460*/  HMMA.16816.F32.BF16 R100, R96.reuse, R142, R100 ;  /* 0x0000008e6064723c */ /* 0x040ff00000041864 */
[----:B------:R-:W-:Y:S01]  /*a470*/  HMMA.16816.F32.BF16 R36, R96, R132, R36 ;  /* 0x000000846024723c */ /* 0x000fe20000041824 */
[----:B------:R-:W-:-:S07]  /*a480*/  MOV R132, R150 ;  /* 0x0000009600847202 */ /* 0x000fce0000000f00 */
[C---:B------:R-:W-:Y:S08]  /*a490*/  HMMA.16816.F32.BF16 R40, R96.reuse, R134, R40 ;  /* 0x000000866028723c */ /* 0x040ff00000041828 */
[C---:B-1----:R-:W-:Y:S08]  /*a4a0*/  HMMA.16816.F32.BF16 R60, R96.reuse, R16, R60 ;  /* 0x00000010603c723c */ /* 0x042ff0000004183c */
[C---:B------:R-:W-:Y:S08]  /*a4b0*/  HMMA.16816.F32.BF16 R64, R96.reuse, R18, R64 ;  /* 0x000000126040723c */ /* 0x040ff00000041840 */
[C---:B---3--:R-:W-:Y:S08]  /*a4c0*/  HMMA.16816.F32.BF16 R68, R96.reuse, R20, R68 ;  /* 0x000000146044723c */ /* 0x048ff00000041844 */
[C---:B------:R-:W-:Y:S08]  /*a4d0*/  HMMA.16816.F32.BF16 R72, R96.reuse, R22, R72 ;  /* 0x000000166048723c */ /* 0x040ff00000041848 */
[C---:B----4-:R-:W-:Y:S08]  /*a4e0*/  HMMA.16816.F32.BF16 R92, R96.reuse, R8, R92 ;  /* 0x00000008605c723c */ /* 0x050ff0000004185c */
[----:B------:R-:W-:-:S15]  /*a4f0*/  HMMA.16816.F32.BF16 R96, R96, R10, R4 ;  /* 0x0000000a6060723c */ /* 0x000fde0000041804 */
[----:B------:R-:W-:-:S05]  /*a500*/  NOP ;  /* 0x0000000000007918 */ /* 0x000fca0000000000 */
.L_x_563:
        /* <DEDUP_REMOVED lines=19> */
[----:B------:R-:W4:Y:S01]  /*a640*/  LDCU UR4, c[0x0][0x45c] ;  /* 0x00008b80ff0477ac */ /* 0x000f220008000800 */
[----:B------:R-:W2:Y:S01]  /*a650*/  LDCU.64 UR6, c[0x0][0x3a0] ;  /* 0x00007400ff0677ac */ /* 0x000ea20008000a00 */
[----:B------:R-:W2:Y:S01]  /*a660*/  LDCU.64 UR8, c[0x0][0x3a8] ;  /* 0x00007500ff0877ac */ /* 0x000ea20008000a00 */
[----:B-1----:R-:W-:-:S12]  /*a670*/  ULEA UR5, UR5, UR12, 0x18 ;  /* 0x0000000c05057291 */ /* 0x002fd8000f8ec0ff */
.L_x_573:
        /* <DEDUP_REMOVED lines=8> */
[----:B------:R-:W-:Y:S01]  /*a700*/  LOP3.LUT R215, R215, 0x38, R186, 0x78, !PT ;  /* 0x00000038d7d77812 */ /* 0x000fe200078e78ba */
[----:B------:R-:W-:Y:S01]  /*a710*/  IMAD.MOV.U32 R8, RZ, RZ, R200 ;  /* 0x000000ffff087224 */ /* 0x000fe200078e00c8 */
        /* <DEDUP_REMOVED lines=10> */
[----:B------:R-:W1:Y:S03]  /*a7c0*/  S2R R186, SR_TID.X ;  /* 0x0000000000ba7919 */ /* 0x000e660000002100 */
[----:B------:R-:W-:Y:S02]  /*a7d0*/  @!P4 IADD3 R200, P0, PT, R200, R9, RZ ;  /* 0x00000009c8c8c210 */ /* 0x000fe40007f1e0ff */
[--C-:B-1----:R-:W-:Y:S01]  /*a7e0*/  SHF.R.U32.HI R188, RZ, 0x1, R186.reuse ;  /* 0x00000001ffbc7819 */ /* 0x102fe200000116ba */
[C---:B------:R-:W-:Y:S02]  /*a7f0*/  IMAD.SHL.U32 R3, R186.reuse, 0x40, RZ ;  /* 0x00000040ba037824 */ /* 0x040fe400078e00ff */
[----:B------:R-:W-:Y:S01]  /*a800*/  IMAD.SHL.U32 R6, R186, 0x20, RZ ;  /* 0x00000020ba067824 */ /* 0x000fe200078e00ff */
[----:B------:R-:W-:Y:S02]  /*a810*/  LOP3.LUT R2, R188, 0x8, RZ, 0xc0, !PT ;  /* 0x00000008bc027812 */ /* 0x000fe400078ec0ff */
[----:B------:R-:W-:Y:S02]  /*a820*/  LOP3.LUT R7, R184, 0x1c0, R3, 0xf8, !PT ;  /* 0x000001c0b8077812 */ /* 0x000fe400078ef803 */
[----:B------:R-:W-:Y:S01]  /*a830*/  LOP3.LUT R185, R6, 0x7c00, RZ, 0xc0, !PT ;  /* 0x00007c0006b97812 */ /* 0x000fe200078ec0ff */
[----:B------:R-:W-:Y:S01]  /*a840*/  IMAD.MOV.U32 R6, RZ, RZ, R199 ;  /* 0x000000ffff067224 */ /* 0x000fe200078e00c7 */
[----:B------:R-:W-:Y:S02]  /*a850*/  LOP3.LUT R194, R3, 0x400, RZ, 0xc0, !PT ;  /* 0x0000040003c27812 */ /* 0x000fe400078ec0ff */
[----:B------:R-:W-:Y:S02]  /*a860*/  LOP3.LUT R5, R7, 0x8, R186, 0x78, !PT ;  /* 0x0000000807057812 */ /* 0x000fe400078e78ba */
[----:B------:R-:W-:Y:S02]  /*a870*/  LOP3.LUT R3, R185, 0x200, R3, 0xf8, !PT ;  /* 0x00000200b9037812 */ /* 0x000fe400078ef803 */
[----:B------:R-:W-:Y:S01]  /*a880*/  @!P4 LEA.HI.X.SX32 R199, R4, R199, 0x1, P0 ;  /* 0x000000c704c7c211 */ /* 0x000fe200000f0eff */
[----:B------:R-:W-:Y:S01]  /*a890*/  IMAD R194, R5, 0x2, R194 ;  /* 0x0000000205c27824 */ /* 0x000fe200078e02c2 */
[----:B------:R-:W-:Y:S01]  /*a8a0*/  LOP3.LUT R2, R3, R7, R2, 0xf6, !PT ;  /* 0x0000000703027212 */ /* 0x000fe200078ef602 */
[----:B---3--:R-:W-:Y:S06]  /*a8b0*/  @!P4 BRA `(.L_x_570) ;  /* 0x0000000000f4c947 */ /* 0x008fec0003800000 */
[----:B------:R-:W-:Y:S01]  /*a8c0*/  VIADD R7, R209, 0xffffffc0 ;  /* 0xffffffc0d1077836 */ /* 0x000fe20000000000 */
[----:B------:R-:W1:Y:S01]  /*a8d0*/  LDC R4, c[0x0][0x4f0] ;  /* 0x00013c00ff047b82 */ /* 0x000e620000000800 */
[----:B------:R-:W-:Y:S03]  /*a8e0*/  IABS R14, R209 ;  /* 0x000000d1000e7213 */ /* 0x000fe60000000000 */
        /* <DEDUP_REMOVED lines=9> */
[----:B------:R-:W-:Y:S01]  /*a980*/  IMAD R3, R10, R5, RZ ;  /* 0x000000050a037224 */ /* 0x000fe200078e02ff */
[----:B------:R-:W-:Y:S05]  /*a990*/  MOV R10, RZ ;  /* 0x000000ff000a7202 */ /* 0x000fea0000000f00 */
[----:B------:R-:W-:Y:S06]  /*a9a0*/  IMAD.HI.U32 R3, R11, R3, R10 ;  /* 0x000000030b037227 */ /* 0x000fec00078e000a */
        /* <DEDUP_REMOVED lines=46> */
.L_x_570:
[-C--:B------:R-:W-:Y:S02]  /*ac90*/  @!P3 MOV R201, R199.reuse ;  /* 0x000000c700c9b202 */ /* 0x080fe40000000f00 */
[C---:B------:R-:W-:Y:S02]  /*aca0*/  LEA R216, P0, R132.reuse, R200, 0x5 ;  /* 0x000000c884d87211 */ /* 0x040fe400078028ff */
[C---:B------:R-:W-:Y:S01]  /*acb0*/  SHF.L.U32 R133, R132.reuse, 0x5, RZ ;  /* 0x0000000584857819 */ /* 0x040fe200000006ff */
[----:B------:R-:W-:Y:S01]  /*acc0*/  @!PT LDS RZ, [RZ] ;  /* 0x00000000fffff984 */ /* 0x000fe20000000800 */
[----:B------:R-:W-:Y:S01]  /*acd0*/  @!PT LDS RZ, [RZ] ;  /* 0x00000000fffff984 */ /* 0x000fe20000000800 */
[----:B------:R-:W-:Y:S01]  /*ace0*/  @!PT LDS RZ, [RZ] ;  /* 0x00000000fffff984 */ /* 0x000fe20000000800 */
[----:B------:R1:W-:Y:S01]  /*acf0*/  @!P3 LDGSTS.E.BYPASS.LTC128B.128 [R215+0xc000], desc[UR16][R200.64] ;  /* 0x0c000000c8d7bfae */ /* 0x0003e2000b981a10 */
[C-C-:B------:R-:W-:Y:S02]  /*ad00*/  LEA.HI.X R217, R132.reuse, R199, R135.reuse, 0x5, P0 ;  /* 0x000000c784d97211 */ /* 0x140fe400000f2c87 */
[----:B------:R-:W-:Y:S02]  /*ad10*/  SHF.L.U64.HI R134, R132, 0x5, R135 ;  /* 0x0000000584867819 */ /* 0x000fe40000010287 */
[----:B------:R-:W-:Y:S01]  /*ad20*/  @P3 STS.128 [R215+0xc000], RZ ;  /* 0x00c000ffd7003388 */ /* 0x000fe20000000c00 */
[C---:B------:R-:W-:Y:S02]  /*ad30*/  IADD3 R132, P5, PT, R133.reuse, R216, RZ ;  /* 0x000000d885847210 */ /* 0x040fe40007fbe0ff */
[----:B------:R-:W-:Y:S02]  /*ad40*/  LEA R196, R2, UR5, 0x1 ;  /* 0x0000000502c47c11 */ /* 0x000fe4000f8e08ff */
[----:B------:R-:W-:Y:S02]  /*ad50*/  IADD3 R218, P0, PT, R133, R132, RZ ;  /* 0x0000008485da7210 */ /* 0x000fe40007f1e0ff */
[----:B------:R-:W-:Y:S02]  /*ad60*/  IADD3.X R133, PT, PT, R134, R217, RZ, P5, !PT ;  /* 0x000000d986857210 */ /* 0x000fe40002ffe4ff */
[----:B------:R-:W-:Y:S02]  /*ad70*/  IADD3 R190, PT, PT, R194, UR5, RZ ;  /* 0x00000005c2be7c10 */ /* 0x000fe4000fffe0ff */
[----:B------:R-:W-:Y:S02]  /*ad80*/  IADD3.X R219, PT, PT, R134, R133, RZ, P0, !PT ;  /* 0x0000008586db7210 */ /* 0x000fe400007fe4ff */
[C---:B------:R-:W-:Y:S02]  /*ad90*/  LOP3.LUT P0, RZ, R186.reuse, 0x2, RZ, 0xc0, !PT ;  /* 0x00000002baff7812 */ /* 0x040fe4000780c0ff */
[----:B------:R-:W-:Y:S02]  /*ada0*/  MOV R2, 0x40 ;  /* 0x0000004000027802 */ /* 0x000fe40000000f00 */
[----:B------:R-:W-:Y:S02]  /*adb0*/  SEL R189, R139, 0xffffffe0, !P0 ;  /* 0xffffffe08bbd7807 */ /* 0x000fe40004000000 */
[----:B------:R-:W-:Y:S02]  /*adc0*/  LOP3.LUT P0, RZ, R186, 0x4, RZ, 0xc0, !PT ;  /* 0x00000004baff7812 */ /* 0x000fe4000780c0ff */
[-C--:B------:R-:W-:Y:S02]  /*add0*/  IADD3 R193, PT, PT, R189, R196.reuse, RZ ;  /* 0x000000c4bdc17210 */ /* 0x080fe40007ffe0ff */
[----:B-1----:R-:W-:Y:S02]  /*ade0*/  @!P2 MOV R201, R199 ;  /* 0x000000c700c9a202 */ /* 0x002fe40000000f00 */
[----:B------:R-:W-:Y:S02]  /*adf0*/  IADD3 R191, PT, PT, R190, R189, RZ ;  /* 0x000000bdbebf7210 */ /* 0x000fe40007ffe0ff */
[----:B------:R-:W-:Y:S01]  /*ae00*/  SEL R3, R2, 0xffffffc0, !P0 ;  /* 0xffffffc002037807 */ /* 0x000fe20004000000 */
[----:B------:R-:W-:Y:S01]  /*ae10*/  @!PT LDS RZ, [RZ] ;  /* 0x00000000fffff984 */ /* 0x000fe20000000800 */
[----:B------:R-:W-:Y:S01]  /*ae20*/  @!PT LDS RZ, [RZ] ;  /* 0x00000000fffff984 */ /* 0x000fe20000000800 */
[----:B------:R-:W-:Y:S01]  /*ae30*/  @!PT LDS RZ, [RZ] ;  /* 0x00000000fffff984 */ /* 0x000fe20000000800 */
[----:B------:R1:W-:Y:S01]  /*ae40*/  @!P2 LDGSTS.E.BYPASS.LTC128B.128 [R215+0xe000], desc[UR16][R200.64+0x80] ;  /* 0x0e000080c8d7afae */ /* 0x0003e2000b981a10 */
[----:B------:R-:W-:Y:S02]  /*ae50*/  ISETP.NE.AND P5, PT, R208, 0x1, PT ;  /* 0x00000001d000780c */ /* 0x000fe40003fa5270 */
[----:B------:R-:W-:Y:S02]  /*ae60*/  IADD3 R192, PT, PT, R3, R196, RZ ;  /* 0x000000c403c07210 */ /* 0x000fe40007ffe0ff */
[----:B------:R-:W-:Y:S01]  /*ae70*/  @P2 STS.128 [R215+0xe000], RZ ;  /* 0x00e000ffd7002388 */ /* 0x000fe20000000c00 */
[----:B------:R-:W-:Y:S02]  /*ae80*/  IADD3 R190, PT, PT, R190, R3, RZ ;  /* 0x00000003bebe7210 */ /* 0x000fe40007ffe0ff */
[C---:B------:R-:W-:Y:S02]  /*ae90*/  IADD3 R3, PT, PT, R189.reuse, R192, RZ ;  /* 0x000000c0bd037210 */ /* 0x040fe40007ffe0ff */
[----:B------:R-:W-:Y:S02]  /*aea0*/  IADD3 R2, PT, PT, R189, R190, RZ ;  /* 0x000000bebd027210 */ /* 0x000fe40007ffe0ff */
[----:B-1----:R-:W-:Y:S05]  /*aeb0*/  @!P1 MOV R201, R199 ;  /* 0x000000c700c99202 */ /* 0x002fea0000000f00 */
[----:B------:R-:W-:Y:S01]  /*aec0*/  @!PT LDS RZ, [RZ] ;  /* 0x00000000fffff984 */ /* 0x000fe20000000800 */
[----:B------:R-:W-:Y:S01]  /*aed0*/  @!PT LDS RZ, [RZ] ;  /* 0x00000000fffff984 */ /* 0x000fe20000000800 */
[----:B------:R-:W-:Y:S01]  /*aee0*/  @!PT LDS RZ, [RZ] ;  /* 0x00000000fffff984 */ /* 0x000fe20000000800 */
[----:B------:R-:W-:Y:S05]  /*aef0*/  @!P1 LDGSTS.E.BYPASS.LTC128B.128 [R215+0x10000], desc[UR16][R200.64+0x100] ;  /* 0x10000100c8d79fae */ /* 0x000fea000b981a10 */
[----:B------:R-:W-:Y:S05]  /*af00*/  @P1 STS.128 [R215+0x10000], RZ ;  /* 0x010000ffd7001388 */ /* 0x000fea0000000c00 */
        /* <DEDUP_REMOVED lines=28> */
[----:B------:R1:W-:Y:S05]  /*b0d0*/  @!P1 LDGSTS.E.BYPASS.LTC128B.128 [R215+0x11000], desc[UR16][R132.64+0x100] ;  /* 0x1100010084d79fae */ /* 0x0003ea000b981a10 */
        /* <DEDUP_REMOVED lines=16> */
[----:B------:R-:W-:Y:S05]  /*b1e0*/  LDSM.16.M88.4 R140, [R196] ;  /* 0x00000000c48c783b */ /* 0x000fea0000000200 */
[----:B------:R-:W3:Y:S05]  /*b1f0*/  LDSM.16.M88.4 R144, [R194+UR5+0x6000] ;  /* 0x00600005c290783b */ /* 0x000eea0008000200 */
[----:B------:R-:W5:Y:S05]  /*b200*/  LDSM.16.M88.4 R148, [R194+UR5+0x6800] ;  /* 0x00680005c294783b */ /* 0x000f6a0008000200 */
[----:B------:R-:W4:Y:S05]  /*b210*/  LDSM.16.M88.4 R152, [R194+UR5+0x7000] ;  /* 0x00700005c298783b */ /* 0x000f2a0008000200 */
[----:B------:R-:W0:Y:S05]  /*b220*/  LDGDEPBAR ;  /* 0x00000000000079af */ /* 0x000e2a0000000000 */
[----:B------:R-:W2:Y:S05]  /*b230*/  LDSM.16.M88.4 R156, [R194+UR5+0x7800] ;  /* 0x00780005c29c783b */ /* 0x000eaa0008000200 */
[----:B------:R-:W-:Y:S05]  /*b240*/  LDSM.16.M88.4 R160, [R193] ;  /* 0x00000000c1a0783b */ /* 0x000fea0000000200 */
[----:B------:R-:W2:Y:S05]  /*b250*/  LDSM.16.M88.4 R164, [R191+0x6000] ;  /* 0x00600000bfa4783b */ /* 0x000eaa0000000200 */
[----:B------:R-:W2:Y:S05]  /*b260*/  LDSM.16.M88.4 R168, [R191+0x6800] ;  /* 0x00680000bfa8783b */ /* 0x000eaa0000000200 */
[----:B------:R-:W2:Y:S01]  /*b270*/  LDSM.16.M88.4 R172, [R191+0x7000] ;  /* 0x00700000bfac783b */ /* 0x000ea20000000200 */
[C---:B---3--:R-:W-:Y:S04]  /*b280*/  HMMA.16816.F32.BF16 R4, R140.reuse, R144, RZ ;  /* 0x000000908c04723c */ /* 0x048fe800000418ff */
[----:B------:R-:W-:Y:S04]  /*b290*/  LDSM.16.M88.4 R176, [R192] ;  /* 0x00000000c0b0783b */ /* 0x000fe80000000200 */
[C---:B------:R-:W-:Y:S01]  /*b2a0*/  HMMA.16816.F32.BF16 R8, R140.reuse, R146, RZ ;  /* 0x000000928c08723c */ /* 0x040fe200000418ff */
[----:B------:R-:W3:Y:S05]  /*b2b0*/  LDSM.16.M88.4 R144, [R191+0x7800] ;  /* 0x00780000bf90783b */ /* 0x000eea0000000200 */
[----:B------:R-:W3:Y:S02]  /*b2c0*/  LDSM.16.M88.4 R180, [R190+0x6000] ;  /* 0x00600000beb4783b */ /* 0x000ee40000000200 */
[C---:B-----5:R-:W-:Y:S03]  /*b2d0*/  HMMA.16816.F32.BF16 R12, R140.reuse, R148, RZ ;  /* 0x000000948c0c723c */ /* 0x060fe600000418ff */
[----:B-1----:R-:W-:Y:S05]  /*b2e0*/  LDSM.16.M88.4 R132, [R2+0x6800] ;  /* 0x006800000284783b */ /* 0x002fea0000000200 */
[C---:B------:R-:W-:Y:S01]  /*b2f0*/  HMMA.16816.F32.BF16 R16, R140.reuse, R150, RZ ;  /* 0x000000968c10723c */ /* 0x040fe200000418ff */
[----:B------:R-:W-:Y:S07]  /*b300*/  LDSM.16.M88.4 R148, [R190+0x7000] ;  /* 0x00700000be94783b */ /* 0x000fee0000000200 */
[C---:B----4-:R-:W-:Y:S08]  /*b310*/  HMMA.16816.F32.BF16 R20, R140.reuse, R152, RZ ;  /* 0x000000988c14723c */ /* 0x050ff000000418ff */
[C---:B------:R-:W-:Y:S01]  /*b320*/  HMMA.16816.F32.BF16 R24, R140.reuse, R154, RZ ;  /* 0x0000009a8c18723c */ /* 0x040fe200000418ff */
[----:B------:R-:W-:Y:S07]  /*b330*/  LDSM.16.M88.4 R152, [R190+0x7800] ;  /* 0x00780000be98783b */ /* 0x000fee0000000200 */
[C---:B--2---:R-:W-:Y:S08]  /*b340*/  HMMA.16816.F32.BF16 R28, R140.reuse, R156, RZ ;  /* 0x0000009c8c1c723c */ /* 0x044ff000000418ff */
[----:B------:R-:W-:Y:S01]  /*b350*/  HMMA.16816.F32.BF16 R32, R140, R158, RZ ;  /* 0x0000009e8c20723c */ /* 0x000fe200000418ff */
[----:B------:R-:W1:Y:S05]  /*b360*/  LDSM.16.M88.4 R140, [R190+0x6800] ;  /* 0x00680000be8c783b */ /* 0x000e6a0000000200 */
[----:B------:R-:W-:Y:S02]  /*b370*/  LDSM.16.M88.4 R156, [R3] ;  /* 0x00000000039c783b */ /* 0x000fe40000000200 */
[C---:B------:R-:W-:Y:S08]  /*b380*/  HMMA.16816.F32.BF16 R4, R160.reuse, R164, R4 ;  /* 0x000000a4a004723c */ /* 0x040ff00000041804 */
[C---:B------:R-:W-:Y:S01]  /*b390*/  HMMA.16816.F32.BF16 R8, R160.reuse, R166, R8 ;  /* 0x000000a6a008723c */ /* 0x040fe20000041808 */
[----:B------:R-:W2:Y:S07]  /*b3a0*/  LDSM.16.M88.4 R164, [R2+0x6000] ;  /* 0x0060000002a4783b */ /* 0x000eae0000000200 */
[C---:B------:R-:W-:Y:S08]  /*b3b0*/  HMMA.16816.F32.BF16 R12, R160.reuse, R168, R12 ;  /* 0x000000a8a00c723c */ /* 0x040ff0000004180c */
[C---:B------:R-:W-:Y:S01]  /*b3c0*/  HMMA.16816.F32.BF16 R16, R160.reuse, R170, R16 ;  /* 0x000000aaa010723c */ /* 0x040fe20000041810 */
[----:B------:R-:W-:Y:S07]  /*b3d0*/  LDSM.16.M88.4 R168, [R196+0x2000] ;  /* 0x00200000c4a8783b */ /* 0x000fee0000000200 */
[C---:B------:R-:W-:Y:S08]  /*b3e0*/  HMMA.16816.F32.BF16 R20, R160.reuse, R172, R20 ;  /* 0x000000aca014723c */ /* 0x040ff00000041814 */
[C---:B------:R-:W-:Y:S01]  /*b3f0*/  HMMA.16816.F32.BF16 R24, R160.reuse, R174, R24 ;  /* 0x000000aea018723c */ /* 0x040fe20000041818 */
[----:B------:R-:W-:Y:S07]  /*b400*/  LDSM.16.M88.4 R172, [R194+UR5+0x8000] ;  /* 0x00800005c2ac783b */ /* 0x000fee0008000200 */
[C---:B---3--:R-:W-:Y:S08]  /*b410*/  HMMA.16816.F32.BF16 R28, R160.reuse, R144, R28 ;  /* 0x00000090a01c723c */ /* 0x048ff0000004181c */
[----:B------:R-:W-:Y:S01]  /*b420*/  HMMA.16816.F32.BF16 R32, R160, R146, R32 ;  /* 0x00000092a020723c */ /* 0x000fe20000041820 */
[----:B------:R-:W3:Y:S05]  /*b430*/  LDSM.16.M88.4 R144, [R2+0x7000] ;  /* 0x007000000290783b */ /* 0x000eea0000000200 */
[----:B------:R-:W4:Y:S02]  /*b440*/  LDSM.16.M88.4 R160, [R2+0x7800] ;  /* 0x0078000002a0783b */ /* 0x000f240000000200 */
[C---:B------:R-:W-:Y:S08]  /*b450*/  HMMA.16816.F32.BF16 R4, R176.reuse, R180, R4 ;  /* 0x000000b4b004723c */ /* 0x040ff00000041804 */
[C---:B------:R-:W-:Y:S01]  /*b460*/  HMMA.16816.F32.BF16 R8, R176.reuse, R182, R8 ;  /* 0x000000b6b008723c */ /* 0x040fe20000041808 */
[----:B------:R-:W-:Y:S07]  /*b470*/  LDSM.16.M88.4 R180, [R191+0x8000] ;  /* 0x00800000bfb4783b */ /* 0x000fee0000000200 */
[C---:B-1----:R-:W-:Y:S08]  /*b480*/  HMMA.16816.F32.BF16 R12, R176.reuse, R140, R12 ;  /* 0x0000008cb00c723c */ /* 0x042ff0000004180c */
[C---:B------:R-:W-:Y:S01]  /*b490*/  HMMA.16816.F32.BF16 R16, R176.reuse, R142, R16 ;  /* 0x0000008eb010723c */ /* 0x040fe20000041810 */
[----:B------:R-:W1:Y:S07]  /*b4a0*/  LDSM.16.M88.4 R140, [R194+UR5+0x8800] ;  /* 0x00880005c28c783b */ /* 0x000e6e0008000200 */
[C---:B------:R-:W-:Y:S08]  /*b4b0*/  HMMA.16816.F32.BF16 R20, R176.reuse, R148, R20 ;  /* 0x00000094b014723c */ /* 0x040ff00000041814 */
[C---:B------:R-:W-:Y:S01]  /*b4c0*/  HMMA.16816.F32.BF16 R24, R176.reuse, R150, R24 ;  /* 0x00000096b018723c */ /* 0x040fe20000041818 */
[----:B------:R-:W5:Y:S07]  /*b4d0*/  LDSM.16.M88.4 R148, [R194+UR5+0x9000] ;  /* 0x00900005c294783b */ /* 0x000f6e0008000200 */
[C---:B------:R-:W-:Y:S08]  /*b4e0*/  HMMA.16816.F32.BF16 R28, R176.reuse, R152, R28 ;  /* 0x00000098b01c723c */ /* 0x040ff0000004181c */
[----:B------:R-:W-:Y:S01]  /*b4f0*/  HMMA.16816.F32.BF16 R32, R176, R154, R32 ;  /* 0x0000009ab020723c */ /* 0x000fe20000041820 */
[----:B------:R-:W5:Y:S05]  /*b500*/  LDSM.16.M88.4 R152, [R194+UR5+0x9800] ;  /* 0x00980005c298783b */ /* 0x000f6a0008000200 */
[----:B------:R-:W5:Y:S02]  /*b510*/  LDSM.16.M88.4 R176, [R193+0x2000] ;  /* 0x00200000c1b0783b */ /* 0x000f640000000200 */
[C---:B--2---:R-:W-:Y:S08]  /*b520*/  HMMA.16816.F32.BF16 R4, R156.reuse, R164, R4 ;  /* 0x000000a49c04723c */ /* 0x044ff00000041804 */
[C---:B------:R-:W-:Y:S01]  /*b530*/  HMMA.16816.F32.BF16 R8, R156.reuse, R166, R8 ;  /* 0x000000a69c08723c */ /* 0x040fe20000041808 */
[----:B------:R-:W-:Y:S07]  /*b540*/  LDSM.16.M88.4 R164, [R190+0x8000] ;  /* 0x00800000bea4783b */ /* 0x000fee0000000200 */
[C---:B------:R-:W-:Y:S08]  /*b550*/  HMMA.16816.F32.BF16 R12, R156.reuse, R132, R12 ;  /* 0x000000849c0c723c */ /* 0x040ff0000004180c */
[C---:B------:R-:W-:Y:S01]  /*b560*/  HMMA.16816.F32.BF16 R16, R156.reuse, R134, R16 ;  /* 0x000000869c10723c */ /* 0x040fe20000041810 */
[----:B------:R-:W2:Y:S07]  /*b570*/  LDSM.16.M88.4 R132, [R191+0x8800] ;  /* 0x00880000bf84783b */ /* 0x000eae0000000200 */
[C---:B---3--:R-:W-:Y:S08]  /*b580*/  HMMA.16816.F32.BF16 R20, R156.reuse, R144, R20 ;  /* 0x000000909c14723c */ /* 0x048ff00000041814 */
[C---:B------:R-:W-:Y:S01]  /*b590*/  HMMA.16816.F32.BF16 R24, R156.reuse, R146, R24 ;  /* 0x000000929c18723c */ /* 0x040fe20000041818 */
[----:B------:R-:W3:Y:S07]  /*b5a0*/  LDSM.16.M88.4 R144, [R191+0x9000] ;  /* 0x00900000bf90783b */ /* 0x000eee0000000200 */
[C---:B----4-:R-:W-:Y:S08]  /*b5b0*/  HMMA.16816.F32.BF16 R28, R156.reuse, R160, R28 ;  /* 0x000000a09c1c723c */ /* 0x050ff0000004181c */
[----:B------:R-:W-:Y:S01]  /*b5c0*/  HMMA.16816.F32.BF16 R32, R156, R162, R32 ;  /* 0x000000a29c20723c */ /* 0x000fe20000041820 */
[----:B------:R-:W4:Y:S05]  /*b5d0*/  LDSM.16.M88.4 R156, [R191+0x9800] ;  /* 0x00980000bf9c783b */ /* 0x000f2a0000000200 */
[----:B------:R-:W4:Y:S02]  /*b5e0*/  LDSM.16.M88.4 R160, [R192+0x2000] ;  /* 0x00200000c0a0783b */ /* 0x000f240000000200 */
[C---:B------:R-:W-:Y:S08]  /*b5f0*/  HMMA.16816.F32.BF16 R4, R168.reuse, R172, R4 ;  /* 0x000000aca804723c */ /* 0x040ff00000041804 */
[C---:B------:R-:W-:Y:S01]  /*b600*/  HMMA.16816.F32.BF16 R8, R168.reuse, R174, R8 ;  /* 0x000000aea808723c */ /* 0x040fe20000041808 */
[----:B------:R-:W-:Y:S07]  /*b610*/  LDSM.16.M88.4 R172, [R2+0x8000] ;  /* 0x0080000002ac783b */ /* 0x000fee0000000200 */
[C---:B-1----:R-:W-:Y:S08]  /*b620*/  HMMA.16816.F32.BF16 R12, R168.reuse, R140, R12 ;  /* 0x0000008ca80c723c */ /* 0x042ff0000004180c */
[C---:B------:R-:W-:Y:S01]  /*b630*/  HMMA.16816.F32.BF16 R16, R168.reuse, R142, R16 ;  /* 0x0000008ea810723c */ /* 0x040fe20000041810 */
[----:B------:R-:W1:Y:S07]  /*b640*/  LDSM.16.M88.4 R140, [R190+0x8800] ;  /* 0x00880000be8c783b */ /* 0x000e6e0000000200 */
[C---:B-----5:R-:W-:Y:S08]  /*b650*/  HMMA.16816.F32.BF16 R20, R168.reuse, R148, R20 ;  /* 0x00000094a814723c */ /* 0x060ff00000041814 */
[C---:B------:R-:W-:Y:S01]  /*b660*/  HMMA.16816.F32.BF16 R24, R168.reuse, R150, R24 ;  /* 0x00000096a818723c */ /* 0x040fe20000041818 */
[----:B------:R-:W5:Y:S07]  /*b670*/  LDSM.16.M88.4 R148, [R190+0x9000] ;  /* 0x00900000be94783b */ /* 0x000f6e0000000200 */
[C---:B------:R-:W-:Y:S08]  /*b680*/  HMMA.16816.F32.BF16 R28, R168.reuse, R152, R28 ;  /* 0x00000098a81c723c */ /* 0x040ff0000004181c */
[----:B------:R-:W-:Y:S01]  /*b690*/  HMMA.16816.F32.BF16 R32, R168, R154, R32 ;  /* 0x0000009aa820723c */ /* 0x000fe20000041820 */
[----:B------:R-:W5:Y:S05]  /*b6a0*/  LDSM.16.M88.4 R152, [R190+0x9800] ;  /* 0x00980000be98783b */ /* 0x000f6a0000000200 */
[----:B------:R-:W5:Y:S02]  /*b6b0*/  LDSM.16.M88.4 R168, [R3+0x2000] ;  /* 0x0020000003a8783b */ /* 0x000f640000000200 */
[C---:B------:R-:W-:Y:S08]  /*b6c0*/  HMMA.16816.F32.BF16 R4, R176.reuse, R180, R4 ;  /* 0x000000b4b004723c */ /* 0x040ff00000041804 */
[C---:B------:R-:W-:Y:S01]  /*b6d0*/  HMMA.16816.F32.BF16 R8, R176.reuse, R182, R8 ;  /* 0x000000b6b008723c */ /* 0x040fe20000041808 */
[----:B------:R-:W-:Y:S07]  /*b6e0*/  LDSM.16.M88.4 R180, [R2+0xa000] ;  /* 0x00a0000002b4783b */ /* 0x000fee0000000200 */
[C---:B--2---:R-:W-:Y:S08]  /*b6f0*/  HMMA.16816.F32.BF16 R12, R176.reuse, R132, R12 ;  /* 0x00000084b00c723c */ /* 0x044ff0000004180c */
        /* <DEDUP_REMOVED lines=8> */
[----:B------:R-:W-:Y:S02]  /*b780*/  LDSM.16.M88.4 R176, [R194+UR5+0xa000] ;  /* 0x00a00005c2b0783b */ /* 0x000fe40008000200 */
[C---:B------:R-:W-:Y:S08]  /*b790*/  HMMA.16816.F32.BF16 R4, R160.reuse, R164, R4 ;  /* 0x000000a4a004723c */ /* 0x040ff00000041804 */
[C---:B------:R-:W-:Y:S01]  /*b7a0*/  HMMA.16816.F32.BF16 R8, R160.reuse, R166, R8 ;  /* 0x000000a6a008723c */ /* 0x040fe20000041808 */
[----:B------:R-:W4:Y:S07]  /*b7b0*/  LDSM.16.M88.4 R164, [R196+0x4000] ;  /* 0x00400000c4a4783b */ /* 0x000f2e0000000200 */
[C---:B-1----:R-:W-:Y:S08]  /*b7c0*/  HMMA.16816.F32.BF16 R12, R160.reuse, R140, R12 ;  /* 0x0000008ca00c723c */ /* 0x042ff0000004180c */
[C---:B------:R-:W-:Y:S01]  /*b7d0*/  HMMA.16816.F32.BF16 R16, R160.reuse, R142, R16 ;  /* 0x0000008ea010723c */ /* 0x040fe20000041810 */
[----:B------:R-:W1:Y:S07]  /*b7e0*/  LDSM.16.M88.4 R140, [R194+UR5+0xa800] ;  /* 0x00a80005c28c783b */ /* 0x000e6e0008000200 */
[C---:B-----5:R-:W-:Y:S08]  /*b7f0*/  HMMA.16816.F32.BF16 R20, R160.reuse, R148, R20 ;  /* 0x00000094a014723c */ /* 0x060ff00000041814 */
[C---:B------:R-:W-:Y:S01]  /*b800*/  HMMA.16816.F32.BF16 R24, R160.reuse, R150, R24 ;  /* 0x00000096a018723c */ /* 0x040fe20000041818 */
[----:B------:R-:W5:Y:S07]  /*b810*/  LDSM.16.M88.4 R148, [R194+UR5+0xb000] ;  /* 0x00b00005c294783b */ /* 0x000f6e0008000200 */
[C---:B------:R-:W-:Y:S08]  /*b820*/  HMMA.16816.F32.BF16 R28, R160.reuse, R152, R28 ;  /* 0x00000098a01c723c */ /* 0x040ff0000004181c */
[----:B------:R-:W-:Y:S01]  /*b830*/  HMMA.16816.F32.BF16 R32, R160, R154, R32 ;  /* 0x0000009aa020723c */ /* 0x000fe20000041820 */
[----:B------:R-:W5:Y:S05]  /*b840*/  LDSM.16.M88.4 R152, [R194+UR5+0xb800] ;  /* 0x00b80005c298783b */ /* 0x000f6a0008000200 */
[----:B------:R-:W-:Y:S02]  /*b850*/  LDSM.16.M88.4 R160, [R193+0x4000] ;  /* 0x00400000c1a0783b */ /* 0x000fe40000000200 */
[C---:B------:R-:W-:Y:S08]  /*b860*/  HMMA.16816.F32.BF16 R4, R168.reuse, R172, R4 ;  /* 0x000000aca804723c */ /* 0x040ff00000041804 */
[C---:B------:R-:W-:Y:S01]  /*b870*/  HMMA.16816.F32.BF16 R8, R168.reuse, R174, R8 ;  /* 0x000000aea808723c */ /* 0x040fe20000041808 */
[----:B------:R-:W5:Y:S07]  /*b880*/  LDSM.16.M88.4 R172, [R191+0xa000] ;  /* 0x00a00000bfac783b */ /* 0x000f6e0000000200 */
        /* <DEDUP_REMOVED lines=9> */
[----:B------:R-:W-:Y:S02]  /*b920*/  LDSM.16.M88.4 R168, [R192+0x4000] ;  /* 0x00400000c0a8783b */ /* 0x000fe40000000200 */
[C---:B------:R-:W-:Y:S08]  /*b930*/  HMMA.16816.F32.BF16 R4, R164.reuse, R176, R4 ;  /* 0x000000b0a404723c */ /* 0x040ff00000041804 */
[C---:B------:R-:W-:Y:S01]  /*b940*/  HMMA.16816.F32.BF16 R8, R164.reuse, R178, R8 ;  /* 0x000000b2a408723c */ /* 0x040fe20000041808 */
[----:B------:R-:W4:Y:S07]  /*b950*/  LDSM.16.M88.4 R176, [R190+0xa000] ;  /* 0x00a00000beb0783b */ /* 0x000f2e0000000200 */
        /* <DEDUP_REMOVED lines=11> */
[C---:B------:R-:W-:Y:S08]  /*ba10*/  HMMA.16816.F32.BF16 R8, R160.reuse, R174, R8 ;  /* 0x000000aea008723c */ /* 0x040ff00000041808 */
[C---:B--2---:R-:W-:Y:S08]  /*ba20*/  HMMA.16816.F32.BF16 R12, R160.reuse, R132, R12 ;  /* 0x00000084a00c723c */ /* 0x044ff0000004180c */
[C---:B------:R-:W-:Y:S01]  /*ba30*/  HMMA.16816.F32.BF16 R16, R160.reuse, R134, R16 ;  /* 0x00000086a010723c */ /* 0x040fe20000041810 */
[----:B------:R-:W2:Y:S07]  /*ba40*/  LDSM.16.M88.4 R132, [R2+0xa800] ;  /* 0x00a800000284783b */ /* 0x000eae0000000200 */
[C---:B---3--:R-:W-:Y:S08]  /*ba50*/  HMMA.16816.F32.BF16 R20, R160.reuse, R144, R20 ;  /* 0x00000090a014723c */ /* 0x048ff00000041814 */
[C---:B------:R-:W-:Y:S08]  /*ba60*/  HMMA.16816.F32.BF16 R24, R160.reuse, R146, R24 ;  /* 0x00000092a018723c */ /* 0x040ff00000041818 */
[C---:B----4-:R-:W-:Y:S08]  /*ba70*/  HMMA.16816.F32.BF16 R28, R160.reuse, R156, R28 ;  /* 0x0000009ca01c723c */ /* 0x050ff0000004181c */
[----:B------:R-:W-:Y:S08]  /*ba80*/  HMMA.16816.F32.BF16 R32, R160, R158, R32 ;  /* 0x0000009ea020723c */ /* 0x000ff00000041820 */
[C---:B------:R-:W-:Y:S08]  /*ba90*/  HMMA.16816.F32.BF16 R4, R168.reuse, R176, R4 ;  /* 0x000000b0a804723c */ /* 0x040ff00000041804 */
[C---:B------:R-:W-:Y:S08]  /*baa0*/  HMMA.16816.F32.BF16 R8, R168.reuse, R178, R8 ;  /* 0x000000b2a808723c */ /* 0x040ff00000041808 */
[C---:B-1----:R-:W-:Y:S08]  /*bab0*/  HMMA.16816.F32.BF16 R12, R168.reuse, R140, R12 ;  /* 0x0000008ca80c723c */ /* 0x042ff0000004180c */
[C---:B------:R-:W-:Y:S01]  /*bac0*/  HMMA.16816.F32.BF16 R16, R168.reuse, R142, R16 ;  /* 0x0000008ea810723c */ /* 0x040fe20000041810 */
[----:B------:R-:W1:Y:S07]  /*bad0*/  LDSM.16.M88.4 R140, [R2+0xb000] ;  /* 0x00b00000028c783b */ /* 0x000e6e0000000200 */
[C---:B-----5:R-:W-:Y:S08]  /*bae0*/  HMMA.16816.F32.BF16 R20, R168.reuse, R148, R20 ;  /* 0x00000094a814723c */ /* 0x060ff00000041814 */
[C---:B------:R-:W-:Y:S08]  /*baf0*/  HMMA.16816.F32.BF16 R24, R168.reuse, R150, R24 ;  /* 0x00000096a818723c */ /* 0x040ff00000041818 */
[C---:B------:R-:W-:Y:S08]  /*bb00*/  HMMA.16816.F32.BF16 R28, R168.reuse, R152, R28 ;  /* 0x00000098a81c723c */ /* 0x040ff0000004181c */
[----:B------:R-:W-:Y:S08]  /*bb10*/  HMMA.16816.F32.BF16 R32, R168, R154, R32 ;  /* 0x0000009aa820723c */ /* 0x000ff00000041820 */
[C---:B------:R-:W-:Y:S08]  /*bb20*/  HMMA.16816.F32.BF16 R4, R164.reuse, R180, R4 ;  /* 0x000000b4a404723c */ /* 0x040ff00000041804 */
[C---:B------:R-:W-:Y:S08]  /*bb30*/  HMMA.16816.F32.BF16 R8, R164.reuse, R182, R8 ;  /* 0x000000b6a408723c */ /* 0x040ff00000041808 */
[C---:B--2---:R-:W-:Y:S03]  /*bb40*/  HMMA.16816.F32.BF16 R12, R164.reuse, R132, R12 ;  /* 0x00000084a40c723c */ /* 0x044fe6000004180c */
[----:B------:R-:W-:Y:S01]  /*bb50*/  FMUL.FTZ R238, R4, UR11 ;  /* 0x0000000b04ee7c20 */ /* 0x000fe20008410000 */
[----:B------:R-:W-:Y:S01]  /*bb60*/  FMUL.FTZ R236, R5, UR11 ;  /* 0x0000000b05ec7c20 */ /* 0x000fe20008410000 */
[----:B------:R-:W-:Y:S01]  /*bb70*/  FMUL.FTZ R235, R6, UR11 ;  /* 0x0000000b06eb7c20 */ /* 0x000fe20008410000 */
[----:B------:R-:W-:Y:S02]  /*bb80*/  FMUL.FTZ R233, R7, UR11 ;  /* 0x0000000b07e97c20 */ /* 0x000fe40008410000 */
[C---:B------:R-:W-:Y:S01]  /*bb90*/  HMMA.16816.F32.BF16 R16, R164.reuse, R134, R16 ;  /* 0x00000086a410723c */ /* 0x040fe20000041810 */
[----:B------:R-:W2:Y:S01]  /*bba0*/  MUFU.TANH R238, R238 ;  /* 0x000000ee00ee7308 */ /* 0x000ea20000002400 */
[----:B------:R-:W3:Y:S01]  /*bbb0*/  LDSM.16.M88.4 R132, [R2+0xb800] ;  /* 0x00b800000284783b */ /* 0x000ee20000000200 */
[----:B------:R-:W-:Y:S04]  /*bbc0*/  DEPBAR.LE SB0, 0x0 ;  /* 0x000080000000791a */ /* 0x000fe80000000000 */
[----:B------:R-:W-:Y:S01]  /*bbd0*/  FMUL.FTZ R242, R8, UR11 ;  /* 0x0000000b08f27c20 */ /* 0x000fe20008410000 */
[C---:B-1----:R-:W-:Y:S03]  /*bbe0*/  HMMA.16816.F32.BF16 R20, R164.reuse, R140, R20 ;  /* 0x0000008ca414723c */ /* 0x042fe60000041814 */
[----:B------:R-:W1:Y:S01]  /*bbf0*/  MUFU.TANH R236, R236 ;  /* 0x000000ec00ec7308 */ /* 0x000e620000002400 */
[----:B------:R-:W-:Y:S01]  /*bc00*/  BAR.SYNC.DEFER_BLOCKING 0x0 ;  /* 0x0000000000007b1d */ /* 0x000fe20000010000 */
[----:B------:R-:W-:Y:S01]  /*bc10*/  FMUL.FTZ R240, R9, UR11 ;  /* 0x0000000b09f07c20 */ /* 0x000fe20008410000 */
[----:B------:R-:W-:Y:S01]  /*bc20*/  FMUL.FTZ R239, R10, UR11 ;  /* 0x0000000b0aef7c20 */ /* 0x000fe20008410000 */
[----:B------:R-:W-:Y:S01]  /*bc30*/  FMUL.FTZ R237, R11, UR11 ;  /* 0x0000000b0bed7c20 */ /* 0x000fe20008410000 */
[C---:B------:R-:W-:Y:S05]  /*bc40*/  HMMA.16816.F32.BF16 R24, R164.reuse, R142, R24 ;  /* 0x0000008ea418723c */ /* 0x040fea0000041818 */
[----:B------:R-:W4:Y:S01]  /*bc50*/  MUFU.TANH R235, R235 ;  /* 0x000000eb00eb7308 */ /* 0x000f220000002400 */
[----:B------:R-:W-:Y:S01]  /*bc60*/  FMUL.FTZ R232, R12, UR11 ;  /* 0x0000000b0ce87c20 */ /* 0x000fe20008410000 */
[----:B------:R-:W-:Y:S01]  /*bc70*/  FMUL.FTZ R234, R13, UR11 ;  /* 0x0000000b0dea7c20 */ /* 0x000fe20008410000 */
[----:B------:R-:W-:Y:S01]  /*bc80*/  FMUL.FTZ R231, R14, UR11 ;  /* 0x0000000b0ee77c20 */ /* 0x000fe20008410000 */
[----:B------:R-:W-:Y:S01]  /*bc90*/  FMUL.FTZ R229, R15, UR11 ;  /* 0x0000000b0fe57c20 */ /* 0x000fe20008410000 */
[----:B------:R-:W-:Y:S01]  /*bca0*/  FMUL.FTZ R230, R16, UR11 ;  /* 0x0000000b10e67c20 */ /* 0x000fe20008410000 */
[----:B------:R-:W-:Y:S04]  /*bcb0*/  FMUL.FTZ R228, R17, UR11 ;  /* 0x0000000b11e47c20 */ /* 0x000fe80008410000 */
[----:B------:R-:W1:Y:S01]  /*bcc0*/  MUFU.TANH R233, R233 ;  /* 0x000000e900e97308 */ /* 0x000e620000002400 */
        /* <DEDUP_REMOVED lines=10> */
[----:B------:R-:W-:Y:S06]  /*bd70*/  FMUL.FTZ R217, R27, UR11 ;  /* 0x0000000b1bd97c20 */ /* 0x000fec0008410000 */
[----:B------:R-:W1:Y:S01]  /*bd80*/  MUFU.TANH R240, R240 ;  /* 0x000000f000f07308 */ /* 0x000e620000002400 */
[C---:B---3--:R-:W-:Y:S09]  /*bd90*/  HMMA.16816.F32.BF16 R28, R164.reuse, R132, R28 ;  /* 0x00000084a41c723c */ /* 0x048ff2000004181c */
[----:B------:R-:W3:Y:S01]  /*bda0*/  MUFU.TANH R239, R239 ;  /* 0x000000ef00ef7308 */ /* 0x000ee20000002400 */
[----:B------:R-:W-:Y:S09]  /*bdb0*/  HMMA.16816.F32.BF16 R32, R164, R134, R32 ;  /* 0x00000086a420723c */ /* 0x000ff20000041820 */
[----:B------:R-:W1:Y:S01]  /*bdc0*/  MUFU.TANH R237, R237 ;  /* 0x000000ed00ed7308 */ /* 0x000e620000002400 */
[----:B------:R-:W-:Y:S01]  /*bdd0*/  FMUL.FTZ R216, R28, UR11 ;  /* 0x0000000b1cd87c20 */ /* 0x000fe20008410000 */
[----:B------:R-:W-:Y:S01]  /*bde0*/  FMUL.FTZ R218, R29, UR11 ;  /* 0x0000000b1dda7c20 */ /* 0x000fe20008410000 */
[----:B------:R-:W-:Y:S01]  /*bdf0*/  FMUL.FTZ R136, R30, UR11 ;  /* 0x0000000b1e887c20 */ /* 0x000fe20008410000 */
[----:B------:R-:W-:Y:S06]  /*be00*/  FMUL.FTZ R135, R31, UR11 ;  /* 0x0000000b1f877c20 */ /* 0x000fec0008410000 */
[----:B------:R-:W1:Y:S01]  /*be10*/  MUFU.TANH R232, R232 ;  /* 0x000000e800e87308 */ /* 0x000e620000002400 */
[----:B------:R-:W-:Y:S01]  /*be20*/  FMUL.FTZ R214, R32, UR11 ;  /* 0x0000000b20d67c20 */ /* 0x000fe20008410000 */
[----:B------:R-:W-:Y:S01]  /*be30*/  FMUL.FTZ R201, R33, UR11 ;  /* 0x0000000b21c97c20 */ /* 0x000fe20008410000 */
[----:B------:R-:W-:Y:S01]  /*be40*/  FMUL.FTZ R34, R34, UR11 ;  /* 0x0000000b22227c20 */ /* 0x000fe20008410000 */
[----:B------:R-:W-:Y:S06]  /*be50*/  FMUL.FTZ R35, R35, UR11 ;  /* 0x0000000b23237c20 */ /* 0x000fec0008410000 */
[----:B------:R-:W1:Y:S10]  /*be60*/  MUFU.TANH R234, R234 ;  /* 0x000000ea00ea7308 */ /* 0x000e740000002400 */
        /* <DEDUP_REMOVED lines=20> */
[----:B------:R1:W1:Y:S10]  /*bfb0*/  MUFU.TANH R134, R34 ;  /* 0x0000002200867308 */ /* 0x0002740000002400 */
[----:B------:R1:W1:Y:S01]  /*bfc0*/  MUFU.TANH R133, R35 ;  /* 0x0000002300857308 */ /* 0x0002620000002400 */
[----:B--234-:R-:W-:Y:S05]  /*bfd0*/  @!P5 BRA `(.L_x_571) ;  /* 0x000000080050d947 */ /* 0x01cfea0003800000 */
[----:B------:R-:W2:Y:S08]  /*bfe0*/  LDC.64 R2, c[0x0][0x4e0] ;  /* 0x00013800ff027b82 */ /* 0x000eb00000000a00 */
[----:B------:R-:W3:Y:S01]  /*bff0*/  LDC R5, c[0x0][0x3bc] ;  /* 0x0000ef00ff057b82 */ /* 0x000ee20000000800 */
[----:B--2---:R-:W-:Y:S04]  /*c000*/  ISETP.NE.U32.AND P4, PT, R2, RZ, PT ;  /* 0x000000ff0200720c */ /* 0x004fe80003f85070 */
[----:B------:R-:W-:Y:S11]  /*c010*/  ISETP.NE.AND.EX P4, PT, R3, RZ, PT, P4 ;  /* 0x000000ff0300720c */ /* 0x000ff60003f85340 */
[----:B------:R-:W-:Y:S02]  /*c020*/  @!UPT UIADD3 URZ, UPT, UPT, URZ, URZ, URZ ;  /* 0x000000fffffff290 */ /* 0x000fe4000fffe0ff */
[----:B------:R-:W2:Y:S01]  /*c030*/  @!P4 LDC R2, c[0x0][0x3b8] ;  /* 0x0000ee00ff02cb82 */ /* 0x000ea20000000800 */
[----:B------:R-:W-:Y:S05]  /*c040*/  @!P4 IMAD.MOV.U32 R4, RZ, RZ, RZ ;  /* 0x000000ffff04c224 */ /* 0x000fea00078e00ff */
[----:B------:R-:W-:Y:S01]  /*c050*/  @!P4 IADD3 R4, P5, PT, RZ, -R4, RZ ;  /* 0x80000004ff04c210 */ /* 0x000fe20007fbe0ff */
[----:B--2---:R-:W-:Y:S04]  /*c060*/  @!P4 IMAD.SHL.U32 R3, R2, 0x40, RZ ;  /* 0x000000400203c824 */ /* 0x004fe800078e00ff */
[----:B------:R-:W-:Y:S05]  /*c070*/  @!P4 IMAD.X R3, RZ, RZ, ~R3, P5 ;  /* 0x000000ffff03c224 */ /* 0x000fea00028e0e03 */
[----:B------:R-:W-:Y:S04]  /*c080*/  @!P4 SHF.R.S64 R7, R4, 0x1f, R3 ;  /* 0x0000001f0407c819 */ /* 0x000fe80000001003 */
[----:B------:R-:W-:Y:S04]  /*c090*/  @!P4 IADD3 R198, P5, PT, R7, R198, RZ ;  /* 0x000000c607c6c210 */ /* 0x000fe80007fbe0ff */
[----:B------:R-:W-:Y:S01]  /*c0a0*/  @!P4 LEA.HI.X.SX32 R197, R3, R197, 0x1, P5 ;  /* 0x000000c503c5c211 */ /* 0x000fe200028f0eff */
[----:B---3--:R-:W-:Y:S08]  /*c0b0*/  @!P4 BRA `(.L_x_572) ;  /* 0x0000000000f8c947 */ /* 0x008ff00003800000 */
[----:B------:R-:W-:Y:S01]  /*c0c0*/  VIADD R11, R209, 0xffffff80 ;  /* 0xffffff80d10b7836 */ /* 0x000fe20000000000 */
[----:B------:R-:W2:Y:S04]  /*c0d0*/  LDC R4, c[0x0][0x4f0] ;  /* 0x00013c00ff047b82 */ /* 0x000ea80000000800 */
[----:B------:R-:W-:Y:S02]  /*c0e0*/  IABS R6, R11 ;  /* 0x0000000b00067213 */ /* 0x000fe40000000000 */
[-C--:B--2---:R-:W-:Y:S02]  /*c0f0*/  IABS R2, R4.reuse ;  /* 0x0000000400027213 */ /* 0x084fe40000000000 */
[-C--:B------:R-:W-:Y:S02]  /*c100*/  LOP3.LUT R11, R11, R4.reuse, RZ, 0x3c, !PT ;  /* 0x000000040b0b7212 */ /* 0x080fe400078e3cff */
[----:B------:R-:W2:Y:S10]  /*c110*/  I2F.RP R9, R2 ;  /* 0x0000000200097306 */ /* 0x000eb40000209400 */
[----:B--2---:R-:W2:Y:S02]  /*c120*/  MUFU.RCP R3, R9 ;  /* 0x0000000900037308 */ /* 0x004ea40000001000 */
[----:B--2---:R-:W-:Y:S01]  /*c130*/  VIADD R12, R3, 0xffffffe ;  /* 0x0ffffffe030c7836 */ /* 0x004fe20000000000 */
[----:B------:R-:W-:Y:S07]  /*c140*/  IADD3 R3, PT, PT, R209, -0x40, RZ ;  /* 0xffffffc0d1037810 */ /* 0x000fee0007ffe0ff */
[----:B------:R-:W2:Y:S01]  /*c150*/  F2I.FTZ.U32.TRUNC.NTZ R13, R12 ;  /* 0x0000000c000d7305 */ /* 0x000ea2000021f000 */
[----:B------:R-:W-:Y:S02]  /*c160*/  IABS R8, R3 ;  /* 0x0000000300087213 */ /* 0x000fe40000000000 */
[----:B------:R-:W-:Y:S01]  /*c170*/  LOP3.LUT R3, R3, R4, RZ, 0x3c, !PT ;  /* 0x0000000403037212 */ /* 0x000fe200078e3cff */
[--C-:B--2---:R-:W-:Y:S02]  /*c180*/  IMAD.MOV R7, RZ, RZ, -R13.reuse ;  /* 0x000000ffff077224 */ /* 0x104fe400078e0a0d */
        /* <DEDUP_REMOVED lines=22> */
[----:B------:R-:W2:Y:S10]  /*c2f0*/  LDC.64 R2, c[0x0][0x3b8] ;  /* 0x0000ee00ff027b82 */ /* 0x000eb40000000a00 */
        /* <DEDUP_REMOVED lines=10> */
[----:B------:R-:W3:Y:S04]  /*c3a0*/  LDG.E R7, desc[UR16][R16.64] ;  /* 0x0000001010077981 */ /* 0x000ee8000c1e1900 */
[----:B------:R-:W-:Y:S01]  /*c3b0*/  IMAD R9, R9, R4, -0x40 ;  /* 0xffffffc009097424 */ /* 0x000fe200078e0204 */
[----:B------:R-:W3:Y:S04]  /*c3c0*/  LDG.E R6, desc[UR16][R14.64] ;  /* 0x000000100e067981 */ /* 0x000ee8000c1e1900 */
[----:B------:R-:W-:Y:S05]  /*c3d0*/  SHF.R.S32.HI R11, RZ, 0x1f, R9 ;  /* 0x0000001fff0b7819 */ /* 0x000fea0000011409 */
[-C--:B--2---:R-:W-:Y:S02]  /*c3e0*/  IMAD R4, R11, R2.reuse, RZ ;  /* 0x000000020b047224 */ /* 0x084fe400078e02ff */
[C---:B------:R-:W-:Y:S04]  /*c3f0*/  IMAD.WIDE.U32 R10, R9.reuse, R2, RZ ;  /* 0x00000002090a7225 */ /* 0x040fe800078e00ff */
[----:B------:R-:W-:Y:S04]  /*c400*/  IMAD R4, R9, R3, R4 ;  /* 0x0000000309047224 */ /* 0x000fe800078e0204 */
[----:B------:R-:W-:Y:S02]  /*c410*/  IMAD.IADD R11, R11, 0x1, R4 ;  /* 0x000000010b0b7824 */ /* 0x000fe400078e0204 */
[----:B---3--:R-:W-:Y:S04]  /*c420*/  IMAD.IADD R7, R7, 0x1, -R6 ;  /* 0x0000000107077824 */ /* 0x008fe800078e0a06 */
[----:B------:R-:W-:Y:S01]  /*c430*/  IMAD.WIDE.U32 R10, R7, UR6, R10 ;  /* 0x00000006070a7c25 */ /* 0x000fe2000f8e000a */
[----:B------:R-:W-:Y:S02]  /*c440*/  SHF.R.S32.HI R3, RZ, 0x1f, R7 ;  /* 0x0000001fff037819 */ /* 0x000fe40000011407 */
[C---:B------:R-:W-:Y:S03]  /*c450*/  LEA R198, P5, R10.reuse, R198, 0x1 ;  /* 0x000000c60ac67211 */ /* 0x040fe600078a08ff */
[----:B------:R-:W-:Y:S04]  /*c460*/  IMAD R4, R3, UR6, RZ ;  /* 0x0000000603047c24 */ /* 0x000fe8000f8e02ff */
[----:B------:R-:W-:Y:S05]  /*c470*/  IMAD R4, R7, UR7, R4 ;  /* 0x0000000707047c24 */ /* 0x000fea000f8e0204 */
[----:B------:R-:W-:Y:S04]  /*c480*/  IADD3 R4, PT, PT, R11, R4, RZ ;  /* 0x000000040b047210 */ /* 0x000fe80007ffe0ff */
[----:B------:R-:W-:Y:S07]  /*c490*/  LEA.HI.X R197, R10, R197, R4, 0x1, P5 ;  /* 0x000000c50ac57211 */ /* 0x000fee00028f0c04 */
.L_x_572:
[--C-:B------:R-:W-:Y:S01]  /*c4a0*/  @!P3 IMAD.MOV.U32 R196, RZ, RZ, R198.reuse ;  /* 0x000000ffffc4b224 */ /* 0x100fe200078e00c6 */
        /* <DEDUP_REMOVED lines=13> */
[--C-:B--2---:R-:W-:Y:S05]  /*c580*/  @!P2 IMAD.MOV.U32 R196, RZ, RZ, R198.reuse ;  /* 0x000000ffffc4a224 */ /* 0x104fea00078e00c6 */
[----:B------:R-:W-:Y:S01]  /*c590*/  @!PT LDS RZ, [RZ] ;  /* 0x00000000fffff984 */ /* 0x000fe20000000800 */
[----:B------:R-:W-:Y:S01]  /*c5a0*/  @!PT LDS RZ, [RZ] ;  /* 0x00000000fffff984 */ /* 0x000fe20000000800 */
[----:B------:R-:W-:Y:S01]  /*c5b0*/  @!PT LDS RZ, [RZ] ;  /* 0x00000000fffff984 */ /* 0x000fe20000000800 */
[----:B------:R2:W-:Y:S04]  /*c5c0*/  @!P2 LDGSTS.E.BYPASS.LTC128B.128 [R215+0x8000], desc[UR16][R196.64+0x80] ;  /* 0x08000080c4d7afae */ /* 0x0005e8000b981a10 */
[----:B------:R3:W-:Y:S01]  /*c5d0*/  @P2 STS.128 [R215+0x8000], RZ ;  /* 0x008000ffd7002388 */ /* 0x0007e20000000c00 */
[----:B--2---:R-:W-:Y:S05]  /*c5e0*/  @!P1 IMAD.MOV.U32 R196, RZ, RZ, R198 ;  /* 0x000000ffffc49224 */ /* 0x004fea00078e00c6 */
        /* <DEDUP_REMOVED lines=51> */
.L_x_571:
[----:B-1-3--:R-:W-:Y:S01]  /*c920*/  FMNMX3.FTZ R3, R137, R238, R236, !PT ;  /* 0x000000ee89037276 */ /* 0x00afe200078100ec */
        /* <DEDUP_REMOVED lines=19> */
[----:B------:R-:W-:Y:S01]  /*ca60*/  MOV R168, R203 ;  /* 0x000000cb00a87202 */ /* 0x000fe20000000f00 */
[----:B------:R-:W1:Y:S01]  /*ca70*/  SHFL.BFLY PT, R3, R6, 0x2, 0x1f ;  /* 0x0c401f0006037f89 */ /* 0x000e6200000e0000 */
[----:B------:R-:W-:Y:S02]  /*ca80*/  @P0 IADD3 R168, PT, PT, R204, -0x40, RZ ;  /* 0xffffffc0cca80810 */ /* 0x000fe40007ffe0ff */
[----:B------:R-:W-:Y:S05]  /*ca90*/  IADD3 R208, PT, PT, R208, -0x1, RZ ;  /* 0xffffffffd0d07810 */ /* 0x000fea0007ffe0ff */
[----:B------:R-:W2:Y:S01]  /*caa0*/  SHFL.BFLY PT, R2, R7, 0x2, 0x1f ;  /* 0x0c401f0007027f89 */ /* 0x000ea200000e0000 */
[----:B------:R-:W-:Y:S02]  /*cab0*/  IADD3 R189, PT, PT, R189, R168, RZ ;  /* 0x000000a8bdbd7210 */ /* 0x000fe40007ffe0ff */
[----:B------:R-:W-:Y:S05]  /*cac0*/  IADD3 R209, PT, PT, R209, -0x40, RZ ;  /* 0xffffffc0d1d17810 */ /* 0x000fea0007ffe0ff */
[----:B------:R-:W-:Y:S08]  /*cad0*/  LDSM.16.MT88.4 R28, [R168] ;  /* 0x00000000a81c783b */ /* 0x000ff00000004200 */
[----:B------:R-:W-:Y:S08]  /*cae0*/  LDSM.16.MT88.4 R156, [R168+0x3800] ;  /* 0x00380000a89c783b */ /* 0x000ff00000004200 */
[----:B------:R-:W-:Y:S08]  /*caf0*/  LDSM.16.MT88.4 R160, [R189+0x3800] ;  /* 0x00380000bda0783b */ /* 0x000ff00000004200 */
[----:B------:R-:W-:Y:S01]  /*cb00*/  LDSM.16.MT88.4 R164, [R187+0x11800] ;  /* 0x01180000bba4783b */ /* 0x000fe20000004200 */
[----:B-1----:R-:W-:Y:S02]  /*cb10*/  FMNMX.FTZ R9, R6, R3, !PT ;  /* 0x0000000306097209 */ /* 0x002fe40007810000 */
[----:B--2---:R-:W-:Y:S05]  /*cb20*/  FMNMX.FTZ R4, R7, R2, !PT ;  /* 0x0000000207047209 */ /* 0x004fea0007810000 */
[----:B------:R-:W1:Y:S08]  /*cb30*/  SHFL.BFLY PT, R132, R9, 0x1, 0x1f ;  /* 0x0c201f0009847f89 */ /* 0x000e7000000e0000 */
[----:B------:R-:W2:Y:S01]  /*cb40*/  SHFL.BFLY PT, R3, R4, 0x1, 0x1f ;  /* 0x0c201f0004037f89 */ /* 0x000ea200000e0000 */
[----:B-1----:R-:W-:Y:S02]  /*cb50*/  FMNMX.FTZ R132, R9, R132, !PT ;  /* 0x0000008409847209 */ /* 0x002fe40007810000 */
[----:B--2---:R-:W-:Y:S03]  /*cb60*/  FMNMX.FTZ R3, R4, R3, !PT ;  /* 0x0000000304037209 */ /* 0x004fe60007810000 */
[C---:B------:R-:W-:Y:S01]  /*cb70*/  FMUL.FTZ R145, R132.reuse, UR4 ;  /* 0x0000000484917c20 */ /* 0x040fe20008410000 */
[C---:B------:R-:W-:Y:S01]  /*cb80*/  FSETP.NEU.FTZ.AND P1, PT, R132.reuse, -INF , PT ;  /* 0xff8000008400780b */ /* 0x040fe20003f3d000 */
[----:B------:R-:W-:Y:S01]  /*cb90*/  FADD.FTZ R2, -R132, R137 ;  /* 0x0000008984027221 */ /* 0x000fe20000010100 */
[----:B------:R-:W-:Y:S01]  /*cba0*/  MOV R137, R132 ;  /* 0x0000008400897202 */ /* 0x000fe20000000f00 */
[----:B------:R-:W-:Y:S01]  /*cbb0*/  FMUL.FTZ R148, R3, UR4 ;  /* 0x0000000403947c20 */ /* 0x000fe20008410000 */
[----:B------:R-:W-:Y:S01]  /*cbc0*/  FSEL R145, R145, RZ, P1 ;  /* 0x000000ff91917208 */ /* 0x000fe20000800000 */
[C---:B------:R-:W-:Y:S01]  /*cbd0*/  FADD.FTZ R0, -R3.reuse, R0 ;  /* 0x0000000003007221 */ /* 0x040fe20000010100 */
[----:B------:R-:W-:Y:S01]  /*cbe0*/  FSETP.NEU.FTZ.AND P1, PT, R3, -INF , PT ;  /* 0xff8000000300780b */ /* 0x000fe20003f3d000 */
[----:B------:R-:W-:Y:S02]  /*cbf0*/  FMUL.FTZ R5, R2, UR4 ;  /* 0x0000000402057c20 */ /* 0x000fe40008410000 */
[--C-:B------:R-:W-:Y:S01]  /*cc00*/  FFMA.FTZ R177, R238, UR4, -R145.reuse ;  /* 0x00000004eeb17c23 */ /* 0x100fe20008010891 */
[----:B------:R-:W-:Y:S01]  /*cc10*/  FSEL R148, R148, RZ, P1 ;  /* 0x000000ff94947208 */ /* 0x000fe20000800000 */
[--C-:B------:R-:W-:Y:S01]  /*cc20*/  FFMA.FTZ R174, R236, UR4, -R145.reuse ;  /* 0x00000004ecae7c23 */ /* 0x100fe20008010891 */
[--C-:B------:R-:W-:Y:S01]  /*cc30*/  FFMA.FTZ R173, R242, UR4, -R145.reuse ;  /* 0x00000004f2ad7c23 */ /* 0x100fe20008010891 */
[--C-:B------:R-:W-:Y:S01]  /*cc40*/  FFMA.FTZ R172, R240, UR4, -R145.reuse ;  /* 0x00000004f0ac7c23 */ /* 0x100fe20008010891 */
[----:B------:R-:W-:Y:S01]  /*cc50*/  FMUL.FTZ R6, R0, UR4 ;  /* 0x0000000400067c20 */ /* 0x000fe20008410000 */
[--C-:B------:R-:W-:Y:S01]  /*cc60*/  FFMA.FTZ R175, R235, UR4, -R148.reuse ;  /* 0x00000004ebaf7c23 */ /* 0x100fe20008010894 */
[--C-:B------:R-:W-:Y:S01]  /*cc70*/  FFMA.FTZ R171, R233, UR4, -R148.reuse ;  /* 0x00000004e9ab7c23 */ /* 0x100fe20008010894 */
[--C-:B------:R-:W-:Y:S01]  /*cc80*/  FFMA.FTZ R170, R239, UR4, -R148.reuse ;  /* 0x00000004efaa7c23 */ /* 0x100fe20008010894 */
[--C-:B------:R-:W-:Y:S01]  /*cc90*/  FFMA.FTZ R169, R237, UR4, -R148.reuse ;  /* 0x00000004eda97c23 */ /* 0x100fe20008010894 */
[----:B------:R-:W1:Y:S01]  /*cca0*/  MUFU.EX2 R2, R5 ;  /* 0x0000000500027308 */ /* 0x000e620000000800 */
[--C-:B------:R-:W-:Y:S01]  /*ccb0*/  FFMA.FTZ R181, R231, UR4, -R148.reuse ;  /* 0x00000004e7b57c23 */ /* 0x100fe20008010894 */
[--C-:B------:R-:W-:Y:S01]  /*ccc0*/  FFMA.FTZ R178, R229, UR4, -R148.reuse ;  /* 0x00000004e5b27c23 */ /* 0x100fe20008010894 */
[--C-:B------:R-:W-:Y:S01]  /*ccd0*/  FFMA.FTZ R182, R227, UR4, -R148.reuse ;  /* 0x00000004e3b67c23 */ /* 0x100fe20008010894 */
[--C-:B------:R-:W-:Y:S01]  /*cce0*/  FFMA.FTZ R191, R225, UR4, -R148.reuse ;  /* 0x00000004e1bf7c23 */ /* 0x100fe20008010894 */
[--C-:B------:R-:W-:Y:S01]  /*ccf0*/  FFMA.FTZ R192, R223, UR4, -R148.reuse ;  /* 0x00000004dfc07c23 */ /* 0x100fe20008010894 */
[--C-:B------:R-:W-:Y:S01]  /*cd00*/  FFMA.FTZ R221, R221, UR4, -R148.reuse ;  /* 0x00000004dddd7c23 */ /* 0x100fe20008010894 */
[--C-:B------:R-:W-:Y:S03]  /*cd10*/  FFMA.FTZ R196, R219, UR4, -R148.reuse ;  /* 0x00000004dbc47c23 */ /* 0x100fe60008010894 */
[----:B------:R-:W2:Y:S01]  /*cd20*/  MUFU.EX2 R0, R6 ;  /* 0x0000000600007308 */ /* 0x000ea20000000800 */
[--C-:B------:R-:W-:Y:S01]  /*cd30*/  FFMA.FTZ R217, R217, UR4, -R148.reuse ;  /* 0x00000004d9d97c23 */ /* 0x100fe20008010894 */
[--C-:B------:R-:W-:Y:S01]  /*cd40*/  FFMA.FTZ R136, R136, UR4, -R148.reuse ;  /* 0x0000000488887c23 */ /* 0x100fe20008010894 */
[--C-:B------:R-:W-:Y:S01]  /*cd50*/  FFMA.FTZ R135, R135, UR4, -R148.reuse ;  /* 0x0000000487877c23 */ /* 0x100fe20008010894 */
[--C-:B------:R-:W-:Y:S01]  /*cd60*/  FFMA.FTZ R134, R134, UR4, -R148.reuse ;  /* 0x0000000486867c23 */ /* 0x100fe20008010894 */
[----:B------:R-:W-:Y:S01]  /*cd70*/  FFMA.FTZ R133, R133, UR4, -R148 ;  /* 0x0000000485857c23 */ /* 0x000fe20008010894 */
[--C-:B------:R-:W-:Y:S01]  /*cd80*/  FFMA.FTZ R176, R232, UR4, -R145.reuse ;  /* 0x00000004e8b07c23 */ /* 0x100fe20008010891 */
[----:B------:R-:W-:Y:S03]  /*cd90*/  LDSM.16.MT88.4 R148, [R187+0xf800] ;  /* 0x00f80000bb94783b */ /* 0x000fe60000004200 */
[----:B------:R-:W-:Y:S01]  /*cda0*/  MUFU.EX2 R177, R177 ;  /* 0x000000b100b17308 */ /* 0x000fe20000000800 */
[C---:B-1----:R-:W-:Y:S01]  /*cdb0*/  FMUL.FTZ R4, R2.reuse, R128 ;  /* 0x0000008002047220 */ /* 0x042fe20000410000 */
[C---:B------:R-:W-:Y:S01]  /*cdc0*/  FMUL.FTZ R5, R2.reuse, R129 ;  /* 0x0000008102057220 */ /* 0x040fe20000410000 */
[C---:B------:R-:W-:Y:S01]  /*cdd0*/  FMUL.FTZ R8, R2.reuse, R124 ;  /* 0x0000007c02087220 */ /* 0x040fe20000410000 */
[C---:B------:R-:W-:Y:S01]  /*cde0*/  FMUL.FTZ R9, R2.reuse, R125 ;  /* 0x0000007d02097220 */ /* 0x040fe20000410000 */
[C---:B------:R-:W-:Y:S01]  /*cdf0*/  FMUL.FTZ R16, R2.reuse, R116 ;  /* 0x0000007402107220 */ /* 0x040fe20000410000 */
[C---:B------:R-:W-:Y:S01]  /*ce00*/  FMUL.FTZ R17, R2.reuse, R117 ;  /* 0x0000007502117220 */ /* 0x040fe20000410000 */
[----:B------:R-:W-:Y:S03]  /*ce10*/  FMUL.FTZ R24, R2, R108 ;  /* 0x0000006c02187220 */ /* 0x000fe60000410000 */
[----:B------:R-:W1:Y:S01]  /*ce20*/  MUFU.EX2 R174, R174 ;  /* 0x000000ae00ae7308 */ /* 0x000e620000000800 */
[C---:B--2---:R-:W-:Y:S01]  /*ce30*/  FMUL.FTZ R6, R0.reuse, R130 ;  /* 0x0000008200067220 */ /* 0x044fe20000410000 */
[C---:B------:R-:W-:Y:S01]  /*ce40*/  FMUL.FTZ R7, R0.reuse, R131 ;  /* 0x0000008300077220 */ /* 0x040fe20000410000 */
[C---:B------:R-:W-:Y:S01]  /*ce50*/  FMUL.FTZ R10, R0.reuse, R126 ;  /* 0x0000007e000a7220 */ /* 0x040fe20000410000 */
[C---:B------:R-:W-:Y:S01]  /*ce60*/  FMUL.FTZ R11, R0.reuse, R127 ;  /* 0x0000007f000b7220 */ /* 0x040fe20000410000 */
[C---:B------:R-:W-:Y:S01]  /*ce70*/  FMUL.FTZ R18, R0.reuse, R118 ;  /* 0x0000007600127220 */ /* 0x040fe20000410000 */
[----:B------:R-:W-:Y:S01]  /*ce80*/  FMUL.FTZ R19, R0, R119 ;  /* 0x0000007700137220 */ /* 0x000fe20000410000 */
[----:B------:R-:W-:Y:S03]  /*ce90*/  LDSM.16.MT88.4 R124, [R187+0xe800] ;  /* 0x00e80000bb7c783b */ /* 0x000fe60000004200 */
[----:B------:R-:W-:Y:S01]  /*cea0*/  MUFU.EX2 R175, R175 ;  /* 0x000000af00af7308 */ /* 0x000fe20000000800 */
[----:B------:R-:W-:Y:S01]  /*ceb0*/  FMUL.FTZ R25, R2, R109 ;  /* 0x0000006d02197220 */ /* 0x000fe20000410000 */
[C---:B------:R-:W-:Y:S01]  /*cec0*/  FMUL.FTZ R26, R0.reuse, R110 ;  /* 0x0000006e001a7220 */ /* 0x040fe20000410000 */
[----:B------:R-:W-:Y:S01]  /*ced0*/  FMUL.FTZ R27, R0, R111 ;  /* 0x0000006f001b7220 */ /* 0x000fe20000410000 */
[C---:B------:R-:W-:Y:S01]  /*cee0*/  FMUL.FTZ R32, R2.reuse, R100 ;  /* 0x0000006402207220 */ /* 0x040fe20000410000 */
[----:B------:R-:W-:Y:S01]  /*cef0*/  FMUL.FTZ R33, R2, R101 ;  /* 0x0000006502217220 */ /* 0x000fe20000410000 */
[----:B------:R-:W-:Y:S01]  /*cf00*/  FMUL.FTZ R34, R0, R102 ;  /* 0x0000006600227220 */ /* 0x000fe20000410000 */
[----:B------:R-:W-:Y:S03]  /*cf10*/  LDSM.16.MT88.4 R108, [R189+0x2000] ;  /* 0x00200000bd6c783b */ /* 0x000fe60000004200 */
[----:B------:R-:W2:Y:S01]  /*cf20*/  MUFU.EX2 R171, R171 ;  /* 0x000000ab00ab7308 */ /* 0x000ea20000000800 */
[----:B-1----:R-:W-:Y:S01]  /*cf30*/  F2FP.BF16.F32.PACK_AB R128, R174, R177 ;  /* 0x000000b1ae80723e */ /* 0x002fe200000010ff */
[----:B------:R-:W-:Y:S01]  /*cf40*/  FMUL.FTZ R35, R0, R103 ;  /* 0x0000006700237220 */ /* 0x000fe20000410000 */
[C---:B------:R-:W-:Y:S01]  /*cf50*/  FMUL.FTZ R36, R2.reuse, R36 ;  /* 0x0000002402247220 */ /* 0x040fe20000410000 */
[----:B------:R-:W-:Y:S01]  /*cf60*/  FMUL.FTZ R37, R2, R37 ;  /* 0x0000002502257220 */ /* 0x000fe20000410000 */
[C---:B------:R-:W-:Y:S01]  /*cf70*/  FMUL.FTZ R38, R0.reuse, R38 ;  /* 0x0000002600267220 */ /* 0x040fe20000410000 */
[----:B------:R-:W-:Y:S01]  /*cf80*/  FMUL.FTZ R39, R0, R39 ;  /* 0x0000002700277220 */ /* 0x000fe20000410000 */
[----:B------:R-:W-:Y:S03]  /*cf90*/  LDSM.16.MT88.4 R100, [R168+0x2000] ;  /* 0x00200000a864783b */ /* 0x000fe60000004200 */
[----:B------:R-:W-:Y:S01]  /*cfa0*/  MUFU.EX2 R173, R173 ;  /* 0x000000ad00ad7308 */ /* 0x000fe20000000800 */
[C---:B------:R-:W-:Y:S01]  /*cfb0*/  FMUL.FTZ R40, R2.reuse, R40 ;  /* 0x0000002802287220 */ /* 0x040fe20000410000 */
[----:B------:R-:W-:Y:S01]  /*cfc0*/  FMUL.FTZ R41, R2, R41 ;  /* 0x0000002902297220 */ /* 0x000fe20000410000 */
[C---:B------:R-:W-:Y:S01]  /*cfd0*/  FMUL.FTZ R42, R0.reuse, R42 ;  /* 0x0000002a002a7220 */ /* 0x040fe20000410000 */
[----:B------:R-:W-:Y:S01]  /*cfe0*/  FMUL.FTZ R43, R0, R43 ;  /* 0x0000002b002b7220 */ /* 0x000fe20000410000 */
[C---:B------:R-:W-:Y:S01]  /*cff0*/  FMUL.FTZ R44, R2.reuse, R44 ;  /* 0x0000002c022c7220 */ /* 0x040fe20000410000 */
[----:B------:R-:W-:Y:S01]  /*d000*/  FMUL.FTZ R45, R2, R45 ;  /* 0x0000002d022d7220 */ /* 0x000fe20000410000 */
[----:B------:R-:W-:Y:S03]  /*d010*/  LDSM.16.MT88.4 R116, [R138+0xc800] ;  /* 0x00c800008a74783b */ /* 0x000fe60000004200 */
[----:B------:R-:W1:Y:S01]  /*d020*/  MUFU.EX2 R172, R172 ;  /* 0x000000ac00ac7308 */ /* 0x000e620000000800 */
[----:B--2---:R-:W-:Y:S01]  /*d030*/  F2FP.BF16.F32.PACK_AB R129, R171, R175 ;  /* 0x000000afab81723e */ /* 0x004fe200000010ff */
[C---:B------:R-:W-:Y:S01]  /*d040*/  FMUL.FTZ R46, R0.reuse, R46 ;  /* 0x0000002e002e7220 */ /* 0x040fe20000410000 */
[----:B------:R-:W-:Y:S01]  /*d050*/  FMUL.FTZ R47, R0, R47 ;  /* 0x0000002f002f7220 */ /* 0x000fe20000410000 */
[C---:B------:R-:W-:Y:S01]  /*d060*/  FMUL.FTZ R48, R2.reuse, R48 ;  /* 0x0000003002307220 */ /* 0x040fe20000410000 */
[----:B------:R-:W-:Y:S01]  /*d070*/  FMUL.FTZ R49, R2, R49 ;  /* 0x0000003102317220 */ /* 0x000fe20000410000 */
        /* <DEDUP_REMOVED lines=9> */
[----:B------:R-:W-:Y:S03]  /*d110*/  FMUL.FTZ R58, R0, R58 ;  /* 0x0000003a003a7220 */ /* 0x000fe60000410000 */
[----:B------:R-:W2:Y:S01]  /*d120*/  MUFU.EX2 R169, R169 ;  /* 0x000000a900a97308 */ /* 0x000ea20000000800 */
[----:B-1----:R-:W-:Y:S01]  /*d130*/  F2FP.BF16.F32.PACK_AB R130, R172, R173 ;  /* 0x000000adac82723e */ /* 0x002fe200000010ff */
        /* <DEDUP_REMOVED lines=15> */
[----:B--2---:R-:W-:Y:S01]  /*d230*/  F2FP.BF16.F32.PACK_AB R131, R169, R170 ;  /* 0x000000aaa983723e */ /* 0x004fe200000010ff */
[C---:B------:R-:W-:Y:S01]  /*d240*/  FMUL.FTZ R74, R0.reuse, R74 ;  /* 0x0000004a004a7220 */ /* 0x040fe20000410000 */
[----:B------:R-:W-:Y:S01]  /*d250*/  FMUL.FTZ R75, R0, R75 ;  /* 0x0000004b004b7220 */ /* 0x000fe20000410000 */
[C---:B------:R-:W-:Y:S01]  /*d260*/  FMUL.FTZ R76, R2.reuse, R76 ;  /* 0x0000004c024c7220 */ /* 0x040fe20000410000 */
[----:B------:R-:W-:Y:S01]  /*d270*/  FMUL.FTZ R77, R2, R77 ;  /* 0x0000004d024d7220 */ /* 0x000fe20000410000 */
[C---:B------:R-:W-:Y:S01]  /*d280*/  FMUL.FTZ R78, R0.reuse, R78 ;  /* 0x0000004e004e7220 */ /* 0x040fe20000410000 */
[----:B------:R-:W-:Y:S01]  /*d290*/  FMUL.FTZ R79, R0, R79 ;  /* 0x0000004f004f7220 */ /* 0x000fe20000410000 */
[C---:B------:R-:W-:Y:S01]  /*d2a0*/  HMMA.16816.F32.BF16 R4, R128.reuse, R12, R4 ;  /* 0x0000000c8004723c */ /* 0x040fe20000041804 */
[----:B------:R-:W-:Y:S04]  /*d2b0*/  MUFU.EX2 R176, R176 ;  /* 0x000000b000b07308 */ /* 0x000fe80000000800 */
[C---:B------:R-:W-:Y:S01]  /*d2c0*/  FMUL.FTZ R12, R2.reuse, R120 ;  /* 0x00000078020c7220 */ /* 0x040fe20000410000 */
[C---:B------:R-:W-:Y:S01]  /*d2d0*/  FMUL.FTZ R13, R2.reuse, R121 ;  /* 0x00000079020d7220 */ /* 0x040fe20000410000 */
[----:B------:R-:W-:Y:S01]  /*d2e0*/  FMUL.FTZ R80, R2, R80 ;  /* 0x0000005002507220 */ /* 0x000fe20000410000 */
[C---:B------:R-:W-:Y:S03]  /*d2f0*/  HMMA.16816.F32.BF16 R8, R128.reuse, R14, R8 ;  /* 0x0000000e8008723c */ /* 0x040fe60000041808 */
[----:B------:R-:W-:Y:S01]  /*d300*/  MUFU.EX2 R181, R181 ;  /* 0x000000b500b57308 */ /* 0x000fe20000000800 */
[C---:B------:R-:W-:Y:S01]  /*d310*/  FMUL.FTZ R14, R0.reuse, R122 ;  /* 0x0000007a000e7220 */ /* 0x040fe20000410000 */
[----:B------:R-:W-:Y:S01]  /*d320*/  FMUL.FTZ R15, R0, R123 ;  /* 0x0000007b000f7220 */ /* 0x000fe20000410000 */
[----:B------:R-:W-:Y:S01]  /*d330*/  FMUL.FTZ R81, R2, R81 ;  /* 0x0000005102517220 */ /* 0x000fe20000410000 */
[----:B------:R-:W1:Y:S01]  /*d340*/  LDSM.16.MT88.4 R120, [R189] ;  /* 0x00000000bd78783b */ /* 0x000e620000004200 */
[C---:B------:R-:W-:Y:S01]  /*d350*/  FMUL.FTZ R82, R0.reuse, R82 ;  /* 0x0000005200527220 */ /* 0x040fe20000410000 */
[----:B------:R-:W-:Y:S01]  /*d360*/  FMUL.FTZ R83, R0, R83 ;  /* 0x0000005300537220 */ /* 0x000fe20000410000 */
[C---:B------:R-:W-:Y:S01]  /*d370*/  FMUL.FTZ R84, R2.reuse, R84 ;  /* 0x0000005402547220 */ /* 0x040fe20000410000 */
[C---:B------:R-:W-:Y:S01]  /*d380*/  FMUL.FTZ R85, R2.reuse, R85 ;  /* 0x0000005502557220 */ /* 0x040fe20000410000 */
[C---:B------:R-:W-:Y:S01]  /*d390*/  HMMA.16816.F32.BF16 R12, R128.reuse, R20, R12 ;  /* 0x00000014800c723c */ /* 0x040fe2000004180c */
[----:B------:R-:W-:Y:S02]  /*d3a0*/  MUFU.EX2 R178, R178 ;  /* 0x000000b200b27308 */ /* 0x000fe40000000800 */
[C---:B------:R-:W-:Y:S01]  /*d3b0*/  FMUL.FTZ R20, R2.reuse, R112 ;  /* 0x0000007002147220 */ /* 0x040fe20000410000 */
[----:B------:R-:W-:Y:S01]  /*d3c0*/  FMUL.FTZ R21, R2, R113 ;  /* 0x0000007102157220 */ /* 0x000fe20000410000 */
[C---:B------:R-:W-:Y:S01]  /*d3d0*/  FMUL.FTZ R86, R0.reuse, R86 ;  /* 0x0000005600567220 */ /* 0x040fe20000410000 */
[----:B------:R-:W-:Y:S01]  /*d3e0*/  FMUL.FTZ R87, R0, R87 ;  /* 0x0000005700577220 */ /* 0x000fe20000410000 */
[----:B------:R-:W-:Y:S01]  /*d3f0*/  FMUL.FTZ R88, R2, R88 ;  /* 0x0000005802587220 */ /* 0x000fe20000410000 */
[C---:B------:R-:W-:Y:S03]  /*d400*/  HMMA.16816.F32.BF16 R16, R128.reuse, R22, R16 ;  /* 0x000000168010723c */ /* 0x040fe60000041810 */
[----:B------:R-:W-:Y:S01]  /*d410*/  MUFU.EX2 R182, R182 ;  /* 0x000000b600b67308 */ /* 0x000fe20000000800 */
[C---:B------:R-:W-:Y:S01]  /*d420*/  FMUL.FTZ R22, R0.reuse, R114 ;  /* 0x0000007200167220 */ /* 0x040fe20000410000 */
[----:B------:R-:W-:Y:S01]  /*d430*/  FMUL.FTZ R23, R0, R115 ;  /* 0x0000007300177220 */ /* 0x000fe20000410000 */
[----:B------:R-:W-:Y:S01]  /*d440*/  FMUL.FTZ R89, R2, R89 ;  /* 0x0000005902597220 */ /* 0x000fe20000410000 */
[----:B------:R-:W2:Y:S01]  /*d450*/  LDSM.16.MT88.4 R112, [R187+0xe000] ;  /* 0x00e00000bb70783b */ /* 0x000ea20000004200 */
[C---:B------:R-:W-:Y:S01]  /*d460*/  FMUL.FTZ R90, R0.reuse, R90 ;  /* 0x0000005a005a7220 */ /* 0x040fe20000410000 */
[----:B------:R-:W-:Y:S01]  /*d470*/  FMUL.FTZ R91, R0, R91 ;  /* 0x0000005b005b7220 */ /* 0x000fe20000410000 */
[--C-:B------:R-:W-:Y:S01]  /*d480*/  FFMA.FTZ R179, R234, UR4, -R145.reuse ;  /* 0x00000004eab37c23 */ /* 0x100fe20008010891 */
[--C-:B------:R-:W-:Y:S01]  /*d490*/  FFMA.FTZ R180, R230, UR4, -R145.reuse ;  /* 0x00000004e6b47c23 */ /* 0x100fe20008010891 */
[C---:B------:R-:W-:Y:S01]  /*d4a0*/  HMMA.16816.F32.BF16 R20, R128.reuse, R28, R20 ;  /* 0x0000001c8014723c */ /* 0x040fe20000041814 */
[----:B------:R-:W-:Y:S02]  /*d4b0*/  MUFU.EX2 R191, R191 ;  /* 0x000000bf00bf7308 */ /* 0x000fe40000000800 */
[C---:B------:R-:W-:Y:S01]  /*d4c0*/  FMUL.FTZ R28, R2.reuse, R104 ;  /* 0x00000068021c7220 */ /* 0x040fe20000410000 */
[----:B------:R-:W-:Y:S01]  /*d4d0*/  FMUL.FTZ R29, R2, R105 ;  /* 0x00000069021d7220 */ /* 0x000fe20000410000 */
[--C-:B------:R-:W-:Y:S01]  /*d4e0*/  FFMA.FTZ R183, R228, UR4, -R145.reuse ;  /* 0x00000004e4b77c23 */ /* 0x100fe20008010891 */
[C---:B------:R-:W-:Y:S01]  /*d4f0*/  FMUL.FTZ R92, R2.reuse, R92 ;  /* 0x0000005c025c7220 */ /* 0x040fe20000410000 */
[----:B------:R-:W-:Y:S01]  /*d500*/  FMUL.FTZ R93, R2, R93 ;  /* 0x0000005d025d7220 */ /* 0x000fe20000410000 */
[C---:B------:R-:W-:Y:S03]  /*d510*/  HMMA.16816.F32.BF16 R24, R128.reuse, R30, R24 ;  /* 0x0000001e8018723c */ /* 0x040fe60000041818 */
[----:B------:R-:W3:Y:S01]  /*d520*/  MUFU.EX2 R179, R179 ;  /* 0x000000b300b37308 */ /* 0x000ee20000000800 */
[C---:B------:R-:W-:Y:S01]  /*d530*/  FMUL.FTZ R30, R0.reuse, R106 ;  /* 0x0000006a001e7220 */ /* 0x040fe20000410000 */
[C---:B------:R-:W-:Y:S01]  /*d540*/  FMUL.FTZ R31, R0.reuse, R107 ;  /* 0x0000006b001f7220 */ /* 0x040fe20000410000 */
[C---:B------:R-:W-:Y:S01]  /*d550*/  FMUL.FTZ R94, R0.reuse, R94 ;  /* 0x0000005e005e7220 */ /* 0x040fe20000410000 */
[----:B------:R-:W4:Y:S01]  /*d560*/  LDSM.16.MT88.4 R104, [R138+0xe000] ;  /* 0x00e000008a68783b */ /* 0x000f220000004200 */
[----:B------:R-:W-:Y:S01]  /*d570*/  FMUL.FTZ R95, R0, R95 ;  /* 0x0000005f005f7220 */ /* 0x000fe20000410000 */
[C---:B------:R-:W-:Y:S01]  /*d580*/  FMUL.FTZ R96, R2.reuse, R96 ;  /* 0x0000006002607220 */ /* 0x040fe20000410000 */
[----:B------:R-:W-:Y:S01]  /*d590*/  FMUL.FTZ R97, R2, R97 ;  /* 0x0000006102617220 */ /* 0x000fe20000410000 */
[C---:B------:R-:W-:Y:S01]  /*d5a0*/  FMUL.FTZ R98, R0.reuse, R98 ;  /* 0x0000006200627220 */ /* 0x040fe20000410000 */
[C---:B-1----:R-:W-:Y:S01]  /*d5b0*/  HMMA.16816.F32.BF16 R28, R128.reuse, R120, R28 ;  /* 0x00000078801c723c */ /* 0x042fe2000004181c */
[----:B------:R-:W-:Y:S02]  /*d5c0*/  MUFU.EX2 R180, R180 ;  /* 0x000000b400b47308 */ /* 0x000fe40000000800 */
[----:B------:R-:W-:Y:S01]  /*d5d0*/  FMUL.FTZ R99, R0, R99 ;  /* 0x0000006300637220 */ /* 0x000fe20000410000 */
[--C-:B------:R-:W-:Y:S01]  /*d5e0*/  FFMA.FTZ R190, R226, UR4, -R145.reuse ;  /* 0x00000004e2be7c23 */ /* 0x100fe20008010891 */
[--C-:B------:R-:W-:Y:S01]  /*d5f0*/  FFMA.FTZ R193, R224, UR4, -R145.reuse ;  /* 0x00000004e0c17c23 */ /* 0x100fe20008010891 */
[--C-:B------:R-:W-:Y:S01]  /*d600*/  FFMA.FTZ R194, R222, UR4, -R145.reuse ;  /* 0x00000004dec27c23 */ /* 0x100fe20008010891 */
[--C-:B------:R-:W-:Y:S01]  /*d610*/  FFMA.FTZ R223, R220, UR4, -R145.reuse ;  /* 0x00000004dcdf7c23 */ /* 0x100fe20008010891 */
[C---:B------:R-:W-:Y:S01]  /*d620*/  HMMA.16816.F32.BF16 R32, R128.reuse, R122, R32 ;  /* 0x0000007a8020723c */ /* 0x040fe20000041820 */
[----:B------:R-:W-:Y:S02]  /*d630*/  LDSM.16.MT88.4 R120, [R189+0x800] ;  /* 0x00080000bd78783b */ /* 0x000fe40000004200 */
[----:B------:R-:W1:Y:S01]  /*d640*/  MUFU.EX2 R183, R183 ;  /* 0x000000b700b77308 */ /* 0x000e620000000800 */
[--C-:B------:R-:W-:Y:S01]  /*d650*/  FFMA.FTZ R216, R216, UR4, -R145.reuse ;  /* 0x00000004d8d87c23 */ /* 0x100fe20008010891 */
[--C-:B------:R-:W-:Y:S01]  /*d660*/  FFMA.FTZ R219, R218, UR4, -R145.reuse ;  /* 0x00000004dadb7c23 */ /* 0x100fe20008010891 */
[--C-:B------:R-:W-:Y:S01]  /*d670*/  FFMA.FTZ R214, R214, UR4, -R145.reuse ;  /* 0x00000004d6d67c23 */ /* 0x100fe20008010891 */
[----:B------:R-:W-:Y:S01]  /*d680*/  FFMA.FTZ R145, R201, UR4, -R145 ;  /* 0x00000004c9917c23 */ /* 0x000fe20008010891 */
[----:B------:R-:W-:Y:S01]  /*d690*/  FFMA.FTZ R177, R2, R213, R177 ;  /* 0x000000d502b17223 */ /* 0x000fe200000100b1 */
[C---:B--2---:R-:W-:Y:S04]  /*d6a0*/  HMMA.16816.F32.BF16 R36, R128.reuse, R112, R36 ;  /* 0x000000708024723c */ /* 0x044fe80000041824 */
[----:B------:R2:W-:Y:S01]  /*d6b0*/  MUFU.EX2 R201, R145 ;  /* 0x0000009100c97308 */ /* 0x0005e20000000800 */
[----:B------:R-:W-:Y:S01]  /*d6c0*/  ISETP.NE.AND P1, PT, R208, RZ, PT ;  /* 0x000000ffd000720c */ /* 0x000fe20003f25270 */
[----:B------:R-:W-:Y:S01]  /*d6d0*/  FFMA.FTZ R175, R0, R211, R175 ;  /* 0x000000d300af7223 */ /* 0x000fe200000100af */
[----:B------:R-:W-:Y:S01]  /*d6e0*/  FADD.FTZ R174, R174, R177 ;  /* 0x000000b1aeae7221 */ /* 0x000fe20000010000 */
[----:B------:R-:W-:Y:S01]  /*d6f0*/  MOV R0, R3 ;  /* 0x0000000300007202 */ /* 0x000fe20000000f00 */
[C---:B------:R-:W-:Y:S01]  /*d700*/  HMMA.16816.F32.BF16 R40, R128.reuse, R114, R40 ;  /* 0x000000728028723c */ /* 0x040fe20000041828 */
[----:B------:R-:W-:Y:S04]  /*d710*/  LDSM.16.MT88.4 R112, [R187+0xc800] ;  /* 0x00c80000bb70783b */ /* 0x000fe80000004200 */
[----:B------:R-:W-:Y:S01]  /*d720*/  MUFU.EX2 R190, R190 ;  /* 0x000000be00be7308 */ /* 0x000fe20000000800 */
[----:B------:R-:W-:Y:S04]  /*d730*/  FADD.FTZ R175, R171, R175 ;  /* 0x000000afabaf7221 */ /* 0x000fe80000010000 */
[----:B------:R-:W-:Y:S05]  /*d740*/  FADD.FTZ R170, R170, R175 ;  /* 0x000000afaaaa7221 */ /* 0x000fea0000010000 */
[----:B------:R-:W5:Y:S01]  /*d750*/  MUFU.EX2 R193, R193 ;  /* 0x000000c100c17308 */ /* 0x000f620000000800 */
[C---:B----4-:R-:W-:Y:S01]  /*d760*/  HMMA.16816.F32.BF16 R44, R128.reuse, R104, R44 ;  /* 0x00000068802c723c */ /* 0x050fe2000004182c */
[----:B--2---:R-:W-:Y:S02]  /*d770*/  LDSM.16.MT88.4 R144, [R189+0x1800] ;  /* 0x00180000bd90783b */ /* 0x004fe40000004200 */
[----:B------:R-:W-:Y:S06]  /*d780*/  FADD.FTZ R170, R169, R170 ;  /* 0x000000aaa9aa7221 */ /* 0x000fec0000010000 */
[----:B------:R-:W-:Y:S01]  /*d790*/  MUFU.EX2 R192, R192 ;  /* 0x000000c000c07308 */ /* 0x000fe20000000800 */
[C---:B------:R-:W-:Y:S01]  /*d7a0*/  HMMA.16816.F32.BF16 R48, R128.reuse, R106, R48 ;  /* 0x0000006a8030723c */ /* 0x040fe20000041830 */
[----:B------:R-:W2:Y:S08]  /*d7b0*/  LDSM.16.MT88.4 R104, [R187+0x10000] ;  /* 0x01000000bb68783b */ /* 0x000eb00000004200 */
[----:B------:R-:W4:Y:S01]  /*d7c0*/  MUFU.EX2 R221, R221 ;  /* 0x000000dd00dd7308 */ /* 0x000f220000000800 */
[C---:B------:R-:W-:Y:S09]  /*d7d0*/  HMMA.16816.F32.BF16 R52, R128.reuse, R100, R52 ;  /* 0x000000648034723c */ /* 0x040ff20000041834 */
[----:B------:R-:W-:Y:S01]  /*d7e0*/  MUFU.EX2 R194, R194 ;  /* 0x000000c200c27308 */ /* 0x000fe20000000800 */
[C---:B------:R-:W-:Y:S01]  /*d7f0*/  HMMA.16816.F32.BF16 R56, R128.reuse, R102, R56 ;  /* 0x000000668038723c */ /* 0x040fe20000041838 */
[----:B------:R-:W3:Y:S08]  /*d800*/  LDSM.16.MT88.4 R100, [R138+0x10000] ;  /* 0x010000008a64783b */ /* 0x000ef00000004200 */
[----:B------:R-:W4:Y:S01]  /*d810*/  MUFU.EX2 R223, R223 ;  /* 0x000000df00df7308 */ /* 0x000f220000000800 */
[C---:B------:R-:W-:Y:S09]  /*d820*/  HMMA.16816.F32.BF16 R60, R128.reuse, R108, R60 ;  /* 0x0000006c803c723c */ /* 0x040ff2000004183c */
[----:B------:R-:W-:Y:S01]  /*d830*/  MUFU.EX2 R196, R196 ;  /* 0x000000c400c47308 */ /* 0x000fe20000000800 */
[C---:B------:R-:W-:Y:S01]  /*d840*/  HMMA.16816.F32.BF16 R64, R128.reuse, R110, R64 ;  /* 0x0000006e8040723c */ /* 0x040fe20000041840 */
[----:B------:R-:W5:Y:S08]  /*d850*/  LDSM.16.MT88.4 R108, [R168+0x4000] ;  /* 0x00400000a86c783b */ /* 0x000f700000004200 */
[----:B------:R-:W4:Y:S01]  /*d860*/  MUFU.EX2 R217, R217 ;  /* 0x000000d900d97308 */ /* 0x000f220000000800 */
[C---:B--2---:R-:W-:Y:S09]  /*d870*/  HMMA.16816.F32.BF16 R68, R128.reuse, R104, R68 ;  /* 0x000000688044723c */ /* 0x044ff20000041844 */
[----:B------:R-:W-:Y:S01]  /*d880*/  MUFU.EX2 R216, R216 ;  /* 0x000000d800d87308 */ /* 0x000fe20000000800 */
[C---:B------:R-:W-:Y:S01]  /*d890*/  HMMA.16816.F32.BF16 R72, R128.reuse, R106, R72 ;  /* 0x0000006a8048723c */ /* 0x040fe20000041848 */
[----:B------:R-:W2:Y:S08]  /*d8a0*/  LDSM.16.MT88.4 R104, [R189+0x4000] ;  /* 0x00400000bd68783b */ /* 0x000eb00000004200 */
[----:B------:R-:W4:Y:S01]  /*d8b0*/  MUFU.EX2 R219, R219 ;  /* 0x000000db00db7308 */ /* 0x000f220000000800 */
[C---:B---3--:R-:W-:Y:S03]  /*d8c0*/  HMMA.16816.F32.BF16 R76, R128.reuse, R100, R76 ;  /* 0x00000064804c723c */ /* 0x048fe6000004184c */
[----:B------:R-:W-:Y:S02]  /*d8d0*/  F2FP.BF16.F32.PACK_AB R100, R179, R176 ;  /* 0x000000b0b364723e */ /* 0x000fe400000010ff */
[C---:B------:R-:W-:Y:S04]  /*d8e0*/  F2FP.BF16.F32.PACK_AB R101, R178.reuse, R181 ;  /* 0x000000b5b265723e */ /* 0x040fe800000010ff */
[----:B------:R-:W-:Y:S01]  /*d8f0*/  MUFU.EX2 R136, R136 ;  /* 0x0000008800887308 */ /* 0x000fe20000000800 */
[----:B------:R-:W-:Y:S01]  /*d900*/  FADD.FTZ R181, R181, R170 ;  /* 0x000000aab5b57221 */ /* 0x000fe20000010000 */
[C---:B------:R-:W-:Y:S03]  /*d910*/  HMMA.16816.F32.BF16 R80, R128.reuse, R102, R80 ;  /* 0x000000668050723c */ /* 0x040fe60000041850 */
[----:B-1----:R-:W-:Y:S01]  /*d920*/  F2FP.BF16.F32.PACK_AB R102, R183, R180 ;  /* 0x000000b4b766723e */ /* 0x002fe200000010ff */
[----:B------:R-:W-:Y:S01]  /*d930*/  FADD.FTZ R181, R178, R181 ;  /* 0x000000b5b2b57221 */ /* 0x000fe20000010000 */
[C---:B------:R-:W-:Y:S03]  /*d940*/  F2FP.BF16.F32.PACK_AB R103, R191.reuse, R182 ;  /* 0x000000b6bf67723e */ /* 0x040fe600000010ff */
[----:B------:R-:W1:Y:S01]  /*d950*/  MUFU.EX2 R135, R135 ;  /* 0x0000008700877308 */ /* 0x000e620000000800 */
[C---:B-----5:R-:W-:Y:S03]  /*d960*/  HMMA.16816.F32.BF16 R84, R128.reuse, R108, R84 ;  /* 0x0000006c8054723c */ /* 0x060fe60000041854 */
[----:B------:R-:W-:Y:S06]  /*d970*/  FADD.FTZ R182, R182, R181 ;  /* 0x000000b5b6b67221 */ /* 0x000fec0000010000 */
[----:B------:R-:W3:Y:S01]  /*d980*/  MUFU.EX2 R214, R214 ;  /* 0x000000d600d67308 */ /* 0x000ee20000000800 */
[----:B------:R-:W-:Y:S01]  /*d990*/  FADD.FTZ R191, R191, R182 ;  /* 0x000000b6bfbf7221 */ /* 0x000fe20000010000 */
[C---:B------:R-:W-:Y:S01]  /*d9a0*/  HMMA.16816.F32.BF16 R88, R128.reuse, R110, R88 ;  /* 0x0000006e8058723c */ /* 0x040fe20000041858 */
[----:B------:R-:W5:Y:S07]  /*d9b0*/  LDSM.16.MT88.4 R108, [R168+0x800] ;  /* 0x00080000a86c783b */ /* 0x000f6e0000004200 */
[----:B------:R-:W-:Y:S01]  /*d9c0*/  MUFU.EX2 R134, R134 ;  /* 0x0000008600867308 */ /* 0x000fe20000000800 */
[C---:B--2---:R-:W-:Y:S09]  /*d9d0*/  HMMA.16816.F32.BF16 R92, R128.reuse, R104, R92 ;  /* 0x00000068805c723c */ /* 0x044ff2000004185c */
[----:B------:R-:W2:Y:S01]  /*d9e0*/  MUFU.EX2 R133, R133 ;  /* 0x0000008500857308 */ /* 0x000ea20000000800 */
[----:B------:R-:W-:Y:S01]  /*d9f0*/  HMMA.16816.F32.BF16 R96, R128, R106, R96 ;  /* 0x0000006a8060723c */ /* 0x000fe20000041860 */
[----:B------:R-:W4:Y:S07]  /*da00*/  LDSM.16.MT88.4 R104, [R168+0x2800] ;  /* 0x00280000a868783b */ /* 0x000f2e0000004200 */
[C---:B------:R-:W-:Y:S01]  /*da10*/  HMMA.16816.F32.BF16 R4, R100.reuse, R112, R4 ;  /* 0x000000706404723c */ /* 0x040fe20000041804 */
[----:B------:R-:W1:Y:S07]  /*da20*/  LDSM.16.MT88.4 R128, [R189+0x2800] ;  /* 0x00280000bd80783b */ /* 0x000e6e0000004200 */
[C---:B------:R-:W-:Y:S01]  /*da30*/  HMMA.16816.F32.BF16 R8, R100.reuse, R114, R8 ;  /* 0x000000726408723c */ /* 0x040fe20000041808 */
[----:B------:R-:W3:Y:S07]  /*da40*/  LDSM.16.MT88.4 R112, [R187+0x10800] ;  /* 0x01080000bb70783b */ /* 0x000eee0000004200 */
[C---:B------:R-:W-:Y:S08]  /*da50*/  HMMA.16816.F32.BF16 R12, R100.reuse, R116, R12 ;  /* 0x00000074640c723c */ /* 0x040ff0000004180c */
[C---:B------:R-:W-:Y:S01]  /*da60*/  HMMA.16816.F32.BF16 R16, R100.reuse, R118, R16 ;  /* 0x000000766410723c */ /* 0x040fe20000041810 */
[----:B------:R-:W-:Y:S07]  /*da70*/  LDSM.16.MT88.4 R116, [R189+0x4800] ;  /* 0x00480000bd74783b */ /* 0x000fee0000004200 */
[C---:B-----5:R-:W-:Y:S08]  /*da80*/  HMMA.16816.F32.BF16 R20, R100.reuse, R108, R20 ;  /* 0x0000006c6414723c */ /* 0x060ff00000041814 */
[C---:B------:R-:W-:Y:S01]  /*da90*/  HMMA.16816.F32.BF16 R24, R100.reuse, R110, R24 ;  /* 0x0000006e6418723c */ /* 0x040fe20000041818 */
[----:B------:R-:W5:Y:S07]  /*daa0*/  LDSM.16.MT88.4 R108, [R138+0x10800] ;  /* 0x010800008a6c783b */ /* 0x000f6e0000004200 */
        /* <DEDUP_REMOVED lines=12> */
[C---:B-1----:R-:W-:Y:S08]  /*db70*/  HMMA.16816.F32.BF16 R60, R100.reuse, R128, R60 ;  /* 0x00000080643c723c */ /* 0x042ff0000004183c */
[C---:B------:R-:W-:Y:S01]  /*db80*/  HMMA.16816.F32.BF16 R64, R100.reuse, R130, R64 ;  /* 0x000000826440723c */ /* 0x040fe20000041840 */
[----:B------:R-:W-:Y:S07]  /*db90*/  LDSM.16.MT88.4 R128, [R168+0x3000] ;  /* 0x00300000a880783b */ /* 0x000fee0000004200 */
[C---:B---3--:R-:W-:Y:S08]  /*dba0*/  HMMA.16816.F32.BF16 R68, R100.reuse, R112, R68 ;  /* 0x000000706444723c */ /* 0x048ff00000041844 */
[C---:B------:R-:W-:Y:S01]  /*dbb0*/  HMMA.16816.F32.BF16 R72, R100.reuse, R114, R72 ;  /* 0x000000726448723c */ /* 0x040fe20000041848 */
[----:B------:R-:W-:Y:S07]  /*dbc0*/  LDSM.16.MT88.4 R112, [R138+0xd000] ;  /* 0x00d000008a70783b */ /* 0x000fee0000004200 */
[C---:B-----5:R-:W-:Y:S08]  /*dbd0*/  HMMA.16816.F32.BF16 R76, R100.reuse, R108, R76 ;  /* 0x0000006c644c723c */ /* 0x060ff0000004184c */
[C---:B------:R-:W-:Y:S01]  /*dbe0*/  HMMA.16816.F32.BF16 R80, R100.reuse, R110, R80 ;  /* 0x0000006e6450723c */ /* 0x040fe20000041850 */
[----:B------:R-:W1:Y:S07]  /*dbf0*/  LDSM.16.MT88.4 R108, [R187+0xd000] ;  /* 0x00d00000bb6c783b */ /* 0x000e6e0000004200 */
[C---:B----4-:R-:W-:Y:S08]  /*dc00*/  HMMA.16816.F32.BF16 R84, R100.reuse, R104, R84 ;  /* 0x000000686454723c */ /* 0x050ff00000041854 */
[C---:B------:R-:W-:Y:S01]  /*dc10*/  HMMA.16816.F32.BF16 R88, R100.reuse, R106, R88 ;  /* 0x0000006a6458723c */ /* 0x040fe20000041858 */
[----:B------:R-:W3:Y:S07]  /*dc20*/  LDSM.16.MT88.4 R104, [R189+0x1000] ;  /* 0x00100000bd68783b */ /* 0x000eee0000004200 */
[C---:B------:R-:W-:Y:S08]  /*dc30*/  HMMA.16816.F32.BF16 R92, R100.reuse, R116, R92 ;  /* 0x00000074645c723c */ /* 0x040ff0000004185c */
[----:B------:R-:W-:Y:S01]  /*dc40*/  HMMA.16816.F32.BF16 R96, R100, R118, R96 ;  /* 0x000000766460723c */ /* 0x000fe20000041860 */
[----:B------:R-:W4:Y:S02]  /*dc50*/  LDSM.16.MT88.4 R116, [R138+0xf000] ;  /* 0x00f000008a74783b */ /* 0x000f240000004200 */
[----:B------:R-:W-:Y:S02]  /*dc60*/  F2FP.BF16.F32.PACK_AB R100, R193, R190 ;  /* 0x000000bec164723e */ /* 0x000fe400000010ff */
[----:B------:R-:W-:Y:S01]  /*dc70*/  F2FP.BF16.F32.PACK_AB R101, R221, R192 ;  /* 0x000000c0dd65723e */ /* 0x000fe200000010ff */
[----:B------:R-:W-:Y:S01]  /*dc80*/  FADD.FTZ R192, R192, R191 ;  /* 0x000000bfc0c07221 */ /* 0x000fe20000010000 */
[----:B------:R-:W-:Y:S02]  /*dc90*/  F2FP.BF16.F32.PACK_AB R102, R223, R194 ;  /* 0x000000c2df66723e */ /* 0x000fe400000010ff */
[----:B------:R-:W-:Y:S01]  /*dca0*/  F2FP.BF16.F32.PACK_AB R103, R217, R196 ;  /* 0x000000c4d967723e */ /* 0x000fe200000010ff */
[----:B------:R-:W-:Y:S04]  /*dcb0*/  FADD.FTZ R221, R221, R192 ;  /* 0x000000c0dddd7221 */ /* 0x000fe80000010000 */
[----:B------:R-:W-:Y:S02]  /*dcc0*/  FADD.FTZ R196, R196, R221 ;  /* 0x000000ddc4c47221 */ /* 0x000fe40000010000 */
[C---:B-1----:R-:W-:Y:S03]  /*dcd0*/  HMMA.16816.F32.BF16 R4, R100.reuse, R108, R4 ;  /* 0x0000006c6404723c */ /* 0x042fe60000041804 */
[----:B------:R-:W-:Y:S05]  /*dce0*/  FADD.FTZ R217, R217, R196 ;  /* 0x000000c4d9d97221 */ /* 0x000fea0000010000 */
[C---:B------:R-:W-:Y:S01]  /*dcf0*/  HMMA.16816.F32.BF16 R8, R100.reuse, R110, R8 ;  /* 0x0000006e6408723c */ /* 0x040fe20000041808 */
[----:B------:R-:W1:Y:S07]  /*dd00*/  LDSM.16.MT88.4 R108, [R187+0x11000] ;  /* 0x01100000bb6c783b */ /* 0x000e6e0000004200 */
[C---:B------:R-:W-:Y:S08]  /*dd10*/  HMMA.16816.F32.BF16 R12, R100.reuse, R112, R12 ;  /* 0x00000070640c723c */ /* 0x040ff0000004180c */
[C---:B------:R-:W-:Y:S01]  /*dd20*/  HMMA.16816.F32.BF16 R16, R100.reuse, R114, R16 ;  /* 0x000000726410723c */ /* 0x040fe20000041810 */
[----:B------:R-:W-:Y:S07]  /*dd30*/  LDSM.16.MT88.4 R112, [R168+0x5000] ;  /* 0x00500000a870783b */ /* 0x000fee0000004200 */
[C---:B------:R-:W-:Y:S08]  /*dd40*/  HMMA.16816.F32.BF16 R20, R100.reuse, R120, R20 ;  /* 0x000000786414723c */ /* 0x040ff00000041814 */
[C---:B------:R-:W-:Y:S08]  /*dd50*/  HMMA.16816.F32.BF16 R24, R100.reuse, R122, R24 ;  /* 0x0000007a6418723c */ /* 0x040ff00000041818 */
[C---:B---3--:R-:W-:Y:S08]  /*dd60*/  HMMA.16816.F32.BF16 R28, R100.reuse, R104, R28 ;  /* 0x00000068641c723c */ /* 0x048ff0000004181c */
[C---:B------:R-:W-:Y:S01]  /*dd70*/  HMMA.16816.F32.BF16 R32, R100.reuse, R106, R32 ;  /* 0x0000006a6420723c */ /* 0x040fe20000041820 */
[----:B------:R-:W3:Y:S07]  /*dd80*/  LDSM.16.MT88.4 R104, [R138+0x11000] ;  /* 0x011000008a68783b */ /* 0x000eee0000004200 */
[C---:B------:R-:W-:Y:S08]  /*dd90*/  HMMA.16816.F32.BF16 R36, R100.reuse, R124, R36 ;  /* 0x0000007c6424723c */ /* 0x040ff00000041824 */
[C---:B------:R-:W-:Y:S01]  /*dda0*/  HMMA.16816.F32.BF16 R40, R100.reuse, R126, R40 ;  /* 0x0000007e6428723c */ /* 0x040fe20000041828 */
[----:B------:R-:W-:Y:S07]  /*ddb0*/  LDSM.16.MT88.4 R124, [R187+0xd800] ;  /* 0x00d80000bb7c783b */ /* 0x000fee0000004200 */
[C---:B----4-:R-:W-:Y:S08]  /*ddc0*/  HMMA.16816.F32.BF16 R44, R100.reuse, R116, R44 ;  /* 0x00000074642c723c */ /* 0x050ff0000004182c */
[C---:B------:R-:W-:Y:S01]  /*ddd0*/  HMMA.16816.F32.BF16 R48, R100.reuse, R118, R48 ;  /* 0x000000766430723c */ /* 0x040fe20000041830 */
[----:B------:R-:W4:Y:S07]  /*dde0*/  LDSM.16.MT88.4 R116, [R189+0x5000] ;  /* 0x00500000bd74783b */ /* 0x000f2e0000004200 */
[C---:B------:R-:W-:Y:S08]  /*ddf0*/  HMMA.16816.F32.BF16 R52, R100.reuse, R128, R52 ;  /* 0x000000806434723c */ /* 0x040ff00000041834 */
[C---:B------:R-:W-:Y:S08]  /*de00*/  HMMA.16816.F32.BF16 R56, R100.reuse, R130, R56 ;  /* 0x000000826438723c */ /* 0x040ff00000041838 */
[C---:B------:R-:W-:Y:S03]  /*de10*/  HMMA.16816.F32.BF16 R60, R100.reuse, R140, R60 ;  /* 0x0000008c643c723c */ /* 0x040fe6000004183c */
[----:B------:R-:W-:Y:S02]  /*de20*/  F2FP.BF16.F32.PACK_AB R140, R219, R216 ;  /* 0x000000d8db8c723e */ /* 0x000fe400000010ff */
[----:B------:R-:W-:Y:S01]  /*de30*/  F2FP.BF16.F32.PACK_AB R141, R135, R136 ;  /* 0x00000088878d723e */ /* 0x000fe200000010ff */
[----:B------:R-:W-:Y:S02]  /*de40*/  FADD.FTZ R136, R136, R217 ;  /* 0x000000d988887221 */ /* 0x000fe40000010000 */
[C---:B------:R-:W-:Y:S03]  /*de50*/  HMMA.16816.F32.BF16 R64, R100.reuse, R142, R64 ;  /* 0x0000008e6440723c */ /* 0x040fe60000041840 */
[----:B------:R-:W-:Y:S01]  /*de60*/  F2FP.BF16.F32.PACK_AB R142, R201, R214 ;  /* 0x000000d6c98e723e */ /* 0x000fe200000010ff */
[----:B------:R-:W-:Y:S01]  /*de70*/  FADD.FTZ R135, R135, R136 ;  /* 0x0000008887877221 */ /* 0x000fe20000010000 */
[C---:B--2---:R-:W-:Y:S03]  /*de80*/  F2FP.BF16.F32.PACK_AB R143, R133.reuse, R134 ;  /* 0x00000086858f723e */ /* 0x044fe600000010ff */
[C---:B-1----:R-:W-:Y:S03]  /*de90*/  HMMA.16816.F32.BF16 R68, R100.reuse, R108, R68 ;  /* 0x0000006c6444723c */ /* 0x042fe60000041844 */
[----:B------:R-:W-:Y:S04]  /*dea0*/  FADD.FTZ R134, R134, R135 ;  /* 0x0000008786867221 */ /* 0x000fe80000010000 */
[----:B------:R-:W-:Y:S01]  /*deb0*/  FADD.FTZ R211, R133, R134 ;  /* 0x0000008685d37221 */ /* 0x000fe20000010000 */
[C---:B------:R-:W-:Y:S01]  /*dec0*/  HMMA.16816.F32.BF16 R72, R100.reuse, R110, R72 ;  /* 0x0000006e6448723c */ /* 0x040fe20000041848 */
[----:B------:R-:W-:Y:S07]  /*ded0*/  LDSM.16.MT88.4 R108, [R168+0x1800] ;  /* 0x00180000a86c783b */ /* 0x000fee0000004200 */
[C---:B---3--:R-:W-:Y:S08]  /*dee0*/  HMMA.16816.F32.BF16 R76, R100.reuse, R104, R76 ;  /* 0x00000068644c723c */ /* 0x048ff0000004184c */
[C---:B------:R-:W-:Y:S01]  /*def0*/  HMMA.16816.F32.BF16 R80, R100.reuse, R106, R80 ;  /* 0x0000006a6450723c */ /* 0x040fe20000041850 */
[----:B------:R-:W1:Y:S07]  /*df00*/  LDSM.16.MT88.4 R104, [R138+0xd800] ;  /* 0x00d800008a68783b */ /* 0x000e6e0000004200 */
[C---:B------:R-:W-:Y:S08]  /*df10*/  HMMA.16816.F32.BF16 R84, R100.reuse, R112, R84 ;  /* 0x000000706454723c */ /* 0x040ff00000041854 */
[C---:B------:R-:W-:Y:S08]  /*df20*/  HMMA.16816.F32.BF16 R88, R100.reuse, R114, R88 ;  /* 0x000000726458723c */ /* 0x040ff00000041858 */
[C---:B----4-:R-:W-:Y:S08]  /*df30*/  HMMA.16816.F32.BF16 R92, R100.reuse, R116, R92 ;  /* 0x00000074645c723c */ /* 0x050ff0000004185c */
[----:B------:R-:W-:Y:S08]  /*df40*/  HMMA.16816.F32.BF16 R96, R100, R118, R96 ;  /* 0x000000766460723c */ /* 0x000ff00000041860 */
[C---:B------:R-:W-:Y:S01]  /*df50*/  HMMA.16816.F32.BF16 R128, R140.reuse, R124, R4 ;  /* 0x0000007c8c80723c */ /* 0x040fe20000041804 */
[----:B------:R-:W2:Y:S07]  /*df60*/  LDSM.16.MT88.4 R4, [R138+0x11800] ;  /* 0x011800008a04783b */ /* 0x000eae0000004200 */
[C---:B------:R-:W-:Y:S01]  /*df70*/  HMMA.16816.F32.BF16 R124, R140.reuse, R126, R8 ;  /* 0x0000007e8c7c723c */ /* 0x040fe20000041808 */
[----:B------:R-:W3:Y:S07]  /*df80*/  LDSM.16.MT88.4 R8, [R168+0x5800] ;  /* 0x00580000a808783b */ /* 0x000eee0000004200 */
[C---:B-1----:R-:W-:Y:S01]  /*df90*/  HMMA.16816.F32.BF16 R120, R140.reuse, R104, R12 ;  /* 0x000000688c78723c */ /* 0x042fe2000004180c */
[----:B------:R-:W1:Y:S07]  /*dfa0*/  LDSM.16.MT88.4 R12, [R189+0x5800] ;  /* 0x00580000bd0c783b */ /* 0x000e6e0000004200 */
[C---:B------:R-:W-:Y:S03]  /*dfb0*/  HMMA.16816.F32.BF16 R116, R140.reuse, R106, R16 ;  /* 0x0000006a8c74723c */ /* 0x040fe60000041810 */
[----:B------:R-:W-:Y:S04]  /*dfc0*/  FADD.FTZ R17, R173, R174 ;  /* 0x000000aead117221 */ /* 0x000fe80000010000 */
[----:B------:R-:W-:Y:S01]  /*dfd0*/  FADD.FTZ R17, R172, R17 ;  /* 0x00000011ac117221 */ /* 0x000fe20000010000 */
        /* <DEDUP_REMOVED lines=27> */
[C---:B------:R-:W-:Y:S08]  /*e190*/  HMMA.16816.F32.BF16 R80, R140.reuse, R6, R80 ;  /* 0x000000068c50723c */ /* 0x040ff00000041850 */
[C---:B---3--:R-:W-:Y:S08]  /*e1a0*/  HMMA.16816.F32.BF16 R84, R140.reuse, R8, R84 ;  /* 0x000000088c54723c */ /* 0x048ff00000041854 */
[C---:B------:R-:W-:Y:S08]  /*e1b0*/  HMMA.16816.F32.BF16 R88, R140.reuse, R10, R88 ;  /* 0x0000000a8c58723c */ /* 0x040ff00000041858 */
[C---:B-1----:R-:W-:Y:S08]  /*e1c0*/  HMMA.16816.F32.BF16 R92, R140.reuse, R12, R92 ;  /* 0x0000000c8c5c723c */ /* 0x042ff0000004185c */
[----:B------:R-:W-:Y:S01]  /*e1d0*/  HMMA.16816.F32.BF16 R96, R140, R14, R96 ;  /* 0x0000000e8c60723c */ /* 0x000fe20000041860 */
[----:B------:R-:W-:Y:S08]  /*e1e0*/  @!UPT UIADD3 URZ, UPT, UPT, URZ, URZ, URZ ;  /* 0x000000fffffff290 */ /* 0x000ff0000fffe0ff */
[----:B------:R-:W-:Y:S11]  /*e1f0*/  @P1 BRA `(.L_x_573) ;  /* 0xffffffc400201947 */ /* 0x000ff6000383ffff */
.L_x_569:
        /* <DEDUP_REMOVED lines=252> */
[----:B------:R-:W-:Y:S01]  /*f1c0*/  @P2 FMUL.FTZ R19, R16, 0.69314718246459960938 ;  /* 0x3f31721810132820 */ /* 0x000fe20000410000 */
[----:B------:R3:W2:Y:S05]  /*f1d0*/  LDS.128 R12, [R215+0x1800] ;  /* 0x00180000d70c7984 */ /* 0x0006aa0000000c00 */
[----:B----4-:R-:W4:Y:S01]  /*f1e0*/  LDC.64 R4, c[0x0][0x408] ;  /* 0x00010200ff047b82 */ /* 0x010f220000000a00 */
[----:B-1----:R-:W-:Y:S01]  /*f1f0*/  @P2 FFMA.FTZ R8, R132, R21, R19 ;  /* 0x0000001584082223 */ /* 0x002fe20000010013 */
[----:B-----5:R-:W-:-:S04]  /*f200*/  @!P3 IMAD.WIDE.U32 R24, R6, R22, RZ ;  /* 0x000000160618b225 */ /* 0x020fc800078e00ff */
[----:B------:R-:W-:Y:S02]  /*f210*/  @!P3 IMAD R23, R6, R23, R25 ;  /* 0x000000170617b224 */ /* 0x000fe400078e0219 */
[----:B------:R-:W-:Y:S01]  /*f220*/  @P3 IMAD R23, R202, R9, R27 ;  /* 0x00000009ca173224 */ /* 0x000fe200078e021b */
[----:B------:R-:W-:Y:S01]  /*f230*/  MOV R9, 0x7f800000 ;  /* 0x7f80000000097802 */ /* 0x000fe20000000f00 */
[C---:B------:R-:W-:Y:S02]  /*f240*/  @!P4 IMAD R0, R6.reuse, R0, R11 ;  /* 0x000000000600c224 */ /* 0x040fe400078e020b */
[----:B------:R-:W-:Y:S01]  /*f250*/  @P1 FFMA.FTZ R9, R3, R10, R2 ;  /* 0x0000000a03091223 */ /* 0x000fe20000010002 */
[-C--:B------:R-:W-:Y:S02]  /*f260*/  @!P0 IMAD R202, R6, R17.reuse, RZ ;  /* 0x0000001106ca8224 */ /* 0x080fe400078e02ff */
[----:B------:R-:W-:Y:S02]  /*f270*/  @!P4 IMAD R0, R0, R17, RZ ;  /* 0x000000110000c224 */ /* 0x000fe400078e02ff */
        /* <DEDUP_REMOVED lines=13> */
.L_x_575:
[----:B------:R-:W-:Y:S05]  /*f350*/  BSYNC.RECONVERGENT B0 ;  /* 0x0000000000007941 */ /* 0x000fea0003800200 */
.L_x_574:
[----:B------:R-:W-:Y:S01]  /*f360*/  IMAD.MOV.U32 R185, RZ, RZ, RZ ;  /* 0x000000ffffb97224 */ /* 0x000fe200078e00ff */
[----:B------:R-:W2:Y:S01]  /*f370*/  LDCU.64 UR4, c[0x0][0x410] ;  /* 0x00008200ff0477ac */ /* 0x000ea20008000a00 */
[----:B------:R-:W-:Y:S01]  /*f380*/  @P3 IMAD.MOV.U32 R24, RZ, RZ, R26 ;  /* 0x000000ffff183224 */ /* 0x000fe200078e001a */
[----:B------:R-:W-:Y:S01]  /*f390*/  SHF.R.U32.HI R0, RZ, 0x3, R186 ;  /* 0x00000003ff007819 */ /* 0x000fe200000116ba */
[----:B----4-:R-:W-:Y:S01]  /*f3a0*/  IMAD.WIDE.U32 R6, R4, UR6, R184 ;  /* 0x0000000604067c25 */ /* 0x010fe2000f8e00b8 */
[----:B------:R3:W4:Y:S01]  /*f3b0*/  LDS.128 R16, [R215+0x2000] ;  /* 0x00200000d7107984 */ /* 0x0007220000000c00 */
[----:B------:R-:W-:Y:S01]  /*f3c0*/  BSSY.RECONVERGENT B0, `(.L_x_576) ;  /* 0x000001d000007945 */ /* 0x000fe20003800200 */
[----:B-1----:R-:W-:Y:S01]  /*f3d0*/  IADD3 R8, PT, PT, R0, 0x10, RZ ;  /* 0x0000001000087810 */ /* 0x002fe20007ffe0ff */
[----:B------:R-:W-:Y:S01]  /*f3e0*/  IMAD R2, R5, UR6, R7 ;  /* 0x0000000605027c24 */ /* 0x000fe2000f8e0207 */
[----:B------:R-:W-:Y:S01]  /*f3f0*/  IADD3 R24, P0, PT, R24, R6, RZ ;  /* 0x0000000618187210 */ /* 0x000fe20007f1e0ff */
[----:B------:R-:W-:Y:S01]  /*f400*/  VIADD R6, R0, 0x20 ;  /* 0x0000002000067836 */ /* 0x000fe20000000000 */
[----:B------:R-:W-:-:S02]  /*f410*/  ISETP.GE.AND P2, PT, R8, R195, PT ;  /* 0x000000c30800720c */ /* 0x000fc40003f46270 */
[----:B------:R-:W-:Y:S01]  /*f420*/  IADD3.X R25, PT, PT, R23, R2, RZ, P0, !PT ;  /* 0x0000000217197210 */ /* 0x000fe200007fe4ff */
[C---:B------:R-:W-:Y:S01]  /*f430*/  VIADD R2, R0.reuse, 0x30 ;  /* 0x0000003000027836 */ /* 0x040fe20000000000 */
[----:B------:R3:W1:Y:S01]  /*f440*/  LDS.128 R20, [R215] ;  /* 0x00000000d7147984 */ /* 0x0006620000000c00 */
[-C--:B------:R-:W-:Y:S02]  /*f450*/  ISETP.GE.AND P3, PT, R0, R195.reuse, PT ;  /* 0x000000c30000720c */ /* 0x080fe40003f66270 */
[-C--:B------:R-:W-:Y:S02]  /*f460*/  ISETP.GE.AND P1, PT, R6, R195.reuse, PT ;  /* 0x000000c30600720c */ /* 0x080fe40003f26270 */
[----:B------:R-:W-:Y:S01]  /*f470*/  ISETP.GE.AND P0, PT, R2, R195, PT ;  /* 0x000000c30200720c */ /* 0x000fe20003f06270 */
[----:B--2---:R-:W-:-:S04]  /*f480*/  IMAD.WIDE.U32 R2, R11, UR4, R24 ;  /* 0x000000040b027c25 */ /* 0x004fc8000f8e0018 */
[----:B------:R-:W-:Y:S02]  /*f490*/  IMAD R7, R11, UR5, R3 ;  /* 0x000000050b077c24 */ /* 0x000fe4000f8e0203 */
[----:B------:R3:W2:Y:S02]  /*f4a0*/  LDS.128 R8, [R215+0x4000] ;  /* 0x00400000d7087984 */ /* 0x0006a40000000c00 */
[----:B------:R-:W-:Y:S05]  /*f4b0*/  @P3 BRA `(.L_x_577) ;  /* 0x0000000000343947 */ /* 0x000fea0003800000 */
[----:B------:R-:W5:Y:S01]  /*f4c0*/  LDCU UR6, c[0x0][0x440] ;  /* 0x00008800ff0677ac */ /* 0x000f620008000800 */
[----:B------:R-:W-:Y:S01]  /*f4d0*/  IMAD.MOV.U32 R6, RZ, RZ, R2 ;  /* 0x000000ffff067224 */ /* 0x000fe200078e0002 */
[----:B------:R-:W4:Y:S03]  /*f4e0*/  LDCU.64 UR4, c[0x0][0x3f0] ;  /* 0x00007e00ff0477ac */ /* 0x000f260008000a00 */
[----:B------:R-:W-:-:S04]  /*f4f0*/  IMAD.WIDE.U32 R28, R0, R4, R6 ;  /* 0x00000004001c7225 */ /* 0x000fc800078e0006 */
[----:B------:R-:W-:Y:S01]  /*f500*/  IMAD R24, R0, R5, R29 ;  /* 0x0000000500187224 */ /* 0x000fe200078e021d */
[----:B-----5:R-:W-:Y:S02]  /*f510*/  ISETP.GE.AND P5, PT, R184, UR6, PT ;  /* 0x00000006b8007c0c */ /* 0x020fe4000bfa6270 */
[----:B------:R-:W-:Y:S02]  /*f520*/  ISETP.GE.AND P4, PT, R212, UR6, PT ;  /* 0x00000006d4007c0c */ /* 0x000fe4000bf86270 */
[----:B------:R-:W-:Y:S02]  /*f530*/  ISETP.GE.AND P3, PT, R210, UR6, PT ;  /* 0x00000006d2007c0c */ /* 0x000fe4000bf66270 */
[----:B----4-:R-:W-:-:S04]  /*f540*/  LEA R26, P6, R28, UR4, 0x1 ;  /* 0x000000041c1a7c11 */ /* 0x010fc8000f8c08ff */
[----:B------:R-:W-:-:S05]  /*f550*/  LEA.HI.X R27, R28, UR5, R24, 0x1, P6 ;  /* 0x000000051c1b7c11 */ /* 0x000fca000b0f0c18 */
[----:B-1----:R1:W-:Y:S04]  /*f560*/  @!P5 STG.E.128 desc[UR16][R26.64], R20 ;  /* 0x000000141a00d986 */ /* 0x0023e8000c101d10 */
[----:B------:R1:W-:Y:S04]  /*f570*/  @!P4 STG.E.128 desc[UR16][R26.64+0x80], R16 ;  /* 0x000080101a00c986 */ /* 0x0003e8000c101d10 */
[----:B--2---:R1:W-:Y:S02]  /*f580*/  @!P3 STG.E.128 desc[UR16][R26.64+0x100], R8 ;  /* 0x000100081a00b986 */ /* 0x0043e4000c101d10 */
.L_x_577:
[----:B------:R-:W-:Y:S05]  /*f590*/  BSYNC.RECONVERGENT B0 ;  /* 0x0000000000007941 */ /* 0x000fea0003800200 */
.L_x_576:
[----:B-1----:R1:W1:Y:S01]  /*f5a0*/  LDS.128 R20, [R215+0x800] ;  /* 0x00080000d7147984 */ /* 0x0022620000000c00 */
[----:B------:R-:W-:Y:S03]  /*f5b0*/  BSSY.RECONVERGENT B0, `(.L_x_578) ;  /* 0x0000016000007945 */ /* 0x000fe60003800200 */
[----:B----4-:R4:W1:Y:S04]  /*f5c0*/  LDS.128 R16, [R215+0x2800] ;  /* 0x00280000d7107984 */ /* 0x0108680000000c00 */
[----:B--2---:R4:W2:Y:S01]  /*f5d0*/  LDS.128 R8, [R215+0x4800] ;  /* 0x00480000d7087984 */ /* 0x0048a20000000c00 */
[----:B------:R-:W-:Y:S05]  /*f5e0*/  @P2 BRA `(.L_x_579) ;  /* 0x0000000000482947 */ /* 0x000fea0003800000 */
[----:B------:R-:W5:Y:S01]  /*f5f0*/  LDCU UR6, c[0x0][0x440] ;  /* 0x00008800ff0677ac */ /* 0x000f620008000800 */
[----:B------:R-:W-:Y:S01]  /*f600*/  IADD3 R25, P2, PT, R0, 0x10, RZ ;  /* 0x0000001000197810 */ /* 0x000fe20007f5e0ff */
[----:B------:R-:W-:Y:S01]  /*f610*/  IMAD.MOV.U32 R26, RZ, RZ, R2 ;  /* 0x000000ffff1a7224 */ /* 0x000fe200078e0002 */
[----:B------:R-:W3:Y:S03]  /*f620*/  LDCU.64 UR4, c[0x0][0x3f0] ;  /* 0x00007e00ff0477ac */ /* 0x000ee60008000a00 */
        /* <DEDUP_REMOVED lines=9> */
[----:B---3--:R-:W-:-:S04]  /*f6c0*/  LEA R28, P5, R26, UR4, 0x1 ;  /* 0x000000041a1c7c11 */ /* 0x008fc8000f8a08ff */
[----:B------:R-:W-:-:S05]  /*f6d0*/  LEA.HI.X R29, R26, UR5, R24, 0x1, P5 ;  /* 0x000000051a1d7c11 */ /* 0x000fca000a8f0c18 */
[----:B-1----:R1:W-:Y:S04]  /*f6e0*/  @!P4 STG.E.128 desc[UR16][R28.64], R20 ;  /* 0x000000141c00c986 */ /* 0x0023e8000c101d10 */
[----:B------:R1:W-:Y:S04]  /*f6f0*/  @!P3 STG.E.128 desc[UR16][R28.64+0x80], R16 ;  /* 0x000080101c00b986 */ /* 0x0003e8000c101d10 */
[----:B--2---:R1:W-:Y:S02]  /*f700*/  @!P2 STG.E.128 desc[UR16][R28.64+0x100], R8 ;  /* 0x000100081c00a986 */ /* 0x0043e4000c101d10 */
.L_x_579:
[----:B------:R-:W-:Y:S05]  /*f710*/  BSYNC.RECONVERGENT B0 ;  /* 0x0000000000007941 */ /* 0x000fea0003800200 */
.L_x_578:
[----:B-1----:R1:W1:Y:S01]  /*f720*/  LDS.128 R20, [R215+0x1000] ;  /* 0x00100000d7147984 */ /* 0x0022620000000c00 */
[----:B------:R-:W-:Y:S03]  /*f730*/  BSSY.RECONVERGENT B0, `(.L_x_580) ;  /* 0x0000016000007945 */ /* 0x000fe60003800200 */
[----:B------:R1:W1:Y:S04]  /*f740*/  LDS.128 R16, [R215+0x3000] ;  /* 0x00300000d7107984 */ /* 0x0002680000000c00 */
[----:B--2---:R2:W1:Y:S01]  /*f750*/  LDS.128 R8, [R215+0x5000] ;  /* 0x00500000d7087984 */ /* 0x0044620000000c00 */
        /* <DEDUP_REMOVED lines=18> */
[----:B------:R1:W-:Y:S02]  /*f880*/  @!P1 STG.E.128 desc[UR16][R28.64+0x100], R8 ;  /* 0x000100081c009986 */ /* 0x0003e4000c101d10 */
.L_x_581:
[----:B------:R-:W-:Y:S05]  /*f890*/  BSYNC.RECONVERGENT B0 ;  /* 0x0000000000007941 */ /* 0x000fea0003800200 */
.L_x_580:
[----:B-1----:R1:W1:Y:S01]  /*f8a0*/  LDS.128 R8, [R215+0x3800] ;  /* 0x00380000d7087984 */ /* 0x0022620000000c00 */
[----:B------:R-:W-:Y:S05]  /*f8b0*/  @P0 EXIT ;  /* 0x000000000000094d */ /* 0x000fea0003800000 */
[----:B------:R1:W2:Y:S01]  /*f8c0*/  LDS.128 R16, [R215+0x5800] ;  /* 0x00580000d7107984 */ /* 0x0002a20000000c00 */
[----:B------:R-:W5:Y:S01]  /*f8d0*/  LDCU UR6, c[0x0][0x440] ;  /* 0x00008800ff0677ac */ /* 0x000f620008000800 */
[----:B------:R-:W-:Y:S01]  /*f8e0*/  IADD3 R3, P0, PT, R0, 0x30, RZ ;  /* 0x0000003000037810 */ /* 0x000fe20007f1e0ff */
[----:B------:R-:W-:Y:S01]  /*f8f0*/  IMAD.MOV.U32 R6, RZ, RZ, R2 ;  /* 0x000000ffff067224 */ /* 0x000fe200078e0002 */
[----:B------:R-:W3:Y:S03]  /*f900*/  LDCU.64 UR4, c[0x0][0x3f0] ;  /* 0x00007e00ff0477ac */ /* 0x000ee60008000a00 */
[----:B------:R-:W-:Y:S02]  /*f910*/  IMAD.X R21, RZ, RZ, RZ, P0 ;  /* 0x000000ffff157224 */ /* 0x000fe400000e06ff */
[----:B------:R-:W-:-:S04]  /*f920*/  IMAD.WIDE.U32 R6, R3, R4, R6 ;  /* 0x0000000403067225 */ /* 0x000fc800078e0006 */
[----:B------:R-:W-:-:S04]  /*f930*/  IMAD R0, R21, R4, RZ ;  /* 0x0000000415007224 */ /* 0x000fc800078e02ff */
[----:B------:R-:W-:Y:S01]  /*f940*/  IMAD R0, R3, R5, R0 ;  /* 0x0000000503007224 */ /* 0x000fe200078e0200 */
[----:B-----5:R-:W-:Y:S02]  /*f950*/  ISETP.GE.AND P2, PT, R184, UR6, PT ;  /* 0x00000006b8007c0c */ /* 0x020fe4000bf46270 */
[----:B------:R-:W-:Y:S01]  /*f960*/  ISETP.GE.AND P1, PT, R212, UR6, PT ;  /* 0x00000006d4007c0c */ /* 0x000fe2000bf26270 */
[----:B------:R-:W-:Y:S01]  /*f970*/  IMAD.IADD R0, R0, 0x1, R7 ;  /* 0x0000000100007824 */ /* 0x000fe200078e0207 */
[----:B------:R-:W-:Y:S02]  /*f980*/  ISETP.GE.AND P0, PT, R210, UR6, PT ;  /* 0x00000006d2007c0c */ /* 0x000fe4000bf06270 */
[----:B---3--:R-:W-:-:S04]  /*f990*/  LEA R2, P3, R6, UR4, 0x1 ;  /* 0x0000000406027c11 */ /* 0x008fc8000f8608ff */
[----:B------:R-:W-:-:S05]  /*f9a0*/  LEA.HI.X R3, R6, UR5, R0, 0x1, P3 ;  /* 0x0000000506037c11 */ /* 0x000fca00098f0c00 */
[----:B------:R3:W-:Y:S04]  /*f9b0*/  @!P2 STG.E.128 desc[UR16][R2.64], R12 ;  /* 0x0000000c0200a986 */ /* 0x0007e8000c101d10 */
[----:B-1----:R3:W-:Y:S01]  /*f9c0*/  @!P1 STG.E.128 desc[UR16][R2.64+0x80], R8 ;  /* 0x0000800802009986 */ /* 0x0027e2000c101d10 */
[----:B------:R-:W-:Y:S05]  /*f9d0*/  @P0 EXIT ;  /* 0x000000000000094d */ /* 0x000fea0003800000 */
[----:B--2---:R-:W-:Y:S01]  /*f9e0*/  STG.E.128 desc[UR16][R2.64+0x100], R16 ;  /* 0x0001001002007986 */ /* 0x004fe2000c101d10 */
[----:B------:R-:W-:Y:S05]  /*f9f0*/  EXIT ;  /* 0x000000000000794d */ /* 0x000fea0003800000 */
.L_x_582:
        /* <DEDUP_REMOVED lines=16> */
.L_x_3738:


//--------------------- .text._ZN5flash24flash_fwd_splitkv_kernelI23Flash_fwd_kernel_traitsILi192ELi64ELi64ELi4ELb0ELb0EN7cutlass10bfloat16_tE19Flash_kernel_traitsILi192ELi64ELi64ELi4ES3_EELb1ELb0ELb0ELb0ELb0ELb0ELb0ELb1EEEvNS_16Flash_fwd_paramsE --------------------------
	.section	.text._ZN5flash24flash_fwd_splitkv_kernelI23Flash_fwd_kernel_traitsILi192ELi64ELi64ELi4ELb0ELb0EN7cutlass10bfloat16_tE19Flash_kernel_traitsILi192ELi64ELi64ELi4ES3_EELb1ELb0ELb0ELb0ELb0ELb0ELb0ELb1EEEvNS_16Flash_fwd_paramsE,"ax",@progbits
	.align	128
        .global         _ZN5flash24flash_fwd_splitkv_kernelI23Flash_fwd_kernel_traitsILi192ELi64ELi64ELi4ELb0ELb0EN7cutlass10bfloat16_tE19Flash_kernel_traitsILi192ELi64ELi64ELi4ES3_EELb1ELb0ELb0ELb0ELb0ELb0ELb0ELb1EEEvNS_16Flash_fwd_paramsE
        .type           _ZN5flash24flash_fwd_splitkv_kernelI23Flash_fwd_kernel_traitsILi192ELi64ELi64ELi4ELb0ELb0EN7cutlass10bfloat16_tE19Flash_kernel_traitsILi192ELi64ELi64ELi4ES3_EELb1ELb0ELb0ELb0ELb0ELb0ELb0ELb1EEEvNS_16Flash_fwd_paramsE,@function
        .size           _ZN5flash24flash_fwd_splitkv_kernelI23Flash_fwd_kernel_traitsILi192ELi64ELi64ELi4ELb0ELb0EN7cutlass10bfloat16_tE19Flash_kernel_traitsILi192ELi64ELi64ELi4ES3_EELb1ELb0ELb0ELb0ELb0ELb0ELb0ELb1EEEvNS_16Flash_fwd_paramsE,(.L_x_3739 - _ZN5flash24flash_fwd_splitkv_kernelI23Flash_fwd_kernel_traitsILi192ELi64ELi64ELi4ELb0ELb0EN7cutlass10bfloat16_tE19Flash_kernel_traitsILi192ELi64ELi64ELi4ES3_EELb1ELb0ELb0ELb0ELb0ELb0ELb0ELb1EEEvNS_16Flash_fwd_paramsE)
        .other          _ZN5flash24flash_fwd_splitkv_kernelI23Flash_fwd_kernel_traitsILi192ELi64ELi64ELi4ELb0ELb0EN7cutlass10bfloat16_tE19Flash_kernel_traitsILi192ELi64ELi64ELi4ES3_EELb1ELb0ELb0ELb0ELb0ELb0ELb0ELb1EEEvNS_16Flash_fwd_paramsE,@"STO_CUDA_ENTRY STV_DEFAULT"
_ZN5flash24flash_fwd_splitkv_kernelI23Flash_fwd_kernel_traitsILi192ELi64ELi64ELi4ELb0ELb0EN7cutlass10bfloat16_tE19Flash_kernel_traitsILi192ELi64ELi64ELi4ES3_EELb1ELb0ELb0ELb0ELb0ELb0ELb0ELb1EEEvNS_16Flash_fwd_paramsE:
.text._ZN5flash24flash_fwd_splitkv_kernelI23Flash_fwd_kernel_traitsILi192ELi64ELi64ELi4ELb0ELb0EN7cutlass10bfloat16_tE19Flash_kernel_traitsILi192ELi64ELi64ELi4ES3_EELb1ELb0ELb0ELb0ELb0ELb0ELb0ELb1EEEvNS_16Flash_fwd_paramsE:
[----:B------:R-:W-:Y:S08]  /*0000*/  LDC R1, c[0x0][0x37c] ;  /* 0x0000df00ff017b82 */ /* 0x000ff00000000800 */
[----:B------:R-:W1:Y:S01]  /*0010*/  LDC.64 R6, c[0x0][0x460] ;  /* 0x00011800ff067b82 */ /* 0x000e620000000a00 */
[----:B------:R-:W2:Y:S01]  /*0020*/  S2R R5, SR_CTAID.Y ;  /* 0x0000000000057919 */ /* 0x000ea20000002600 */
[----:B------:R-:W3:Y:S01]  /*0030*/  LDCU.64 UR6, c[0x0][0x358] ;  /* 0x00006b00ff0677ac */ /* 0x000ee20008000a00 */
[----:B------:R-:W-:Y:S01]  /*0040*/  IMAD.MOV.U32 R198, RZ, RZ, -0x1 ;  /* 0xffffffffffc67424 */ /* 0x000fe200078e00ff */
[----:B------:R-:W4:Y:S04]  /*0050*/  LDCU.64 UR4, c[0x0][0x470] ;  /* 0x00008e00ff0477ac */ /* 0x000f280008000a00 */
[----:B------:R-:W2:Y:S08]  /*0060*/  LDC.64 R8, c[0x0][0x460] ;  /* 0x00011800ff087b82 */ /* 0x000eb00000000a00 */
[----:B------:R-:W3:Y:S01]  /*0070*/  LDC.64 R2, c[0x0][0x478] ;  /* 0x00011e00ff027b82 */ /* 0x000ee20000000a00 */
[----:B-1----:R-:W-:-:S02]  /*0080*/  ISETP.NE.U32.AND P0, PT, R6, RZ, PT ;  /* 0x000000ff0600720c */ /* 0x002fc40003f05070 */
[----:B------:R-:W-:Y:S02]  /*0090*/  ISETP.NE.U32.AND P3, PT, R6, RZ, PT ;  /* 0x000000ff0600720c */ /* 0x000fe40003f65070 */
[C---:B------:R-:W-:Y:S02]  /*00a0*/  ISETP.NE.AND.EX P0, PT, R7.reuse, RZ, PT, P0 ;  /* 0x000000ff0700720c */ /* 0x040fe40003f05300 */
[----:B------:R-:W-:Y:S01]  /*00b0*/  ISETP.NE.AND.EX P3, PT, R7, RZ, PT, P3 ;  /* 0x000000ff0700720c */ /* 0x000fe20003f65330 */
[----:B--2---:R-:W-:-:S04]  /*00c0*/  IMAD.WIDE.U32 R6, R5, 0x4, R8 ;  /* 0x0000000405067825 */ /* 0x004fc800078e0008 */
[----:B------:R-:W-:Y:S01]  /*00d0*/  IMAD.SHL.U32 R11, R5, 0x4, RZ ;  /* 0x00000004050b7824 */ /* 0x000fe200078e00ff */
[----:B----4-:R-:W-:Y:S02]  /*00e0*/  ISETP.NE.U32.AND P2, PT, RZ, UR4, PT ;  /* 0x00000004ff007c0c */ /* 0x010fe4000bf45070 */
[----:B---3--:R-:W-:-:S03]  /*00f0*/  ISETP.NE.U32.AND P1, PT, R2, RZ, PT ;  /* 0x000000ff0200720c */ /* 0x008fc60003f25070 */
[----:B------:R-:W2:Y:S04]  /*0100*/  @P0 LDG.E R198, desc[UR6][R6.64] ;  /* 0x0000000606c60981 */ /* 0x000ea8000c1e1900 */
[----:B------:R1:W2:Y:S01]  /*0110*/  @P3 LDG.E R13, desc[UR6][R6.64+0x4] ;  /* 0x00000406060d3981 */ /* 0x0002a2000c1e1900 */
[----:B------:R-:W-:Y:S01]  /*0120*/  IADD3 R114, P4, PT, R11, UR4, RZ ;  /* 0x000000040b727c10 */ /* 0x000fe2000ff9e0ff */
[----:B------:R-:W3:Y:S01]  /*0130*/  LDCU.U8 UR4, c[0x0][0x532] ;  /* 0x0000a640ff0477ac */ /* 0x000ee20008000000 */
[----:B------:R-:W-:Y:S02]  /*0140*/  ISETP.NE.AND.EX P1, PT, R3, RZ, PT, P1 ;  /* 0x000000ff0300720c */ /* 0x000fe40003f25310 */
[----:B------:R-:W-:Y:S01]  /*0150*/  SHF.R.U32.HI R8, RZ, 0x1e, R5 ;  /* 0x0000001eff087819 */ /* 0x000fe20000011605 */
[----:B-1----:R-:W1:Y:S03]  /*0160*/  LDC.64 R6, c[0x0][0x468] ;  /* 0x00011a00ff067b82 */ /* 0x002e660000000a00 */
[----:B------:R-:W-:-:S02]  /*0170*/  IADD3.X R115, PT, PT, R8, UR5, RZ, P4, !PT ;  /* 0x0000000508737c10 */ /* 0x000fc4000a7fe4ff */
[----:B---3--:R-:W-:-:S05]  /*0180*/  ISETP.NE.AND P4, PT, RZ, UR4, PT ;  /* 0x00000004ff007c0c */ /* 0x008fca000bf85270 */
[----:B------:R-:W-:Y:S02]  /*0190*/  @P1 IADD3 R2, P0, PT, R11, R2, RZ ;  /* 0x000000020b021210 */ /* 0x000fe40007f1e0ff */
[----:B------:R-:W-:Y:S01]  /*01a0*/  ISETP.NE.AND.EX P2, PT, RZ, UR5, PT, P2 ;  /* 0x00000005ff007c0c */ /* 0x000fe2000bf45320 */
[----:B------:R-:W-:Y:S01]  /*01b0*/  IMAD.MOV.U32 R0, RZ, RZ, RZ ;  /* 0x000000ffff007224 */ /* 0x000fe200078e00ff */
[----:B------:R-:W3:Y:S01]  /*01c0*/  S2R R15, SR_CTAID.X ;  /* 0x00000000000f7919 */ /* 0x000ee20000002500 */
[----:B------:R-:W-:Y:S01]  /*01d0*/  @P1 IMAD.X R3, R8, 0x1, R3, P0 ;  /* 0x0000000108031824 */ /* 0x000fe200000e0603 */
[----:B------:R-:W4:Y:S01]  /*01e0*/  @!P3 LDC R199, c[0x0][0x434] ;  /* 0x00010d00ffc7bb82 */ /* 0x000f220000000800 */
[----:B------:R-:W-:-:S03]  /*01f0*/  IMAD.MOV.U32 R9, RZ, RZ, -0x1 ;  /* 0xffffffffff097424 */ /* 0x000fc600078e00ff */
[----:B------:R1:W5:Y:S04]  /*0200*/  @P1 LDG.E R63, desc[UR6][R2.64] ;  /* 0x00000006023f1981 */ /* 0x000368000c1e1900 */
[----:B------:R-:W2:Y:S01]  /*0210*/  @!P1 LDC R4, c[0x0][0x43c] ;  /* 0x00010f00ff049b82 */ /* 0x000ea20000000800 */
[----:B------:R1:W5:Y:S02]  /*0220*/  @P2 LDG.E R0, desc[UR6][R114.64] ;  /* 0x0000000672002981 */ /* 0x000364000c1e1900 */
[----:B-1----:R-:W-:-:S04]  /*0230*/  ISETP.EQ.U32.AND P5, PT, R6, RZ, PT ;  /* 0x000000ff0600720c */ /* 0x002fc80003fa2070 */
[----:B------:R-:W-:Y:S02]  /*0240*/  ISETP.EQ.OR.EX P5, PT, R7, RZ, !P4, P5 ;  /* 0x000000ff0700720c */ /* 0x000fe400067a2750 */
[----:B------:R-:W-:-:S05]  /*0250*/  IADD3 R16, P0, PT, R11, R6, RZ ;  /* 0x000000060b107210 */ /* 0x000fca0007f1e0ff */
[----:B------:R-:W-:Y:S01]  /*0260*/  IMAD.X R17, R8, 0x1, R7, P0 ;  /* 0x0000000108117824 */ /* 0x000fe200000e0607 */
[----:B------:R-:W1:Y:S05]  /*0270*/  @!P1 LDC.64 R2, c[0x0][0x488] ;  /* 0x00012200ff029b82 */ /* 0x000e6a0000000a00 */
[----:B------:R1:W5:Y:S01]  /*0280*/  @!P5 LDG.E R9, desc[UR6][R16.64] ;  /* 0x000000061009d981 */ /* 0x000362000c1e1900 */
[----:B------:R-:W-:-:S04]  /*0290*/  ISETP.NE.U32.AND P0, PT, R6, RZ, PT ;  /* 0x000000ff0600720c */ /* 0x000fc80003f05070 */
[----:B------:R-:W-:-:S13]  /*02a0*/  ISETP.NE.AND.EX P0, PT, R7, RZ, PT, P0 ;  /* 0x000000ff0700720c */ /* 0x000fda0003f05300 */
[----:B------:R-:W1:Y:S01]  /*02b0*/  @!P0 LDC R71, c[0x0][0x438] ;  /* 0x00010e00ff478b82 */ /* 0x000e620000000800 */
[----:B---3--:R-:W-:Y:S02]  /*02c0*/  IMAD.SHL.U32 R70, R15, 0x40, RZ ;  /* 0x000000400f467824 */ /* 0x008fe400078e00ff */
[----:B--2---:R-:W-:-:S05]  /*02d0*/  @P3 IMAD.IADD R199, R13, 0x1, -R198 ;  /* 0x000000010dc73824 */ /* 0x004fca00078e0ac6 */
[----:B----4-:R-:W-:Y:S01]  /*02e0*/  ISETP.GT.AND P3, PT, R199, R70, PT ;  /* 0x00000046c700720c */ /* 0x010fe20003f64270 */
[----:B-1----:R-:W-:-:S12]  /*02f0*/  @!P0 BRA `(.L_x_583) ;  /* 0x00000000000c8947 */ /* 0x002fd80003800000 */
[----:B------:R-:W2:Y:S02]  /*0300*/  @P4 LDG.E R6, desc[UR6][R16.64+0x4] ;  /* 0x0000040610064981 */ /* 0x000ea4000c1e1900 */
[----:B--2--5:R-:W-:-:S06]  /*0310*/  @P4 IADD3 R71, PT, PT, R6, -R9, RZ ;  /* 0x8000000906474210 */ /* 0x024fcc0007ffe0ff */
[----:B------:R1:W5:Y:S02]  /*0320*/  @!P4 LDG.E R71, desc[UR6][R16.64] ;  /* 0x000000061047c981 */ /* 0x000364000c1e1900 */
.L_x_583:
[----:B------:R-:W-:Y:S01]  /*0330*/  @!P1 ISETP.NE.U32.AND P0, PT, R2, RZ, PT ;  /* 0x000000ff0200920c */ /* 0x000fe20003f05070 */
[----:B------:R-:W-:-:S12]  /*0340*/  @!P3 EXIT ;  /* 0x000000000000b94d */ /* 0x000fd80003800000 */
[----:B------:R-:W2:Y:S01]  /*0350*/  LDCU UR5, c[0x0][0x438] ;  /* 0x00008700ff0577ac */ /* 0x000ea20008000800 */
[----:B------:R-:W-:Y:S01]  /*0360*/  @!P1 ISETP.NE.AND.EX P0, PT, R3, RZ, PT, P0 ;  /* 0x000000ff0300920c */ /* 0x000fe20003f05300 */
[--C-:B-----5:R-:W-:Y:S01]  /*0370*/  IMAD.IADD R71, R71, 0x1, -R0.reuse ;  /* 0x0000000147477824 */ /* 0x120fe200078e0a00 */
[----:B------:R-:W3:Y:S01]  /*0380*/  S2R R13, SR_CTAID.Z ;  /* 0x00000000000d7919 */ /* 0x000ee20000002700 */
[----:B------:R-:W4:Y:S01]  /*0390*/  LDCU UR4, c[0x0][0x508] ;  /* 0x0000a100ff0477ac */ /* 0x000f220008000800 */
[----:B------:R-:W-:Y:S01]  /*03a0*/  @!P1 SEL R4, R4, RZ, P0 ;  /* 0x000000ff04049207 */ /* 0x000fe20000000000 */
[----:B------:R-:W-:Y:S01]  /*03b0*/  @P1 IMAD.IADD R63, R63, 0x1, -R0 ;  /* 0x000000013f3f1824 */ /* 0x000fe200078e0a00 */
[----:B------:R-:W1:Y:S01]  /*03c0*/  S2R R62, SR_TID.X ;  /* 0x00000000003e7919 */ /* 0x000e620000002100 */
[----:B------:R-:W-:Y:S02]  /*03d0*/  VIADD R2, R15, 0x1 ;  /* 0x000000010f027836 */ /* 0x000fe40000000000 */
[----:B------:R-:W-:-:S02]  /*03e0*/  @!P1 IMAD.IADD R63, R71, 0x1, R4 ;  /* 0x00000001473f9824 */ /* 0x000fc400078e0204 */
[----:B------:R-:W-:Y:S02]  /*03f0*/  IMAD R2, R2, 0x40, -R199 ;  /* 0x0000004002027824 */ /* 0x000fe400078e0ac7 */
[----:B------:R-:W-:Y:S01]  /*0400*/  VIADD R7, R63, 0x3f ;  /* 0x0000003f3f077836 */ /* 0x000fe20000000000 */
[----:B--2---:R-:W-:-:S04]  /*0410*/  UIADD3 UR5, UPT, UPT, UR5, 0x3f, URZ ;  /* 0x0000003f05057890 */ /* 0x004fc8000fffe0ff */
[----:B------:R-:W-:Y:S02]  /*0420*/  SHF.R.S32.HI R4, RZ, 0x1f, R7 ;  /* 0x0000001fff047819 */ /* 0x000fe40000011407 */
[----:B----4-:R-:W-:Y:S01]  /*0430*/  IADD3 R3, PT, PT, R7, UR4, R2 ;  /* 0x0000000407037c10 */ /* 0x010fe2000fffe002 */
[----:B------:R-:W-:Y:S01]  /*0440*/  USHF.R.S32.HI UR4, URZ, 0x1f, UR5 ;  /* 0x0000001fff047899 */ /* 0x000fe20008011405 */
[----:B------:R-:W-:Y:S02]  /*0450*/  LEA.HI R4, R4, R7, RZ, 0x6 ;  /* 0x0000000704047211 */ /* 0x000fe400078f30ff */
[----:B------:R-:W-:Y:S01]  /*0460*/  SHF.R.S32.HI R2, RZ, 0x1f, R3 ;  /* 0x0000001fff027819 */ /* 0x000fe20000011403 */
[----:B------:R-:W-:Y:S01]  /*0470*/  ULEA.HI UR4, UR4, UR5, URZ, 0x6 ;  /* 0x0000000504047291 */ /* 0x000fe2000f8f30ff */
[----:B------:R-:W-:Y:S02]  /*0480*/  SHF.R.S32.HI R4, RZ, 0x6, R4 ;  /* 0x00000006ff047819 */ /* 0x000fe40000011404 */
[----:B------:R-:W-:Y:S01]  /*0490*/  LEA.HI R2, R2, R3, RZ, 0x6 ;  /* 0x0000000302027211 */ /* 0x000fe200078f30ff */
[----:B------:R-:W-:-:S03]  /*04a0*/  USHF.R.S32.HI UR4, URZ, 0x6, UR4 ;  /* 0x00000006ff047899 */ /* 0x000fc60008011404 */
[----:B------:R-:W-:-:S04]  /*04b0*/  SHF.R.S32.HI R3, RZ, 0x6, R2 ;  /* 0x00000006ff037819 */ /* 0x000fc80000011402 */
[----:B------:R-:W-:Y:S01]  /*04c0*/  VIMNMX3 R134, R4, UR4, R3, PT ;  /* 0x0000000404867c0f */ /* 0x000fe2000b800103 */
[----:B------:R-:W-:-:S03]  /*04d0*/  IMAD.MOV.U32 R4, RZ, RZ, R5 ;  /* 0x000000ffff047224 */ /* 0x000fc600078e0005 */
        /* <DEDUP_REMOVED lines=23> */
[----:B------:R-:W-:-:S03]  /*0650*/  LOP3.LUT R14, R6, 0x40, RZ, 0xfc, !PT ;  /* 0x00000040060e7812 */ /* 0x000fc600078efcff */
        /* <DEDUP_REMOVED lines=8> */
[-C--:B------:R-:W-:Y:S01]  /*06e0*/  ISETP.GE.AND P2, PT, R4, R199.reuse, PT ;  /* 0x000000c70400720c */ /* 0x080fe20003f46270 */
[----:B------:R-:W-:Y:S01]  /*06f0*/  IMAD R19, R13, UR5, R11 ;  /* 0x000000050d137c24 */ /* 0x000fe2000f8e020b */
[----:B------:R-:W-:-:S02]  /*0700*/  ISETP.GE.AND P1, PT, R0, R199, PT ;  /* 0x000000c70000720c */ /* 0x000fc40003f26270 */
[----:B------:R-:W-:Y:S01]  /*0710*/  LOP3.LUT R13, R6, 0x80, RZ, 0xfc, !PT ;  /* 0x00000080060d7812 */ /* 0x000fe200078efcff */
        /* <DEDUP_REMOVED lines=14> */
.L_x_586:
[----:B------:R-:W-:Y:S05]  /*0800*/  BSYNC.RECONVERGENT B0 ;  /* 0x0000000000007941 */ /* 0x000fea0003800200 */
.L_x_585:
[----:B------:R-:W-:Y:S04]  /*0810*/  BSSY.RECONVERGENT B0, `(.L_x_587) ;  /* 0x0000014000007945 */ /* 0x000fe80003800200 */
[----:B------:R-:W-:Y:S05]  /*0820*/  @P3 BRA `(.L_x_588) ;  /* 0x0000000000483947 */ /* 0x000fea0003800000 */
[----:B------:R-:W2:Y:S01]  /*0830*/  LDCU UR8, c[0x0][0x440] ;  /* 0x00008800ff0877ac */ /* 0x000ea20008000800 */
[----:B------:R-:W-:Y:S01]  /*0840*/  IADD3 R9, P0, PT, R62, 0x10, RZ ;  /* 0x000000103e097810 */ /* 0x000fe20007f1e0ff */
[----:B-1----:R-:W-:Y:S01]  /*0850*/  IMAD.MOV.U32 R16, RZ, RZ, R10 ;  /* 0x000000ffff107224 */ /* 0x002fe200078e000a */
[----:B------:R-:W-:Y:S01]  /*0860*/  MOV R17, R19 ;  /* 0x0000001300117202 */ /* 0x000fe20000000f00 */
[----:B------:R-:W1:Y:S02]  /*0870*/  LDCU.64 UR4, c[0x0][0x3f0] ;  /* 0x00007e00ff0477ac */ /* 0x000e640008000a00 */
[----:B------:R-:W-:Y:S02]  /*0880*/  IMAD.X R15, RZ, RZ, RZ, P0 ;  /* 0x000000ffff0f7224 */ /* 0x000fe400000e06ff */
[----:B------:R-:W-:-:S04]  /*0890*/  IMAD.WIDE.U32 R16, R9, R2, R16 ;  /* 0x0000000209107225 */ /* 0x000fc800078e0010 */
[----:B------:R-:W-:-:S04]  /*08a0*/  IMAD R12, R15, R2, RZ ;  /* 0x000000020f0c7224 */ /* 0x000fc800078e02ff */
[----:B------:R-:W-:Y:S01]  /*08b0*/  IMAD R12, R9, R3, R12 ;  /* 0x00000003090c7224 */ /* 0x000fe200078e020c */
        /* <DEDUP_REMOVED lines=9> */
.L_x_588:
[----:B------:R-:W-:Y:S05]  /*0950*/  BSYNC.RECONVERGENT B0 ;  /* 0x0000000000007941 */ /* 0x000fea0003800200 */
.L_x_587:
[----:B------:R-:W-:Y:S04]  /*0960*/  BSSY.RECONVERGENT B0, `(.L_x_589) ;  /* 0x0000014000007945 */ /* 0x000fe80003800200 */
[----:B------:R-:W-:Y:S05]  /*0970*/  @P2 BRA `(.L_x_590) ;  /* 0x0000000000482947 */ /* 0x000fea0003800000 */
[----:B------:R-:W3:Y:S01]  /*0980*/  LDCU UR8, c[0x0][0x440] ;  /* 0x00008800ff0877ac */ /* 0x000ee20008000800 */
[----:B------:R-:W-:Y:S01]  /*0990*/  IADD3 R9, P0, PT, R62, 0x20, RZ ;  /* 0x000000203e097810 */ /* 0x000fe20007f1e0ff */
[----:B-1----:R-:W-:Y:S01]  /*09a0*/  IMAD.MOV.U32 R16, RZ, RZ, R10 ;  /* 0x000000ffff107224 */ /* 0x002fe200078e000a */
[----:B------:R-:W-:Y:S01]  /*09b0*/  MOV R17, R19 ;  /* 0x0000001300117202 */ /* 0x000fe20000000f00 */
[----:B------:R-:W2:Y:S02]  /*09c0*/  LDCU.64 UR4, c[0x0][0x3f0] ;  /* 0x00007e00ff0477ac */ /* 0x000ea40008000a00 */
[----:B------:R-:W-:Y:S02]  /*09d0*/  IMAD.X R15, RZ, RZ, RZ, P0 ;  /* 0x000000ffff0f7224 */ /* 0x000fe400000e06ff */
[----:B------:R-:W-:-:S04]  /*09e0*/  IMAD.WIDE.U32 R16, R9, R2, R16 ;  /* 0x0000000209107225 */ /* 0x000fc800078e0010 */
[----:B------:R-:W-:-:S04]  /*09f0*/  IMAD R12, R15, R2, RZ ;  /* 0x000000020f0c7224 */ /* 0x000fc800078e02ff */
[----:B------:R-:W-:Y:S01]  /*0a00*/  IMAD R12, R9, R3, R12 ;  /* 0x00000003090c7224 */ /* 0x000fe200078e020c */
        /* <DEDUP_REMOVED lines=9> */
.L_x_590:
[----:B------:R-:W-:Y:S05]  /*0aa0*/  BSYNC.RECONVERGENT B0 ;  /* 0x0000000000007941 */ /* 0x000fea0003800200 */
.L_x_589:
        /* <DEDUP_REMOVED lines=19> */
.L_x_592:
[----:B------:R-:W-:Y:S05]  /*0be0*/  BSYNC.RECONVERGENT B0 ;  /* 0x0000000000007941 */ /* 0x000fea0003800200 */
.L_x_591:
[----:B------:R-:W4:Y:S01]  /*0bf0*/  LDCU.64 UR4, c[0x0][0x420] ;  /* 0x00008400ff0477ac */ /* 0x000f220008000a00 */
[----:B------:R-:W-:-:S04]  /*0c00*/  ISETP.NE.AND P4, PT, R6, RZ, PT ;  /* 0x000000ff0600720c */ /* 0x000fc80003f85270 */
[-C--:B------:R-:W-:Y:S02]  /*0c10*/  ISETP.GE.OR P3, PT, R62, R199.reuse, P4 ;  /* 0x000000c73e00720c */ /* 0x080fe40002766670 */
[-C--:B------:R-:W-:Y:S02]  /*0c20*/  ISETP.GE.OR P2, PT, R8, R199.reuse, P4 ;  /* 0x000000c70800720c */ /* 0x080fe40002746670 */
[-C--:B------:R-:W-:Y:S02]  /*0c30*/  ISETP.GE.OR P1, PT, R4, R199.reuse, P4 ;  /* 0x000000c70400720c */ /* 0x080fe40002726670 */
[C---:B------:R-:W-:Y:S02]  /*0c40*/  IADD3 R62, P0, PT, R5.reuse, R62, RZ ;  /* 0x0000003e053e7210 */ /* 0x040fe40007f1e0ff */
[----:B------:R-:W-:Y:S02]  /*0c50*/  ISETP.GE.OR P4, PT, R0, R199, P4 ;  /* 0x000000c70000720c */ /* 0x000fe40002786670 */
[----:B------:R-:W-:-:S02]  /*0c60*/  LEA.HI.X.SX32 R5, R5, RZ, 0x1, P0 ;  /* 0x000000ff05057211 */ /* 0x000fc400000f0eff */
[C---:B----4-:R-:W-:Y:S01]  /*0c70*/  LEA R2, P0, R62.reuse, UR4, 0x2 ;  /* 0x000000043e027c11 */ /* 0x050fe2000f8010ff */
[----:B------:R-:W-:Y:S02]  /*0c80*/  @!P3 IMAD.MOV.U32 R9, RZ, RZ, 0x7f800000 ;  /* 0x7f800000ff09b424 */ /* 0x000fe400078e00ff */
[----:B------:R-:W-:Y:S01]  /*0c90*/  @!P2 IMAD.MOV.U32 R7, RZ, RZ, 0x7f800000 ;  /* 0x7f800000ff07a424 */ /* 0x000fe200078e00ff */
[----:B------:R-:W-:Y:S01]  /*0ca0*/  LEA.HI.X R3, R62, UR5, R5, 0x2, P0 ;  /* 0x000000053e037c11 */ /* 0x000fe200080f1405 */
[----:B------:R-:W-:-:S04]  /*0cb0*/  @!P1 IMAD.MOV.U32 R5, RZ, RZ, 0x7f800000 ;  /* 0x7f800000ff059424 */ /* 0x000fc800078e00ff */
[----:B------:R4:W-:Y:S04]  /*0cc0*/  @!P3 STG.E desc[UR6][R2.64], R9 ;  /* 0x000000090200b986 */ /* 0x0009e8000c101906 */
[----:B------:R4:W-:Y:S04]  /*0cd0*/  @!P2 STG.E desc[UR6][R2.64+0x40], R7 ;  /* 0x000040070200a986 */ /* 0x0009e8000c101906 */
[----:B------:R4:W-:Y:S01]  /*0ce0*/  @!P1 STG.E desc[UR6][R2.64+0x80], R5 ;  /* 0x0000800502009986 */ /* 0x0009e2000c101906 */
[----:B------:R-:W-:Y:S05]  /*0cf0*/  @P4 EXIT ;  /* 0x000000000000494d */ /* 0x000fea0003800000 */
[----:B----4-:R-:W-:-:S05]  /*0d00*/  MOV R5, 0x7f800000 ;  /* 0x7f80000000057802 */ /* 0x010fca0000000f00 */
[----:B------:R-:W-:Y:S01]  /*0d10*/  STG.E desc[UR6][R2.64+0xc0], R5 ;  /* 0x0000c00502007986 */ /* 0x000fe2000c101906 */
[----:B------:R-:W-:Y:S05]  /*0d20*/  EXIT ;  /* 0x000000000000794d */ /* 0x000fea0003800000 */
.L_x_584:
        /* <DEDUP_REMOVED lines=10> */
.L_x_593:
[----:B------:R-:W-:Y:S05]  /*0dd0*/  BRA.U !UP0, `(.L_x_594) ;  /* 0x00000005089c7547 */ /* 0x000fea000b800000 */
[----:B------:R-:W1:Y:S01]  /*0de0*/  LDC R7, c[0x0][0x4f0] ;  /* 0x00013c00ff077b82 */ /* 0x000e620000000800 */
[----:B-----5:R-:W-:Y:S01]  /*0df0*/  LEA R4, R134, 0xffffffc0, 0x6 ;  /* 0xffffffc086047811 */ /* 0x020fe200078e30ff */
[----:B------:R-:W2:Y:S03]  /*0e00*/  LDCU.64 UR4, c[0x0][0x4e8] ;  /* 0x00009d00ff0477ac */ /* 0x000ea60008000a00 */
[----:B------:R-:W-:Y:S01]  /*0e10*/  IABS R0, R4 ;  /* 0x0000000400007213 */ /* 0x000fe20000000000 */
[----:B------:R-:W3:Y:S02]  /*0e20*/  LDCU.64 UR8, c[0x0][0x3a0] ;  /* 0x00007400ff0877ac */ /* 0x000ee40008000a00 */
[----:B------:R-:W4:Y:S01]  /*0e30*/  LDC R16, c[0x0][0x3e8] ;  /* 0x0000fa00ff107b82 */ /* 0x000f220000000800 */
        /* <DEDUP_REMOVED lines=9> */
[----:B------:R-:W-:-:S04]  /*0ed0*/  IMAD.HI.U32 R9, R9, R2, R8 ;  /* 0x0000000209097227 */ /* 0x000fc800078e0008 */
[----:B------:R-:W-:-:S04]  /*0ee0*/  IMAD.MOV.U32 R2, RZ, RZ, R0 ;  /* 0x000000ffff027224 */ /* 0x000fc800078e0000 */
[----:B------:R-:W-:-:S04]  /*0ef0*/  IMAD.HI.U32 R6, R9, R2, RZ ;  /* 0x0000000209067227 */ /* 0x000fc800078e00ff */
[----:B--2---:R-:W-:Y:S01]  /*0f00*/  IMAD.WIDE.U32 R8, R5, UR4, RZ ;  /* 0x0000000405087c25 */ /* 0x004fe2000f8e00ff */
[----:B------:R-:W-:-:S03]  /*0f10*/  IADD3 R0, PT, PT, -R6, RZ, RZ ;  /* 0x000000ff06007210 */ /* 0x000fc60007ffe1ff */
[----:B------:R-:W-:Y:S01]  /*0f20*/  IMAD R201, R5, UR5, R9 ;  /* 0x0000000505c97c24 */ /* 0x000fe2000f8e0209 */
[----:B------:R-:W1:Y:S01]  /*0f30*/  LDCU.64 UR4, c[0x0][0x3a8] ;  /* 0x00007500ff0477ac */ /* 0x000e620008000a00 */
[----:B------:R-:W-:-:S05]  /*0f40*/  IMAD R0, R3, R0, R2 ;  /* 0x0000000003007224 */ /* 0x000fca00078e0202 */
[----:B------:R-:W-:-:S13]  /*0f50*/  ISETP.GT.U32.AND P3, PT, R3, R0, PT ;  /* 0x000000000300720c */ /* 0x000fda0003f64070 */
[----:B------:R-:W-:Y:S01]  /*0f60*/  @!P3 IMAD.IADD R0, R0, 0x1, -R3 ;  /* 0x000000010000b824 */ /* 0x000fe200078e0a03 */
[----:B------:R-:W-:Y:S02]  /*0f70*/  @!P3 IADD3 R6, PT, PT, R6, 0x1, RZ ;  /* 0x000000010606b810 */ /* 0x000fe40007ffe0ff */
[----:B------:R-:W-:Y:S02]  /*0f80*/  ISETP.NE.AND P3, PT, R7, RZ, PT ;  /* 0x000000ff0700720c */ /* 0x000fe40003f65270 */
[----:B------:R-:W-:Y:S02]  /*0f90*/  ISETP.GE.U32.AND P0, PT, R0, R3, PT ;  /* 0x000000030000720c */ /* 0x000fe40003f06070 */
[----:B------:R-:W-:-:S04]  /*0fa0*/  LOP3.LUT R0, R4, R7, RZ, 0x3c, !PT ;  /* 0x0000000704007212 */ /* 0x000fc800078e3cff */
[----:B------:R-:W-:-:S07]  /*0fb0*/  ISETP.GE.AND P1, PT, R0, RZ, PT ;  /* 0x000000ff0000720c */ /* 0x000fce0003f26270 */
[----:B------:R-:W-:Y:S01]  /*0fc0*/  @P0 VIADD R6, R6, 0x1 ;  /* 0x0000000106060836 */ /* 0x000fe20000000000 */
[----:B------:R-:W-:-:S04]  /*0fd0*/  LEA R200, P0, R8, UR12, 0x2 ;  /* 0x0000000c08c87c11 */ /* 0x000fc8000f8010ff */
[----:B------:R-:W-:Y:S02]  /*0fe0*/  MOV R3, R6 ;  /* 0x0000000600037202 */ /* 0x000fe40000000f00 */
[----:B------:R-:W-:-:S03]  /*0ff0*/  LEA.HI.X R201, R8, UR13, R201, 0x2, P0 ;  /* 0x0000000d08c97c11 */ /* 0x000fc600080f14c9 */
[----:B------:R-:W-:Y:S01]  /*1000*/  @!P1 IMAD.MOV R3, RZ, RZ, -R3 ;  /* 0x000000ffff039224 */ /* 0x000fe200078e0a03 */
[----:B------:R-:W-:-:S05]  /*1010*/  @!P3 LOP3.LUT R3, RZ, R7, RZ, 0x33, !PT ;  /* 0x00000007ff03b212 */ /* 0x000fca00078e33ff */
[----:B------:R-:W-:-:S05]  /*1020*/  IMAD.WIDE R18, R3, 0x4, R200 ;  /* 0x0000000403127825 */ /* 0x000fca00078e02c8 */
[----:B------:R-:W2:Y:S01]  /*1030*/  LDG.E R8, desc[UR6][R18.64] ;  /* 0x0000000612087981 */ /* 0x000ea2000c1e1900 */
[----:B----4-:R-:W-:Y:S02]  /*1040*/  IABS R2, R16 ;  /* 0x0000001000027213 */ /* 0x010fe40000000000 */
[----:B------:R-:W-:Y:S02]  /*1050*/  IADD3 R3, PT, PT, -R3, RZ, RZ ;  /* 0x000000ff03037210 */ /* 0x000fe40007ffe1ff */
[----:B------:R-:W4:Y:S03]  /*1060*/  I2F.RP R9, R2 ;  /* 0x0000000200097306 */ /* 0x000f260000209400 */
[----:B------:R-:W-:Y:S01]  /*1070*/  IMAD R4, R7, R3, R4 ;  /* 0x0000000307047224 */ /* 0x000fe200078e0204 */
[----:B---3--:R-:W-:-:S04]  /*1080*/  MOV R7, UR15 ;  /* 0x0000000f00077c02 */ /* 0x008fc80008000f00 */
[----:B----4-:R-:W3:Y:S02]  /*1090*/  MUFU.RCP R10, R9 ;  /* 0x00000009000a7308 */ /* 0x010ee40000001000 */
[----:B---3--:R-:W-:-:S06]  /*10a0*/  IADD3 R10, PT, PT, R10, 0xffffffe, RZ ;  /* 0x0ffffffe0a0a7810 */ /* 0x008fcc0007ffe0ff */
[----:B------:R-:W3:Y:S02]  /*10b0*/  F2I.FTZ.U32.TRUNC.NTZ R11, R10 ;  /* 0x0000000a000b7305 */ /* 0x000ee4000021f000 */
[----:B---3--:R-:W-:Y:S01]  /*10c0*/  IMAD.MOV R0, RZ, RZ, -R11 ;  /* 0x000000ffff007224 */ /* 0x008fe200078e0a0b */
[----:B------:R-:W-:-:S03]  /*10d0*/  MOV R10, RZ ;  /* 0x000000ff000a7202 */ /* 0x000fc60000000f00 */
[----:B------:R-:W-:Y:S01]  /*10e0*/  IMAD R6, R0, R2, RZ ;  /* 0x0000000200067224 */ /* 0x000fe200078e02ff */
[----:B------:R-:W-:-:S03]  /*10f0*/  IABS R0, R13 ;  /* 0x0000000d00007213 */ /* 0x000fc60000000000 */
[----:B------:R-:W-:-:S04]  /*1100*/  IMAD.HI.U32 R11, R11, R6, R10 ;  /* 0x000000060b0b7227 */ /* 0x000fc800078e000a */
[----:B------:R-:W-:-:S04]  /*1110*/  IMAD.MOV.U32 R6, RZ, RZ, R0 ;  /* 0x000000ffff067224 */ /* 0x000fc800078e0000 */
[----:B------:R-:W-:-:S05]  /*1120*/  IMAD.HI.U32 R0, R11, R6, RZ ;  /* 0x000000060b007227 */ /* 0x000fca00078e00ff */
[----:B------:R-:W-:-:S05]  /*1130*/  IADD3 R9, PT, PT, -R0, RZ, RZ ;  /* 0x000000ff00097210 */ /* 0x000fca0007ffe1ff */
[----:B------:R-:W-:Y:S01]  /*1140*/  IMAD R11, R2, R9, R6 ;  /* 0x00000009020b7224 */ /* 0x000fe200078e0206 */
[----:B------:R-:W-:-:S04]  /*1150*/  MOV R6, UR14 ;  /* 0x0000000e00067c02 */ /* 0x000fc80008000f00 */
[----:B------:R-:W-:-:S13]  /*1160*/  ISETP.GT.U32.AND P0, PT, R2, R11, PT ;  /* 0x0000000b0200720c */ /* 0x000fda0003f04070 */
[----:B------:R-:W-:Y:S01]  /*1170*/  @!P0 IADD3 R11, PT, PT, R11, -R2, RZ ;  /* 0x800000020b0b8210 */ /* 0x000fe20007ffe0ff */
[----:B------:R-:W-:-:S03]  /*1180*/  @!P0 VIADD R0, R0, 0x1 ;  /* 0x0000000100008836 */ /* 0x000fc60000000000 */
[----:B------:R-:W-:Y:S02]  /*1190*/  ISETP.GE.U32.AND P1, PT, R11, R2, PT ;  /* 0x000000020b00720c */ /* 0x000fe40003f26070 */
[----:B------:R-:W-:-:S04]  /*11a0*/  LOP3.LUT R2, R13, R16, RZ, 0x3c, !PT ;  /* 0x000000100d027212 */ /* 0x000fc800078e3cff */
[----:B------:R-:W-:-:S07]  /*11b0*/  ISETP.GE.AND P0, PT, R2, RZ, PT ;  /* 0x000000ff0200720c */ /* 0x000fce0003f06270 */
[----:B------:R-:W-:Y:S02]  /*11c0*/  @P1 IADD3 R0, PT, PT, R0, 0x1, RZ ;  /* 0x0000000100001810 */ /* 0x000fe40007ffe0ff */
[----:B------:R-:W-:Y:S02]  /*11d0*/  ISETP.NE.AND P1, PT, R16, RZ, PT ;  /* 0x000000ff1000720c */ /* 0x000fe40003f25270 */
[----:B------:R-:W-:Y:S02]  /*11e0*/  LOP3.LUT R16, RZ, R16, RZ, 0x33, !PT ;  /* 0x00000010ff107212 */ /* 0x000fe400078e33ff */
[----:B--2---:R-:W-:Y:S01]  /*11f0*/  SHF.R.S32.HI R9, RZ, 0x1f, R8 ;  /* 0x0000001fff097819 */ /* 0x004fe20000011408 */
[----:B------:R-:W-:-:S04]  /*1200*/  IMAD.WIDE.U32 R10, R8, UR8, RZ ;  /* 0x00000008080a7c25 */ /* 0x000fc8000f8e00ff */
[C---:B------:R-:W-:Y:S02]  /*1210*/  IMAD R17, R9.reuse, UR8, RZ ;  /* 0x0000000809117c24 */ /* 0x040fe4000f8e02ff */
[----:B-1----:R-:W-:Y:S02]  /*1220*/  IMAD R9, R9, UR4, RZ ;  /* 0x0000000409097c24 */ /* 0x002fe4000f8e02ff */
[C---:B------:R-:W-:Y:S01]  /*1230*/  IMAD R20, R8.reuse, UR9, R17 ;  /* 0x0000000908147c24 */ /* 0x040fe2000f8e0211 */
[----:B------:R-:W1:Y:S01]  /*1240*/  LDCU.128 UR8, c[0x0][0x3d0] ;  /* 0x00007a00ff0877ac */ /* 0x000e620008000c00 */
[C---:B------:R-:W-:Y:S02]  /*1250*/  IMAD R18, R8.reuse, UR5, R9 ;  /* 0x0000000508127c24 */ /* 0x040fe4000f8e0209 */
[----:B------:R-:W-:Y:S01]  /*1260*/  IMAD.WIDE.U32 R8, R8, UR4, RZ ;  /* 0x0000000408087c25 */ /* 0x000fe2000f8e00ff */
[----:B------:R-:W2:Y:S01]  /*1270*/  LDCU.64 UR4, c[0x0][0x3c0] ;  /* 0x00007800ff0477ac */ /* 0x000ea20008000a00 */
[----:B------:R-:W-:-:S02]  /*1280*/  IADD3 R21, PT, PT, R11, R20, RZ ;  /* 0x000000140b157210 */ /* 0x000fc40007ffe0ff */
[----:B------:R-:W-:Y:S01]  /*1290*/  IMAD.MOV.U32 R11, RZ, RZ, R0 ;  /* 0x000000ffff0b7224 */ /* 0x000fe200078e0000 */
[----:B------:R-:W-:Y:S01]  /*12a0*/  MOV R20, R10 ;  /* 0x0000000a00147202 */ /* 0x000fe20000000f00 */
[----:B------:R-:W-:Y:S01]  /*12b0*/  IMAD.IADD R19, R9, 0x1, R18 ;  /* 0x0000000109137824 */ /* 0x000fe200078e0212 */
[----:B------:R-:W-:Y:S01]  /*12c0*/  SHF.R.S32.HI R9, RZ, 0x1f, R4 ;  /* 0x0000001fff097819 */ /* 0x000fe20000011404 */
[----:B------:R-:W-:Y:S01]  /*12d0*/  IMAD.MOV.U32 R18, RZ, RZ, R8 ;  /* 0x000000ffff127224 */ /* 0x000fe200078e0008 */
[----:B------:R-:W-:Y:S01]  /*12e0*/  @!P0 IADD3 R11, PT, PT, -R11, RZ, RZ ;  /* 0x000000ff0b0b8210 */ /* 0x000fe20007ffe1ff */
[----:B------:R-:W-:-:S03]  /*12f0*/  IMAD.WIDE.U32 R20, R4, R6, R20 ;  /* 0x0000000604147225 */ /* 0x000fc600078e0014 */
[----:B------:R-:W-:Y:S01]  /*1300*/  SEL R10, R16, R11, !P1 ;  /* 0x0000000b100a7207 */ /* 0x000fe20004800000 */
[----:B------:R-:W-:-:S04]  /*1310*/  IMAD R8, R9, R6, RZ ;  /* 0x0000000609087224 */ /* 0x000fc800078e02ff */
[----:B------:R-:W-:Y:S01]  /*1320*/  IMAD R8, R4, R7, R8 ;  /* 0x0000000704087224 */ /* 0x000fe200078e0208 */
[----:B--2---:R-:W-:Y:S01]  /*1330*/  MOV R2, UR4 ;  /* 0x0000000400027c02 */ /* 0x004fe20008000f00 */
[----:B------:R-:W-:-:S03]  /*1340*/  IMAD.U32 R3, RZ, RZ, UR5 ;  /* 0x00000005ff037e24 */ /* 0x000fc6000f8e00ff */
[----:B------:R-:W-:Y:S01]  /*1350*/  IADD3 R21, PT, PT, R21, R8, RZ ;  /* 0x0000000815157210 */ /* 0x000fe20007ffe0ff */
[-C--:B------:R-:W-:Y:S02]  /*1360*/  IMAD R9, R9, R2.reuse, RZ ;  /* 0x0000000209097224 */ /* 0x080fe400078e02ff */
[----:B------:R-:W-:-:S04]  /*1370*/  IMAD.WIDE.U32 R18, R4, R2, R18 ;  /* 0x0000000204127225 */ /* 0x000fc800078e0012 */
[----:B------:R-:W-:Y:S01]  /*1380*/  IMAD R9, R4, R3, R9 ;  /* 0x0000000304097224 */ /* 0x000fe200078e0209 */
[----:B------:R-:W-:Y:S01]  /*1390*/  SHF.R.S32.HI R4, RZ, 0x1f, R10 ;  /* 0x0000001fff047819 */ /* 0x000fe2000001140a */
[----:B-1----:R-:W-:-:S03]  /*13a0*/  IMAD.WIDE.U32 R20, R10, UR8, R20 ;  /* 0x000000080a147c25 */ /* 0x002fc6000f8e0014 */
[----:B------:R-:W-:Y:S01]  /*13b0*/  IADD3 R19, PT, PT, R19, R9, RZ ;  /* 0x0000000913137210 */ /* 0x000fe20007ffe0ff */
[C---:B------:R-:W-:Y:S01]  /*13c0*/  IMAD R11, R4.reuse, UR10, RZ ;  /* 0x0000000a040b7c24 */ /* 0x040fe2000f8e02ff */
[----:B------:R-:W-:Y:S01]  /*13d0*/  MOV R14, R20 ;  /* 0x00000014000e7202 */ /* 0x000fe20000000f00 */
[----:B------:R-:W-:Y:S02]  /*13e0*/  IMAD R9, R4, UR8, RZ ;  /* 0x0000000804097c24 */ /* 0x000fe4000f8e02ff */
[C---:B------:R-:W-:Y:S02]  /*13f0*/  IMAD R11, R10.reuse, UR11, R11 ;  /* 0x0000000b0a0b7c24 */ /* 0x040fe4000f8e020b */
[----:B------:R-:W-:-:S04]  /*1400*/  IMAD.WIDE.U32 R18, R10, UR10, R18 ;  /* 0x0000000a0a127c25 */ /* 0x000fc8000f8e0012 */
[----:B------:R-:W-:Y:S01]  /*1410*/  IMAD R9, R10, UR9, R9 ;  /* 0x000000090a097c24 */ /* 0x000fe2000f8e0209 */
[----:B------:R-:W-:-:S03]  /*1420*/  IADD3 R11, PT, PT, R19, R11, RZ ;  /* 0x0000000b130b7210 */ /* 0x000fc60007ffe0ff */
[----:B------:R-:W-:Y:S01]  /*1430*/  IMAD.IADD R10, R21, 0x1, R9 ;  /* 0x00000001150a7824 */ /* 0x000fe200078e0209 */
[----:B------:R-:W-:Y:S06]  /*1440*/  BRA `(.L_x_595) ;  /* 0x0000000400647947 */ /* 0x000fec0003800000 */
.L_x_594:
        /* <DEDUP_REMOVED lines=16> */
.L_x_596:
[----:B------:R-:W2:Y:S01]  /*1550*/  LDC.64 R6, c[0x0][0x3b8] ;  /* 0x0000ee00ff067b82 */ /* 0x000ea20000000a00 */
[----:B-1----:R-:W-:-:S05]  /*1560*/  IADD3 R2, PT, PT, R0, R9, RZ ;  /* 0x0000000900027210 */ /* 0x002fca0007ffe0ff */
[C---:B--2---:R-:W-:Y:S02]  /*1570*/  IMAD R17, R2.reuse, R7, RZ ;  /* 0x0000000702117224 */ /* 0x044fe400078e02ff */
[----:B------:R-:W-:-:S05]  /*1580*/  IMAD.WIDE.U32 R2, R2, R6, RZ ;  /* 0x0000000602027225 */ /* 0x000fca00078e00ff */
[----:B------:R-:W-:Y:S02]  /*1590*/  IADD3 R17, PT, PT, R3, R17, RZ ;  /* 0x0000001103117210 */ /* 0x000fe40007ffe0ff */
[----:B------:R-:W-:Y:S02]  /*15a0*/  MOV R12, R2 ;  /* 0x00000002000c7202 */ /* 0x000fe40000000f00 */
.L_x_597:
[----:B------:R-:W-:Y:S05]  /*15b0*/  @P0 BRA `(.L_x_598) ;  /* 0x0000000000340947 */ /* 0x000fea0003800000 */
[----:B------:R-:W1:Y:S01]  /*15c0*/  LDC.64 R2, c[0x0][0x3c0] ;  /* 0x0000f000ff027b82 */ /* 0x000e620000000a00 */
[----:B------:R-:W2:Y:S01]  /*15d0*/  LDCU.64 UR4, c[0x0][0x3a8] ;  /* 0x00007500ff0477ac */ /* 0x000ea20008000a00 */
[----:B------:R-:W-:Y:S02]  /*15e0*/  SHF.R.S32.HI R9, RZ, 0x1f, R0 ;  /* 0x0000001fff097819 */ /* 0x000fe40000011400 */
[----:B-----5:R-:W-:-:S05]  /*15f0*/  SHF.R.S32.HI R8, RZ, 0x1f, R4 ;  /* 0x0000001fff087819 */ /* 0x020fca0000011404 */
[----:B--2---:R-:W-:-:S04]  /*1600*/  IMAD R11, R8, UR4, RZ ;  /* 0x00000004080b7c24 */ /* 0x004fc8000f8e02ff */
[----:B------:R-:W-:Y:S02]  /*1610*/  IMAD R11, R4, UR5, R11 ;  /* 0x00000005040b7c24 */ /* 0x000fe4000f8e020b */
[-C--:B-1----:R-:W-:Y:S02]  /*1620*/  IMAD R9, R9, R2.reuse, RZ ;  /* 0x0000000209097224 */ /* 0x082fe400078e02ff */
[----:B------:R-:W-:-:S04]  /*1630*/  IMAD.WIDE.U32 R18, R0, R2, RZ ;  /* 0x0000000200127225 */ /* 0x000fc800078e00ff */
[----:B------:R-:W-:-:S05]  /*1640*/  IMAD R9, R0, R3, R9 ;  /* 0x0000000300097224 */ /* 0x000fca00078e0209 */
[----:B------:R-:W-:-:S03]  /*1650*/  IADD3 R19, PT, PT, R19, R9, RZ ;  /* 0x0000000913137210 */ /* 0x000fc60007ffe0ff */
[----:B------:R-:W-:-:S05]  /*1660*/  IMAD.WIDE.U32 R18, R4, UR4, R18 ;  /* 0x0000000404127c25 */ /* 0x000fca000f8e0012 */
[----:B------:R-:W-:Y:S01]  /*1670*/  IADD3 R19, PT, PT, R19, R11, RZ ;  /* 0x0000000b13137210 */ /* 0x000fe20007ffe0ff */
[----:B------:R-:W-:Y:S06]  /*1680*/  BRA `(.L_x_599) ;  /* 0x0000000000187947 */ /* 0x000fec0003800000 */
.L_x_598:
[----:B------:R-:W1:Y:S01]  /*1690*/  LDC.64 R2, c[0x0][0x3c0] ;  /* 0x0000f000ff027b82 */ /* 0x000e620000000a00 */
[----:B------:R-:W-:-:S05]  /*16a0*/  IADD3 R0, PT, PT, R0, R9, RZ ;  /* 0x0000000900007210 */ /* 0x000fca0007ffe0ff */
[C---:B-1----:R-:W-:Y:S02]  /*16b0*/  IMAD R19, R0.reuse, R3, RZ ;  /* 0x0000000300137224 */ /* 0x042fe400078e02ff */
[----:B------:R-:W-:-:S05]  /*16c0*/  IMAD.WIDE.U32 R8, R0, R2, RZ ;  /* 0x0000000200087225 */ /* 0x000fca00078e00ff */
[----:B------:R-:W-:Y:S02]  /*16d0*/  IADD3 R19, PT, PT, R9, R19, RZ ;  /* 0x0000001309137210 */ /* 0x000fe40007ffe0ff */
[----:B------:R-:W-:-:S07]  /*16e0*/  MOV R18, R8 ;  /* 0x0000000800127202 */ /* 0x000fce0000000f00 */
.L_x_599:
[----:B------:R-:W1:Y:S01]  /*16f0*/  LDC R16, c[0x0][0x3e8] ;  /* 0x0000fa00ff107b82 */ /* 0x000e620000000800 */
[----:B------:R-:W-:Y:S02]  /*1700*/  MOV R22, R12 ;  /* 0x0000000c00167202 */ /* 0x000fe40000000f00 */
[----:B------:R-:W-:Y:S02]  /*1710*/  CS2R R200, SRZ ;  /* 0x0000000000c87805 */ /* 0x000fe4000001ff00 */
[----:B------:R-:W-:Y:S02]  /*1720*/  MOV R23, R17 ;  /* 0x0000001100177202 */ /* 0x000fe40000000f00 */
[----:B-1---5:R-:W-:-:S04]  /*1730*/  IABS R4, R16 ;  /* 0x0000001000047213 */ /* 0x022fc80000000000 */
        /* <DEDUP_REMOVED lines=9> */
[----:B------:R-:W-:-:S04]  /*17d0*/  IMAD.MOV.U32 R8, RZ, RZ, R0 ;  /* 0x000000ffff087224 */ /* 0x000fc800078e0000 */
[----:B------:R-:W-:Y:S02]  /*17e0*/  IMAD.HI.U32 R0, R11, R8, RZ ;  /* 0x000000080b007227 */ /* 0x000fe400078e00ff */
[----:B------:R-:W1:Y:S03]  /*17f0*/  LDC.64 R10, c[0x0][0x3d8] ;  /* 0x0000f600ff0a7b82 */ /* 0x000e660000000a00 */
[----:B------:R-:W-:-:S05]  /*1800*/  IADD3 R9, PT, PT, -R0, RZ, RZ ;  /* 0x000000ff00097210 */ /* 0x000fca0007ffe1ff */
[----:B------:R-:W-:-:S05]  /*1810*/  IMAD R9, R4, R9, R8 ;  /* 0x0000000904097224 */ /* 0x000fca00078e0208 */
[----:B------:R-:W-:-:S13]  /*1820*/  ISETP.GT.U32.AND P0, PT, R4, R9, PT ;  /* 0x000000090400720c */ /* 0x000fda0003f04070 */
[----:B------:R-:W-:Y:S01]  /*1830*/  @!P0 IMAD.IADD R9, R9, 0x1, -R4 ;  /* 0x0000000109098824 */ /* 0x000fe200078e0a04 */
[----:B------:R-:W-:-:S04]  /*1840*/  @!P0 IADD3 R0, PT, PT, R0, 0x1, RZ ;  /* 0x0000000100008810 */ /* 0x000fc80007ffe0ff */
[----:B------:R-:W-:Y:S02]  /*1850*/  ISETP.GE.U32.AND P1, PT, R9, R4, PT ;  /* 0x000000040900720c */ /* 0x000fe40003f26070 */
[----:B------:R-:W-:Y:S01]  /*1860*/  LOP3.LUT R4, R13, R16, RZ, 0x3c, !PT ;  /* 0x000000100d047212 */ /* 0x000fe200078e3cff */
[----:B------:R-:W2:Y:S03]  /*1870*/  LDC.64 R8, c[0x0][0x3d0] ;  /* 0x0000f400ff087b82 */ /* 0x000ea60000000a00 */
[----:B------:R-:W-:Y:S02]  /*1880*/  ISETP.GE.AND P0, PT, R4, RZ, PT ;  /* 0x000000ff0400720c */ /* 0x000fe40003f06270 */
[----:B------:R-:W-:-:S05]  /*1890*/  LEA R4, R134, 0xffffffc0, 0x6 ;  /* 0xffffffc086047811 */ /* 0x000fca00078e30ff */
[----:B------:R-:W-:Y:S01]  /*18a0*/  @P1 VIADD R0, R0, 0x1 ;  /* 0x0000000100001836 */ /* 0x000fe20000000000 */
[----:B------:R-:W-:Y:S01]  /*18b0*/  ISETP.NE.AND P1, PT, R16, RZ, PT ;  /* 0x000000ff1000720c */ /* 0x000fe20003f25270 */
[C---:B------:R-:W-:Y:S01]  /*18c0*/  IMAD.WIDE.U32 R18, R4.reuse, R2, R18 ;  /* 0x0000000204127225 */ /* 0x040fe200078e0012 */
[----:B------:R-:W-:Y:S02]  /*18d0*/  LOP3.LUT R16, RZ, R16, RZ, 0x33, !PT ;  /* 0x00000010ff107212 */ /* 0x000fe400078e33ff */
[----:B------:R-:W-:Y:S01]  /*18e0*/  MOV R21, R0 ;  /* 0x0000000000157202 */ /* 0x000fe20000000f00 */
[----:B------:R-:W-:-:S04]  /*18f0*/  IMAD R19, R4, R3, R19 ;  /* 0x0000000304137224 */ /* 0x000fc800078e0213 */
[----:B------:R-:W-:-:S05]  /*1900*/  @!P0 IMAD.MOV R21, RZ, RZ, -R21 ;  /* 0x000000ffff158224 */ /* 0x000fca00078e0a15 */
[----:B------:R-:W-:Y:S01]  /*1910*/  SEL R12, R16, R21, !P1 ;  /* 0x00000015100c7207 */ /* 0x000fe20004800000 */
[----:B------:R-:W-:-:S03]  /*1920*/  IMAD.WIDE.U32 R20, R4, R6, R22 ;  /* 0x0000000604147225 */ /* 0x000fc600078e0016 */
[----:B------:R-:W-:Y:S01]  /*1930*/  SHF.R.S32.HI R17, RZ, 0x1f, R12 ;  /* 0x0000001fff117819 */ /* 0x000fe2000001140c */
[----:B------:R-:W-:Y:S02]  /*1940*/  IMAD R21, R4, R7, R21 ;  /* 0x0000000704157224 */ /* 0x000fe400078e0215 */
[----:B-1----:R-:W-:-:S04]  /*1950*/  IMAD.WIDE.U32 R18, R12, R10, R18 ;  /* 0x0000000a0c127225 */ /* 0x002fc800078e0012 */
[C---:B------:R-:W-:Y:S02]  /*1960*/  IMAD R4, R17.reuse, R10, RZ ;  /* 0x0000000a11047224 */ /* 0x040fe400078e02ff */
[-C--:B--2---:R-:W-:Y:S02]  /*1970*/  IMAD R17, R17, R8.reuse, RZ ;  /* 0x0000000811117224 */ /* 0x084fe400078e02ff */
[----:B------:R-:W-:-:S04]  /*1980*/  IMAD.WIDE.U32 R20, R12, R8, R20 ;  /* 0x000000080c147225 */ /* 0x000fc800078e0014 */
[C---:B------:R-:W-:Y:S01]  /*1990*/  IMAD R9, R12.reuse, R9, R17 ;  /* 0x000000090c097224 */ /* 0x040fe200078e0211 */
[----:B------:R-:W-:Y:S01]  /*19a0*/  MOV R14, R20 ;  /* 0x00000014000e7202 */ /* 0x000fe20000000f00 */
[----:B------:R-:W-:-:S03]  /*19b0*/  IMAD R11, R12, R11, R4 ;  /* 0x0000000b0c0b7224 */ /* 0x000fc600078e0204 */
[----:B------:R-:W-:Y:S01]  /*19c0*/  IADD3 R10, PT, PT, R21, R9, RZ ;  /* 0x00000009150a7210 */ /* 0x000fe20007ffe0ff */
[----:B------:R-:W-:-:S07]  /*19d0*/  IMAD.IADD R11, R19, 0x1, R11 ;  /* 0x00000001130b7824 */ /* 0x000fce00078e020b */
.L_x_595:
[----:B------:R-:W-:Y:S01]  /*19e0*/  IMAD.MOV.U32 R50, RZ, RZ, RZ ;  /* 0x000000ffff327224 */ /* 0x000fe200078e00ff */
[----:B------:R-:W1:Y:S01]  /*19f0*/  LDC.64 R110, c[0x0][0x3b0] ;  /* 0x0000ec00ff6e7b82 */ /* 0x000e620000000a00 */
[----:B------:R-:W-:Y:S01]  /*1a00*/  IMAD.SHL.U32 R80, R62, 0x8, RZ ;  /* 0x000000083e507824 */ /* 0x000fe200078e00ff */
[----:B------:R-:W2:Y:S03]  /*1a10*/  LDCU.64 UR4, c[0x0][0x390] ;  /* 0x00007200ff0477ac */ /* 0x000ea60008000a00 */
[----:B------:R3:W5:Y:S01]  /*1a20*/  @P2 LDG.E R50, desc[UR6][R114.64] ;  /* 0x0000000672322981 */ /* 0x000762000c1e1900 */
[----:B------:R-:W-:Y:S01]  /*1a30*/  ISETP.NE.AND P2, PT, R198, -0x1, PT ;  /* 0xffffffffc600780c */ /* 0x000fe20003f45270 */
[----:B------:R-:W4:Y:S01]  /*1a40*/  LDCU.64 UR10, c[0x0][0x3c8] ;  /* 0x00007900ff0a77ac */ /* 0x000f220008000a00 */
[----:B------:R-:W-:Y:S01]  /*1a50*/  LOP3.LUT R12, R80, 0x38, RZ, 0xc0, !PT ;  /* 0x00000038500c7812 */ /* 0x000fe200078ec0ff */
[----:B------:R-:W2:Y:S01]  /*1a60*/  LDC R4, c[0x0][0x450] ;  /* 0x00011400ff047b82 */ /* 0x000ea20000000800 */
[--C-:B------:R-:W-:Y:S01]  /*1a70*/  SHF.R.U32.HI R112, RZ, 0x3, R62.reuse ;  /* 0x00000003ff707819 */ /* 0x100fe2000001163e */
[C---:B------:R-:W-:Y:S01]  /*1a80*/  IMAD.SHL.U32 R65, R2.reuse, 0x10, RZ ;  /* 0x0000001002417824 */ /* 0x040fe200078e00ff */
[----:B------:R-:W-:Y:S01]  /*1a90*/  SHF.L.U64.HI R64, R2, 0x4, R3 ;  /* 0x0000000402407819 */ /* 0x000fe20000010203 */
[----:B------:R-:W3:Y:S01]  /*1aa0*/  LDCU.64 UR8, c[0x0][0x388] ;  /* 0x00007100ff0877ac */ /* 0x000ee20008000a00 */
[C---:B------:R-:W-:Y:S01]  /*1ab0*/  IMAD.SHL.U32 R74, R62.reuse, 0x4, RZ ;  /* 0x000000043e4a7824 */ /* 0x040fe200078e00ff */
[----:B------:R-:W-:Y:S01]  /*1ac0*/  SHF.L.U32 R67, R62, 0x6, RZ ;  /* 0x000000063e437819 */ /* 0x000fe200000006ff */
[----:B------:R-:W-:Y:S01]  /*1ad0*/  IMAD.MOV.U32 R113, RZ, RZ, RZ ;  /* 0x000000ffff717224 */ /* 0x000fe200078e00ff */
[----:B------:R-:W-:Y:S01]  /*1ae0*/  SHF.R.U32.HI R68, RZ, 0x1, R62 ;  /* 0x00000001ff447819 */ /* 0x000fe2000001163e */
[----:B------:R-:W-:Y:S01]  /*1af0*/  IMAD.SHL.U32 R133, R134, 0x40, RZ ;  /* 0x0000004086857824 */ /* 0x000fe200078e00ff */
[----:B------:R-:W4:Y:S01]  /*1b00*/  @!P2 LDC.64 R8, c[0x0][0x398] ;  /* 0x0000e600ff08ab82 */ /* 0x000f220000000a00 */
[----:B------:R-:W-:Y:S01]  /*1b10*/  LOP3.LUT R74, R74, 0x1c, RZ, 0xc0, !PT ;  /* 0x0000001c4a4a7812 */ /* 0x000fe200078ec0ff */
[C---:B------:R-:W-:Y:S01]  /*1b20*/  IMAD.SHL.U32 R61, R6.reuse, 0x10, RZ ;  /* 0x00000010063d7824 */ /* 0x040fe200078e00ff */
[----:B------:R-:W-:Y:S01]  /*1b30*/  LOP3.LUT R67, R67, 0x1c0, RZ, 0xc0, !PT ;  /* 0x000001c043437812 */ /* 0x000fe200078ec0ff */
[----:B------:R-:W-:Y:S01]  /*1b40*/  VIADD R49, R133, 0xffffffc0 ;  /* 0xffffffc085317836 */ /* 0x000fe20000000000 */
[----:B------:R-:W-:Y:S01]  /*1b50*/  SHF.L.U64.HI R60, R6, 0x4, R7 ;  /* 0x00000004063c7819 */ /* 0x000fe20000010207 */
[----:B-1----:R-:W-:Y:S01]  /*1b60*/  @P2 IMAD.WIDE.U32 R20, R198, R110, RZ ;  /* 0x0000006ec6142225 */ /* 0x002fe200078e00ff */
[----:B------:R-:W-:-:S04]  /*1b70*/  LOP3.LUT R67, R67, 0x38, R80, 0xf8, !PT ;  /* 0x0000003843437812 */ /* 0x000fc800078ef850 */
[----:B------:R-:W-:Y:S02]  /*1b80*/  LOP3.LUT R66, R67, 0x8, R68, 0x78, !PT ;  /* 0x0000000843427812 */ /* 0x000fe400078e7844 */
[----:B--2---:R-:W-:-:S04]  /*1b90*/  LEA.HI R77, R4, R4, RZ, 0x1 ;  /* 0x00000004044d7211 */ /* 0x004fc800078f08ff */
[----:B------:R-:W-:-:S05]  /*1ba0*/  SHF.R.S32.HI R77, RZ, 0x1, R77 ;  /* 0x00000001ff4d7819 */ /* 0x000fca000001144d */
[----:B------:R-:W-:Y:S02]  /*1bb0*/  IMAD R75, R112, R77, R74 ;  /* 0x0000004d704b7224 */ /* 0x000fe400078e024a */
[----:B----4-:R-:W-:-:S03]  /*1bc0*/  @!P2 IMAD.WIDE.U32 R22, R5, R8, RZ ;  /* 0x000000080516a225 */ /* 0x010fc600078e00ff */
[----:B------:R-:W-:Y:S01]  /*1bd0*/  IADD3 R74, PT, PT, R74, R75, RZ ;  /* 0x0000004b4a4a7210 */ /* 0x000fe20007ffe0ff */
[----:B------:R-:W-:Y:S01]  /*1be0*/  @!P2 IMAD R9, R5, R9, R23 ;  /* 0x000000090509a224 */ /* 0x000fe200078e0217 */
[----:B------:R-:W-:Y:S01]  /*1bf0*/  SHF.R.S32.HI R73, RZ, 0x1f, R75 ;  /* 0x0000001fff497819 */ /* 0x000fe2000001144b */
[----:B------:R-:W-:Y:S01]  /*1c00*/  @!P2 IMAD.MOV.U32 R8, RZ, RZ, R22 ;  /* 0x000000ffff08a224 */ /* 0x000fe200078e0016 */
[----:B------:R-:W-:Y:S01]  /*1c10*/  SHF.R.S32.HI R72, RZ, 0x1f, R74 ;  /* 0x0000001fff487819 */ /* 0x000fe2000001144a */
[----:B------:R-:W-:Y:S02]  /*1c20*/  @P2 IMAD R9, R198, R111, R21 ;  /* 0x0000006fc6092224 */ /* 0x000fe400078e0215 */
[----:B------:R-:W-:Y:S01]  /*1c30*/  @P2 IMAD.MOV.U32 R8, RZ, RZ, R20 ;  /* 0x000000ffff082224 */ /* 0x000fe200078e0014 */
[C---:B------:R-:W-:Y:S02]  /*1c40*/  IADD3 R18, P2, PT, R12.reuse, R18, RZ ;  /* 0x000000120c127210 */ /* 0x040fe40007f5e0ff */
[C---:B------:R-:W-:Y:S01]  /*1c50*/  IADD3 R20, P3, PT, R12.reuse, R14, RZ ;  /* 0x0000000e0c147210 */ /* 0x040fe20007f7e0ff */
[----:B------:R-:W-:Y:S01]  /*1c60*/  IMAD.WIDE.U32 R14, R15, 0x40, R112 ;  /* 0x000000400f0e7825 */ /* 0x000fe200078e0070 */
[----:B------:R-:W-:-:S02]  /*1c70*/  IADD3 R8, P4, PT, R12, R8, RZ ;  /* 0x000000080c087210 */ /* 0x000fc40007f9e0ff */
[----:B------:R-:W-:Y:S01]  /*1c80*/  IADD3.X R21, PT, PT, RZ, R10, RZ, P3, !PT ;  /* 0x0000000aff157210 */ /* 0x000fe20001ffe4ff */
[----:B------:R-:W-:Y:S02]  /*1c90*/  IMAD.X R19, RZ, RZ, R11, P2 ;  /* 0x000000ffff137224 */ /* 0x000fe400010e060b */
[----:B------:R-:W-:Y:S02]  /*1ca0*/  IMAD.X R9, RZ, RZ, R9, P4 ;  /* 0x000000ffff097224 */ /* 0x000fe400020e0609 */
[----:B------:R-:W-:Y:S01]  /*1cb0*/  IMAD.WIDE.U32 R18, R112, R2, R18 ;  /* 0x0000000270127225 */ /* 0x000fe200078e0012 */
[----:B------:R-:W-:-:S03]  /*1cc0*/  SHF.R.S32.HI R2, RZ, 0x1f, R71 ;  /* 0x0000001fff027819 */ /* 0x000fc60000011447 */
[----:B------:R-:W-:Y:S01]  /*1cd0*/  IMAD R83, R112, R3, R19 ;  /* 0x0000000370537224 */ /* 0x000fe200078e0213 */
[----:B------:R-:W-:Y:S01]  /*1ce0*/  LEA.HI R81, R2, R71, RZ, 0x6 ;  /* 0x0000004702517211 */ /* 0x000fe200078f30ff */
[----:B------:R-:W-:Y:S02]  /*1cf0*/  IMAD.SHL.U32 R82, R18, 0x2, RZ ;  /* 0x0000000212527824 */ /* 0x000fe400078e00ff */
[----:B------:R-:W-:Y:S01]  /*1d00*/  IMAD.WIDE.U32 R20, R112, R6, R20 ;  /* 0x0000000670147225 */ /* 0x000fe200078e0014 */
[----:B------:R-:W-:Y:S02]  /*1d10*/  SHF.L.U64.HI R83, R18, 0x1, R83 ;  /* 0x0000000112537819 */ /* 0x000fe40000010253 */
[----:B------:R-:W-:Y:S01]  /*1d20*/  IADD3 R82, P2, PT, R82, UR4, RZ ;  /* 0x0000000452527c10 */ /* 0x000fe2000ff5e0ff */
[----:B------:R-:W-:Y:S01]  /*1d30*/  IMAD R85, R112, R7, R21 ;  /* 0x0000000770557224 */ /* 0x000fe200078e0215 */
[----:B------:R-:W-:Y:S01]  /*1d40*/  SHF.R.S32.HI R81, RZ, 0x6, R81 ;  /* 0x00000006ff517819 */ /* 0x000fe20000011451 */
[----:B------:R-:W-:Y:S01]  /*1d50*/  IMAD.WIDE.U32 R10, R13, UR10, R8 ;  /* 0x0000000a0d0a7c25 */ /* 0x000fe2000f8e0008 */
[----:B------:R-:W-:-:S02]  /*1d60*/  IADD3.X R83, PT, PT, R83, UR5, RZ, P2, !PT ;  /* 0x0000000553537c10 */ /* 0x000fc400097fe4ff */
[----:B------:R-:W-:Y:S01]  /*1d70*/  ISETP.GE.AND P2, PT, R81, R134, PT ;  /* 0x000000865100720c */ /* 0x000fe20003f46270 */
[-C--:B------:R-:W-:Y:S01]  /*1d80*/  IMAD R8, R15, R110.reuse, RZ ;  /* 0x0000006e0f087224 */ /* 0x080fe200078e02ff */
[C---:B------:R-:W-:Y:S01]  /*1d90*/  SHF.L.U32 R84, R20.reuse, 0x1, RZ ;  /* 0x0000000114547819 */ /* 0x040fe200000006ff */
[----:B------:R-:W-:Y:S01]  /*1da0*/  IMAD R11, R13, UR11, R11 ;  /* 0x0000000b0d0b7c24 */ /* 0x000fe2000f8e020b */
[----:B------:R-:W-:Y:S01]  /*1db0*/  SHF.L.U64.HI R85, R20, 0x1, R85 ;  /* 0x0000000114557819 */ /* 0x000fe20000010255 */
[----:B------:R-:W-:Y:S01]  /*1dc0*/  IMAD R69, R14, R111, R8 ;  /* 0x0000006f0e457224 */ /* 0x000fe200078e0208 */
[----:B---3--:R-:W-:Y:S01]  /*1dd0*/  IADD3 R84, P3, PT, R84, UR8, RZ ;  /* 0x0000000854547c10 */ /* 0x008fe2000ff7e0ff */
[----:B------:R-:W-:Y:S01]  /*1de0*/  IMAD.WIDE.U32 R110, R14, R110, R10 ;  /* 0x0000006e0e6e7225 */ /* 0x000fe200078e000a */
[C---:B------:R-:W-:Y:S02]  /*1df0*/  LOP3.LUT R10, R12.reuse, 0x40, RZ, 0xfc, !PT ;  /* 0x000000400c0a7812 */ /* 0x040fe400078efcff */
[----:B------:R-:W-:Y:S01]  /*1e00*/  IADD3.X R85, PT, PT, R85, UR9, RZ, P3, !PT ;  /* 0x0000000955557c10 */ /* 0x000fe20009ffe4ff */
[----:B------:R-:W-:Y:S01]  /*1e10*/  IMAD.MOV.U32 R194, RZ, RZ, R84 ;  /* 0x000000ffffc27224 */ /* 0x000fe200078e0054 */
[----:B------:R-:W-:Y:S01]  /*1e20*/  LOP3.LUT R9, R12, 0x80, RZ, 0xfc, !PT ;  /* 0x000000800c097812 */ /* 0x000fe200078efcff */
[----:B------:R-:W-:Y:S01]  /*1e30*/  IMAD.MOV.U32 R196, RZ, RZ, R82 ;  /* 0x000000ffffc47224 */ /* 0x000fe200078e0052 */
[----:B------:R-:W-:Y:S01]  /*1e40*/  MOV R197, R83 ;  /* 0x0000005300c57202 */ /* 0x000fe20000000f00 */
[----:B------:R-:W-:-:S02]  /*1e50*/  IMAD.MOV.U32 R195, RZ, RZ, R85 ;  /* 0x000000ffffc37224 */ /* 0x000fc400078e0055 */
[----:B------:R-:W-:Y:S01]  /*1e60*/  IMAD.IADD R69, R111, 0x1, R69 ;  /* 0x000000016f457824 */ /* 0x000fe200078e0245 */
[----:B------:R-:W-:Y:S06]  /*1e70*/  @P2 BRA `(.L_x_600) ;  /* 0x0000008000e82947 */ /* 0x000fec0003800000 */
[----:B------:R-:W1:Y:S01]  /*1e80*/  LDC.64 R2, c[0x0][0x4a0] ;  /* 0x00012800ff027b82 */ /* 0x000e620000000a00 */
[----:B------:R-:W2:Y:S01]  /*1e90*/  LDCU.128 UR16, c[0x0][0x4b0] ;  /* 0x00009600ff1077ac */ /* 0x000ea20008000c00 */
[----:B------:R-:W-:Y:S01]  /*1ea0*/  IMAD.MOV.U32 R13, RZ, RZ, RZ ;  /* 0x000000ffff0d7224 */ /* 0x000fe200078e00ff */
[----:B------:R-:W-:Y:S01]  /*1eb0*/  VIMNMX R81, PT, PT, RZ, R81, !PT ;  /* 0x00000051ff517248 */ /* 0x000fe20007fe0100 */
[----:B------:R-:W-:Y:S01]  /*1ec0*/  @!P0 IMAD.MOV R0, RZ, RZ, -R0 ;  /* 0x000000ffff008224 */ /* 0x000fe200078e0a00 */
[----:B------:R-:W3:Y:S01]  /*1ed0*/  LDCU.128 UR8, c[0x0][0x490] ;  /* 0x00009200ff0877ac */ /* 0x000ee20008000c00 */
[----:B-----5:R-:W-:Y:S01]  /*1ee0*/  IMAD.IADD R50, R49, 0x1, R50 ;  /* 0x0000000131327824 */ /* 0x020fe200078e0232 */
[----:B------:R-:W-:Y:S01]  /*1ef0*/  IADD3 R79, PT, PT, R112, 0x10, RZ ;  /* 0x00000010704f7810 */ /* 0x000fe20007ffe0ff */
[----:B------:R-:W4:Y:S01]  /*1f00*/  LDC.64 R98, c[0x0][0x4a8] ;  /* 0x00012a00ff627b82 */ /* 0x000f220000000a00 */
[----:B------:R-:W2:Y:S01]  /*1f10*/  LDCU.128 UR12, c[0x0][0x4c0] ;  /* 0x00009800ff0c77ac */ /* 0x000ea20008000c00 */
[----:B------:R-:W-:Y:S01]  /*1f20*/  SEL R16, R16, R0, !P1 ;  /* 0x0000000010107207 */ /* 0x000fe20004800000 */
[----:B------:R-:W-:Y:S01]  /*1f30*/  IMAD R50, R50, R77, RZ ;  /* 0x0000004d32327224 */ /* 0x000fe200078e02ff */
[----:B------:R-:W-:Y:S01]  /*1f40*/  IADD3 R76, PT, PT, R112, 0x30, RZ ;  /* 0x00000030704c7810 */ /* 0x000fe20007ffe0ff */
[----:B------:R-:W2:Y:S01]  /*1f50*/  LDCU.64 UR4, c[0x0][0x488] ;  /* 0x00009100ff0477ac */ /* 0x000ea20008000a00 */
[C---:B------:R-:W-:Y:S01]  /*1f60*/  IMAD.SHL.U32 R107, R77.reuse, 0x10, RZ ;  /* 0x000000104d6b7824 */ /* 0x040fe200078e00ff */
[----:B------:R-:W-:Y:S01]  /*1f70*/  MOV R102, R49 ;  /* 0x0000003100667202 */ /* 0x000fe20000000f00 */
[C---:B------:R-:W-:Y:S01]  /*1f80*/  IMAD R106, R77.reuse, 0x30, RZ ;  /* 0x000000304d6a7824 */ /* 0x040fe200078e02ff */
[----:B------:R-:W-:Y:S01]  /*1f90*/  UMOV UR20, URZ ;  /* 0x000000ff00147c82 */ /* 0x000fe20008000000 */
[----:B------:R-:W-:-:S02]  /*1fa0*/  IMAD.SHL.U32 R104, R77, 0x20, RZ ;  /* 0x000000204d687824 */ /* 0x000fc400078e00ff */
[----:B------:R-:W-:Y:S01]  /*1fb0*/  VIADD R78, R112, 0x20 ;  /* 0x00000020704e7836 */ /* 0x000fe20000000000 */
[----:B------:R-:W-:Y:S01]  /*1fc0*/  SHF.R.S32.HI R94, RZ, 0x1f, R106 ;  /* 0x0000001fff5e7819 */ /* 0x000fe2000001146a */
[----:B------:R-:W-:Y:S01]  /*1fd0*/  IMAD R105, R134, -0x40, R71 ;  /* 0xffffffc086697824 */ /* 0x000fe200078e0247 */
[----:B------:R-:W-:Y:S01]  /*1fe0*/  SHF.R.S32.HI R96, RZ, 0x1f, R104 ;  /* 0x0000001fff607819 */ /* 0x000fe20000011468 */
[----:B-1----:R-:W-:Y:S01]  /*1ff0*/  IMAD.WIDE.U32 R6, R5, R2, R12 ;  /* 0x0000000205067225 */ /* 0x002fe200078e000c */
[----:B------:R-:W-:-:S03]  /*2000*/  IADD3 R2, P0, PT, -R71, R112, RZ ;  /* 0x0000007047027210 */ /* 0x000fc60007f1e1ff */
[C---:B------:R-:W-:Y:S01]  /*2010*/  IMAD R7, R5.reuse, R3, R7 ;  /* 0x0000000305077224 */ /* 0x040fe200078e0207 */
[----:B------:R-:W-:Y:S01]  /*2020*/  SHF.R.S32.HI R3, RZ, 0x1f, R16 ;  /* 0x0000001fff037819 */ /* 0x000fe20000011410 */
[----:B---3--:R-:W-:Y:S01]  /*2030*/  IMAD.WIDE.U32 R14, R5, UR10, R12 ;  /* 0x0000000a050e7c25 */ /* 0x008fe2000f8e000c */
[----:B----4-:R-:W-:-:S03]  /*2040*/  SHF.L.U32 R95, R98, 0x6, RZ ;  /* 0x00000006625f7819 */ /* 0x010fc600000006ff */
[----:B--2---:R-:W-:-:S04]  /*2050*/  IMAD.WIDE.U32 R18, R49, UR16, R6 ;  /* 0x0000001031127c25 */ /* 0x004fc8000f8e0006 */
[----:B------:R-:W-:Y:S02]  /*2060*/  IMAD R7, R3, UR12, RZ ;  /* 0x0000000c03077c24 */ /* 0x000fe4000f8e02ff */
[----:B------:R-:W-:Y:S02]  /*2070*/  IMAD R19, R49, UR17, R19 ;  /* 0x0000001131137c24 */ /* 0x000fe4000f8e0213 */
[----:B------:R-:W-:Y:S01]  /*2080*/  IMAD R15, R5, UR11, R15 ;  /* 0x0000000b050f7c24 */ /* 0x000fe2000f8e020f */
[----:B------:R-:W1:Y:S01]  /*2090*/  LDCU.64 UR10, c[0x0][0x4d0] ;  /* 0x00009a00ff0a77ac */ /* 0x000e620008000a00 */
[C---:B------:R-:W-:Y:S02]  /*20a0*/  IMAD R4, R16.reuse, UR13, R7 ;  /* 0x0000000d10047c24 */ /* 0x040fe4000f8e0207 */
[----:B------:R-:W-:Y:S01]  /*20b0*/  IMAD.WIDE.U32 R6, R16, UR12, R18 ;  /* 0x0000000c10067c25 */ /* 0x000fe2000f8e0012 */
[----:B------:R-:W2:Y:S03]  /*20c0*/  LDCU.64 UR12, c[0x0][0x4e0] ;  /* 0x00009c00ff0c77ac */ /* 0x000ea60008000a00 */
[----:B------:R-:W-:Y:S01]  /*20d0*/  IMAD.WIDE.U32 R18, R49, R98, R14 ;  /* 0x0000006231127225 */ /* 0x000fe200078e000e */
[----:B------:R-:W-:-:S02]  /*20e0*/  SHF.R.S32.HI R15, RZ, 0x1f, R71 ;  /* 0x0000001fff0f7819 */ /* 0x000fc40000011447 */
[----:B------:R-:W-:Y:S01]  /*20f0*/  IADD3 R5, PT, PT, R7, R4, RZ ;  /* 0x0000000407057210 */ /* 0x000fe20007ffe0ff */
[----:B------:R-:W-:Y:S01]  /*2100*/  IMAD R3, R3, UR18, RZ ;  /* 0x0000001203037c24 */ /* 0x000fe2000f8e02ff */
[----:B------:R-:W-:Y:S01]  /*2110*/  IADD3.X R15, PT, PT, RZ, ~R15, RZ, P0, !PT ;  /* 0x8000000fff0f7210 */ /* 0x000fe200007fe4ff */
[----:B------:R-:W-:Y:S01]  /*2120*/  IMAD.MOV.U32 R4, RZ, RZ, R6 ;  /* 0x000000ffff047224 */ /* 0x000fe200078e0006 */
[----:B------:R-:W-:Y:S01]  /*2130*/  IADD3 R88, P0, PT, R50, R74, RZ ;  /* 0x0000004a32587210 */ /* 0x000fe20007f1e0ff */
[----:B------:R-:W-:Y:S01]  /*2140*/  IMAD R6, R16, UR19, R3 ;  /* 0x0000001310067c24 */ /* 0x000fe2000f8e0203 */
[----:B------:R-:W-:Y:S01]  /*2150*/  SHF.R.S32.HI R3, RZ, 0x1f, R50 ;  /* 0x0000001fff037819 */ /* 0x000fe20000011432 */
[----:B------:R-:W-:Y:S01]  /*2160*/  IMAD R19, R49, R99, R19 ;  /* 0x0000006331137224 */ /* 0x000fe200078e0213 */
[----:B------:R-:W-:Y:S01]  /*2170*/  IADD3 R50, P1, PT, R50, R75, RZ ;  /* 0x0000004b32327210 */ /* 0x000fe20007f3e0ff */
[----:B------:R-:W-:Y:S01]  /*2180*/  IMAD R87, R15, UR16, RZ ;  /* 0x000000100f577c24 */ /* 0x000fe2000f8e02ff */
[----:B------:R-:W3:Y:S01]  /*2190*/  LDCU.U8 UR19, c[0x0][0x533] ;  /* 0x0000a660ff1377ac */ /* 0x000ee20008000000 */
[----:B------:R-:W-:-:S02]  /*21a0*/  IMAD.X R89, R3, 0x1, R72, P0 ;  /* 0x0000000103597824 */ /* 0x000fc400000e0648 */
[----:B------:R-:W-:Y:S02]  /*21b0*/  IMAD.X R3, R3, 0x1, R73, P1 ;  /* 0x0000000103037824 */ /* 0x000fe400008e0649 */
[----:B------:R-:W-:Y:S01]  /*21c0*/  IMAD.WIDE.U32 R16, R16, UR18, R18 ;  /* 0x0000001210107c25 */ /* 0x000fe2000f8e0012 */
[----:B------:R-:W-:Y:S01]  /*21d0*/  SHF.L.U64.HI R89, R88, 0x1, R89 ;  /* 0x0000000158597819 */ /* 0x000fe20000010259 */
[----:B------:R-:W-:Y:S01]  /*21e0*/  USHF.L.U32 UR18, UR16, 0x6, URZ ;  /* 0x0000000610127899 */ /* 0x000fe200080006ff */
[C---:B------:R-:W-:Y:S01]  /*21f0*/  SHF.L.U64.HI R0, R50.reuse, 0x1, R3 ;  /* 0x0000000132007819 */ /* 0x040fe20000010203 */
[----:B------:R-:W-:Y:S01]  /*2200*/  IMAD.SHL.U32 R50, R50, 0x2, RZ ;  /* 0x0000000232327824 */ /* 0x000fe200078e00ff */
[----:B------:R-:W-:Y:S01]  /*2210*/  IADD3 R7, PT, PT, R17, R6, RZ ;  /* 0x0000000611077210 */ /* 0x000fe20007ffe0ff */
[----:B------:R-:W-:Y:S01]  /*2220*/  IMAD R87, R2, UR17, R87 ;  /* 0x0000001102577c24 */ /* 0x000fe2000f8e0257 */
[----:B------:R-:W-:Y:S01]  /*2230*/  MOV R6, R16 ;  /* 0x0000001000067202 */ /* 0x000fe20000000f00 */
[----:B------:R-:W4:Y:S01]  /*2240*/  LDCU UR17, c[0x0][0x450] ;  /* 0x00008a00ff1177ac */ /* 0x000f220008000800 */
[----:B------:R-:W-:Y:S01]  /*2250*/  IADD3 R16, P0, PT, R50, UR14, RZ ;  /* 0x0000000e32107c10 */ /* 0x000fe2000ff1e0ff */
[----:B------:R-:W-:-:S02]  /*2260*/  IMAD R15, R15, R98, RZ ;  /* 0x000000620f0f7224 */ /* 0x000fc400078e02ff */
[----:B------:R-:W-:Y:S01]  /*2270*/  IMAD.SHL.U32 R88, R88, 0x2, RZ ;  /* 0x0000000258587824 */ /* 0x000fe200078e00ff */
[----:B------:R-:W-:Y:S01]  /*2280*/  IADD3.X R17, PT, PT, R0, UR15, RZ, P0, !PT ;  /* 0x0000000f00117c10 */ /* 0x000fe200087fe4ff */
[----:B------:R-:W-:Y:S01]  /*2290*/  IMAD.WIDE.U32 R4, R2, UR16, R4 ;  /* 0x0000001002047c25 */ /* 0x000fe2000f8e0004 */
[----:B-1----:R-:W-:Y:S01]  /*22a0*/  IADD3 R50, P0, PT, R50, UR10, RZ ;  /* 0x0000000a32327c10 */ /* 0x002fe2000ff1e0ff */
[----:B------:R-:W1:Y:S01]  /*22b0*/  LDCU UR16, c[0x0][0x440] ;  /* 0x00008800ff1077ac */ /* 0x000e620008000800 */
[----:B------:R-:W-:Y:S01]  /*22c0*/  IADD3 R90, P1, PT, R88, UR14, RZ ;  /* 0x0000000e585a7c10 */ /* 0x000fe2000ff3e0ff */
[----:B------:R-:W-:Y:S01]  /*22d0*/  IMAD R15, R2, R99, R15 ;  /* 0x00000063020f7224 */ /* 0x000fe200078e020f */
[----:B------:R-:W-:Y:S01]  /*22e0*/  IADD3.X R51, PT, PT, R0, UR11, RZ, P0, !PT ;  /* 0x0000000b00337c10 */ /* 0x000fe200087fe4ff */
[----:B------:R-:W-:Y:S01]  /*22f0*/  IMAD.WIDE.U32 R2, R2, R98, R6 ;  /* 0x0000006202027225 */ /* 0x000fe200078e0006 */
[----:B------:R-:W-:Y:S01]  /*2300*/  IADD3 R0, P0, PT, RZ, -UR20, RZ ;  /* 0x80000014ff007c10 */ /* 0x000fe2000ff1e0ff */
[----:B---3--:R-:W-:Y:S01]  /*2310*/  UISETP.NE.AND UP0, UPT, UR19, URZ, UPT ;  /* 0x000000ff1300728c */ /* 0x008fe2000bf05270 */
[----:B------:R-:W-:Y:S01]  /*2320*/  IADD3.X R91, PT, PT, R89, UR15, RZ, P1, !PT ;  /* 0x0000000f595b7c10 */ /* 0x000fe20008ffe4ff */
[----:B------:R-:W-:Y:S01]  /*2330*/  IMAD.IADD R87, R5, 0x1, R87 ;  /* 0x0000000105577824 */ /* 0x000fe200078e0257 */
[----:B------:R-:W-:Y:S01]  /*2340*/  IADD3 R15, PT, PT, R3, R15, RZ ;  /* 0x0000000f030f7210 */ /* 0x000fe20007ffe0ff */
[----:B------:R-:W-:Y:S01]  /*2350*/  IMAD.X R95, RZ, RZ, ~R95, P0 ;  /* 0x000000ffff5f7224 */ /* 0x000fe200000e0e5f */
[----:B------:R-:W-:Y:S01]  /*2360*/  IADD3.X R3, PT, PT, RZ, ~UR18, RZ, P0, !PT ;  /* 0x80000012ff037c10 */ /* 0x000fe200087fe4ff */
[----:B------:R-:W-:Y:S01]  /*2370*/  IMAD.SHL.U32 R101, R98, 0x10, RZ ;  /* 0x0000001062657824 */ /* 0x000fe200078e00ff */
[----:B------:R-:W-:Y:S01]  /*2380*/  LEA R86, P3, R4, UR8, 0x1 ;  /* 0x0000000804567c11 */ /* 0x000fe2000f8608ff */
[----:B------:R-:W-:Y:S01]  /*2390*/  IMAD R103, R134, -0x40, R63 ;  /* 0xffffffc086677824 */ /* 0x000fe200078e023f */
[----:B------:R-:W-:Y:S01]  /*23a0*/  LEA R14, P2, R2, UR4, 0x1 ;  /* 0x00000004020e7c11 */ /* 0x000fe2000f8408ff */
[----:B------:R-:W-:Y:S01]  /*23b0*/  IMAD.MOV.U32 R100, RZ, RZ, R134 ;  /* 0x000000ffff647224 */ /* 0x000fe200078e0086 */
[----:B------:R-:W-:Y:S01]  /*23c0*/  IADD3 R88, P1, PT, R88, UR10, RZ ;  /* 0x0000000a58587c10 */ /* 0x000fe2000ff3e0ff */
[----:B------:R-:W3:Y:S01]  /*23d0*/  LDCU.64 UR14, c[0x0][0x3c0] ;  /* 0x00007800ff0e77ac */ /* 0x000ee20008000a00 */
[----:B------:R-:W-:-:S02]  /*23e0*/  SHF.L.U64.HI R99, R98, 0x4, R99 ;  /* 0x0000000462637819 */ /* 0x000fc40000010263 */
[C---:B------:R-:W-:Y:S02]  /*23f0*/  SHF.R.S64 R97, R0.reuse, 0x1f, R95 ;  /* 0x0000001f00617819 */ /* 0x040fe4000000105f */
[----:B------:R-:W-:Y:S02]  /*2400*/  SHF.R.S32.HI R98, RZ, 0x1f, R107 ;  /* 0x0000001fff627819 */ /* 0x000fe4000001146b */
[----:B----4-:R-:W-:Y:S02]  /*2410*/  MOV R11, UR17 ;  /* 0x00000011000b7c02 */ /* 0x010fe40008000f00 */
[--C-:B------:R-:W-:Y:S02]  /*2420*/  SHF.R.S64 R93, R0, 0x1f, R3.reuse ;  /* 0x0000001f005d7819 */ /* 0x100fe40000001003 */
[----:B------:R-:W-:Y:S02]  /*2430*/  SHF.R.S32.HI R92, RZ, 0x1f, R3 ;  /* 0x0000001fff5c7819 */ /* 0x000fe40000011403 */
[----:B------:R-:W-:-:S02]  /*2440*/  SHF.R.S32.HI R95, RZ, 0x1f, R95 ;  /* 0x0000001fff5f7819 */ /* 0x000fc4000001145f */
[----:B------:R-:W-:Y:S02]  /*2450*/  LEA.HI.X R87, R4, UR9, R87, 0x1, P3 ;  /* 0x0000000904577c11 */ /* 0x000fe400098f0c57 */
[----:B------:R-:W-:Y:S01]  /*2460*/  LEA.HI.X R15, R2, UR5, R15, 0x1, P2 ;  /* 0x00000005020f7c11 */ /* 0x000fe200090f0c0f */
[----:B------:R-:W4:Y:S01]  /*2470*/  LDCU.64 UR4, c[0x0][0x3b8] ;  /* 0x00007700ff0477ac */ /* 0x000f220008000a00 */
[----:B------:R-:W-:Y:S01]  /*2480*/  IADD3.X R89, PT, PT, R89, UR11, RZ, P1, !PT ;  /* 0x0000000b59597c10 */ /* 0x000fe20008ffe4ff */
[----:B--23--:R-:W1:Y:S06]  /*2490*/  LDCU.128 UR8, c[0x0][0x3a0] ;  /* 0x00007400ff0877ac */ /* 0x00ce6c0008000c00 */
.L_x_668:
[----:B------:R-:W-:Y:S01]  /*24a0*/  VIADD R103, R103, 0x40 ;  /* 0x0000004067677836 */ /* 0x000fe20000000000 */
[----:B------:R-:W-:Y:S01]  /*24b0*/  BSSY.RECONVERGENT B0, `(.L_x_601) ;  /* 0x0000011000007945 */ /* 0x000fe20003800200 */
[----:B------:R-:W-:Y:S03]  /*24c0*/  VIADD R105, R105, 0x40 ;  /* 0x0000004069697836 */ /* 0x000fe60000000000 */
[CC--:B------:R-:W-:Y:S02]  /*24d0*/  ISETP.GE.AND P0, PT, R112.reuse, R103.reuse, PT ;  /* 0x000000677000720c */ /* 0x0c0fe40003f06270 */
[C---:B------:R-:W-:Y:S02]  /*24e0*/  ISETP.GE.AND P5, PT, R79.reuse, R103, PT ;  /* 0x000000674f00720c */ /* 0x040fe40003fa6270 */
[----:B------:R-:W-:Y:S02]  /*24f0*/  ISETP.GE.AND P0, PT, R112, R105, !P0 ;  /* 0x000000697000720c */ /* 0x000fe40004706270 */
[----:B------:R-:W-:Y:S02]  /*2500*/  ISETP.GE.AND P4, PT, R78, R103, PT ;  /* 0x000000674e00720c */ /* 0x000fe40003f86270 */
[----:B------:R-:W-:Y:S09]  /*2510*/  ISETP.GE.AND P5, PT, R79, R105, !P5 ;  /* 0x000000694f00720c */ /* 0x000ff20006fa6270 */
[----:B------:R-:W-:Y:S05]  /*2520*/  @!P0 BRA `(.L_x_602) ;  /* 0x0000000000248947 */ /* 0x000fea0003800000 */
[----:B-1----:R-:W-:Y:S02]  /*2530*/  ISETP.GE.AND P1, PT, R12, UR16, PT ;  /* 0x000000100c007c0c */ /* 0x002fe4000bf26270 */
[----:B------:R-:W-:Y:S11]  /*2540*/  ISETP.GE.AND P2, PT, R10, UR16, PT ;  /* 0x000000100a007c0c */ /* 0x000ff6000bf46270 */
[----:B------:R-:W2:Y:S04]  /*2550*/  @!P1 LDG.E.128 R24, desc[UR6][R86.64] ;  /* 0x0000000656189981 */ /* 0x000ea8000c1e1d00 */
[----:B--2---:R2:W-:Y:S01]  /*2560*/  @!P1 STG.E.128 desc[UR6][R82.64], R24 ;  /* 0x0000001852009986 */ /* 0x0045e2000c101d06 */
[----:B------:R-:W-:Y:S03]  /*2570*/  ISETP.GE.AND P1, PT, R9, UR16, PT ;  /* 0x0000001009007c0c */ /* 0x000fe6000bf26270 */
[----:B------:R-:W3:Y:S04]  /*2580*/  @!P2 LDG.E.128 R20, desc[UR6][R86.64+0x80] ;  /* 0x000080065614a981 */ /* 0x000ee8000c1e1d00 */
[----:B---3--:R2:W-:Y:S06]  /*2590*/  @!P2 STG.E.128 desc[UR6][R82.64+0x80], R20 ;  /* 0x000080145200a986 */ /* 0x0085ec000c101d06 */
[----:B------:R-:W3:Y:S04]  /*25a0*/  @!P1 LDG.E.128 R4, desc[UR6][R86.64+0x100] ;  /* 0x0001000656049981 */ /* 0x000ee8000c1e1d00 */
[----:B---3--:R2:W-:Y:S02]  /*25b0*/  @!P1 STG.E.128 desc[UR6][R82.64+0x100], R4 ;  /* 0x0001000452009986 */ /* 0x0085e4000c101d06 */
.L_x_602:
[----:B-1--4-:R-:W-:Y:S05]  /*25c0*/  BSYNC.RECONVERGENT B0 ;  /* 0x0000000000007941 */ /* 0x012fea0003800200 */
.L_x_601:
[----:B------:R-:W-:Y:S04]  /*25d0*/  BSSY.RECONVERGENT B0, `(.L_x_603) ;  /* 0x0000010000007945 */ /* 0x000fe80003800200 */
[----:B------:R-:W-:Y:S05]  /*25e0*/  @!P5 BRA `(.L_x_604) ;  /* 0x000000000038d947 */ /* 0x000fea0003800000 */
[----:B------:R-:W1:Y:S01]  /*25f0*/  LDC.64 R2, c[0x0][0x4b0] ;  /* 0x00012c00ff027b82 */ /* 0x000e620000000a00 */
[----:B------:R-:W-:Y:S02]  /*2600*/  ISETP.GE.AND P2, PT, R12, UR16, PT ;  /* 0x000000100c007c0c */ /* 0x000fe4000bf46270 */
[C---:B------:R-:W-:Y:S04]  /*2610*/  LEA R18, P3, R65.reuse, R82, 0x1 ;  /* 0x0000005241127211 */ /* 0x040fe800078608ff */
[----:B------:R-:W-:Y:S02]  /*2620*/  LEA.HI.X R19, R65, R83, R64, 0x1, P3 ;  /* 0x0000005341137211 */ /* 0x000fe400018f0c40 */
[C---:B-1----:R-:W-:Y:S04]  /*2630*/  LEA R28, P1, R2.reuse, R86, 0x5 ;  /* 0x00000056021c7211 */ /* 0x042fe800078228ff */
[----:B------:R-:W-:Y:S02]  /*2640*/  LEA.HI.X R29, R2, R87, R3, 0x5, P1 ;  /* 0x00000057021d7211 */ /* 0x000fe400008f2c03 */
[----:B------:R-:W-:Y:S03]  /*2650*/  ISETP.GE.AND P1, PT, R10, UR16, PT ;  /* 0x000000100a007c0c */ /* 0x000fe6000bf26270 */
[----:B--2---:R-:W2:Y:S04]  /*2660*/  @!P2 LDG.E.128 R24, desc[UR6][R28.64] ;  /* 0x000000061c18a981 */ /* 0x004ea8000c1e1d00 */
[----:B--2---:R1:W-:Y:S01]  /*2670*/  @!P2 STG.E.128 desc[UR6][R18.64], R24 ;  /* 0x000000181200a986 */ /* 0x0043e2000c101d06 */
[----:B------:R-:W-:Y:S05]  /*2680*/  ISETP.GE.AND P2, PT, R9, UR16, PT ;  /* 0x0000001009007c0c */ /* 0x000fea000bf46270 */
[----:B------:R-:W2:Y:S04]  /*2690*/  @!P1 LDG.E.128 R20, desc[UR6][R28.64+0x80] ;  /* 0x000080061c149981 */ /* 0x000ea8000c1e1d00 */
[----:B--2---:R1:W-:Y:S04]  /*26a0*/  @!P1 STG.E.128 desc[UR6][R18.64+0x80], R20 ;  /* 0x0000801412009986 */ /* 0x0043e8000c101d06 */
[----:B------:R-:W2:Y:S04]  /*26b0*/  @!P2 LDG.E.128 R4, desc[UR6][R28.64+0x100] ;  /* 0x000100061c04a981 */ /* 0x000ea8000c1e1d00 */
[----:B--2---:R1:W-:Y:S02]  /*26c0*/  @!P2 STG.E.128 desc[UR6][R18.64+0x100], R4 ;  /* 0x000100041200a986 */ /* 0x0043e4000c101d06 */
.L_x_604:
[----:B------:R-:W-:Y:S05]  /*26d0*/  BSYNC.RECONVERGENT B0 ;  /* 0x0000000000007941 */ /* 0x000fea0003800200 */
.L_x_603:
[----:B------:R-:W-:Y:S01]  /*26e0*/  ISETP.GE.AND P4, PT, R78, R105, !P4 ;  /* 0x000000694e00720c */ /* 0x000fe20006786270 */
[----:B------:R-:W-:Y:S01]  /*26f0*/  BSSY.RECONVERGENT B0, `(.L_x_605) ;  /* 0x0000013000007945 */ /* 0x000fe20003800200 */
[C---:B------:R-:W-:Y:S04]  /*2700*/  ISETP.GE.AND P3, PT, R76.reuse, R103, PT ;  /* 0x000000674c00720c */ /* 0x040fe80003f66270 */
[----:B------:R-:W-:Y:S07]  /*2710*/  ISETP.GE.AND P3, PT, R76, R105, !P3 ;  /* 0x000000694c00720c */ /* 0x000fee0005f66270 */
[----:B------:R-:W-:Y:S05]  /*2720*/  @!P4 BRA `(.L_x_606) ;  /* 0x00000000003cc947 */ /* 0x000fea0003800000 */
[----:B------:R-:W3:Y:S01]  /*2730*/  LDC.64 R2, c[0x0][0x4b0] ;  /* 0x00012c00ff027b82 */ /* 0x000ee20000000a00 */
[----:B------:R-:W-:Y:S02]  /*2740*/  ISETP.GE.AND P2, PT, R12, UR16, PT ;  /* 0x000000100c007c0c */ /* 0x000fe4000bf46270 */
[C---:B---3--:R-:W-:Y:S04]  /*2750*/  LEA R28, P1, R2.reuse, R86, 0x6 ;  /* 0x00000056021c7211 */ /* 0x048fe800078230ff */
[----:B------:R-:W-:Y:S02]  /*2760*/  LEA.HI.X R29, R2, R87, R3, 0x6, P1 ;  /* 0x00000057021d7211 */ /* 0x000fe400008f3403 */
[----:B------:R-:W3:Y:S01]  /*2770*/  LDC.64 R2, c[0x0][0x3c0] ;  /* 0x0000f000ff027b82 */ /* 0x000ee20000000a00 */
[----:B------:R-:W-:Y:S04]  /*2780*/  ISETP.GE.AND P1, PT, R10, UR16, PT ;  /* 0x000000100a007c0c */ /* 0x000fe8000bf26270 */
[----:B-12---:R-:W2:Y:S01]  /*2790*/  @!P2 LDG.E.128 R4, desc[UR6][R28.64] ;  /* 0x000000061c04a981 */ /* 0x006ea2000c1e1d00 */
[C---:B---3--:R-:W-:Y:S04]  /*27a0*/  LEA R18, P6, R2.reuse, R82, 0x6 ;  /* 0x0000005202127211 */ /* 0x048fe800078c30ff */
[----:B------:R-:W-:Y:S05]  /*27b0*/  LEA.HI.X R19, R2, R83, R3, 0x6, P6 ;  /* 0x0000005302137211 */ /* 0x000fea00030f3403 */
[----:B--2---:R3:W-:Y:S01]  /*27c0*/  @!P2 STG.E.128 desc[UR6][R18.64], R4 ;  /* 0x000000041200a986 */ /* 0x0047e2000c101d06 */
[----:B------:R-:W-:Y:S03]  /*27d0*/  ISETP.GE.AND P2, PT, R9, UR16, PT ;  /* 0x0000001009007c0c */ /* 0x000fe6000bf46270 */
[----:B------:R-:W2:Y:S04]  /*27e0*/  @!P1 LDG.E.128 R24, desc[UR6][R28.64+0x80] ;  /* 0x000080061c189981 */ /* 0x000ea8000c1e1d00 */
[----:B--2---:R3:W-:Y:S06]  /*27f0*/  @!P1 STG.E.128 desc[UR6][R18.64+0x80], R24 ;  /* 0x0000801812009986 */ /* 0x0047ec000c101d06 */
[----:B------:R-:W2:Y:S04]  /*2800*/  @!P2 LDG.E.128 R20, desc[UR6][R28.64+0x100] ;  /* 0x000100061c14a981 */ /* 0x000ea8000c1e1d00 */
[----:B--2---:R3:W-:Y:S02]  /*2810*/  @!P2 STG.E.128 desc[UR6][R18.64+0x100], R20 ;  /* 0x000100141200a986 */ /* 0x0047e4000c101d06 */
.L_x_606:
[----:B------:R-:W-:Y:S05]  /*2820*/  BSYNC.RECONVERGENT B0 ;  /* 0x0000000000007941 */ /* 0x000fea0003800200 */
.L_x_605:
[----:B------:R-:W-:Y:S01]  /*2830*/  ISETP.NE.AND P1, PT, R11, RZ, PT ;  /* 0x000000ff0b00720c */ /* 0x000fe20003f25270 */
[----:B------:R-:W-:Y:S01]  /*2840*/  BSSY.RECONVERGENT B0, `(.L_x_607) ;  /* 0x0000014000007945 */ /* 0x000fe20003800200 */
[----:B------:R-:W-:Y:S03]  /*2850*/  IADD3 R100, PT, PT, R100, -0x1, RZ ;  /* 0xffffffff64647810 */ /* 0x000fe60007ffe0ff */
[----:B------:R-:W-:Y:S05]  /*2860*/  @!P3 BRA `(.L_x_608) ;  /* 0x000000000044b947 */ /* 0x000fea0003800000 */
[----:B------:R-:W1:Y:S01]  /*2870*/  LDC.64 R2, c[0x0][0x4b0] ;  /* 0x00012c00ff027b82 */ /* 0x000e620000000a00 */
[----:B------:R-:W-:Y:S02]  /*2880*/  ISETP.GE.AND P2, PT, R12, UR16, PT ;  /* 0x000000100c007c0c */ /* 0x000fe4000bf46270 */
[----:B------:R-:W-:Y:S01]  /*2890*/  ISETP.GE.AND P6, PT, R10, UR16, PT ;  /* 0x000000100a007c0c */ /* 0x000fe2000bfc6270 */
[----:B-1-3--:R-:W-:Y:S04]  /*28a0*/  IMAD.WIDE.U32 R18, R2, 0x60, R86 ;  /* 0x0000006002127825 */ /* 0x00afe800078e0056 */
[----:B------:R-:W-:Y:S05]  /*28b0*/  IMAD R3, R3, 0x60, RZ ;  /* 0x0000006003037824 */ /* 0x000fea00078e02ff */
[----:B------:R-:W-:Y:S02]  /*28c0*/  IADD3 R19, PT, PT, R19, R3, RZ ;  /* 0x0000000313137210 */ /* 0x000fe40007ffe0ff */
[----:B------:R-:W1:Y:S03]  /*28d0*/  LDC.64 R2, c[0x0][0x3c0] ;  /* 0x0000f000ff027b82 */ /* 0x000e660000000a00 */
[----:B--2---:R-:W2:Y:S01]  /*28e0*/  @!P2 LDG.E.128 R4, desc[UR6][R18.64] ;  /* 0x000000061204a981 */ /* 0x004ea2000c1e1d00 */
[----:B-1----:R-:W-:Y:S04]  /*28f0*/  IMAD.WIDE.U32 R28, R2, 0x60, R82 ;  /* 0x00000060021c7825 */ /* 0x002fe800078e0052 */
[----:B------:R-:W-:Y:S05]  /*2900*/  IMAD R3, R3, 0x60, RZ ;  /* 0x0000006003037824 */ /* 0x000fea00078e02ff */
[----:B------:R-:W-:Y:S05]  /*2910*/  IADD3 R29, PT, PT, R29, R3, RZ ;  /* 0x000000031d1d7210 */ /* 0x000fea0007ffe0ff */
[----:B--2---:R4:W-:Y:S01]  /*2920*/  @!P2 STG.E.128 desc[UR6][R28.64], R4 ;  /* 0x000000041c00a986 */ /* 0x0049e2000c101d06 */
[----:B------:R-:W-:Y:S03]  /*2930*/  ISETP.GE.AND P2, PT, R9, UR16, PT ;  /* 0x0000001009007c0c */ /* 0x000fe6000bf46270 */
[----:B------:R-:W2:Y:S04]  /*2940*/  @!P6 LDG.E.128 R24, desc[UR6][R18.64+0x80] ;  /* 0x000080061218e981 */ /* 0x000ea8000c1e1d00 */
[----:B--2---:R4:W-:Y:S06]  /*2950*/  @!P6 STG.E.128 desc[UR6][R28.64+0x80], R24 ;  /* 0x000080181c00e986 */ /* 0x0049ec000c101d06 */
[----:B------:R-:W2:Y:S04]  /*2960*/  @!P2 LDG.E.128 R20, desc[UR6][R18.64+0x100] ;  /* 0x000100061214a981 */ /* 0x000ea8000c1e1d00 */
[----:B--2---:R4:W-:Y:S02]  /*2970*/  @!P2 STG.E.128 desc[UR6][R28.64+0x100], R20 ;  /* 0x000100141c00a986 */ /* 0x0049e4000c101d06 */
.L_x_608:
[----:B------:R-:W-:Y:S05]  /*2980*/  BSYNC.RECONVERGENT B0 ;  /* 0x0000000000007941 */ /* 0x000fea0003800200 */
.L_x_607:
[----:B------:R-:W-:Y:S01]  /*2990*/  ISETP.GT.AND P2, PT, R100, R81, PT ;  /* 0x000000516400720c */ /* 0x000fe20003f44270 */
[----:B------:R-:W-:Y:S01]  /*29a0*/  BSSY.RECONVERGENT B2, `(.L_x_609) ;  /* 0x0000727000027945 */ /* 0x000fe20003800200 */
[----:B------:R-:W-:Y:S01]  /*29b0*/  IMAD.MOV.U32 R108, RZ, RZ, R102 ;  /* 0x000000ffff6c7224 */ /* 0x000fe200078e0066 */
[----:B------:R-:W-:Y:S02]  /*29c0*/  IADD3 R102, PT, PT, R102, -0x40, RZ ;  /* 0xffffffc066667810 */ /* 0x000fe40007ffe0ff */
[----:B------:R-:W-:Y:S05]  /*29d0*/  @P1 BRA `(.L_x_610) ;  /* 0x0000000400101947 */ /* 0x000fea0003800000 */
[----:B------:R-:W-:Y:S04]  /*29e0*/  BSSY.RECONVERGENT B0, `(.L_x_611) ;  /* 0x000000b000007945 */ /* 0x000fe80003800200 */
[----:B------:R-:W-:Y:S05]  /*29f0*/  @!P0 BRA `(.L_x_612) ;  /* 0x0000000000248947 */ /* 0x000fea0003800000 */
[----:B------:R-:W-:Y:S02]  /*2a00*/  ISETP.GE.AND P0, PT, R12, UR16, PT ;  /* 0x000000100c007c0c */ /* 0x000fe4000bf06270 */
[----:B------:R-:W-:Y:S11]  /*2a10*/  ISETP.GE.AND P1, PT, R10, UR16, PT ;  /* 0x000000100a007c0c */ /* 0x000ff6000bf26270 */
[----:B-1234-:R-:W2:Y:S04]  /*2a20*/  @!P0 LDG.E.128 R24, desc[UR6][R14.64] ;  /* 0x000000060e188981 */ /* 0x01eea8000c1e1d00 */
[----:B--2---:R1:W-:Y:S01]  /*2a30*/  @!P0 STG.E.128 desc[UR6][R84.64], R24 ;  /* 0x0000001854008986 */ /* 0x0043e2000c101d06 */
[----:B------:R-:W-:Y:S03]  /*2a40*/  ISETP.GE.AND P0, PT, R9, UR16, PT ;  /* 0x0000001009007c0c */ /* 0x000fe6000bf06270 */
[----:B------:R-:W2:Y:S04]  /*2a50*/  @!P1 LDG.E.128 R20, desc[UR6][R14.64+0x80] ;  /* 0x000080060e149981 */ /* 0x000ea8000c1e1d00 */
[----:B--2---:R1:W-:Y:S06]  /*2a60*/  @!P1 STG.E.128 desc[UR6][R84.64+0x80], R20 ;  /* 0x0000801454009986 */ /* 0x0043ec000c101d06 */
[----:B------:R-:W2:Y:S04]  /*2a70*/  @!P0 LDG.E.128 R4, desc[UR6][R14.64+0x100] ;  /* 0x000100060e048981 */ /* 0x000ea8000c1e1d00 */
[----:B--2---:R1:W-:Y:S02]  /*2a80*/  @!P0 STG.E.128 desc[UR6][R84.64+0x100], R4 ;  /* 0x0001000454008986 */ /* 0x0043e4000c101d06 */
.L_x_612:
[----:B------:R-:W-:Y:S05]  /*2a90*/  BSYNC.RECONVERGENT B0 ;  /* 0x0000000000007941 */ /* 0x000fea0003800200 */
.L_x_611:
[----:B------:R-:W-:Y:S04]  /*2aa0*/  BSSY.RECONVERGENT B0, `(.L_x_613) ;  /* 0x000000f000007945 */ /* 0x000fe80003800200 */
[----:B------:R-:W-:Y:S05]  /*2ab0*/  @!P5 BRA `(.L_x_614) ;  /* 0x000000000034d947 */ /* 0x000fea0003800000 */
[----:B------:R-:W-:Y:S02]  /*2ac0*/  ISETP.GE.AND P1, PT, R12, UR16, PT ;  /* 0x000000100c007c0c */ /* 0x000fe4000bf26270 */
[----:B-1-3--:R-:W-:Y:S02]  /*2ad0*/  LEA R18, P0, R101, R14, 0x1 ;  /* 0x0000000e65127211 */ /* 0x00afe400078008ff */
[----:B------:R-:W-:Y:S02]  /*2ae0*/  LEA R2, P5, R61, R84, 0x1 ;  /* 0x000000543d027211 */ /* 0x000fe400078a08ff */
[----:B------:R-:W-:Y:S02]  /*2af0*/  LEA.HI.X R19, R101, R15, R99, 0x1, P0 ;  /* 0x0000000f65137211 */ /* 0x000fe400000f0c63 */
[----:B------:R-:W-:Y:S02]  /*2b00*/  ISETP.GE.AND P0, PT, R10, UR16, PT ;  /* 0x000000100a007c0c */ /* 0x000fe4000bf06270 */
[----:B------:R-:W-:Y:S03]  /*2b10*/  LEA.HI.X R3, R61, R85, R60, 0x1, P5 ;  /* 0x000000553d037211 */ /* 0x000fe600028f0c3c */
[----:B--2-4-:R-:W2:Y:S04]  /*2b20*/  @!P1 LDG.E.128 R24, desc[UR6][R18.64] ;  /* 0x0000000612189981 */ /* 0x014ea8000c1e1d00 */
[----:B--2---:R1:W-:Y:S01]  /*2b30*/  @!P1 STG.E.128 desc[UR6][R2.64], R24 ;  /* 0x0000001802009986 */ /* 0x0043e2000c101d06 */
[----:B------:R-:W-:Y:S03]  /*2b40*/  ISETP.GE.AND P1, PT, R9, UR16, PT ;  /* 0x0000001009007c0c */ /* 0x000fe6000bf26270 */
[----:B------:R-:W2:Y:S04]  /*2b50*/  @!P0 LDG.E.128 R20, desc[UR6][R18.64+0x80] ;  /* 0x0000800612148981 */ /* 0x000ea8000c1e1d00 */
[----:B--2---:R1:W-:Y:S06]  /*2b60*/  @!P0 STG.E.128 desc[UR6][R2.64+0x80], R20 ;  /* 0x0000801402008986 */ /* 0x0043ec000c101d06 */
[----:B------:R-:W2:Y:S04]  /*2b70*/  @!P1 LDG.E.128 R4, desc[UR6][R18.64+0x100] ;  /* 0x0001000612049981 */ /* 0x000ea8000c1e1d00 */
[----:B--2---:R1:W-:Y:S02]  /*2b80*/  @!P1 STG.E.128 desc[UR6][R2.64+0x100], R4 ;  /* 0x0001000402009986 */ /* 0x0043e4000c101d06 */
.L_x_614:
[----:B------:R-:W-:Y:S05]  /*2b90*/  BSYNC.RECONVERGENT B0 ;  /* 0x0000000000007941 */ /* 0x000fea0003800200 */
.L_x_613:
[----:B------:R-:W-:Y:S04]  /*2ba0*/  BSSY.RECONVERGENT B0, `(.L_x_615) ;  /* 0x0000011000007945 */ /* 0x000fe80003800200 */
[----:B------:R-:W-:Y:S05]  /*2bb0*/  @!P4 BRA `(.L_x_616) ;  /* 0x00000000003cc947 */ /* 0x000fea0003800000 */
[----:B-1----:R-:W4:Y:S01]  /*2bc0*/  LDC.64 R2, c[0x0][0x4a8] ;  /* 0x00012a00ff027b82 */ /* 0x002f220000000a00 */
[----:B------:R-:W-:Y:S02]  /*2bd0*/  ISETP.GE.AND P1, PT, R12, UR16, PT ;  /* 0x000000100c007c0c */ /* 0x000fe4000bf26270 */
[C---:B----4-:R-:W-:Y:S04]  /*2be0*/  LEA R28, P0, R2.reuse, R14, 0x6 ;  /* 0x0000000e021c7211 */ /* 0x050fe800078030ff */
[----:B------:R-:W-:Y:S02]  /*2bf0*/  LEA.HI.X R29, R2, R15, R3, 0x6, P0 ;  /* 0x0000000f021d7211 */ /* 0x000fe400000f3403 */
[----:B------:R-:W1:Y:S01]  /*2c00*/  LDC.64 R2, c[0x0][0x3b8] ;  /* 0x0000ee00ff027b82 */ /* 0x000e620000000a00 */
[----:B------:R-:W-:Y:S04]  /*2c10*/  ISETP.GE.AND P0, PT, R10, UR16, PT ;  /* 0x000000100a007c0c */ /* 0x000fe8000bf06270 */
[----:B--23--:R-:W2:Y:S01]  /*2c20*/  @!P1 LDG.E.128 R4, desc[UR6][R28.64] ;  /* 0x000000061c049981 */ /* 0x00cea2000c1e1d00 */
[C---:B-1----:R-:W-:Y:S04]  /*2c30*/  LEA R18, P4, R2.reuse, R84, 0x6 ;  /* 0x0000005402127211 */ /* 0x042fe800078830ff */
[----:B------:R-:W-:Y:S05]  /*2c40*/  LEA.HI.X R19, R2, R85, R3, 0x6, P4 ;  /* 0x0000005502137211 */ /* 0x000fea00020f3403 */
[----:B--2---:R1:W-:Y:S01]  /*2c50*/  @!P1 STG.E.128 desc[UR6][R18.64], R4 ;  /* 0x0000000412009986 */ /* 0x0043e2000c101d06 */
[----:B------:R-:W-:Y:S03]  /*2c60*/  ISETP.GE.AND P1, PT, R9, UR16, PT ;  /* 0x0000001009007c0c */ /* 0x000fe6000bf26270 */
[----:B------:R-:W2:Y:S04]  /*2c70*/  @!P0 LDG.E.128 R24, desc[UR6][R28.64+0x80] ;  /* 0x000080061c188981 */ /* 0x000ea8000c1e1d00 */
[----:B--2---:R1:W-:Y:S06]  /*2c80*/  @!P0 STG.E.128 desc[UR6][R18.64+0x80], R24 ;  /* 0x0000801812008986 */ /* 0x0043ec000c101d06 */
[----:B------:R-:W2:Y:S04]  /*2c90*/  @!P1 LDG.E.128 R20, desc[UR6][R28.64+0x100] ;  /* 0x000100061c149981 */ /* 0x000ea8000c1e1d00 */
[----:B--2---:R1:W-:Y:S02]  /*2ca0*/  @!P1 STG.E.128 desc[UR6][R18.64+0x100], R20 ;  /* 0x0001001412009986 */ /* 0x0043e4000c101d06 */
.L_x_616:
[----:B------:R-:W-:Y:S05]  /*2cb0*/  BSYNC.RECONVERGENT B0 ;  /* 0x0000000000007941 */ /* 0x000fea0003800200 */
.L_x_615:
[----:B------:R-:W-:Y:S01]  /*2cc0*/  MOV R11, RZ ;  /* 0x000000ff000b7202 */ /* 0x000fe20000000f00 */
[----:B------:R-:W-:Y:S05]  /*2cd0*/  @!P3 BRA `(.L_x_617) ;  /* 0x0000006c00ccb947 */ /* 0x000fea0003800000 */
[----:B-1----:R-:W1:Y:S01]  /*2ce0*/  LDC.64 R2, c[0x0][0x4a8] ;  /* 0x00012a00ff027b82 */ /* 0x002e620000000a00 */
[----:B------:R-:W-:Y:S02]  /*2cf0*/  ISETP.GE.AND P1, PT, R12, UR16, PT ;  /* 0x000000100c007c0c */ /* 0x000fe4000bf26270 */
[----:B------:R-:W-:Y:S01]  /*2d00*/  ISETP.GE.AND P0, PT, R10, UR16, PT ;  /* 0x000000100a007c0c */ /* 0x000fe2000bf06270 */
[----:B-1----:R-:W-:Y:S02]  /*2d10*/  IMAD R3, R3, 0x60, RZ ;  /* 0x0000006003037824 */ /* 0x002fe400078e02ff */
[----:B---3--:R-:W-:Y:S05]  /*2d20*/  IMAD.WIDE.U32 R18, R2, 0x60, R14 ;  /* 0x0000006002127825 */ /* 0x008fea00078e000e */
[----:B------:R-:W-:Y:S02]  /*2d30*/  IADD3 R19, PT, PT, R19, R3, RZ ;  /* 0x0000000313137210 */ /* 0x000fe40007ffe0ff */
[----:B------:R-:W1:Y:S03]  /*2d40*/  LDC.64 R2, c[0x0][0x3b8] ;  /* 0x0000ee00ff027b82 */ /* 0x000e660000000a00 */
[----:B--2-4-:R-:W2:Y:S01]  /*2d50*/  @!P1 LDG.E.128 R4, desc[UR6][R18.64] ;  /* 0x0000000612049981 */ /* 0x014ea2000c1e1d00 */
[----:B-1----:R-:W-:Y:S04]  /*2d60*/  IMAD.WIDE.U32 R24, R2, 0x60, R84 ;  /* 0x0000006002187825 */ /* 0x002fe800078e0054 */
[----:B------:R-:W-:Y:S05]  /*2d70*/  IMAD R3, R3, 0x60, RZ ;  /* 0x0000006003037824 */ /* 0x000fea00078e02ff */
[----:B------:R-:W-:Y:S05]  /*2d80*/  IADD3 R25, PT, PT, R25, R3, RZ ;  /* 0x0000000319197210 */ /* 0x000fea0007ffe0ff */
[----:B--2---:R1:W-:Y:S05]  /*2d90*/  @!P1 STG.E.128 desc[UR6][R24.64], R4 ;  /* 0x0000000418009986 */ /* 0x0043ea000c101d06 */
[----:B------:R-:W2:Y:S05]  /*2da0*/  @!P0 LDG.E.128 R20, desc[UR6][R18.64+0x80] ;  /* 0x0000800612148981 */ /* 0x000eaa000c1e1d00 */
[----:B--2---:R1:W-:Y:S01]  /*2db0*/  @!P0 STG.E.128 desc[UR6][R24.64+0x80], R20 ;  /* 0x0000801418008986 */ /* 0x0043e2000c101d06 */
[----:B------:R-:W-:Y:S11]  /*2dc0*/  ISETP.GE.AND P0, PT, R9, UR16, PT ;  /* 0x0000001009007c0c */ /* 0x000ff6000bf06270 */
[----:B------:R-:W-:Y:S02]  /*2dd0*/  @!UPT UIADD3 URZ, UPT, UPT, URZ, URZ, URZ ;  /* 0x000000fffffff290 */ /* 0x000fe4000fffe0ff */
[----:B------:R-:W-:Y:S05]  /*2de0*/  @P0 BRA `(.L_x_617) ;  /* 0x0000006c00880947 */ /* 0x000fea0003800000 */
[----:B-1----:R-:W2:Y:S04]  /*2df0*/  LDG.E.128 R4, desc[UR6][R18.64+0x100] ;  /* 0x0001000612047981 */ /* 0x002ea8000c1e1d00 */
[----:B--2---:R1:W-:Y:S01]  /*2e00*/  STG.E.128 desc[UR6][R24.64+0x100], R4 ;  /* 0x0001000418007986 */ /* 0x0043e2000c101d06 */
[----:B------:R-:W-:Y:S05]  /*2e10*/  BRA `(.L_x_617) ;  /* 0x0000006c007c7947 */ /* 0x000fea0003800000 */
.L_x_610:
[----:B------:R-:W-:Y:S05]  /*2e20*/  BRA.U !UP0, `(.L_x_618) ;  /* 0x0000002908207547 */ /* 0x000fea000b800000 */
[----:B------:R-:W-:Y:S04]  /*2e30*/  BSSY.RECONVERGENT B1, `(.L_x_619) ;  /* 0x0000097000017945 */ /* 0x000fe80003800200 */
[----:B------:R-:W-:Y:S05]  /*2e40*/  @!P0 BRA `(.L_x_620) ;  /* 0x0000000800548947 */ /* 0x000fea0003800000 */
[----:B------:R-:W5:Y:S01]  /*2e50*/  LDC R3, c[0x0][0x440] ;  /* 0x00011000ff037b82 */ /* 0x000f620000000800 */
[----:B------:R-:W-:Y:S01]  /*2e60*/  BSSY.RECONVERGENT B0, `(.L_x_621) ;  /* 0x0000033000007945 */ /* 0x000fe20003800200 */
[-C--:B-----5:R-:W-:Y:S02]  /*2e70*/  ISETP.GE.AND P0, PT, R12, R3.reuse, PT ;  /* 0x000000030c00720c */ /* 0x0a0fe40003f06270 */
[-C--:B------:R-:W-:Y:S02]  /*2e80*/  ISETP.GE.AND P6, PT, R10, R3.reuse, PT ;  /* 0x000000030a00720c */ /* 0x080fe40003fc6270 */
[----:B------:R-:W-:Y:S09]  /*2e90*/  ISETP.GE.AND P1, PT, R9, R3, PT ;  /* 0x000000030900720c */ /* 0x000ff20003f26270 */
[----:B------:R-:W-:Y:S05]  /*2ea0*/  @P0 BRA `(.L_x_622) ;  /* 0x0000000000b80947 */ /* 0x000fea0003800000 */
[----:B------:R-:W-:Y:S01]  /*2eb0*/  ISETP.GE.AND P0, PT, R12, R11, PT ;  /* 0x0000000b0c00720c */ /* 0x000fe20003f06270 */
[----:B-1234-:R-:W2:Y:S11]  /*2ec0*/  LDG.E.128 R20, desc[UR6][R14.64] ;  /* 0x000000060e147981 */ /* 0x01eeb6000c1e1d00 */
[----:B------:R-:W-:Y:S01]  /*2ed0*/  @!UPT UIADD3 URZ, UPT, UPT, URZ, URZ, URZ ;  /* 0x000000fffffff290 */ /* 0x000fe2000fffe0ff */
[----:B------:R-:W3:Y:S06]  /*2ee0*/  @!P0 LDG.E.64 R32, desc[UR6][R50.64] ;  /* 0x0000000632208981 */ /* 0x000eec000c1e1b00 */
[----:B------:R-:W4:Y:S01]  /*2ef0*/  @!P0 LDG.E.64 R6, desc[UR6][R16.64] ;  /* 0x0000000610068981 */ /* 0x000f22000c1e1b00 */
[----:B--2---:R-:W-:Y:S01]  /*2f00*/  @!P0 LOP3.LUT R19, R20, 0xffff0000, RZ, 0xc0, !PT ;  /* 0xffff000014138812 */ /* 0x004fe200078ec0ff */
[----:B------:R-:W-:Y:S01]  /*2f10*/  @!P0 IMAD.U32 R26, R22, 0x10000, RZ ;  /* 0x00010000161a8824 */ /* 0x000fe200078e00ff */
[----:B------:R-:W-:Y:S02]  /*2f20*/  @!P0 SHF.L.U32 R29, R20, 0x10, RZ ;  /* 0x00000010141d8819 */ /* 0x000fe400000006ff */
[----:B------:R-:W-:Y:S02]  /*2f30*/  @!P0 LOP3.LUT R25, R21, 0xffff0000, RZ, 0xc0, !PT ;  /* 0xffff000015198812 */ /* 0x000fe400078ec0ff */
[----:B------:R-:W-:Y:S02]  /*2f40*/  @!P0 LOP3.LUT R18, R22, 0xffff0000, RZ, 0xc0, !PT ;  /* 0xffff000016128812 */ /* 0x000fe400078ec0ff */
[----:B------:R-:W-:Y:S02]  /*2f50*/  @!P0 SHF.L.U32 R28, R23, 0x10, RZ ;  /* 0x00000010171c8819 */ /* 0x000fe400000006ff */
[C---:B---3--:R-:W-:Y:S01]  /*2f60*/  @!P0 LOP3.LUT R31, R32.reuse, 0xffff0000, RZ, 0xc0, !PT ;  /* 0xffff0000201f8812 */ /* 0x048fe200078ec0ff */
[----:B------:R-:W-:Y:S02]  /*2f70*/  @!P0 IMAD.U32 R27, R32, 0x10000, RZ ;  /* 0x00010000201b8824 */ /* 0x000fe400078e00ff */
[C---:B------:R-:W-:Y:S01]  /*2f80*/  @!P0 IMAD.U32 R24, R33.reuse, 0x10000, RZ ;  /* 0x0001000021188824 */ /* 0x040fe200078e00ff */
[----:B------:R-:W-:Y:S01]  /*2f90*/  @!P0 LOP3.LUT R33, R33, 0xffff0000, RZ, 0xc0, !PT ;  /* 0xffff000021218812 */ /* 0x000fe200078ec0ff */
[----:B------:R-:W-:Y:S01]  /*2fa0*/  @!P0 FMUL.FTZ R35, R19, R27 ;  /* 0x0000001b13238220 */ /* 0x000fe20000410000 */
[C---:B----4-:R-:W-:Y:S01]  /*2fb0*/  @!P0 SHF.L.U32 R8, R6.reuse, 0x10, RZ ;  /* 0x0000001006088819 */ /* 0x050fe200000006ff */
[----:B------:R-:W-:Y:S01]  /*2fc0*/  @!P0 FMUL.FTZ R37, R25, R31 ;  /* 0x0000001f19258220 */ /* 0x000fe20000410000 */
[----:B------:R-:W-:Y:S01]  /*2fd0*/  @!P0 LOP3.LUT R6, R6, 0xffff0000, RZ, 0xc0, !PT ;  /* 0xffff000006068812 */ /* 0x000fe200078ec0ff */
[C---:B------:R-:W-:Y:S01]  /*2fe0*/  @!P0 FMUL.FTZ R30, R18.reuse, R24 ;  /* 0x00000018121e8220 */ /* 0x040fe20000410000 */
[----:B------:R-:W-:Y:S01]  /*2ff0*/  @!P0 SHF.L.U32 R5, R7, 0x10, RZ ;  /* 0x0000001007058819 */ /* 0x000fe200000006ff */
[-C--:B------:R-:W-:Y:S01]  /*3000*/  @!P0 FMUL.FTZ R0, R19, R8.reuse ;  /* 0x0000000813008220 */ /* 0x080fe20000410000 */
[----:B------:R-:W-:Y:S01]  /*3010*/  @!P0 LOP3.LUT R7, R7, 0xffff0000, RZ, 0xc0, !PT ;  /* 0xffff000007078812 */ /* 0x000fe200078ec0ff */
[----:B------:R-:W-:Y:S01]  /*3020*/  @!P0 FFMA.FTZ R35, R29, R8, -R35 ;  /* 0x000000081d238223 */ /* 0x000fe20000010823 */
[----:B------:R-:W-:Y:S01]  /*3030*/  @!P0 LOP3.LUT R8, R23, 0xffff0000, RZ, 0xc0, !PT ;  /* 0xffff000017088812 */ /* 0x000fe200078ec0ff */
[----:B------:R-:W-:Y:S01]  /*3040*/  @!P0 FFMA.FTZ R0, R27, R29, R0 ;  /* 0x0000001d1b008223 */ /* 0x000fe20000010000 */
[----:B------:R-:W-:Y:S01]  /*3050*/  @!P0 SHF.L.U32 R27, R21, 0x10, RZ ;  /* 0x00000010151b8819 */ /* 0x000fe200000006ff */
[-C--:B------:R-:W-:Y:S01]  /*3060*/  @!P0 FMUL.FTZ R2, R25, R6.reuse ;  /* 0x0000000619028220 */ /* 0x080fe20000410000 */
[----:B------:R-:W-:Y:S01]  /*3070*/  @!P0 FMUL.FTZ R3, R18, R5 ;  /* 0x0000000512038220 */ /* 0x000fe20000410000 */
[----:B------:R-:W-:Y:S01]  /*3080*/  @!P0 FMUL.FTZ R39, R8, R33 ;  /* 0x0000002108278220 */ /* 0x000fe20000410000 */
[----:B------:R-:W-:Y:S01]  /*3090*/  @!P0 F2FP.BF16.F32.PACK_AB R35, R0, R35 ;  /* 0x000000230023823e */ /* 0x000fe200000010ff */
[----:B------:R-:W-:Y:S01]  /*30a0*/  @!P0 FMUL.FTZ R4, R8, R7 ;  /* 0x0000000708048220 */ /* 0x000fe20000410000 */
[----:B------:R-:W-:Y:S01]  /*30b0*/  @!P0 FFMA.FTZ R2, R31, R27, R2 ;  /* 0x0000001b1f028223 */ /* 0x000fe20000010002 */
[----:B------:R-:W-:Y:S01]  /*30c0*/  @!P0 FFMA.FTZ R37, R27, R6, -R37 ;  /* 0x000000061b258223 */ /* 0x000fe20000010825 */
[----:B------:R-:W-:Y:S01]  /*30d0*/  @!P0 MOV R20, R35 ;  /* 0x0000002300148202 */ /* 0x000fe20000000f00 */
[----:B------:R-:W-:Y:S01]  /*30e0*/  @!P0 FFMA.FTZ R3, R24, R26, R3 ;  /* 0x0000001a18038223 */ /* 0x000fe20000010003 */
[----:B------:R-:W-:Y:S01]  /*30f0*/  @!P0 FFMA.FTZ R30, R26, R5, -R30 ;  /* 0x000000051a1e8223 */ /* 0x000fe2000001081e */
[----:B------:R-:W-:Y:S01]  /*3100*/  @!P0 FFMA.FTZ R39, R28, R7, -R39 ;  /* 0x000000071c278223 */ /* 0x000fe20000010827 */
[----:B------:R-:W-:Y:S01]  /*3110*/  @!P0 F2FP.BF16.F32.PACK_AB R34, R2, R37 ;  /* 0x000000250222823e */ /* 0x000fe200000010ff */
[----:B------:R-:W-:Y:S02]  /*3120*/  @!P0 FFMA.FTZ R4, R33, R28, R4 ;  /* 0x0000001c21048223 */ /* 0x000fe40000010004 */
[----:B------:R-:W-:Y:S02]  /*3130*/  @!P0 F2FP.BF16.F32.PACK_AB R30, R3, R30 ;  /* 0x0000001e031e823e */ /* 0x000fe400000010ff */
[----:B------:R-:W-:Y:S01]  /*3140*/  @!P0 IMAD.MOV.U32 R21, RZ, RZ, R34 ;  /* 0x000000ffff158224 */ /* 0x000fe200078e0022 */
[----:B------:R-:W-:Y:S02]  /*3150*/  @!P0 F2FP.BF16.F32.PACK_AB R39, R4, R39 ;  /* 0x000000270427823e */ /* 0x000fe400000010ff */
[----:B------:R-:W-:Y:S02]  /*3160*/  @!P0 MOV R22, R30 ;  /* 0x0000001e00168202 */ /* 0x000fe40000000f00 */
[----:B------:R-:W-:Y:S05]  /*3170*/  @!P0 MOV R23, R39 ;  /* 0x0000002700178202 */ /* 0x000fea0000000f00 */
[----:B------:R1:W-:Y:S02]  /*3180*/  STG.E.128 desc[UR6][R84.64], R20 ;  /* 0x0000001454007986 */ /* 0x0003e4000c101d06 */
.L_x_622:
[----:B------:R-:W-:Y:S05]  /*3190*/  BSYNC.RECONVERGENT B0 ;  /* 0x0000000000007941 */ /* 0x000fea0003800200 */
.L_x_621:
[----:B------:R-:W-:Y:S04]  /*31a0*/  BSSY.RECONVERGENT B0, `(.L_x_623) ;  /* 0x0000030000007945 */ /* 0x000fe80003800200 */
        /* <DEDUP_REMOVED lines=47> */
.L_x_624:
[----:B------:R-:W-:Y:S05]  /*34a0*/  BSYNC.RECONVERGENT B0 ;  /* 0x0000000000007941 */ /* 0x000fea0003800200 */
.L_x_623:
        /* <DEDUP_REMOVED lines=47> */
.L_x_620:
[----:B------:R-:W-:Y:S05]  /*37a0*/  BSYNC.RECONVERGENT B1 ;  /* 0x0000000000017941 */ /* 0x000fea0003800200 */
.L_x_619:
[C---:B------:R-:W-:Y:S01]  /*37b0*/  SHF.L.U64.HI R3, R107.reuse, 0x1, R98 ;  /* 0x000000016b037819 */ /* 0x040fe20000010262 */
[----:B-1234-:R-:W-:Y:S01]  /*37c0*/  IMAD.SHL.U32 R5, R107, 0x2, RZ ;  /* 0x000000026b057824 */ /* 0x01efe200078e00ff */
[----:B------:R-:W-:Y:S04]  /*37d0*/  BSSY.RECONVERGENT B1, `(.L_x_625) ;  /* 0x000009f000017945 */ /* 0x000fe80003800200 */
[-C--:B------:R-:W-:Y:S02]  /*37e0*/  IADD3 R6, P1, PT, R16, R5.reuse, RZ ;  /* 0x0000000510067210 */ /* 0x080fe40007f3e0ff */
[----:B------:R-:W-:Y:S03]  /*37f0*/  IADD3 R38, P0, PT, R50, R5, RZ ;  /* 0x0000000532267210 */ /* 0x000fe60007f1e0ff */
[--C-:B------:R-:W-:Y:S02]  /*3800*/  IMAD.X R7, R17, 0x1, R3.reuse, P1 ;  /* 0x0000000111077824 */ /* 0x100fe400008e0603 */
[----:B------:R-:W-:Y:S01]  /*3810*/  IMAD.X R39, R51, 0x1, R3, P0 ;  /* 0x0000000133277824 */ /* 0x000fe200000e0603 */
[----:B------:R-:W-:Y:S07]  /*3820*/  @!P5 BRA `(.L_x_626) ;  /* 0x000000080064d947 */ /* 0x000fee0003800000 */
[----:B------:R-:W-:Y:S01]  /*3830*/  LEA R40, P1, R101, R14, 0x1 ;  /* 0x0000000e65287211 */ /* 0x000fe200078208ff */
[----:B------:R-:W1:Y:S01]  /*3840*/  LDC R3, c[0x0][0x440] ;  /* 0x00011000ff037b82 */ /* 0x000e620000000800 */
[----:B------:R-:W-:Y:S01]  /*3850*/  LEA R36, P0, R61, R84, 0x1 ;  /* 0x000000543d247211 */ /* 0x000fe200078008ff */
[----:B------:R-:W-:Y:S01]  /*3860*/  BSSY.RECONVERGENT B0, `(.L_x_627) ;  /* 0x0000035000007945 */ /* 0x000fe20003800200 */
[----:B------:R-:W-:Y:S02]  /*3870*/  LEA.HI.X R41, R101, R15, R99, 0x1, P1 ;  /* 0x0000000f65297211 */ /* 0x000fe400008f0c63 */
[----:B------:R-:W-:Y:S02]  /*3880*/  LEA.HI.X R37, R61, R85, R60, 0x1, P0 ;  /* 0x000000553d257211 */ /* 0x000fe400000f0c3c */
[-C--:B-1----:R-:W-:Y:S02]  /*3890*/  ISETP.GE.AND P6, PT, R12, R3.reuse, PT ;  /* 0x000000030c00720c */ /* 0x082fe40003fc6270 */
[-C--:B------:R-:W-:Y:S02]  /*38a0*/  ISETP.GE.AND P5, PT, R10, R3.reuse, PT ;  /* 0x000000030a00720c */ /* 0x080fe40003fa6270 */
[----:B------:R-:W-:Y:S09]  /*38b0*/  ISETP.GE.AND P1, PT, R9, R3, PT ;  /* 0x000000030900720c */ /* 0x000ff20003f26270 */
[----:B------:R-:W-:Y:S05]  /*38c0*/  @P6 BRA `(.L_x_628) ;  /* 0x0000000000b86947 */ /* 0x000fea0003800000 */
[----:B------:R-:W-:Y:S01]  /*38d0*/  ISETP.GE.AND P0, PT, R12, R11, PT ;  /* 0x0000000b0c00720c */ /* 0x000fe20003f06270 */
[----:B------:R-:W2:Y:S11]  /*38e0*/  LDG.E.128 R20, desc[UR6][R40.64] ;  /* 0x0000000628147981 */ /* 0x000eb6000c1e1d00 */
        /* <DEDUP_REMOVED lines=44> */
.L_x_628:
[----:B------:R-:W-:Y:S05]  /*3bb0*/  BSYNC.RECONVERGENT B0 ;  /* 0x0000000000007941 */ /* 0x000fea0003800200 */
.L_x_627:
[----:B------:R-:W-:Y:S04]  /*3bc0*/  BSSY.RECONVERGENT B0, `(.L_x_629) ;  /* 0x0000030000007945 */ /* 0x000fe80003800200 */
[----:B------:R-:W-:Y:S05]  /*3bd0*/  @P5 BRA `(.L_x_630) ;  /* 0x0000000000b85947 */ /* 0x000fea0003800000 */
[----:B------:R-:W-:Y:S01]  /*3be0*/  ISETP.GE.AND P0, PT, R10, R11, PT ;  /* 0x0000000b0a00720c */ /* 0x000fe20003f06270 */
[----:B-1----:R-:W2:Y:S11]  /*3bf0*/  LDG.E.128 R20, desc[UR6][R40.64+0x80] ;  /* 0x0000800628147981 */ /* 0x002eb6000c1e1d00 */
        /* <DEDUP_REMOVED lines=44> */
.L_x_630:
[----:B------:R-:W-:Y:S05]  /*3ec0*/  BSYNC.RECONVERGENT B0 ;  /* 0x0000000000007941 */ /* 0x000fea0003800200 */
.L_x_629:
[----:B------:R-:W-:Y:S05]  /*3ed0*/  @P1 BRA `(.L_x_626) ;  /* 0x0000000000b81947 */ /* 0x000fea0003800000 */
[----:B------:R-:W-:Y:S01]  /*3ee0*/  ISETP.GE.AND P0, PT, R9, R11, PT ;  /* 0x0000000b0900720c */ /* 0x000fe20003f06270 */
[----:B-12---:R-:W2:Y:S11]  /*3ef0*/  LDG.E.128 R20, desc[UR6][R40.64+0x100] ;  /* 0x0001000628147981 */ /* 0x006eb6000c1e1d00 */
        /* <DEDUP_REMOVED lines=44> */
.L_x_626:
[----:B------:R-:W-:Y:S05]  /*41c0*/  BSYNC.RECONVERGENT B1 ;  /* 0x0000000000017941 */ /* 0x000fea0003800200 */
.L_x_625:
[----:B------:R-:W-:Y:S04]  /*41d0*/  BSSY.RECONVERGENT B1, `(.L_x_631) ;  /* 0x00000a1000017945 */ /* 0x000fe80003800200 */
[----:B------:R-:W-:Y:S05]  /*41e0*/  @!P4 BRA `(.L_x_632) ;  /* 0x00000008007cc947 */ /* 0x000fea0003800000 */
[C---:B------:R-:W-:Y:S01]  /*41f0*/  LEA R40, P0, R77.reuse, R38, 0x5 ;  /* 0x000000264d287211 */ /* 0x040fe200078028ff */
[----:B------:R-:W4:Y:S01]  /*4200*/  LDC R19, c[0x0][0x440] ;  /* 0x00011000ff137b82 */ /* 0x000f220000000800 */
[C---:B------:R-:W-:Y:S01]  /*4210*/  LEA R24, P1, R77.reuse, R6, 0x5 ;  /* 0x000000064d187211 */ /* 0x040fe200078228ff */
[----:B------:R-:W-:Y:S01]  /*4220*/  BSSY.RECONVERGENT B0, `(.L_x_633) ;  /* 0x000003b000007945 */ /* 0x000fe20003800200 */
[C---:B------:R-:W-:Y:S05]  /*4230*/  LEA.HI.X.SX32 R41, R77.reuse, R39, 0x5, P0 ;  /* 0x000000274d297211 */ /* 0x040fea00000f2eff */
[----:B------:R-:W5:Y:S01]  /*4240*/  LDC.64 R4, c[0x0][0x4a8] ;  /* 0x00012a00ff047b82 */ /* 0x000f620000000a00 */
[----:B------:R-:W-:Y:S07]  /*4250*/  LEA.HI.X.SX32 R25, R77, R7, 0x5, P1 ;  /* 0x000000074d197211 */ /* 0x000fee00008f2eff */
[----:B------:R-:W1:Y:S01]  /*4260*/  LDC.64 R2, c[0x0][0x3b8] ;  /* 0x0000ee00ff027b82 */ /* 0x000e620000000a00 */
[-C--:B----4-:R-:W-:Y:S02]  /*4270*/  ISETP.GE.AND P6, PT, R12, R19.reuse, PT ;  /* 0x000000130c00720c */ /* 0x090fe40003fc6270 */
[-C--:B------:R-:W-:Y:S02]  /*4280*/  ISETP.GE.AND P4, PT, R10, R19.reuse, PT ;  /* 0x000000130a00720c */ /* 0x080fe40003f86270 */
[C---:B-----5:R-:W-:Y:S02]  /*4290*/  LEA R44, P5, R4.reuse, R14, 0x6 ;  /* 0x0000000e042c7211 */ /* 0x060fe400078a30ff */
[----:B------:R-:W-:Y:S02]  /*42a0*/  ISETP.GE.AND P1, PT, R9, R19, PT ;  /* 0x000000130900720c */ /* 0x000fe40003f26270 */
[----:B------:R-:W-:Y:S02]  /*42b0*/  LEA.HI.X R45, R4, R15, R5, 0x6, P5 ;  /* 0x0000000f042d7211 */ /* 0x000fe400028f3405 */
[C---:B-1----:R-:W-:Y:S04]  /*42c0*/  LEA R42, P0, R2.reuse, R84, 0x6 ;  /* 0x00000054022a7211 */ /* 0x042fe800078030ff */
[----:B------:R-:W-:Y:S01]  /*42d0*/  LEA.HI.X R43, R2, R85, R3, 0x6, P0 ;  /* 0x00000055022b7211 */ /* 0x000fe200000f3403 */
[----:B------:R-:W-:Y:S08]  /*42e0*/  @P6 BRA `(.L_x_634) ;  /* 0x0000000000b86947 */ /* 0x000ff00003800000 */
[----:B------:R-:W-:Y:S01]  /*42f0*/  ISETP.GE.AND P0, PT, R12, R11, PT ;  /* 0x0000000b0c00720c */ /* 0x000fe20003f06270 */
[----:B--23--:R-:W2:Y:S11]  /*4300*/  LDG.E.128 R20, desc[UR6][R44.64] ;  /* 0x000000062c147981 */ /* 0x00ceb6000c1e1d00 */
        /* <DEDUP_REMOVED lines=44> */
.L_x_634:
[----:B------:R-:W-:Y:S05]  /*45d0*/  BSYNC.RECONVERGENT B0 ;  /* 0x0000000000007941 */ /* 0x000fea0003800200 */
.L_x_633:
[----:B------:R-:W-:Y:S04]  /*45e0*/  BSSY.RECONVERGENT B0, `(.L_x_635) ;  /* 0x0000030000007945 */ /* 0x000fe80003800200 */
[----:B------:R-:W-:Y:S05]  /*45f0*/  @P4 BRA `(.L_x_636) ;  /* 0x0000000000b84947 */ /* 0x000fea0003800000 */
[----:B------:R-:W-:Y:S01]  /*4600*/  ISETP.GE.AND P0, PT, R10, R11, PT ;  /* 0x0000000b0a00720c */ /* 0x000fe20003f06270 */
[----:B-123--:R-:W2:Y:S11]  /*4610*/  LDG.E.128 R20, desc[UR6][R44.64+0x80] ;  /* 0x000080062c147981 */ /* 0x00eeb6000c1e1d00 */
        /* <DEDUP_REMOVED lines=44> */
.L_x_636:
[----:B------:R-:W-:Y:S05]  /*48e0*/  BSYNC.RECONVERGENT B0 ;  /* 0x0000000000007941 */ /* 0x000fea0003800200 */
.L_x_635:
[----:B------:R-:W-:Y:S05]  /*48f0*/  @P1 BRA `(.L_x_632) ;  /* 0x0000000000b81947 */ /* 0x000fea0003800000 */
[----:B------:R-:W-:Y:S01]  /*4900*/  ISETP.GE.AND P0, PT, R9, R11, PT ;  /* 0x0000000b0900720c */ /* 0x000fe20003f06270 */
[----:B-1234-:R-:W2:Y:S11]  /*4910*/  LDG.E.128 R20, desc[UR6][R44.64+0x100] ;  /* 0x000100062c147981 */ /* 0x01eeb6000c1e1d00 */
[----:B------:R-:W-:Y:S01]  /*4920*/  @!UPT UIADD3 URZ, UPT, UPT, URZ, URZ, URZ ;  /* 0x000000fffffff290 */ /* 0x000fe2000fffe0ff */
[----:B------:R-:W3:Y:S06]  /*4930*/  @!P0 LDG.E.64 R40, desc[UR6][R40.64+0x80] ;  /* 0x0000800628288981 */ /* 0x000eec000c1e1b00 */
[----:B------:R1:W4:Y:S01]  /*4940*/  @!P0 LDG.E.64 R18, desc[UR6][R24.64+0x80] ;  /* 0x0000800618128981 */ /* 0x000322000c1e1b00 */
[----:B--2---:R-:W-:Y:S01]  /*4950*/  @!P0 LOP3.LUT R27, R20, 0xffff0000, RZ, 0xc0, !PT ;  /* 0xffff0000141b8812 */ /* 0x004fe200078ec0ff */
[----:B------:R-:W-:Y:S01]  /*4960*/  @!P0 IMAD.U32 R28, R22, 0x10000, RZ ;  /* 0x00010000161c8824 */ /* 0x000fe200078e00ff */
[----:B------:R-:W-:Y:S02]  /*4970*/  @!P0 SHF.L.U32 R33, R20, 0x10, RZ ;  /* 0x0000001014218819 */ /* 0x000fe400000006ff */
[----:B------:R-:W-:Y:S02]  /*4980*/  @!P0 LOP3.LUT R29, R21, 0xffff0000, RZ, 0xc0, !PT ;  /* 0xffff0000151d8812 */ /* 0x000fe400078ec0ff */
[----:B-1----:R-:W-:Y:S02]  /*4990*/  @!P0 LOP3.LUT R24, R22, 0xffff0000, RZ, 0xc0, !PT ;  /* 0xffff000016188812 */ /* 0x002fe400078ec0ff */
[----:B------:R-:W-:Y:S02]  /*49a0*/  @!P0 SHF.L.U32 R30, R23, 0x10, RZ ;  /* 0x00000010171e8819 */ /* 0x000fe400000006ff */
[C---:B---3--:R-:W-:Y:S01]  /*49b0*/  @!P0 LOP3.LUT R35, R40.reuse, 0xffff0000, RZ, 0xc0, !PT ;  /* 0xffff000028238812 */ /* 0x048fe200078ec0ff */
[----:B------:R-:W-:Y:S01]  /*49c0*/  @!P0 IMAD.U32 R31, R40, 0x10000, RZ ;  /* 0x00010000281f8824 */ /* 0x000fe200078e00ff */
[C---:B------:R-:W-:Y:S01]  /*49d0*/  @!P0 LOP3.LUT R37, R41.reuse, 0xffff0000, RZ, 0xc0, !PT ;  /* 0xffff000029258812 */ /* 0x040fe200078ec0ff */
[----:B------:R-:W-:Y:S02]  /*49e0*/  @!P0 IMAD.U32 R26, R41, 0x10000, RZ ;  /* 0x00010000291a8824 */ /* 0x000fe400078e00ff */
        /* <DEDUP_REMOVED lines=31> */
.L_x_632:
[----:B------:R-:W-:Y:S05]  /*4be0*/  BSYNC.RECONVERGENT B1 ;  /* 0x0000000000017941 */ /* 0x000fea0003800200 */
.L_x_631:
[----:B------:R-:W-:Y:S04]  /*4bf0*/  BSSY.RECONVERGENT B1, `(.L_x_637) ;  /* 0x00000a3000017945 */ /* 0x000fe80003800200 */
[----:B------:R-:W-:Y:S05]  /*4c00*/  @!P3 BRA `(.L_x_638) ;  /* 0x000000080084b947 */ /* 0x000fea0003800000 */
[----:B-1234-:R-:W1:Y:S01]  /*4c10*/  LDC R21, c[0x0][0x440] ;  /* 0x00011000ff157b82 */ /* 0x01ee620000000800 */
[C---:B------:R-:W-:Y:S01]  /*4c20*/  LEA R18, P4, R77.reuse, R6, 0x6 ;  /* 0x000000064d127211 */ /* 0x040fe200078830ff */
[----:B------:R-:W-:Y:S01]  /*4c30*/  BSSY.RECONVERGENT B0, `(.L_x_639) ;  /* 0x000003e000007945 */ /* 0x000fe20003800200 */
[C---:B------:R-:W-:Y:S05]  /*4c40*/  LEA R36, P0, R77.reuse, R38, 0x6 ;  /* 0x000000264d247211 */ /* 0x040fea00078030ff */
[----:B------:R-:W2:Y:S01]  /*4c50*/  LDC.64 R2, c[0x0][0x3b8] ;  /* 0x0000ee00ff027b82 */ /* 0x000ea20000000a00 */
[C---:B------:R-:W-:Y:S02]  /*4c60*/  LEA.HI.X.SX32 R19, R77.reuse, R7, 0x6, P4 ;  /* 0x000000074d137211 */ /* 0x040fe400020f36ff */
[----:B------:R-:W-:Y:S05]  /*4c70*/  LEA.HI.X.SX32 R37, R77, R39, 0x6, P0 ;  /* 0x000000274d257211 */ /* 0x000fea00000f36ff */
[----:B------:R-:W3:Y:S01]  /*4c80*/  LDC.64 R4, c[0x0][0x4a8] ;  /* 0x00012a00ff047b82 */ /* 0x000ee20000000a00 */
[----:B--2---:R-:W-:Y:S01]  /*4c90*/  IMAD.WIDE.U32 R40, R2, 0x60, R84 ;  /* 0x0000006002287825 */ /* 0x004fe200078e0054 */
[-C--:B-1----:R-:W-:Y:S02]  /*4ca0*/  ISETP.GE.AND P5, PT, R12, R21.reuse, PT ;  /* 0x000000150c00720c */ /* 0x082fe40003fa6270 */
[-C--:B------:R-:W-:Y:S01]  /*4cb0*/  ISETP.GE.AND P3, PT, R10, R21.reuse, PT ;  /* 0x000000150a00720c */ /* 0x080fe20003f66270 */
[----:B------:R-:W-:Y:S01]  /*4cc0*/  IMAD R3, R3, 0x60, RZ ;  /* 0x0000006003037824 */ /* 0x000fe200078e02ff */
[----:B------:R-:W-:Y:S01]  /*4cd0*/  ISETP.GE.AND P1, PT, R9, R21, PT ;  /* 0x000000150900720c */ /* 0x000fe20003f26270 */
[----:B---3--:R-:W-:Y:S02]  /*4ce0*/  IMAD R5, R5, 0x60, RZ ;  /* 0x0000006005057824 */ /* 0x008fe400078e02ff */
[----:B------:R-:W-:Y:S04]  /*4cf0*/  IMAD.WIDE.U32 R42, R4, 0x60, R14 ;  /* 0x00000060042a7825 */ /* 0x000fe800078e000e */
[----:B------:R-:W-:Y:S02]  /*4d00*/  IMAD.IADD R41, R41, 0x1, R3 ;  /* 0x0000000129297824 */ /* 0x000fe400078e0203 */
[----:B------:R-:W-:Y:S01]  /*4d10*/  IMAD.IADD R43, R43, 0x1, R5 ;  /* 0x000000012b2b7824 */ /* 0x000fe200078e0205 */
[----:B------:R-:W-:Y:S06]  /*4d20*/  @P5 BRA `(.L_x_640) ;  /* 0x0000000000b85947 */ /* 0x000fec0003800000 */
        /* <DEDUP_REMOVED lines=46> */
.L_x_640:
[----:B------:R-:W-:Y:S05]  /*5010*/  BSYNC.RECONVERGENT B0 ;  /* 0x0000000000007941 */ /* 0x000fea0003800200 */
.L_x_639:
        /* <DEDUP_REMOVED lines=48> */
.L_x_642:
[----:B------:R-:W-:Y:S05]  /*5320*/  BSYNC.RECONVERGENT B0 ;  /* 0x0000000000007941 */ /* 0x000fea0003800200 */
.L_x_641:
[----:B------:R-:W-:Y:S05]  /*5330*/  @P1 BRA `(.L_x_638) ;  /* 0x0000000000b81947 */ /* 0x000fea0003800000 */
[----:B------:R-:W-:Y:S01]  /*5340*/  ISETP.GE.AND P0, PT, R9, R11, PT ;  /* 0x0000000b0900720c */ /* 0x000fe20003f06270 */
[----:B-12---:R-:W2:Y:S11]  /*5350*/  LDG.E.128 R20, desc[UR6][R42.64+0x100] ;  /* 0x000100062a147981 */ /* 0x006eb6000c1e1d00 */
        /* <DEDUP_REMOVED lines=44> */
.L_x_638:
[----:B------:R-:W-:Y:S05]  /*5620*/  BSYNC.RECONVERGENT B1 ;  /* 0x0000000000017941 */ /* 0x000fea0003800200 */
.L_x_637:
[----:B------:R-:W5:Y:S08]  /*5630*/  LDC R3, c[0x0][0x450] ;  /* 0x00011400ff037b82 */ /* 0x000f700000000800 */
[----:B------:R-:W1:Y:S01]  /*5640*/  LDC R11, c[0x0][0x450] ;  /* 0x00011400ff0b7b82 */ /* 0x000e620000000800 */
[----:B-----5:R-:W-:Y:S05]  /*5650*/  IMAD.U32 R3, R3, -0x20, RZ ;  /* 0xffffffe003037824 */ /* 0x020fea00078e00ff */
[C---:B------:R-:W-:Y:S02]  /*5660*/  LEA R16, P1, R3.reuse, R16, 0x1 ;  /* 0x0000001003107211 */ /* 0x040fe400078208ff */
[C---:B------:R-:W-:Y:S02]  /*5670*/  LEA R50, P0, R3.reuse, R50, 0x1 ;  /* 0x0000003203327211 */ /* 0x040fe400078008ff */
[C---:B------:R-:W-:Y:S02]  /*5680*/  LEA.HI.X.SX32 R17, R3.reuse, R17, 0x1, P1 ;  /* 0x0000001103117211 */ /* 0x040fe400008f0eff */
[----:B------:R-:W-:Y:S01]  /*5690*/  LEA.HI.X.SX32 R51, R3, R51, 0x1, P0 ;  /* 0x0000003303337211 */ /* 0x000fe200000f0eff */
[----:B-1----:R-:W-:Y:S05]  /*56a0*/  BRA `(.L_x_617) ;  /* 0x0000004400587947 */ /* 0x002fea0003800000 */
.L_x_618:
[----:B-1-3--:R-:W-:Y:S01]  /*56b0*/  LEA.HI R18, R11, R11, RZ, 0x1 ;  /* 0x0000000b0b127211 */ /* 0x00afe200078f08ff */
[----:B------:R-:W-:Y:S01]  /*56c0*/  BSSY.RECONVERGENT B1, `(.L_x_643) ;  /* 0x0000111000017945 */ /* 0x000fe20003800200 */
[----:B------:R-:W-:Y:S02]  /*56d0*/  SHF.R.U32.HI R19, RZ, 0x1, R11 ;  /* 0x00000001ff137819 */ /* 0x000fe4000001160b */
[----:B------:R-:W-:Y:S05]  /*56e0*/  SHF.R.S32.HI R18, RZ, 0x1, R18 ;  /* 0x00000001ff127819 */ /* 0x000fea0000011412 */
[----:B------:R-:W-:Y:S05]  /*56f0*/  IMAD.MOV R18, RZ, RZ, -R18 ;  /* 0x000000ffff127224 */ /* 0x000fea00078e0a12 */
[----:B------:R-:W-:Y:S01]  /*5700*/  SHF.R.S32.HI R109, RZ, 0x1f, R18 ;  /* 0x0000001fff6d7819 */ /* 0x000fe20000011412 */
[----:B------:R-:W-:Y:S05]  /*5710*/  @!P0 BRA `(.L_x_644) ;  /* 0x00000010002c8947 */ /* 0x000fea0003800000 */
[----:B------:R-:W1:Y:S01]  /*5720*/  LDC R57, c[0x0][0x440] ;  /* 0x00011000ff397b82 */ /* 0x000e620000000800 */
[----:B------:R-:W-:Y:S01]  /*5730*/  BSSY.RECONVERGENT B0, `(.L_x_645) ;  /* 0x0000057000007945 */ /* 0x000fe20003800200 */
[----:B-1----:R-:W-:Y:S11]  /*5740*/  ISETP.GE.AND P0, PT, R12, R57, PT ;  /* 0x000000390c00720c */ /* 0x002ff60003f06270 */
[----:B------:R-:W-:Y:S02]  /*5750*/  @!UPT UIADD3 URZ, UPT, UPT, URZ, URZ, URZ ;  /* 0x000000fffffff290 */ /* 0x000fe4000fffe0ff */
[----:B------:R-:W-:Y:S05]  /*5760*/  @P0 BRA `(.L_x_646) ;  /* 0x00000004004c0947 */ /* 0x000fea0003800000 */
[C---:B------:R-:W-:Y:S01]  /*5770*/  ISETP.GE.AND P0, PT, R12.reuse, R11, PT ;  /* 0x0000000b0c00720c */ /* 0x040fe20003f06270 */
[----:B------:R-:W3:Y:S11]  /*5780*/  LDG.E.128 R52, desc[UR6][R14.64] ;  /* 0x000000060e347981 */ /* 0x000ef6000c1e1d00 */
[----:B------:R-:W-:Y:S01]  /*5790*/  @!UPT UIADD3 URZ, UPT, UPT, URZ, URZ, URZ ;  /* 0x000000fffffff290 */ /* 0x000fe2000fffe0ff */
[----:B------:R-:W-:Y:S04]  /*57a0*/  @!P0 ISETP.GE.U32.AND P1, PT, R12, R19, PT ;  /* 0x000000130c00820c */ /* 0x000fe80003f26070 */
[----:B------:R-:W-:Y:S02]  /*57b0*/  @!P0 SEL R117, R18, RZ, P1 ;  /* 0x000000ff12758207 */ /* 0x000fe40000800000 */
[----:B------:R-:W-:Y:S02]  /*57c0*/  @!P0 SEL R48, R109, RZ, P1 ;  /* 0x000000ff6d308207 */ /* 0x000fe40000800000 */
[----:B--2-4-:R-:W-:Y:S01]  /*57d0*/  @!P0 SEL R21, R19, R18, !P1 ;  /* 0x0000001213158207 */ /* 0x014fe20004800000 */
[C---:B------:R-:W-:Y:S01]  /*57e0*/  @!P0 IMAD.SHL.U32 R59, R117.reuse, 0x2, RZ ;  /* 0x00000002753b8824 */ /* 0x040fe200078e00ff */
[----:B------:R-:W-:Y:S03]  /*57f0*/  @!P0 SHF.L.U64.HI R48, R117, 0x1, R48 ;  /* 0x0000000175308819 */ /* 0x000fe60000010230 */
[----:B------:R-:W-:Y:S01]  /*5800*/  @!P0 IMAD.WIDE R24, R21, 0x2, R14 ;  /* 0x0000000215188825 */ /* 0x000fe200078e020e */
[C---:B------:R-:W-:Y:S05]  /*5810*/  @!P0 IADD3 R118, P1, PT, R59.reuse, R88, RZ ;  /* 0x000000583b768210 */ /* 0x040fea0007f3e0ff */
[C---:B------:R-:W-:Y:S01]  /*5820*/  @!P0 IMAD.X R119, R48.reuse, 0x1, R89, P1 ;  /* 0x0000000130778824 */ /* 0x040fe200008e0659 */
[----:B------:R-:W-:Y:S01]  /*5830*/  @!P0 IADD3 R36, P1, PT, R59, R90, RZ ;  /* 0x0000005a3b248210 */ /* 0x000fe20007f3e0ff */
[----:B------:R-:W2:Y:S03]  /*5840*/  @!P0 LDG.E.128 R24, desc[UR6][R24.64] ;  /* 0x0000000618188981 */ /* 0x000ea6000c1e1d00 */
[----:B------:R-:W-:Y:S02]  /*5850*/  @!P0 IADD3.X R37, PT, PT, R48, R91, RZ, P1, !PT ;  /* 0x0000005b30258210 */ /* 0x000fe40000ffe4ff */
[----:B------:R-:W-:Y:S03]  /*5860*/  ISETP.GE.U32.OR P1, PT, R12, R19, P0 ;  /* 0x000000130c00720c */ /* 0x000fe60000726470 */
[----:B------:R-:W4:Y:S08]  /*5870*/  @!P0 LDG.E.128 R116, desc[UR6][R118.64] ;  /* 0x0000000676748981 */ /* 0x000f30000c1e1d00 */
[----:B------:R1:W5:Y:S01]  /*5880*/  @!P0 LDG.E.128 R44, desc[UR6][R36.64] ;  /* 0x00000006242c8981 */ /* 0x000362000c1e1d00 */
[C---:B---3--:R-:W-:Y:S01]  /*5890*/  @!P0 LOP3.LUT R39, R52.reuse, 0xffff0000, RZ, 0xc0, !PT ;  /* 0xffff000034278812 */ /* 0x048fe200078ec0ff */
[----:B-1----:R-:W-:Y:S01]  /*58a0*/  @!P0 IMAD.U32 R37, R52, 0x10000, RZ ;  /* 0x0001000034258824 */ /* 0x002fe200078e00ff */
[----:B------:R-:W-:Y:S02]  /*58b0*/  @!P0 SHF.L.U32 R40, R53, 0x10, RZ ;  /* 0x0000001035288819 */ /* 0x000fe400000006ff */
[C---:B--2---:R-:W-:Y:S01]  /*58c0*/  @!P0 LOP3.LUT R30, R24.reuse, 0xffff0000, RZ, 0xc0, !PT ;  /* 0xffff0000181e8812 */ /* 0x044fe200078ec0ff */
[----:B------:R-:W-:Y:S01]  /*58d0*/  @!P0 IMAD.U32 R31, R24, 0x10000, RZ ;  /* 0x00010000181f8824 */ /* 0x000fe200078e00ff */
[C---:B------:R-:W-:Y:S02]  /*58e0*/  @!P0 SHF.L.U32 R28, R25.reuse, 0x10, RZ ;  /* 0x00000010191c8819 */ /* 0x040fe400000006ff */
[----:B------:R-:W-:Y:S01]  /*58f0*/  @!P0 LOP3.LUT R29, R25, 0xffff0000, RZ, 0xc0, !PT ;  /* 0xffff0000191d8812 */ /* 0x000fe200078ec0ff */
[C---:B------:R-:W-:Y:S01]  /*5900*/  @!P0 IMAD.U32 R25, R26.reuse, 0x10000, RZ ;  /* 0x000100001a198824 */ /* 0x040fe200078e00ff */
[----:B------:R-:W-:Y:S02]  /*5910*/  @!P0 LOP3.LUT R24, R26, 0xffff0000, RZ, 0xc0, !PT ;  /* 0xffff00001a188812 */ /* 0x000fe400078ec0ff */
[C---:B----4-:R-:W-:Y:S01]  /*5920*/  @!P0 LOP3.LUT R35, R116.reuse, 0xffff0000, RZ, 0xc0, !PT ;  /* 0xffff000074238812 */ /* 0x050fe200078ec0ff */
[----:B------:R-:W-:Y:S01]  /*5930*/  @!P0 IMAD.U32 R34, R116, 0x10000, RZ ;  /* 0x0001000074228824 */ /* 0x000fe200078e00ff */
[C---:B------:R-:W-:Y:S01]  /*5940*/  @!P0 SHF.L.U32 R33, R117.reuse, 0x10, RZ ;  /* 0x0000001075218819 */ /* 0x040fe200000006ff */
[----:B------:R-:W-:Y:S01]  /*5950*/  @!P0 IMAD.U32 R26, R118, 0x10000, RZ ;  /* 0x00010000761a8824 */ /* 0x000fe200078e00ff */
[----:B------:R-:W-:Y:S01]  /*5960*/  @!P0 LOP3.LUT R32, R117, 0xffff0000, RZ, 0xc0, !PT ;  /* 0xffff000075208812 */ /* 0x000fe200078ec0ff */
[----:B------:R-:W-:Y:S01]  /*5970*/  @!P1 FADD.FTZ R34, -R34, -RZ ;  /* 0x800000ff22229221 */ /* 0x000fe20000010100 */
[----:B------:R-:W-:Y:S01]  /*5980*/  @!P0 SHF.L.U32 R23, R27, 0x10, RZ ;  /* 0x000000101b178819 */ /* 0x000fe200000006ff */
[----:B------:R-:W-:Y:S01]  /*5990*/  @!P1 FADD.FTZ R35, -R35, -RZ ;  /* 0x800000ff23239221 */ /* 0x000fe20000010100 */
[----:B------:R-:W-:Y:S01]  /*59a0*/  @!P0 LOP3.LUT R21, R27, 0xffff0000, RZ, 0xc0, !PT ;  /* 0xffff00001b158812 */ /* 0x000fe200078ec0ff */
[----:B-----5:R-:W-:Y:S01]  /*59b0*/  @!P0 IMAD.U32 R36, R44, 0x10000, RZ ;  /* 0x000100002c248824 */ /* 0x020fe200078e00ff */
[----:B------:R-:W-:Y:S01]  /*59c0*/  @!P0 LOP3.LUT R27, R118, 0xffff0000, RZ, 0xc0, !PT ;  /* 0xffff0000761b8812 */ /* 0x000fe200078ec0ff */
[----:B------:R-:W-:Y:S01]  /*59d0*/  @!P0 FMUL.FTZ R0, R31, R34 ;  /* 0x000000221f008220 */ /* 0x000fe20000410000 */
[----:B------:R-:W-:Y:S01]  /*59e0*/  @!P0 SHF.L.U32 R22, R119, 0x10, RZ ;  /* 0x0000001077168819 */ /* 0x000fe200000006ff */
[----:B------:R-:W-:Y:S01]  /*59f0*/  @!P1 FADD.FTZ R33, -R33, -RZ ;  /* 0x800000ff21219221 */ /* 0x000fe20000010100 */
[----:B------:R-:W-:Y:S01]  /*5a00*/  @!P0 LOP3.LUT R20, R119, 0xffff0000, RZ, 0xc0, !PT ;  /* 0xffff000077148812 */ /* 0x000fe200078ec0ff */
[----:B------:R-:W-:Y:S01]  /*5a10*/  @!P0 FFMA.FTZ R0, R37, R36, R0 ;  /* 0x0000002425008223 */ /* 0x000fe20000010000 */
[----:B------:R-:W-:Y:S01]  /*5a20*/  @!P0 LOP3.LUT R38, R44, 0xffff0000, RZ, 0xc0, !PT ;  /* 0xffff00002c268812 */ /* 0x000fe200078ec0ff */
[----:B------:R-:W-:Y:S01]  /*5a30*/  @!P0 FMUL.FTZ R2, R30, R35 ;  /* 0x000000231e028220 */ /* 0x000fe20000410000 */
[C---:B------:R-:W-:Y:S01]  /*5a40*/  @!P0 SHF.L.U32 R41, R45.reuse, 0x10, RZ ;  /* 0x000000102d298819 */ /* 0x040fe200000006ff */
[----:B------:R-:W-:Y:S01]  /*5a50*/  @!P1 FADD.FTZ R32, -R32, -RZ ;  /* 0x800000ff20209221 */ /* 0x000fe20000010100 */
[----:B------:R-:W-:Y:S01]  /*5a60*/  @!P0 LOP3.LUT R42, R45, 0xffff0000, RZ, 0xc0, !PT ;  /* 0xffff00002d2a8812 */ /* 0x000fe200078ec0ff */
[----:B------:R-:W-:Y:S01]  /*5a70*/  @!P1 FADD.FTZ R26, -R26, -RZ ;  /* 0x800000ff1a1a9221 */ /* 0x000fe20000010100 */
[----:B------:R-:W-:Y:S01]  /*5a80*/  @!P0 LOP3.LUT R37, R53, 0xffff0000, RZ, 0xc0, !PT ;  /* 0xffff000035258812 */ /* 0x000fe200078ec0ff */
[----:B------:R-:W-:Y:S01]  /*5a90*/  @!P0 FMUL.FTZ R3, R28, R33 ;  /* 0x000000211c038220 */ /* 0x000fe20000410000 */
[----:B------:R-:W-:Y:S01]  /*5aa0*/  @!P0 LOP3.LUT R44, R46, 0xffff0000, RZ, 0xc0, !PT ;  /* 0xffff00002e2c8812 */ /* 0x000fe200078ec0ff */
[----:B------:R-:W-:Y:S01]  /*5ab0*/  @!P1 FADD.FTZ R27, -R27, -RZ ;  /* 0x800000ff1b1b9221 */ /* 0x000fe20000010100 */
[----:B------:R-:W-:Y:S01]  /*5ac0*/  @!P0 SHF.L.U32 R45, R47, 0x10, RZ ;  /* 0x000000102f2d8819 */ /* 0x000fe200000006ff */
[----:B------:R-:W-:Y:S01]  /*5ad0*/  @!P1 FADD.FTZ R22, -R22, -RZ ;  /* 0x800000ff16169221 */ /* 0x000fe20000010100 */
[----:B------:R-:W-:Y:S01]  /*5ae0*/  @!P0 FFMA.FTZ R2, R39, R38, R2 ;  /* 0x0000002627028223 */ /* 0x000fe20000010002 */
[----:B------:R-:W-:Y:S01]  /*5af0*/  @!P0 LOP3.LUT R39, R54, 0xffff0000, RZ, 0xc0, !PT ;  /* 0xffff000036278812 */ /* 0x000fe200078ec0ff */
[----:B------:R-:W-:Y:S01]  /*5b00*/  @!P0 FMUL.FTZ R4, R29, R32 ;  /* 0x000000201d048220 */ /* 0x000fe20000410000 */
[----:B------:R-:W-:Y:S01]  /*5b10*/  @!P0 SHF.L.U32 R38, R55, 0x10, RZ ;  /* 0x0000001037268819 */ /* 0x000fe200000006ff */
[----:B------:R-:W-:Y:S01]  /*5b20*/  @!P1 FADD.FTZ R20, -R20, -RZ ;  /* 0x800000ff14149221 */ /* 0x000fe20000010100 */
[----:B------:R-:W-:Y:S01]  /*5b30*/  @!P0 F2FP.BF16.F32.PACK_AB R48, R2, R0 ;  /* 0x000000000230823e */ /* 0x000fe200000010ff */
[----:B------:R-:W-:Y:S02]  /*5b40*/  @!P0 IMAD.U32 R36, R54, 0x10000, RZ ;  /* 0x0001000036248824 */ /* 0x000fe400078e00ff */
[----:B------:R-:W-:Y:S01]  /*5b50*/  @!P0 FMUL.FTZ R5, R25, R26 ;  /* 0x0000001a19058220 */ /* 0x000fe20000410000 */
[----:B------:R-:W-:Y:S01]  /*5b60*/  @!P0 IMAD.U32 R43, R46, 0x10000, RZ ;  /* 0x000100002e2b8824 */ /* 0x000fe200078e00ff */
[----:B------:R-:W-:Y:S01]  /*5b70*/  @!P0 LOP3.LUT R46, R47, 0xffff0000, RZ, 0xc0, !PT ;  /* 0xffff00002f2e8812 */ /* 0x000fe200078ec0ff */
[----:B------:R-:W-:Y:S01]  /*5b80*/  @!P0 FFMA.FTZ R3, R40, R41, R3 ;  /* 0x0000002928038223 */ /* 0x000fe20000010003 */
[----:B------:R-:W-:Y:S01]  /*5b90*/  @!P0 LOP3.LUT R41, R55, 0xffff0000, RZ, 0xc0, !PT ;  /* 0xffff000037298812 */ /* 0x000fe200078ec0ff */
[----:B------:R-:W-:Y:S01]  /*5ba0*/  @!P0 FMUL.FTZ R6, R24, R27 ;  /* 0x0000001b18068220 */ /* 0x000fe20000410000 */
[----:B------:R-:W-:Y:S01]  /*5bb0*/  @!P0 FMUL.FTZ R7, R23, R22 ;  /* 0x0000001617078220 */ /* 0x000fe20000410000 */
[----:B------:R-:W-:Y:S01]  /*5bc0*/  @!P0 FFMA.FTZ R4, R37, R42, R4 ;  /* 0x0000002a25048223 */ /* 0x000fe20000010004 */
[----:B------:R-:W-:Y:S01]  /*5bd0*/  @!P0 FMUL.FTZ R8, R21, R20 ;  /* 0x0000001415088220 */ /* 0x000fe20000410000 */
[----:B------:R-:W-:Y:S01]  /*5be0*/  @!P0 FFMA.FTZ R5, R36, R43, R5 ;  /* 0x0000002b24058223 */ /* 0x000fe20000010005 */
[----:B------:R-:W-:Y:S01]  /*5bf0*/  @!P0 FFMA.FTZ R6, R39, R44, R6 ;  /* 0x0000002c27068223 */ /* 0x000fe20000010006 */
[----:B------:R-:W-:Y:S01]  /*5c00*/  @!P0 FFMA.FTZ R7, R38, R45, R7 ;  /* 0x0000002d26078223 */ /* 0x000fe20000010007 */
[----:B------:R-:W-:Y:S01]  /*5c10*/  @!P0 F2FP.BF16.F32.PACK_AB R59, R4, R3 ;  /* 0x00000003043b823e */ /* 0x000fe200000010ff */
[----:B------:R-:W-:Y:S01]  /*5c20*/  @!P0 FFMA.FTZ R8, R41, R46, R8 ;  /* 0x0000002e29088223 */ /* 0x000fe20000010008 */
[----:B------:R-:W-:Y:S01]  /*5c30*/  @!P0 IMAD.MOV.U32 R52, RZ, RZ, R48 ;  /* 0x000000ffff348224 */ /* 0x000fe200078e0030 */
[----:B------:R-:W-:Y:S02]  /*5c40*/  @!P0 F2FP.BF16.F32.PACK_AB R56, R6, R5 ;  /* 0x000000050638823e */ /* 0x000fe400000010ff */
[----:B------:R-:W-:Y:S02]  /*5c50*/  @!P0 MOV R53, R59 ;  /* 0x0000003b00358202 */ /* 0x000fe40000000f00 */
[----:B------:R-:W-:Y:S01]  /*5c60*/  @!P0 F2FP.BF16.F32.PACK_AB R117, R8, R7 ;  /* 0x000000070875823e */ /* 0x000fe200000010ff */
[----:B------:R-:W-:Y:S03]  /*5c70*/  @!P0 IMAD.MOV.U32 R54, RZ, RZ, R56 ;  /* 0x000000ffff368224 */ /* 0x000fe600078e0038 */
[----:B------:R-:W-:Y:S05]  /*5c80*/  @!P0 MOV R55, R117 ;  /* 0x0000007500378202 */ /* 0x000fea0000000f00 */
[----:B------:R1:W-:Y:S02]  /*5c90*/  STG.E.128 desc[UR6][R84.64], R52 ;  /* 0x0000003454007986 */ /* 0x0003e4000c101d06 */
.L_x_646:
[----:B------:R-:W-:Y:S05]  /*5ca0*/  BSYNC.RECONVERGENT B0 ;  /* 0x0000000000007941 */ /* 0x000fea0003800200 */
.L_x_645:
[----:B------:R-:W-:Y:S01]  /*5cb0*/  ISETP.GE.AND P0, PT, R10, R57, PT ;  /* 0x000000390a00720c */ /* 0x000fe20003f06270 */
[----:B------:R-:W-:Y:S11]  /*5cc0*/  BSSY.RECONVERGENT B0, `(.L_x_647) ;  /* 0x0000058000007945 */ /* 0x000ff60003800200 */
[----:B------:R-:W-:Y:S01]  /*5cd0*/  @!UPT UIADD3 URZ, UPT, UPT, URZ, URZ, URZ ;  /* 0x000000fffffff290 */ /* 0x000fe2000fffe0ff */
[----:B------:R-:W-:Y:S05]  /*5ce0*/  @P0 BRA `(.L_x_648) ;  /* 0x0000000400540947 */ /* 0x000fea0003800000 */
[C---:B------:R-:W-:Y:S01]  /*5cf0*/  ISETP.GE.AND P0, PT, R10.reuse, R11, PT ;  /* 0x0000000b0a00720c */ /* 0x040fe20003f06270 */
[----:B-1----:R-:W3:Y:S11]  /*5d00*/  LDG.E.128 R52, desc[UR6][R14.64+0x80] ;  /* 0x000080060e347981 */ /* 0x002ef6000c1e1d00 */
[----:B------:R-:W-:Y:S01]  /*5d10*/  @!UPT UIADD3 URZ, UPT, UPT, URZ, URZ, URZ ;  /* 0x000000fffffff290 */ /* 0x000fe2000fffe0ff */
[----:B------:R-:W-:Y:S02]  /*5d20*/  @!P0 ISETP.GE.U32.AND P1, PT, R10, R19, PT ;  /* 0x000000130a00820c */ /* 0x000fe40003f26070 */
[----:B------:R-:W-:Y:S02]  /*5d30*/  @!P0 IADD3 R117, P6, PT, R18, 0x40, RZ ;  /* 0x0000004012758810 */ /* 0x000fe40007fde0ff */
[----:B--2-4-:R-:W-:Y:S02]  /*5d40*/  @!P0 SEL R21, R19, R18, !P1 ;  /* 0x0000001213158207 */ /* 0x014fe40004800000 */
[----:B------:R-:W-:Y:S01]  /*5d50*/  @!P0 SEL R117, R117, 0x40, P1 ;  /* 0x0000004075758807 */ /* 0x000fe20000800000 */
[----:B------:R-:W-:Y:S02]  /*5d60*/  @!P0 IMAD.X R48, RZ, RZ, R109, P6 ;  /* 0x000000ffff308224 */ /* 0x000fe400030e066d */
[----:B------:R-:W-:Y:S03]  /*5d70*/  @!P0 IMAD.WIDE R24, R21, 0x2, R14 ;  /* 0x0000000215188825 */ /* 0x000fe600078e020e */
[----:B------:R-:W-:Y:S01]  /*5d80*/  @!P0 SEL R48, R48, RZ, P1 ;  /* 0x000000ff30308207 */ /* 0x000fe20000800000 */
[C---:B------:R-:W-:Y:S02]  /*5d90*/  @!P0 IMAD.SHL.U32 R59, R117.reuse, 0x2, RZ ;  /* 0x00000002753b8824 */ /* 0x040fe400078e00ff */
[----:B------:R-:W2:Y:S01]  /*5da0*/  @!P0 LDG.E.128 R24, desc[UR6][R24.64+0x80] ;  /* 0x0000800618188981 */ /* 0x000ea2000c1e1d00 */
[----:B------:R-:W-:Y:S02]  /*5db0*/  @!P0 SHF.L.U64.HI R48, R117, 0x1, R48 ;  /* 0x0000000175308819 */ /* 0x000fe40000010230 */
[C---:B------:R-:W-:Y:S04]  /*5dc0*/  @!P0 IADD3 R118, P1, PT, R59.reuse, R88, RZ ;  /* 0x000000583b768210 */ /* 0x040fe80007f3e0ff */
[C---:B------:R-:W-:Y:S02]  /*5dd0*/  @!P0 IADD3.X R119, PT, PT, R48.reuse, R89, RZ, P1, !PT ;  /* 0x0000005930778210 */ /* 0x040fe40000ffe4ff */
[----:B------:R-:W-:Y:S04]  /*5de0*/  @!P0 IADD3 R36, P1, PT, R59, R90, RZ ;  /* 0x0000005a3b248210 */ /* 0x000fe80007f3e0ff */
[----:B------:R-:W4:Y:S01]  /*5df0*/  @!P0 LDG.E.128 R116, desc[UR6][R118.64] ;  /* 0x0000000676748981 */ /* 0x000f22000c1e1d00 */
[----:B------:R-:W-:Y:S01]  /*5e00*/  @!P0 IMAD.X R37, R48, 0x1, R91, P1 ;  /* 0x0000000130258824 */ /* 0x000fe200008e065b */
[----:B------:R-:W-:Y:S06]  /*5e10*/  ISETP.GE.U32.OR P1, PT, R10, R19, P0 ;  /* 0x000000130a00720c */ /* 0x000fec0000726470 */
        /* <DEDUP_REMOVED lines=10> */
[C---:B------:R-:W-:Y:S02]  /*5ec0*/  @!P0 SHF.L.U32 R23, R27.reuse, 0x10, RZ ;  /* 0x000000101b178819 */ /* 0x040fe400000006ff */
[----:B------:R-:W-:Y:S02]  /*5ed0*/  @!P0 LOP3.LUT R21, R27, 0xffff0000, RZ, 0xc0, !PT ;  /* 0xffff00001b158812 */ /* 0x000fe400078ec0ff */
[C---:B----4-:R-:W-:Y:S01]  /*5ee0*/  @!P0 LOP3.LUT R35, R116.reuse, 0xffff0000, RZ, 0xc0, !PT ;  /* 0xffff000074238812 */ /* 0x050fe200078ec0ff */
[----:B------:R-:W-:Y:S01]  /*5ef0*/  @!P0 IMAD.U32 R34, R116, 0x10000, RZ ;  /* 0x0001000074228824 */ /* 0x000fe200078e00ff */
[C---:B------:R-:W-:Y:S01]  /*5f00*/  @!P0 SHF.L.U32 R33, R117.reuse, 0x10, RZ ;  /* 0x0000001075218819 */ /* 0x040fe200000006ff */
[----:B------:R-:W-:Y:S01]  /*5f10*/  @!P0 IMAD.U32 R26, R118, 0x10000, RZ ;  /* 0x00010000761a8824 */ /* 0x000fe200078e00ff */
[----:B------:R-:W-:Y:S01]  /*5f20*/  @!P0 LOP3.LUT R32, R117, 0xffff0000, RZ, 0xc0, !PT ;  /* 0xffff000075208812 */ /* 0x000fe200078ec0ff */
[----:B------:R-:W-:Y:S01]  /*5f30*/  @!P1 FADD.FTZ R34, -R34, -RZ ;  /* 0x800000ff22229221 */ /* 0x000fe20000010100 */
[----:B------:R-:W-:Y:S01]  /*5f40*/  @!P0 LOP3.LUT R27, R118, 0xffff0000, RZ, 0xc0, !PT ;  /* 0xffff0000761b8812 */ /* 0x000fe200078ec0ff */
[----:B------:R-:W-:Y:S01]  /*5f50*/  @!P1 FADD.FTZ R35, -R35, -RZ ;  /* 0x800000ff23239221 */ /* 0x000fe20000010100 */
[C---:B------:R-:W-:Y:S01]  /*5f60*/  @!P0 SHF.L.U32 R22, R119.reuse, 0x10, RZ ;  /* 0x0000001077168819 */ /* 0x040fe200000006ff */
[C---:B-----5:R-:W-:Y:S01]  /*5f70*/  @!P0 IMAD.U32 R36, R44.reuse, 0x10000, RZ ;  /* 0x000100002c248824 */ /* 0x060fe200078e00ff */
[----:B------:R-:W-:Y:S01]  /*5f80*/  @!P0 LOP3.LUT R20, R119, 0xffff0000, RZ, 0xc0, !PT ;  /* 0xffff000077148812 */ /* 0x000fe200078ec0ff */
[----:B------:R-:W-:Y:S01]  /*5f90*/  @!P0 FMUL.FTZ R0, R31, R34 ;  /* 0x000000221f008220 */ /* 0x000fe20000410000 */
[----:B------:R-:W-:Y:S01]  /*5fa0*/  @!P0 LOP3.LUT R38, R44, 0xffff0000, RZ, 0xc0, !PT ;  /* 0xffff00002c268812 */ /* 0x000fe200078ec0ff */
[----:B------:R-:W-:Y:S01]  /*5fb0*/  @!P1 FADD.FTZ R33, -R33, -RZ ;  /* 0x800000ff21219221 */ /* 0x000fe20000010100 */
[C---:B------:R-:W-:Y:S01]  /*5fc0*/  @!P0 SHF.L.U32 R41, R45.reuse, 0x10, RZ ;  /* 0x000000102d298819 */ /* 0x040fe200000006ff */
[----:B------:R-:W-:Y:S01]  /*5fd0*/  @!P0 FMUL.FTZ R2, R30, R35 ;  /* 0x000000231e028220 */ /* 0x000fe20000410000 */
[----:B------:R-:W-:Y:S01]  /*5fe0*/  @!P0 LOP3.LUT R42, R45, 0xffff0000, RZ, 0xc0, !PT ;  /* 0xffff00002d2a8812 */ /* 0x000fe200078ec0ff */
[----:B------:R-:W-:Y:S01]  /*5ff0*/  @!P1 FADD.FTZ R32, -R32, -RZ ;  /* 0x800000ff20209221 */ /* 0x000fe20000010100 */
[----:B------:R-:W-:Y:S01]  /*6000*/  @!P0 LOP3.LUT R44, R46, 0xffff0000, RZ, 0xc0, !PT ;  /* 0xffff00002e2c8812 */ /* 0x000fe200078ec0ff */
[----:B------:R-:W-:Y:S01]  /*6010*/  @!P1 FADD.FTZ R26, -R26, -RZ ;  /* 0x800000ff1a1a9221 */ /* 0x000fe20000010100 */
[----:B------:R-:W-:Y:S01]  /*6020*/  @!P0 SHF.L.U32 R45, R47, 0x10, RZ ;  /* 0x000000102f2d8819 */ /* 0x000fe200000006ff */
[----:B------:R-:W-:Y:S01]  /*6030*/  @!P0 FFMA.FTZ R0, R37, R36, R0 ;  /* 0x0000002425008223 */ /* 0x000fe20000010000 */
[----:B------:R-:W-:Y:S01]  /*6040*/  @!P0 LOP3.LUT R37, R53, 0xffff0000, RZ, 0xc0, !PT ;  /* 0xffff000035258812 */ /* 0x000fe200078ec0ff */
[----:B------:R-:W-:Y:S01]  /*6050*/  @!P0 FMUL.FTZ R3, R28, R33 ;  /* 0x000000211c038220 */ /* 0x000fe20000410000 */
[----:B------:R-:W-:Y:S01]  /*6060*/  @!P1 FADD.FTZ R27, -R27, -RZ ;  /* 0x800000ff1b1b9221 */ /* 0x000fe20000010100 */
        /* <DEDUP_REMOVED lines=29> */
.L_x_648:
[----:B------:R-:W-:Y:S05]  /*6240*/  BSYNC.RECONVERGENT B0 ;  /* 0x0000000000007941 */ /* 0x000fea0003800200 */
.L_x_647:
[----:B------:R-:W-:Y:S11]  /*6250*/  ISETP.GE.AND P0, PT, R9, R57, PT ;  /* 0x000000390900720c */ /* 0x000ff60003f06270 */
[----:B------:R-:W-:Y:S02]  /*6260*/  @!UPT UIADD3 URZ, UPT, UPT, URZ, URZ, URZ ;  /* 0x000000fffffff290 */ /* 0x000fe4000fffe0ff */
[----:B------:R-:W-:Y:S05]  /*6270*/  @P0 BRA `(.L_x_644) ;  /* 0x0000000400540947 */ /* 0x000fea0003800000 */
[C---:B------:R-:W-:Y:S01]  /*6280*/  ISETP.GE.AND P0, PT, R9.reuse, R11, PT ;  /* 0x0000000b0900720c */ /* 0x040fe20003f06270 */
[----:B-1-3--:R-:W3:Y:S11]  /*6290*/  LDG.E.128 R52, desc[UR6][R14.64+0x100] ;  /* 0x000100060e347981 */ /* 0x00aef6000c1e1d00 */
        /* <DEDUP_REMOVED lines=83> */
.L_x_644:
[----:B------:R-:W-:Y:S05]  /*67d0*/  BSYNC.RECONVERGENT B1 ;  /* 0x0000000000017941 */ /* 0x000fea0003800200 */
.L_x_643:
[----:B------:R-:W-:Y:S04]  /*67e0*/  BSSY.RECONVERGENT B1, `(.L_x_649) ;  /* 0x0000113000017945 */ /* 0x000fe80003800200 */
[----:B------:R-:W-:Y:S05]  /*67f0*/  @!P5 BRA `(.L_x_650) ;  /* 0x000000100044d947 */ /* 0x000fea0003800000 */
[----:B------:R-:W-:Y:S01]  /*6800*/  LEA R32, P1, R101, R14, 0x1 ;  /* 0x0000000e65207211 */ /* 0x000fe200078208ff */
[----:B------:R-:W5:Y:S01]  /*6810*/  LDC R119, c[0x0][0x440] ;  /* 0x00011000ff777b82 */ /* 0x000f620000000800 */
[----:B------:R-:W-:Y:S01]  /*6820*/  LEA R116, P0, R61, R84, 0x1 ;  /* 0x000000543d747211 */ /* 0x000fe200078008ff */
[----:B------:R-:W-:Y:S01]  /*6830*/  BSSY.RECONVERGENT B0, `(.L_x_651) ;  /* 0x000005b000007945 */ /* 0x000fe20003800200 */
[----:B------:R-:W-:Y:S02]  /*6840*/  LEA.HI.X R33, R101, R15, R99, 0x1, P1 ;  /* 0x0000000f65217211 */ /* 0x000fe400008f0c63 */
[----:B------:R-:W-:Y:S02]  /*6850*/  LEA.HI.X R117, R61, R85, R60, 0x1, P0 ;  /* 0x000000553d757211 */ /* 0x000fe400000f0c3c */
[----:B-----5:R-:W-:Y:S11]  /*6860*/  ISETP.GE.AND P5, PT, R12, R119, PT ;  /* 0x000000770c00720c */ /* 0x020ff60003fa6270 */
[----:B------:R-:W-:Y:S02]  /*6870*/  @!UPT UIADD3 URZ, UPT, UPT, URZ, URZ, URZ ;  /* 0x000000fffffff290 */ /* 0x000fe4000fffe0ff */
[----:B------:R-:W-:Y:S05]  /*6880*/  @P5 BRA `(.L_x_652) ;  /* 0x0000000400545947 */ /* 0x000fea0003800000 */
[C---:B------:R-:W-:Y:S01]  /*6890*/  ISETP.GE.AND P0, PT, R12.reuse, R11, PT ;  /* 0x0000000b0c00720c */ /* 0x040fe20003f06270 */
[----:B-1-3--:R-:W3:Y:S11]  /*68a0*/  LDG.E.128 R52, desc[UR6][R32.64] ;  /* 0x0000000620347981 */ /* 0x00aef6000c1e1d00 */
[----:B------:R-:W-:Y:S01]  /*68b0*/  @!UPT UIADD3 URZ, UPT, UPT, URZ, URZ, URZ ;  /* 0x000000fffffff290 */ /* 0x000fe2000fffe0ff */
[----:B------:R-:W-:Y:S04]  /*68c0*/  @!P0 ISETP.GE.U32.AND P1, PT, R12, R19, PT ;  /* 0x000000130c00820c */ /* 0x000fe80003f26070 */
[----:B------:R-:W-:Y:S02]  /*68d0*/  @!P0 SEL R118, R18, RZ, P1 ;  /* 0x000000ff12768207 */ /* 0x000fe40000800000 */
[----:B--2-4-:R-:W-:Y:S02]  /*68e0*/  @!P0 SEL R21, R19, R18, !P1 ;  /* 0x0000001213158207 */ /* 0x014fe40004800000 */
[----:B------:R-:W-:Y:S02]  /*68f0*/  @!P0 SEL R121, R109, RZ, P1 ;  /* 0x000000ff6d798207 */ /* 0x000fe40000800000 */
[----:B------:R-:W-:Y:S01]  /*6900*/  @!P0 IADD3 R118, P1, PT, R107, R118, RZ ;  /* 0x000000766b768210 */ /* 0x000fe20007f3e0ff */
[----:B------:R-:W-:Y:S04]  /*6910*/  @!P0 IMAD.WIDE R24, R21, 0x2, R32 ;  /* 0x0000000215188825 */ /* 0x000fe800078e0220 */
[----:B------:R-:W-:Y:S02]  /*6920*/  @!P0 IMAD.X R121, R98, 0x1, R121, P1 ;  /* 0x0000000162798824 */ /* 0x000fe400008e0679 */
[C---:B------:R-:W-:Y:S01]  /*6930*/  @!P0 IMAD.SHL.U32 R125, R118.reuse, 0x2, RZ ;  /* 0x00000002767d8824 */ /* 0x040fe200078e00ff */
[----:B------:R-:W2:Y:S02]  /*6940*/  @!P0 LDG.E.128 R24, desc[UR6][R24.64] ;  /* 0x0000000618188981 */ /* 0x000ea4000c1e1d00 */
        /* <DEDUP_REMOVED lines=43> */
[----:B------:R-:W-:Y:S01]  /*6c00*/  @!P0 LOP3.LUT R48, R59, 0xffff0000, RZ, 0xc0, !PT ;  /* 0xffff00003b308812 */ /* 0x000fe200078ec0ff */
        /* <DEDUP_REMOVED lines=10> */
[----:B------:R-:W-:Y:S02]  /*6cb0*/  @!P0 IMAD.U32 R45, R58, 0x10000, RZ ;  /* 0x000100003a2d8824 */ /* 0x000fe400078e00ff */
        /* <DEDUP_REMOVED lines=18> */
.L_x_652:
[----:B------:R-:W-:Y:S05]  /*6de0*/  BSYNC.RECONVERGENT B0 ;  /* 0x0000000000007941 */ /* 0x000fea0003800200 */
.L_x_651:
[----:B------:R-:W-:Y:S01]  /*6df0*/  ISETP.GE.AND P0, PT, R10, R119, PT ;  /* 0x000000770a00720c */ /* 0x000fe20003f06270 */
[----:B------:R-:W-:Y:S11]  /*6e00*/  BSSY.RECONVERGENT B0, `(.L_x_653) ;  /* 0x0000058000007945 */ /* 0x000ff60003800200 */
[----:B------:R-:W-:Y:S01]  /*6e10*/  @!UPT UIADD3 URZ, UPT, UPT, URZ, URZ, URZ ;  /* 0x000000fffffff290 */ /* 0x000fe2000fffe0ff */
        /* <DEDUP_REMOVED lines=86> */
.L_x_654:
[----:B------:R-:W-:Y:S05]  /*7380*/  BSYNC.RECONVERGENT B0 ;  /* 0x0000000000007941 */ /* 0x000fea0003800200 */
.L_x_653:
[----:B------:R-:W-:Y:S11]  /*7390*/  ISETP.GE.AND P0, PT, R9, R119, PT ;  /* 0x000000770900720c */ /* 0x000ff60003f06270 */
[----:B------:R-:W-:Y:S02]  /*73a0*/  @!UPT UIADD3 URZ, UPT, UPT, URZ, URZ, URZ ;  /* 0x000000fffffff290 */ /* 0x000fe4000fffe0ff */
[----:B------:R-:W-:Y:S05]  /*73b0*/  @P0 BRA `(.L_x_650) ;  /* 0x0000000400540947 */ /* 0x000fea0003800000 */
[C---:B------:R-:W-:Y:S01]  /*73c0*/  ISETP.GE.AND P0, PT, R9.reuse, R11, PT ;  /* 0x0000000b0900720c */ /* 0x040fe20003f06270 */
[----:B-1-3--:R-:W3:Y:S11]  /*73d0*/  LDG.E.128 R52, desc[UR6][R32.64+0x100] ;  /* 0x0001000620347981 */ /* 0x00aef6000c1e1d00 */
[----:B------:R-:W-:Y:S01]  /*73e0*/  @!UPT UIADD3 URZ, UPT, UPT, URZ, URZ, URZ ;  /* 0x000000fffffff290 */ /* 0x000fe2000fffe0ff */
[----:B------:R-:W-:Y:S04]  /*73f0*/  @!P0 ISETP.GE.U32.AND P1, PT, R9, R19, PT ;  /* 0x000000130900820c */ /* 0x000fe80003f26070 */
[----:B------:R-:W-:Y:S02]  /*7400*/  @!P0 SEL R48, R18, RZ, P1 ;  /* 0x000000ff12308207 */ /* 0x000fe40000800000 */
[----:B------:R-:W-:Y:S02]  /*7410*/  @!P0 SEL R59, R109, RZ, P1 ;  /* 0x000000ff6d3b8207 */ /* 0x000fe40000800000 */
[----:B------:R-:W-:Y:S02]  /*7420*/  @!P0 IADD3 R57, P5, PT, R107, R48, RZ ;  /* 0x000000306b398210 */ /* 0x000fe40007fbe0ff */
[----:B--2-4-:R-:W-:Y:S03]  /*7430*/  @!P0 SEL R21, R19, R18, !P1 ;  /* 0x0000001213158207 */ /* 0x014fe60004800000 */
[----:B------:R-:W-:Y:S02]  /*7440*/  @!P0 IMAD.X R48, R98, 0x1, R59, P5 ;  /* 0x0000000162308824 */ /* 0x000fe400028e063b */
[----:B------:R-:W-:Y:S02]  /*7450*/  @!P0 IMAD.SHL.U32 R119, R57, 0x2, RZ ;  /* 0x0000000239778824 */ /* 0x000fe400078e00ff */
[----:B------:R-:W-:Y:S01]  /*7460*/  @!P0 IMAD.WIDE R24, R21, 0x2, R32 ;  /* 0x0000000215188825 */ /* 0x000fe200078e0220 */
[----:B------:R-:W-:Y:S02]  /*7470*/  @!P0 SHF.L.U64.HI R48, R57, 0x1, R48 ;  /* 0x0000000139308819 */ /* 0x000fe40000010230 */
[C---:B------:R-:W-:Y:S02]  /*7480*/  @!P0 IADD3 R120, P5, PT, R119.reuse, R88, RZ ;  /* 0x0000005877788210 */ /* 0x040fe40007fbe0ff */
[----:B------:R-:W-:Y:S01]  /*7490*/  @!P0 IADD3 R38, P1, PT, R119, R90, RZ ;  /* 0x0000005a77268210 */ /* 0x000fe20007f3e0ff */
[----:B------:R-:W2:Y:S01]  /*74a0*/  @!P0 LDG.E.128 R24, desc[UR6][R24.64+0x100] ;  /* 0x0001000618188981 */ /* 0x000ea2000c1e1d00 */
[C---:B------:R-:W-:Y:S03]  /*74b0*/  @!P0 IADD3.X R121, PT, PT, R48.reuse, R89, RZ, P5, !PT ;  /* 0x0000005930798210 */ /* 0x040fe60002ffe4ff */
[----:B------:R-:W-:Y:S01]  /*74c0*/  @!P0 IMAD.X R39, R48, 0x1, R91, P1 ;  /* 0x0000000130278824 */ /* 0x000fe200008e065b */
[----:B------:R-:W-:Y:S03]  /*74d0*/  ISETP.GE.U32.OR P1, PT, R9, R19, P0 ;  /* 0x000000130900720c */ /* 0x000fe60000726470 */
[----:B------:R-:W4:Y:S08]  /*74e0*/  @!P0 LDG.E.128 R56, desc[UR6][R120.64+0x100] ;  /* 0x0001000678388981 */ /* 0x000f30000c1e1d00 */
[----:B------:R3:W5:Y:S02]  /*74f0*/  @!P0 LDG.E.128 R44, desc[UR6][R38.64+0x100] ;  /* 0x00010006262c8981 */ /* 0x000764000c1e1d00 */
[C---:B---3--:R-:W-:Y:S01]  /*7500*/  @!P0 LOP3.LUT R39, R52.reuse, 0xffff0000, RZ, 0xc0, !PT ;  /* 0xffff000034278812 */ /* 0x048fe200078ec0ff */
[----:B------:R-:W-:Y:S01]  /*7510*/  @!P0 IMAD.U32 R37, R52, 0x10000, RZ ;  /* 0x0001000034258824 */ /* 0x000fe200078e00ff */
[----:B------:R-:W-:Y:S02]  /*7520*/  @!P0 SHF.L.U32 R42, R53, 0x10, RZ ;  /* 0x00000010352a8819 */ /* 0x000fe400000006ff */
[C---:B--2---:R-:W-:Y:S01]  /*7530*/  @!P0 LOP3.LUT R34, R24.reuse, 0xffff0000, RZ, 0xc0, !PT ;  /* 0xffff000018228812 */ /* 0x044fe200078ec0ff */
[----:B------:R-:W-:Y:S01]  /*7540*/  @!P0 IMAD.U32 R36, R24, 0x10000, RZ ;  /* 0x0001000018248824 */ /* 0x000fe200078e00ff */
[C---:B------:R-:W-:Y:S01]  /*7550*/  @!P0 SHF.L.U32 R32, R25.reuse, 0x10, RZ ;  /* 0x0000001019208819 */ /* 0x040fe200000006ff */
[C---:B------:R-:W-:Y:S01]  /*7560*/  @!P0 IMAD.U32 R30, R26.reuse, 0x10000, RZ ;  /* 0x000100001a1e8824 */ /* 0x040fe200078e00ff */
[----:B------:R-:W-:Y:S02]  /*7570*/  @!P0 LOP3.LUT R33, R25, 0xffff0000, RZ, 0xc0, !PT ;  /* 0xffff000019218812 */ /* 0x000fe400078ec0ff */
[----:B------:R-:W-:Y:S02]  /*7580*/  @!P0 LOP3.LUT R25, R26, 0xffff0000, RZ, 0xc0, !PT ;  /* 0xffff00001a198812 */ /* 0x000fe400078ec0ff */
[C---:B----4-:R-:W-:Y:S01]  /*7590*/  @!P0 LOP3.LUT R31, R56.reuse, 0xffff0000, RZ, 0xc0, !PT ;  /* 0xffff0000381f8812 */ /* 0x050fe200078ec0ff */
[----:B------:R-:W-:Y:S01]  /*75a0*/  @!P0 IMAD.U32 R35, R56, 0x10000, RZ ;  /* 0x0001000038238824 */ /* 0x000fe200078e00ff */
[C---:B------:R-:W-:Y:S01]  /*75b0*/  @!P0 SHF.L.U32 R29, R57.reuse, 0x10, RZ ;  /* 0x00000010391d8819 */ /* 0x040fe200000006ff */
[C---:B------:R-:W-:Y:S01]  /*75c0*/  @!P0 IMAD.U32 R23, R58.reuse, 0x10000, RZ ;  /* 0x000100003a178824 */ /* 0x040fe200078e00ff */
[----:B------:R-:W-:Y:S01]  /*75d0*/  @!P0 LOP3.LUT R28, R57, 0xffff0000, RZ, 0xc0, !PT ;  /* 0xffff0000391c8812 */ /* 0x000fe200078ec0ff */
[----:B------:R-:W-:Y:S01]  /*75e0*/  @!P1 FADD.FTZ R35, -R35, -RZ ;  /* 0x800000ff23239221 */ /* 0x000fe20000010100 */
[----:B------:R-:W-:Y:S01]  /*75f0*/  @!P0 LOP3.LUT R22, R58, 0xffff0000, RZ, 0xc0, !PT ;  /* 0xffff00003a168812 */ /* 0x000fe200078ec0ff */
[----:B------:R-:W-:Y:S01]  /*7600*/  @!P1 FADD.FTZ R31, -R31, -RZ ;  /* 0x800000ff1f1f9221 */ /* 0x000fe20000010100 */
[C---:B------:R-:W-:Y:S01]  /*7610*/  @!P0 SHF.L.U32 R21, R59.reuse, 0x10, RZ ;  /* 0x000000103b158819 */ /* 0x040fe200000006ff */
[----:B-----5:R-:W-:Y:S01]  /*7620*/  @!P0 IMAD.U32 R38, R44, 0x10000, RZ ;  /* 0x000100002c268824 */ /* 0x020fe200078e00ff */
[----:B------:R-:W-:Y:S01]  /*7630*/  @!P0 LOP3.LUT R20, R59, 0xffff0000, RZ, 0xc0, !PT ;  /* 0xffff00003b148812 */ /* 0x000fe200078ec0ff */
[----:B------:R-:W-:Y:S01]  /*7640*/  @!P0 FMUL.FTZ R0, R36, R35 ;  /* 0x0000002324008220 */ /* 0x000fe20000410000 */
[----:B------:R-:W-:Y:S01]  /*7650*/  @!P0 LOP3.LUT R40, R44, 0xffff0000, RZ, 0xc0, !PT ;  /* 0xffff00002c288812 */ /* 0x000fe200078ec0ff */
[----:B------:R-:W-:Y:S01]  /*7660*/  @!P1 FADD.FTZ R29, -R29, -RZ ;  /* 0x800000ff1d1d9221 */ /* 0x000fe20000010100 */
[----:B------:R-:W-:Y:S01]  /*7670*/  @!P0 SHF.L.U32 R41, R45, 0x10, RZ ;  /* 0x000000102d298819 */ /* 0x000fe200000006ff */
[----:B------:R-:W-:Y:S01]  /*7680*/  @!P0 FMUL.FTZ R2, R34, R31 ;  /* 0x0000001f22028220 */ /* 0x000fe20000410000 */
[C---:B------:R-:W-:Y:S01]  /*7690*/  @!P0 SHF.L.U32 R24, R27.reuse, 0x10, RZ ;  /* 0x000000101b188819 */ /* 0x040fe200000006ff */
[----:B------:R-:W-:Y:S01]  /*76a0*/  @!P1 FADD.FTZ R28, -R28, -RZ ;  /* 0x800000ff1c1c9221 */ /* 0x000fe20000010100 */
[----:B------:R-:W-:Y:S01]  /*76b0*/  @!P0 LOP3.LUT R27, R27, 0xffff0000, RZ, 0xc0, !PT ;  /* 0xffff00001b1b8812 */ /* 0x000fe200078ec0ff */
[----:B------:R-:W-:Y:S01]  /*76c0*/  @!P1 FADD.FTZ R23, -R23, -RZ ;  /* 0x800000ff17179221 */ /* 0x000fe20000010100 */
[----:B------:R-:W-:Y:S01]  /*76d0*/  @!P0 LOP3.LUT R43, R45, 0xffff0000, RZ, 0xc0, !PT ;  /* 0xffff00002d2b8812 */ /* 0x000fe200078ec0ff */
        /* <DEDUP_REMOVED lines=15> */
[C---:B------:R-:W-:Y:S01]  /*77d0*/  @!P0 SHF.L.U32 R46, R47.reuse, 0x10, RZ ;  /* 0x000000102f2e8819 */ /* 0x040fe200000006ff */
[----:B------:R-:W-:Y:S01]  /*77e0*/  @!P0 FFMA.FTZ R3, R42, R41, R3 ;  /* 0x000000292a038223 */ /* 0x000fe20000010003 */
[----:B------:R-:W-:Y:S01]  /*77f0*/  @!P0 LOP3.LUT R47, R47, 0xffff0000, RZ, 0xc0, !PT ;  /* 0xffff00002f2f8812 */ /* 0x000fe200078ec0ff */
[----:B------:R-:W-:Y:S01]  /*7800*/  @!P0 FMUL.FTZ R6, R25, R22 ;  /* 0x0000001619068220 */ /* 0x000fe20000410000 */
[----:B------:R-:W-:Y:S01]  /*7810*/  @!P0 LOP3.LUT R41, R55, 0xffff0000, RZ, 0xc0, !PT ;  /* 0xffff000037298812 */ /* 0x000fe200078ec0ff */
        /* <DEDUP_REMOVED lines=15> */
.L_x_650:
[----:B------:R-:W-:Y:S05]  /*7910*/  BSYNC.RECONVERGENT B1 ;  /* 0x0000000000017941 */ /* 0x000fea0003800200 */
.L_x_649:
[----:B------:R-:W-:Y:S04]  /*7920*/  BSSY.RECONVERGENT B1, `(.L_x_655) ;  /* 0x0000112000017945 */ /* 0x000fe80003800200 */
[----:B------:R-:W-:Y:S05]  /*7930*/  @!P4 BRA `(.L_x_656) ;  /* 0x000000100040c947 */ /* 0x000fea0003800000 */
[----:B------:R-:W5:Y:S01]  /*7940*/  LDC R119, c[0x0][0x440] ;  /* 0x00011000ff777b82 */ /* 0x000f620000000800 */
[----:B------:R-:W-:Y:S07]  /*7950*/  BSSY.RECONVERGENT B0, `(.L_x_657) ;  /* 0x000005f000007945 */ /* 0x000fee0003800200 */
[----:B--2-4-:R-:W2:Y:S08]  /*7960*/  LDC.64 R4, c[0x0][0x4a8] ;  /* 0x00012a00ff047b82 */ /* 0x014eb00000000a00 */
[----:B------:R-:W1:Y:S01]  /*7970*/  LDC.64 R2, c[0x0][0x3b8] ;  /* 0x0000ee00ff027b82 */ /* 0x000e620000000a00 */
[-C--:B-----5:R-:W-:Y:S02]  /*7980*/  ISETP.GE.AND P4, PT, R12, R119.reuse, PT ;  /* 0x000000770c00720c */ /* 0x0a0fe40003f86270 */
[----:B------:R-:W-:Y:S02]  /*7990*/  ISETP.GE.AND P5, PT, R10, R119, PT ;  /* 0x000000770a00720c */ /* 0x000fe40003fa6270 */
[C---:B--2---:R-:W-:Y:S04]  /*79a0*/  LEA R32, P1, R4.reuse, R14, 0x6 ;  /* 0x0000000e04207211 */ /* 0x044fe800078230ff */
[----:B------:R-:W-:Y:S02]  /*79b0*/  LEA.HI.X R33, R4, R15, R5, 0x6, P1 ;  /* 0x0000000f04217211 */ /* 0x000fe400008f3405 */
[C---:B-1----:R-:W-:Y:S04]  /*79c0*/  LEA R116, P0, R2.reuse, R84, 0x6 ;  /* 0x0000005402747211 */ /* 0x042fe800078030ff */
[----:B------:R-:W-:Y:S01]  /*79d0*/  LEA.HI.X R117, R2, R85, R3, 0x6, P0 ;  /* 0x0000005502757211 */ /* 0x000fe200000f3403 */
[----:B------:R-:W-:Y:S08]  /*79e0*/  @P4 BRA `(.L_x_658) ;  /* 0x0000000400544947 */ /* 0x000ff00003800000 */
[C---:B------:R-:W-:Y:S01]  /*79f0*/  ISETP.GE.AND P0, PT, R12.reuse, R11, PT ;  /* 0x0000000b0c00720c */ /* 0x040fe20003f06270 */
[----:B---3--:R-:W2:Y:S11]  /*7a00*/  LDG.E.128 R52, desc[UR6][R32.64] ;  /* 0x0000000620347981 */ /* 0x008eb6000c1e1d00 */
[----:B------:R-:W-:Y:S01]  /*7a10*/  @!UPT UIADD3 URZ, UPT, UPT, URZ, URZ, URZ ;  /* 0x000000fffffff290 */ /* 0x000fe2000fffe0ff */
[----:B------:R-:W-:Y:S04]  /*7a20*/  @!P0 ISETP.GE.U32.AND P1, PT, R12, R19, PT ;  /* 0x000000130c00820c */ /* 0x000fe80003f26070 */
[----:B------:R-:W-:Y:S02]  /*7a30*/  @!P0 SEL R123, R18, RZ, P1 ;  /* 0x000000ff127b8207 */ /* 0x000fe40000800000 */
[----:B------:R-:W-:Y:S02]  /*7a40*/  @!P0 SEL R21, R19, R18, !P1 ;  /* 0x0000001213158207 */ /* 0x000fe40004800000 */
[----:B------:R-:W-:Y:S02]  /*7a50*/  @!P0 SEL R121, R109, RZ, P1 ;  /* 0x000000ff6d798207 */ /* 0x000fe40000800000 */
[----:B------:R-:W-:Y:S01]  /*7a60*/  @!P0 IADD3 R118, P1, PT, R104, R123, RZ ;  /* 0x0000007b68768210 */ /* 0x000fe20007f3e0ff */
[----:B------:R-:W-:Y:S04]  /*7a70*/  @!P0 IMAD.WIDE R24, R21, 0x2, R32 ;  /* 0x0000000215188825 */ /* 0x000fe800078e0220 */
[----:B------:R-:W-:Y:S02]  /*7a80*/  @!P0 IMAD.X R121, R96, 0x1, R121, P1 ;  /* 0x0000000160798824 */ /* 0x000fe400008e0679 */
[C---:B------:R-:W-:Y:S01]  /*7a90*/  @!P0 IMAD.SHL.U32 R125, R118.reuse, 0x2, RZ ;  /* 0x00000002767d8824 */ /* 0x040fe200078e00ff */
[----:B------:R-:W3:Y:S02]  /*7aa0*/  @!P0 LDG.E.128 R24, desc[UR6][R24.64] ;  /* 0x0000000618188981 */ /* 0x000ee4000c1e1d00 */
        /* <DEDUP_REMOVED lines=8> */
[C---:B--2---:R-:W-:Y:S01]  /*7b30*/  @!P0 LOP3.LUT R41, R52.reuse, 0xffff0000, RZ, 0xc0, !PT ;  /* 0xffff000034298812 */ /* 0x044fe200078ec0ff */
[----:B-1----:R-:W-:Y:S01]  /*7b40*/  @!P0 IMAD.U32 R39, R52, 0x10000, RZ ;  /* 0x0001000034278824 */ /* 0x002fe200078e00ff */
[----:B------:R-:W-:Y:S02]  /*7b50*/  @!P0 SHF.L.U32 R42, R53, 0x10, RZ ;  /* 0x00000010352a8819 */ /* 0x000fe400000006ff */
[C---:B---3--:R-:W-:Y:S01]  /*7b60*/  @!P0 LOP3.LUT R30, R24.reuse, 0xffff0000, RZ, 0xc0, !PT ;  /* 0xffff0000181e8812 */ /* 0x048fe200078ec0ff */
        /* <DEDUP_REMOVED lines=61> */
.L_x_658:
[----:B------:R-:W-:Y:S05]  /*7f40*/  BSYNC.RECONVERGENT B0 ;  /* 0x0000000000007941 */ /* 0x000fea0003800200 */
.L_x_657:
[----:B------:R-:W-:Y:S01]  /*7f50*/  ISETP.GE.AND P4, PT, R9, R119, PT ;  /* 0x000000770900720c */ /* 0x000fe20003f86270 */
[----:B------:R-:W-:Y:S04]  /*7f60*/  BSSY.RECONVERGENT B0, `(.L_x_659) ;  /* 0x0000057000007945 */ /* 0x000fe80003800200 */
[----:B------:R-:W-:Y:S08]  /*7f70*/  @P5 BRA `(.L_x_660) ;  /* 0x0000000400545947 */ /* 0x000ff00003800000 */
[C---:B------:R-:W-:Y:S01]  /*7f80*/  ISETP.GE.AND P0, PT, R10.reuse, R11, PT ;  /* 0x0000000b0a00720c */ /* 0x040fe20003f06270 */
[----:B-1-3--:R-:W2:Y:S11]  /*7f90*/  LDG.E.128 R52, desc[UR6][R32.64+0x80] ;  /* 0x0000800620347981 */ /* 0x00aeb6000c1e1d00 */
        /* <DEDUP_REMOVED lines=83> */
.L_x_660:
[----:B------:R-:W-:Y:S05]  /*84d0*/  BSYNC.RECONVERGENT B0 ;  /* 0x0000000000007941 */ /* 0x000fea0003800200 */
.L_x_659:
[----:B------:R-:W-:Y:S05]  /*84e0*/  @P4 BRA `(.L_x_656) ;  /* 0x0000000400544947 */ /* 0x000fea0003800000 */
[C---:B------:R-:W-:Y:S01]  /*84f0*/  ISETP.GE.AND P0, PT, R9.reuse, R11, PT ;  /* 0x0000000b0900720c */ /* 0x040fe20003f06270 */
[----:B-123--:R-:W2:Y:S11]  /*8500*/  LDG.E.128 R52, desc[UR6][R32.64+0x100] ;  /* 0x0001000620347981 */ /* 0x00eeb6000c1e1d00 */
[----:B------:R-:W-:Y:S01]  /*8510*/  @!UPT UIADD3 URZ, UPT, UPT, URZ, URZ, URZ ;  /* 0x000000fffffff290 */ /* 0x000fe2000fffe0ff */
[----:B------:R-:W-:Y:S04]  /*8520*/  @!P0 ISETP.GE.U32.AND P1, PT, R9, R19, PT ;  /* 0x000000130900820c */ /* 0x000fe80003f26070 */
[----:B------:R-:W-:Y:S02]  /*8530*/  @!P0 SEL R57, R18, RZ, P1 ;  /* 0x000000ff12398207 */ /* 0x000fe40000800000 */
[----:B------:R-:W-:Y:S02]  /*8540*/  @!P0 SEL R59, R109, RZ, P1 ;  /* 0x000000ff6d3b8207 */ /* 0x000fe40000800000 */
[----:B------:R-:W-:Y:S02]  /*8550*/  @!P0 IADD3 R57, P4, PT, R104, R57, RZ ;  /* 0x0000003968398210 */ /* 0x000fe40007f9e0ff */
[----:B------:R-:W-:Y:S03]  /*8560*/  @!P0 SEL R21, R19, R18, !P1 ;  /* 0x0000001213158207 */ /* 0x000fe60004800000 */
[----:B------:R-:W-:Y:S02]  /*8570*/  @!P0 IMAD.X R48, R96, 0x1, R59, P4 ;  /* 0x0000000160308824 */ /* 0x000fe400020e063b */
[----:B------:R-:W-:Y:S02]  /*8580*/  @!P0 IMAD.SHL.U32 R119, R57, 0x2, RZ ;  /* 0x0000000239778824 */ /* 0x000fe400078e00ff */
[----:B------:R-:W-:Y:S01]  /*8590*/  @!P0 IMAD.WIDE R24, R21, 0x2, R32 ;  /* 0x0000000215188825 */ /* 0x000fe200078e0220 */
[----:B------:R-:W-:Y:S02]  /*85a0*/  @!P0 SHF.L.U64.HI R48, R57, 0x1, R48 ;  /* 0x0000000139308819 */ /* 0x000fe40000010230 */
[C---:B------:R-:W-:Y:S02]  /*85b0*/  @!P0 IADD3 R120, P4, PT, R119.reuse, R88, RZ ;  /* 0x0000005877788210 */ /* 0x040fe40007f9e0ff */
[----:B------:R-:W-:Y:S01]  /*85c0*/  @!P0 IADD3 R38, P1, PT, R119, R90, RZ ;  /* 0x0000005a77268210 */ /* 0x000fe20007f3e0ff */
[----:B------:R-:W3:Y:S01]  /*85d0*/  @!P0 LDG.E.128 R24, desc[UR6][R24.64+0x100] ;  /* 0x0001000618188981 */ /* 0x000ee2000c1e1d00 */
[C---:B------:R-:W-:Y:S03]  /*85e0*/  @!P0 IADD3.X R121, PT, PT, R48.reuse, R89, RZ, P4, !PT ;  /* 0x0000005930798210 */ /* 0x040fe600027fe4ff */
[----:B------:R-:W-:Y:S01]  /*85f0*/  @!P0 IMAD.X R39, R48, 0x1, R91, P1 ;  /* 0x0000000130278824 */ /* 0x000fe200008e065b */
[----:B------:R-:W-:Y:S03]  /*8600*/  ISETP.GE.U32.OR P1, PT, R9, R19, P0 ;  /* 0x000000130900720c */ /* 0x000fe60000726470 */
[----:B------:R-:W4:Y:S08]  /*8610*/  @!P0 LDG.E.128 R56, desc[UR6][R120.64+0x100] ;  /* 0x0001000678388981 */ /* 0x000f30000c1e1d00 */
[----:B------:R2:W5:Y:S02]  /*8620*/  @!P0 LDG.E.128 R44, desc[UR6][R38.64+0x100] ;  /* 0x00010006262c8981 */ /* 0x000564000c1e1d00 */
[C---:B--2---:R-:W-:Y:S01]  /*8630*/  @!P0 LOP3.LUT R39, R52.reuse, 0xffff0000, RZ, 0xc0, !PT ;  /* 0xffff000034278812 */ /* 0x044fe200078ec0ff */
[----:B------:R-:W-:Y:S01]  /*8640*/  @!P0 IMAD.U32 R37, R52, 0x10000, RZ ;  /* 0x0001000034258824 */ /* 0x000fe200078e00ff */
[----:B------:R-:W-:Y:S02]  /*8650*/  @!P0 SHF.L.U32 R42, R53, 0x10, RZ ;  /* 0x00000010352a8819 */ /* 0x000fe400000006ff */
[C---:B---3--:R-:W-:Y:S01]  /*8660*/  @!P0 LOP3.LUT R34, R24.reuse, 0xffff0000, RZ, 0xc0, !PT ;  /* 0xffff000018228812 */ /* 0x048fe200078ec0ff */
        /* <DEDUP_REMOVED lines=61> */
.L_x_656:
[----:B------:R-:W-:Y:S05]  /*8a40*/  BSYNC.RECONVERGENT B1 ;  /* 0x0000000000017941 */ /* 0x000fea0003800200 */
.L_x_655:
[----:B------:R-:W-:Y:S04]  /*8a50*/  BSSY.RECONVERGENT B1, `(.L_x_661) ;  /* 0x0000114000017945 */ /* 0x000fe80003800200 */
[----:B------:R-:W-:Y:S05]  /*8a60*/  @!P3 BRA `(.L_x_662) ;  /* 0x000000100048b947 */ /* 0x000fea0003800000 */
[----:B--2-4-:R-:W2:Y:S01]  /*8a70*/  LDC R7, c[0x0][0x440] ;  /* 0x00011000ff077b82 */ /* 0x014ea20000000800 */
[----:B------:R-:W-:Y:S07]  /*8a80*/  BSSY.RECONVERGENT B0, `(.L_x_663) ;  /* 0x0000062000007945 */ /* 0x000fee0003800200 */
[----:B------:R-:W1:Y:S08]  /*8a90*/  LDC.64 R2, c[0x0][0x3b8] ;  /* 0x0000ee00ff027b82 */ /* 0x000e700000000a00 */
[----:B------:R-:W4:Y:S01]  /*8aa0*/  LDC.64 R4, c[0x0][0x4a8] ;  /* 0x00012a00ff047b82 */ /* 0x000f220000000a00 */
[----:B-1----:R-:W-:Y:S01]  /*8ab0*/  IMAD.WIDE.U32 R116, R2, 0x60, R84 ;  /* 0x0000006002747825 */ /* 0x002fe200078e0054 */
[-C--:B--2---:R-:W-:Y:S02]  /*8ac0*/  ISETP.GE.AND P0, PT, R12, R7.reuse, PT ;  /* 0x000000070c00720c */ /* 0x084fe40003f06270 */
[-C--:B------:R-:W-:Y:S01]  /*8ad0*/  ISETP.GE.AND P4, PT, R10, R7.reuse, PT ;  /* 0x000000070a00720c */ /* 0x080fe20003f86270 */
[----:B------:R-:W-:Y:S01]  /*8ae0*/  IMAD R3, R3, 0x60, RZ ;  /* 0x0000006003037824 */ /* 0x000fe200078e02ff */
[----:B------:R-:W-:Y:S01]  /*8af0*/  ISETP.GE.AND P3, PT, R9, R7, PT ;  /* 0x000000070900720c */ /* 0x000fe20003f66270 */
[----:B----4-:R-:W-:Y:S02]  /*8b00*/  IMAD R5, R5, 0x60, RZ ;  /* 0x0000006005057824 */ /* 0x010fe400078e02ff */
[----:B------:R-:W-:Y:S01]  /*8b10*/  IMAD.WIDE.U32 R20, R4, 0x60, R14 ;  /* 0x0000006004147825 */ /* 0x000fe200078e000e */
[----:B------:R-:W-:Y:S04]  /*8b20*/  IADD3 R117, PT, PT, R117, R3, RZ ;  /* 0x0000000375757210 */ /* 0x000fe80007ffe0ff */
[----:B------:R-:W-:Y:S01]  /*8b30*/  IADD3 R21, PT, PT, R21, R5, RZ ;  /* 0x0000000515157210 */ /* 0x000fe20007ffe0ff */
[----:B------:R-:W-:Y:S06]  /*8b40*/  @P0 BRA `(.L_x_664) ;  /* 0x0000000400540947 */ /* 0x000fec0003800000 */
        /* <DEDUP_REMOVED lines=23> */
[C---:B---3--:R-:W-:Y:S01]  /*8cc0*/  @!P0 SHF.L.U32 R25, R31.reuse, 0x10, RZ ;  /* 0x000000101f198819 */ /* 0x048fe200000006ff */
[----:B------:R-:W-:Y:S01]  /*8cd0*/  @!P0 IMAD.U32 R34, R28, 0x10000, RZ ;  /* 0x000100001c228824 */ /* 0x000fe200078e00ff */
[----:B------:R-:W-:Y:S01]  /*8ce0*/  @!P0 LOP3.LUT R23, R31, 0xffff0000, RZ, 0xc0, !PT ;  /* 0xffff00001f178812 */ /* 0x000fe200078ec0ff */
[----:B------:R-:W-:Y:S01]  /*8cf0*/  @!P0 IMAD.U32 R27, R30, 0x10000, RZ ;  /* 0x000100001e1b8824 */ /* 0x000fe200078e00ff */
[----:B------:R-:W-:Y:S02]  /*8d00*/  @!P0 LOP3.LUT R33, R28, 0xffff0000, RZ, 0xc0, !PT ;  /* 0xffff00001c218812 */ /* 0x000fe400078ec0ff */
[C---:B------:R-:W-:Y:S02]  /*8d10*/  @!P0 SHF.L.U32 R28, R29.reuse, 0x10, RZ ;  /* 0x000000101d1c8819 */ /* 0x040fe400000006ff */
        /* <DEDUP_REMOVED lines=56> */
.L_x_664:
[----:B------:R-:W-:Y:S05]  /*90a0*/  BSYNC.RECONVERGENT B0 ;  /* 0x0000000000007941 */ /* 0x000fea0003800200 */
.L_x_663:
[----:B------:R-:W-:Y:S04]  /*90b0*/  BSSY.RECONVERGENT B0, `(.L_x_665) ;  /* 0x0000057000007945 */ /* 0x000fe80003800200 */
[----:B------:R-:W-:Y:S05]  /*90c0*/  @P4 BRA `(.L_x_666) ;  /* 0x0000000400544947 */ /* 0x000fea0003800000 */
        /* <DEDUP_REMOVED lines=85> */
.L_x_666:
[----:B------:R-:W-:Y:S05]  /*9620*/  BSYNC.RECONVERGENT B0 ;  /* 0x0000000000007941 */ /* 0x000fea0003800200 */
.L_x_665:
[----:B------:R-:W-:Y:S05]  /*9630*/  @P3 BRA `(.L_x_662) ;  /* 0x0000000400543947 */ /* 0x000fea0003800000 */
[C---:B------:R-:W-:Y:S01]  /*9640*/  ISETP.GE.AND P0, PT, R9.reuse, R11, PT ;  /* 0x0000000b0900720c */ /* 0x040fe20003f06270 */
[----:B------:R-:W4:Y:S11]  /*9650*/  LDG.E.128 R44, desc[UR6][R20.64+0x100] ;  /* 0x00010006142c7981 */ /* 0x000f36000c1e1d00 */
[----:B------:R-:W-:Y:S01]  /*9660*/  @!UPT UIADD3 URZ, UPT, UPT, URZ, URZ, URZ ;  /* 0x000000fffffff290 */ /* 0x000fe2000fffe0ff */
[----:B------:R-:W-:Y:S04]  /*9670*/  @!P0 ISETP.GE.U32.AND P1, PT, R9, R19, PT ;  /* 0x000000130900820c */ /* 0x000fe80003f26070 */
[----:B-123--:R-:W-:Y:S02]  /*9680*/  @!P0 SEL R55, R18, RZ, P1 ;  /* 0x000000ff12378207 */ /* 0x00efe40000800000 */
[----:B------:R-:W-:Y:S02]  /*9690*/  @!P0 SEL R53, R109, RZ, P1 ;  /* 0x000000ff6d358207 */ /* 0x000fe40000800000 */
[----:B------:R-:W-:Y:S02]  /*96a0*/  @!P0 IADD3 R48, P3, PT, R106, R55, RZ ;  /* 0x000000376a308210 */ /* 0x000fe40007f7e0ff */
[----:B------:R-:W-:Y:S03]  /*96b0*/  @!P0 SEL R11, R19, R18, !P1 ;  /* 0x00000012130b8207 */ /* 0x000fe60004800000 */
[----:B------:R-:W-:Y:S02]  /*96c0*/  @!P0 IMAD.X R53, R94, 0x1, R53, P3 ;  /* 0x000000015e358824 */ /* 0x000fe400018e0635 */
[C---:B------:R-:W-:Y:S02]  /*96d0*/  @!P0 IMAD.SHL.U32 R57, R48.reuse, 0x2, RZ ;  /* 0x0000000230398824 */ /* 0x040fe400078e00ff */
[----:B------:R-:W-:Y:S01]  /*96e0*/  @!P0 IMAD.WIDE R26, R11, 0x2, R20 ;  /* 0x000000020b1a8825 */ /* 0x000fe200078e0214 */
[----:B------:R-:W-:Y:S02]  /*96f0*/  @!P0 SHF.L.U64.HI R48, R48, 0x1, R53 ;  /* 0x0000000130308819 */ /* 0x000fe40000010235 */
[C---:B------:R-:W-:Y:S03]  /*9700*/  @!P0 IADD3 R54, P1, PT, R57.reuse, R88, RZ ;  /* 0x0000005839368210 */ /* 0x040fe60007f3e0ff */
[----:B------:R-:W2:Y:S01]  /*9710*/  @!P0 LDG.E.128 R24, desc[UR6][R26.64+0x100] ;  /* 0x000100061a188981 */ /* 0x000ea2000c1e1d00 */
[C---:B------:R-:W-:Y:S02]  /*9720*/  @!P0 IADD3.X R55, PT, PT, R48.reuse, R89, RZ, P1, !PT ;  /* 0x0000005930378210 */ /* 0x040fe40000ffe4ff */
[----:B------:R-:W-:Y:S05]  /*9730*/  @!P0 IADD3 R34, P1, PT, R57, R90, RZ ;  /* 0x0000005a39228210 */ /* 0x000fea0007f3e0ff */
[----:B------:R-:W3:Y:S01]  /*9740*/  @!P0 LDG.E.128 R52, desc[UR6][R54.64+0x100] ;  /* 0x0001000636348981 */ /* 0x000ee2000c1e1d00 */
[----:B------:R-:W-:Y:S01]  /*9750*/  @!P0 IMAD.X R35, R48, 0x1, R91, P1 ;  /* 0x0000000130238824 */ /* 0x000fe200008e065b */
[----:B------:R-:W-:Y:S06]  /*9760*/  ISETP.GE.U32.OR P1, PT, R9, R19, P0 ;  /* 0x000000130900720c */ /* 0x000fec0000726470 */
[----:B------:R4:W5:Y:S02]  /*9770*/  @!P0 LDG.E.128 R40, desc[UR6][R34.64+0x100] ;  /* 0x0001000622288981 */ /* 0x000964000c1e1d00 */
[C---:B----4-:R-:W-:Y:S01]  /*9780*/  @!P0 LOP3.LUT R35, R44.reuse, 0xffff0000, RZ, 0xc0, !PT ;  /* 0xffff00002c238812 */ /* 0x050fe200078ec0ff */
[----:B------:R-:W-:Y:S01]  /*9790*/  @!P0 IMAD.U32 R33, R44, 0x10000, RZ ;  /* 0x000100002c218824 */ /* 0x000fe200078e00ff */
[----:B------:R-:W-:Y:S02]  /*97a0*/  @!P0 SHF.L.U32 R38, R45, 0x10, RZ ;  /* 0x000000102d268819 */ /* 0x000fe400000006ff */
[C---:B--2---:R-:W-:Y:S01]  /*97b0*/  @!P0 SHF.L.U32 R11, R27.reuse, 0x10, RZ ;  /* 0x000000101b0b8819 */ /* 0x044fe200000006ff */
[----:B------:R-:W-:Y:S01]  /*97c0*/  @!P0 IMAD.U32 R29, R24, 0x10000, RZ ;  /* 0x00010000181d8824 */ /* 0x000fe200078e00ff */
[----:B------:R-:W-:Y:S01]  /*97d0*/  @!P0 LOP3.LUT R19, R27, 0xffff0000, RZ, 0xc0, !PT ;  /* 0xffff00001b138812 */ /* 0x000fe200078ec0ff */
[----:B------:R-:W-:Y:S01]  /*97e0*/  @!P0 IMAD.U32 R23, R26, 0x10000, RZ ;  /* 0x000100001a178824 */ /* 0x000fe200078e00ff */
[----:B------:R-:W-:Y:S02]  /*97f0*/  @!P0 LOP3.LUT R28, R24, 0xffff0000, RZ, 0xc0, !PT ;  /* 0xffff0000181c8812 */ /* 0x000fe400078ec0ff */
[----:B------:R-:W-:Y:S02]  /*9800*/  @!P0 LOP3.LUT R22, R26, 0xffff0000, RZ, 0xc0, !PT ;  /* 0xffff00001a168812 */ /* 0x000fe400078ec0ff */
[C---:B---3--:R-:W-:Y:S01]  /*9810*/  @!P0 LOP3.LUT R31, R52.reuse, 0xffff0000, RZ, 0xc0, !PT ;  /* 0xffff0000341f8812 */ /* 0x048fe200078ec0ff */
        /* <DEDUP_REMOVED lines=8> */
[C---:B-----5:R-:W-:Y:S01]  /*98a0*/  @!P0 IMAD.U32 R34, R40.reuse, 0x10000, RZ ;  /* 0x0001000028228824 */ /* 0x060fe200078e00ff */
[----:B------:R-:W-:Y:S01]  /*98b0*/  @!P0 SHF.L.U32 R20, R55, 0x10, RZ ;  /* 0x0000001037148819 */ /* 0x000fe200000006ff */
[----:B------:R-:W-:Y:S01]  /*98c0*/  @!P0 FMUL.FTZ R0, R29, R32 ;  /* 0x000000201d008220 */ /* 0x000fe20000410000 */
[----:B------:R-:W-:Y:S01]  /*98d0*/  @!P0 LOP3.LUT R25, R25, 0xffff0000, RZ, 0xc0, !PT ;  /* 0xffff000019198812 */ /* 0x000fe200078ec0ff */
        /* <DEDUP_REMOVED lines=43> */
.L_x_662:
[----:B------:R-:W-:Y:S05]  /*9b90*/  BSYNC.RECONVERGENT B1 ;  /* 0x0000000000017941 */ /* 0x000fea0003800200 */
.L_x_661:
[----:B------:R-:W5:Y:S08]  /*9ba0*/  LDC R3, c[0x0][0x450] ;  /* 0x00011400ff037b82 */ /* 0x000f700000000800 */
[----:B------:R-:W1:Y:S01]  /*9bb0*/  LDC R11, c[0x0][0x450] ;  /* 0x00011400ff0b7b82 */ /* 0x000e620000000800 */
[----:B-----5:R-:W-:Y:S05]  /*9bc0*/  IMAD.U32 R3, R3, -0x20, RZ ;  /* 0xffffffe003037824 */ /* 0x020fea00078e00ff */
[C---:B------:R-:W-:Y:S02]  /*9bd0*/  LEA R90, P1, R3.reuse, R90, 0x1 ;  /* 0x0000005a035a7211 */ /* 0x040fe400078208ff */
[C---:B------:R-:W-:Y:S02]  /*9be0*/  LEA R88, P0, R3.reuse, R88, 0x1 ;  /* 0x0000005803587211 */ /* 0x040fe400078008ff */
[C---:B------:R-:W-:Y:S02]  /*9bf0*/  LEA.HI.X.SX32 R91, R3.reuse, R91, 0x1, P1 ;  /* 0x0000005b035b7211 */ /* 0x040fe400008f0eff */
[----:B-1----:R-:W-:Y:S09]  /*9c00*/  LEA.HI.X.SX32 R89, R3, R89, 0x1, P0 ;  /* 0x0000005903597211 */ /* 0x002ff200000f0eff */
.L_x_617:
[----:B------:R-:W-:Y:S05]  /*9c10*/  BSYNC.RECONVERGENT B2 ;  /* 0x0000000000027941 */ /* 0x000fea0003800200 */
.L_x_609:
[----:B------:R-:W-:Y:S04]  /*9c20*/  ISETP.NE.U32.AND P3, PT, RZ, UR12, PT ;  /* 0x0000000cff007c0c */ /* 0x000fe8000bf65070 */
[----:B------:R-:W-:Y:S11]  /*9c30*/  ISETP.NE.AND.EX P3, PT, RZ, UR13, PT, P3 ;  /* 0x0000000dff007c0c */ /* 0x000ff6000bf65330 */
[----:B------:R-:W-:Y:S02]  /*9c40*/  @!UPT UIADD3 URZ, UPT, UPT, URZ, URZ, URZ ;  /* 0x000000fffffff290 */ /* 0x000fe4000fffe0ff */
[----:B-1----:R-:W1:Y:S01]  /*9c50*/  @!P3 LDC R2, c[0x0][0x3c0] ;  /* 0x0000f000ff02bb82 */ /* 0x002e620000000800 */
[----:B------:R-:W-:Y:S07]  /*9c60*/  @!P3 IMAD.MOV.U32 R3, RZ, RZ, RZ ;  /* 0x000000ffff03b224 */ /* 0x000fee00078e00ff */
[----:B------:R-:W5:Y:S01]  /*9c70*/  @!P3 LDC R0, c[0x0][0x3b8] ;  /* 0x0000ee00ff00bb82 */ /* 0x000f620000000800 */
[----:B------:R-:W-:Y:S01]  /*9c80*/  @!P3 IADD3 R3, P0, PT, RZ, -R3, RZ ;  /* 0x80000003ff03b210 */ /* 0x000fe20007f1e0ff */
[----:B-----5:R-:W-:Y:S02]  /*9c90*/  @!P3 IMAD.SHL.U32 R0, R0, 0x40, RZ ;  /* 0x000000400000b824 */ /* 0x020fe400078e00ff */
[----:B-1----:R-:W-:Y:S02]  /*9ca0*/  @!P3 IMAD.SHL.U32 R2, R2, 0x40, RZ ;  /* 0x000000400202b824 */ /* 0x002fe400078e00ff */
[----:B------:R-:W-:Y:S02]  /*9cb0*/  @!P3 IMAD.X R0, RZ, RZ, ~R0, P0 ;  /* 0x000000ffff00b224 */ /* 0x000fe400000e0e00 */
[----:B------:R-:W-:Y:S05]  /*9cc0*/  @!P3 IMAD.X R2, RZ, RZ, ~R2, P0 ;  /* 0x000000ffff02b224 */ /* 0x000fea00000e0e02 */
[C---:B--234-:R-:W-:Y:S02]  /*9cd0*/  @!P3 SHF.R.S64 R5, R3.reuse, 0x1f, R2 ;  /* 0x0000001f0305b819 */ /* 0x05cfe40000001002 */
[----:B------:R-:W-:Y:S02]  /*9ce0*/  @!P3 SHF.R.S64 R3, R3, 0x1f, R0 ;  /* 0x0000001f0303b819 */ /* 0x000fe40000001000 */
[----:B------:R-:W-:Y:S02]  /*9cf0*/  @!P3 IADD3 R82, P1, PT, R5, R82, RZ ;  /* 0x000000520552b210 */ /* 0x000fe40007f3e0ff */
[----:B------:R-:W-:Y:S02]  /*9d00*/  @!P3 IADD3 R84, P0, PT, R3, R84, RZ ;  /* 0x000000540354b210 */ /* 0x000fe40007f1e0ff */
[----:B------:R-:W-:Y:S02]  /*9d10*/  @!P3 LEA.HI.X.SX32 R83, R2, R83, 0x1, P1 ;  /* 0x000000530253b211 */ /* 0x000fe400008f0eff */
[----:B------:R-:W-:Y:S01]  /*9d20*/  @!P3 LEA.HI.X.SX32 R85, R0, R85, 0x1, P0 ;  /* 0x000000550055b211 */ /* 0x000fe200000f0eff */
[----:B------:R-:W-:Y:S08]  /*9d30*/  @!P3 BRA `(.L_x_667) ;  /* 0x000000040024b947 */ /* 0x000ff00003800000 */
[----:B------:R-:W-:Y:S11]  /*9d40*/  ISETP.GT.AND P0, PT, R100, R81, PT ;  /* 0x000000516400720c */ /* 0x000ff60003f04270 */
[----:B------:R-:W-:Y:S02]  /*9d50*/  @!UPT UIADD3 URZ, UPT, UPT, URZ, URZ, URZ ;  /* 0x000000fffffff290 */ /* 0x000fe4000fffe0ff */
[----:B------:R-:W-:Y:S05]  /*9d60*/  @!P0 BRA `(.L_x_667) ;  /* 0x0000000400188947 */ /* 0x000fea0003800000 */
[----:B------:R-:W1:Y:S01]  /*9d70*/  LDC R3, c[0x0][0x4f0] ;  /* 0x00013c00ff037b82 */ /* 0x000e620000000800 */
[----:B------:R-:W-:Y:S02]  /*9d80*/  IABS R18, R108 ;  /* 0x0000006c00127213 */ /* 0x000fe40000000000 */
[-C--:B-1----:R-:W-:Y:S02]  /*9d90*/  IABS R6, R3.reuse ;  /* 0x0000000300067213 */ /* 0x082fe40000000000 */
[----:B------:R-:W-:Y:S02]  /*9da0*/  LOP3.LUT R2, RZ, R3, RZ, 0x33, !PT ;  /* 0x00000003ff027212 */ /* 0x000fe400078e33ff */
[----:B------:R-:W1:Y:S10]  /*9db0*/  I2F.RP R22, R6 ;  /* 0x0000000600167306 */ /* 0x000e740000209400 */
[----:B-1----:R-:W1:Y:S02]  /*9dc0*/  MUFU.RCP R8, R22 ;  /* 0x0000001600087308 */ /* 0x002e640000001000 */
[----:B-1----:R-:W-:Y:S08]  /*9dd0*/  VIADD R20, R8, 0xffffffe ;  /* 0x0ffffffe08147836 */ /* 0x002ff00000000000 */
[----:B------:R-:W1:Y:S02]  /*9de0*/  F2I.FTZ.U32.TRUNC.NTZ R21, R20 ;  /* 0x0000001400157305 */ /* 0x000e64000021f000 */
[--C-:B-1----:R-:W-:Y:S01]  /*9df0*/  IMAD.MOV R8, RZ, RZ, -R21.reuse ;  /* 0x000000ffff087224 */ /* 0x102fe200078e0a15 */
[----:B------:R-:W-:Y:S03]  /*9e00*/  MOV R20, RZ ;  /* 0x000000ff00147202 */ /* 0x000fe60000000f00 */
[----:B------:R-:W-:Y:S01]  /*9e10*/  IMAD R23, R8, R6, RZ ;  /* 0x0000000608177224 */ /* 0x000fe200078e02ff */
[----:B------:R-:W-:Y:S03]  /*9e20*/  IABS R8, R102 ;  /* 0x0000006600087213 */ /* 0x000fe60000000000 */
[----:B------:R-:W-:Y:S06]  /*9e30*/  IMAD.HI.U32 R21, R21, R23, R20 ;  /* 0x0000001715157227 */ /* 0x000fec00078e0014 */
[C---:B------:R-:W-:Y:S04]  /*9e40*/  IMAD.HI.U32 R7, R21.reuse, R8, RZ ;  /* 0x0000000815077227 */ /* 0x040fe800078e00ff */
[----:B------:R-:W-:Y:S04]  /*9e50*/  IMAD.HI.U32 R5, R21, R18, RZ ;  /* 0x0000001215057227 */ /* 0x000fe800078e00ff */
[----:B------:R-:W-:Y:S02]  /*9e60*/  IMAD.MOV R21, RZ, RZ, -R7 ;  /* 0x000000ffff157224 */ /* 0x000fe400078e0a07 */
[----:B------:R-:W-:Y:S02]  /*9e70*/  IMAD.MOV R23, RZ, RZ, -R5 ;  /* 0x000000ffff177224 */ /* 0x000fe400078e0a05 */
[C---:B------:R-:W-:Y:S02]  /*9e80*/  IMAD R8, R6.reuse, R21, R8 ;  /* 0x0000001506087224 */ /* 0x040fe400078e0208 */
[C---:B------:R-:W-:Y:S03]  /*9e90*/  IMAD R18, R6.reuse, R23, R18 ;  /* 0x0000001706127224 */ /* 0x040fe600078e0212 */
[C---:B------:R-:W-:Y:S02]  /*9ea0*/  ISETP.GT.U32.AND P0, PT, R6.reuse, R8, PT ;  /* 0x000000080600720c */ /* 0x040fe40003f04070 */
[----:B------:R-:W-:Y:S11]  /*9eb0*/  ISETP.GT.U32.AND P4, PT, R6, R18, PT ;  /* 0x000000120600720c */ /* 0x000ff60003f84070 */
[-C--:B------:R-:W-:Y:S01]  /*9ec0*/  @!P0 IADD3 R8, PT, PT, R8, -R6.reuse, RZ ;  /* 0x8000000608088210 */ /* 0x080fe20007ffe0ff */
[----:B------:R-:W-:Y:S01]  /*9ed0*/  @!P0 VIADD R7, R7, 0x1 ;  /* 0x0000000107078836 */ /* 0x000fe20000000000 */
[----:B------:R-:W-:Y:S01]  /*9ee0*/  @!P4 IADD3 R5, PT, PT, R5, 0x1, RZ ;  /* 0x000000010505c810 */ /* 0x000fe20007ffe0ff */
[----:B------:R-:W-:Y:S01]  /*9ef0*/  @!P4 IMAD.IADD R18, R18, 0x1, -R6 ;  /* 0x000000011212c824 */ /* 0x000fe200078e0a06 */
[-C--:B------:R-:W-:Y:S02]  /*9f00*/  ISETP.GE.U32.AND P5, PT, R8, R6.reuse, PT ;  /* 0x000000060800720c */ /* 0x080fe40003fa6070 */
[-C--:B------:R-:W-:Y:S02]  /*9f10*/  LOP3.LUT R8, R108, R3.reuse, RZ, 0x3c, !PT ;  /* 0x000000036c087212 */ /* 0x080fe400078e3cff */
[----:B------:R-:W-:Y:S02]  /*9f20*/  ISETP.GE.U32.AND P6, PT, R18, R6, PT ;  /* 0x000000061200720c */ /* 0x000fe40003fc6070 */
[----:B------:R-:W-:Y:S02]  /*9f30*/  LOP3.LUT R6, R102, R3, RZ, 0x3c, !PT ;  /* 0x0000000366067212 */ /* 0x000fe400078e3cff */
[----:B------:R-:W-:Y:S02]  /*9f40*/  ISETP.GE.AND P3, PT, R8, RZ, PT ;  /* 0x000000ff0800720c */ /* 0x000fe40003f66270 */
[----:B------:R-:W-:Y:S02]  /*9f50*/  ISETP.GE.AND P1, PT, R6, RZ, PT ;  /* 0x000000ff0600720c */ /* 0x000fe40003f26270 */
[----:B------:R-:W-:Y:S01]  /*9f60*/  ISETP.NE.AND P0, PT, R3, RZ, PT ;  /* 0x000000ff0300720c */ /* 0x000fe20003f05270 */
[----:B------:R-:W-:Y:S04]  /*9f70*/  @P5 VIADD R7, R7, 0x1 ;  /* 0x0000000107075836 */ /* 0x000fe80000000000 */
[----:B------:R-:W-:Y:S04]  /*9f80*/  @P6 VIADD R5, R5, 0x1 ;  /* 0x0000000105056836 */ /* 0x000fe80000000000 */
[----:B------:R-:W-:Y:S02]  /*9f90*/  @!P3 IMAD.MOV R5, RZ, RZ, -R5 ;  /* 0x000000ffff05b224 */ /* 0x000fe400078e0a05 */
[----:B------:R-:W-:Y:S03]  /*9fa0*/  @!P1 IADD3 R7, PT, PT, -R7, RZ, RZ ;  /* 0x000000ff07079210 */ /* 0x000fe60007ffe1ff */
[C---:B------:R-:W-:Y:S02]  /*9fb0*/  SEL R19, R2.reuse, R5, !P0 ;  /* 0x0000000502137207 */ /* 0x040fe40004000000 */
[----:B------:R-:W-:Y:S02]  /*9fc0*/  SEL R4, R2, R7, !P0 ;  /* 0x0000000702047207 */ /* 0x000fe40004000000 */
[CC--:B------:R-:W-:Y:S02]  /*9fd0*/  LEA R26, P0, R19.reuse, R200.reuse, 0x2 ;  /* 0x000000c8131a7211 */ /* 0x0c0fe400078010ff */
[C---:B------:R-:W-:Y:S02]  /*9fe0*/  LEA R22, P1, R4.reuse, R200, 0x2 ;  /* 0x000000c804167211 */ /* 0x040fe400078210ff */
[CC--:B------:R-:W-:Y:S02]  /*9ff0*/  LEA.HI.X.SX32 R27, R19.reuse, R201.reuse, 0x2, P0 ;  /* 0x000000c9131b7211 */ /* 0x0c0fe400000f16ff */
[----:B------:R-:W-:Y:S02]  /*a000*/  LEA.HI.X.SX32 R23, R4, R201, 0x2, P1 ;  /* 0x000000c904177211 */ /* 0x000fe400008f16ff */
[----:B------:R-:W-:Y:S01]  /*a010*/  IADD3 R2, PT, PT, R19, -R4, RZ ;  /* 0x8000000413027210 */ /* 0x000fe20007ffe0ff */
[----:B------:R-:W2:Y:S04]  /*a020*/  LDG.E R6, desc[UR6][R26.64] ;  /* 0x000000061a067981 */ /* 0x000ea8000c1e1900 */
[----:B------:R-:W-:Y:S01]  /*a030*/  IMAD R0, R2, R3, -0x40 ;  /* 0xffffffc002007424 */ /* 0x000fe200078e0203 */
[----:B------:R-:W2:Y:S03]  /*a040*/  LDG.E R21, desc[UR6][R22.64] ;  /* 0x0000000616157981 */ /* 0x000ea6000c1e1900 */
[----:B------:R-:W-:Y:S01]  /*a050*/  IMAD.WIDE.U32 R24, R0, UR14, RZ ;  /* 0x0000000e00187c25 */ /* 0x000fe2000f8e00ff */
[----:B------:R-:W-:Y:S05]  /*a060*/  SHF.R.S32.HI R18, RZ, 0x1f, R0 ;  /* 0x0000001fff127819 */ /* 0x000fea0000011400 */
[----:B------:R-:W-:Y:S04]  /*a070*/  IMAD R8, R18, UR14, RZ ;  /* 0x0000000e12087c24 */ /* 0x000fe8000f8e02ff */
[----:B------:R-:W-:Y:S05]  /*a080*/  IMAD R8, R0, UR15, R8 ;  /* 0x0000000f00087c24 */ /* 0x000fea000f8e0208 */
[----:B------:R-:W-:Y:S01]  /*a090*/  IADD3 R25, PT, PT, R25, R8, RZ ;  /* 0x0000000819197210 */ /* 0x000fe20007ffe0ff */
[----:B--2---:R-:W-:Y:S04]  /*a0a0*/  IMAD.IADD R21, R21, 0x1, -R6 ;  /* 0x0000000115157824 */ /* 0x004fe800078e0a06 */
[C---:B------:R-:W-:Y:S01]  /*a0b0*/  IMAD.WIDE.U32 R22, R21.reuse, UR8, RZ ;  /* 0x0000000815167c25 */ /* 0x040fe2000f8e00ff */
[----:B------:R-:W-:Y:S03]  /*a0c0*/  SHF.R.S32.HI R20, RZ, 0x1f, R21 ;  /* 0x0000001fff147819 */ /* 0x000fe60000011415 */
[C---:B------:R-:W-:Y:S01]  /*a0d0*/  IMAD.WIDE.U32 R24, R21.reuse, UR10, R24 ;  /* 0x0000000a15187c25 */ /* 0x040fe2000f8e0018 */
[----:B------:R-:W-:Y:S03]  /*a0e0*/  MOV R26, R22 ;  /* 0x00000016001a7202 */ /* 0x000fe60000000f00 */
[----:B------:R-:W-:Y:S01]  /*a0f0*/  IMAD R6, R20, UR8, RZ ;  /* 0x0000000814067c24 */ /* 0x000fe2000f8e02ff */
[----:B------:R-:W-:Y:S01]  /*a100*/  LEA R82, P1, R24, R82, 0x1 ;  /* 0x0000005218527211 */ /* 0x000fe200078208ff */
[----:B------:R-:W-:Y:S02]  /*a110*/  IMAD R20, R20, UR10, RZ ;  /* 0x0000000a14147c24 */ /* 0x000fe4000f8e02ff */
[C---:B------:R-:W-:Y:S02]  /*a120*/  IMAD R6, R21.reuse, UR9, R6 ;  /* 0x0000000915067c24 */ /* 0x040fe4000f8e0206 */
[----:B------:R-:W-:Y:S02]  /*a130*/  IMAD R20, R21, UR11, R20 ;  /* 0x0000000b15147c24 */ /* 0x000fe4000f8e0214 */
[----:B------:R-:W-:Y:S02]  /*a140*/  IMAD.IADD R27, R23, 0x1, R6 ;  /* 0x00000001171b7824 */ /* 0x000fe400078e0206 */
[----:B------:R-:W-:Y:S02]  /*a150*/  IMAD R23, R18, UR4, RZ ;  /* 0x0000000412177c24 */ /* 0x000fe4000f8e02ff */
[C---:B------:R-:W-:Y:S04]  /*a160*/  IMAD.WIDE.U32 R26, R0.reuse, UR4, R26 ;  /* 0x00000004001a7c25 */ /* 0x040fe8000f8e001a */
[----:B------:R-:W-:Y:S01]  /*a170*/  IMAD R23, R0, UR5, R23 ;  /* 0x0000000500177c24 */ /* 0x000fe2000f8e0217 */
[----:B------:R-:W-:Y:S01]  /*a180*/  LEA R84, P0, R26, R84, 0x1 ;  /* 0x000000541a547211 */ /* 0x000fe200078008ff */
[----:B------:R-:W-:Y:S03]  /*a190*/  IMAD.IADD R20, R25, 0x1, R20 ;  /* 0x0000000119147824 */ /* 0x000fe600078e0214 */
[----:B------:R-:W-:Y:S02]  /*a1a0*/  IADD3 R6, PT, PT, R27, R23, RZ ;  /* 0x000000171b067210 */ /* 0x000fe40007ffe0ff */
[----:B------:R-:W-:Y:S02]  /*a1b0*/  LEA.HI.X R83, R24, R83, R20, 0x1, P1 ;  /* 0x0000005318537211 */ /* 0x000fe400008f0c14 */
[----:B------:R-:W-:Y:S07]  /*a1c0*/  LEA.HI.X R85, R26, R85, R6, 0x1, P0 ;  /* 0x000000551a557211 */ /* 0x000fee00000f0c06 */
.L_x_667:
[----:B------:R-:W-:Y:S02]  /*a1d0*/  IADD3 R86, P1, PT, R86, R93, RZ ;  /* 0x0000005d56567210 */ /* 0x000fe40007f3e0ff */
[----:B------:R-:W-:Y:S03]  /*a1e0*/  IADD3 R14, P0, PT, R14, R97, RZ ;  /* 0x000000610e0e7210 */ /* 0x000fe60007f1e0ff */
[----:B------:R-:W-:Y:S02]  /*a1f0*/  IMAD.X R87, R87, 0x1, R92, P1 ;  /* 0x0000000157577824 */ /* 0x000fe400008e065c */
[----:B------:R-:W-:Y:S01]  /*a200*/  IMAD.X R15, R15, 0x1, R95, P0 ;  /* 0x000000010f0f7824 */ /* 0x000fe200000e065f */
[----:B------:R-:W-:Y:S07]  /*a210*/  @P2 BRA `(.L_x_668) ;  /* 0xffffff8000a02947 */ /* 0x000fee000383ffff */
.L_x_600:
[----:B------:R-:W1:Y:S01]  /*a220*/  LDC R11, c[0x0][0x450] ;  /* 0x00011400ff0b7b82 */ /* 0x000e620000000800 */
[----:B------:R-:W-:Y:S01]  /*a230*/  LOP3.LUT R5, R80, 0x1f8, RZ, 0xc0, !PT ;  /* 0x000001f850057812 */ /* 0x000fe200078ec0ff */
[----:B------:R-:W-:Y:S01]  /*a240*/  UMOV UR4, 0x400 ;  /* 0x0000040000047882 */ /* 0x000fe20000000000 */
[----:B------:R-:W-:Y:S02]  /*a250*/  BSSY.RECONVERGENT B3, `(.L_x_669) ;  /* 0x00007b8000037945 */ /* 0x000fe40003800200 */
[----:B------:R-:W-:-:S03]  /*a260*/  LOP3.LUT R5, R5, 0x38, R62, 0x78, !PT ;  /* 0x0000003805057812 */ /* 0x000fc600078e783e */
[----:B------:R-:W2:Y:S01]  /*a270*/  S2UR UR5, SR_CgaCtaId ;  /* 0x00000000000579c3 */ /* 0x000ea20000008800 */
[----:B------:R-:W-:-:S07]  /*a280*/  LOP3.LUT R80, R5, 0x1e00, R80, 0xf8, !PT ;  /* 0x00001e0005507812 */ /* 0x000fce00078ef850 */
[----:B------:R-:W3:Y:S08]  /*a290*/  LDC.64 R2, c[0x0][0x3b0] ;  /* 0x0000ec00ff027b82 */ /* 0x000ef00000000a00 */
[----:B------:R-:W-:Y:S01]  /*a2a0*/  BAR.SYNC.DEFER_BLOCKING 0x0 ;  /* 0x0000000000007b1d */ /* 0x000fe20000010000 */
[----:B-1----:R-:W-:Y:S01]  /*a2b0*/  ISETP.NE.AND P0, PT, R11, RZ, PT ;  /* 0x000000ff0b00720c */ /* 0x002fe20003f05270 */
[----:B--2---:R-:W-:-:S06]  /*a2c0*/  ULEA UR5, UR5, UR4, 0x18 ;  /* 0x0000000405057291 */ /* 0x004fcc000f8ec0ff */
[----:B------:R-:W-:Y:S02]  /*a2d0*/  LEA R207, R80, UR5, 0x1 ;  /* 0x0000000550cf7c11 */ /* 0x000fe4000f8e08ff */
[C---:B---3--:R-:W-:Y:S01]  /*a2e0*/  SHF.L.U64.HI R0, R2.reuse, 0x4, R3 ;  /* 0x0000000402007819 */ /* 0x048fe20000010203 */
[----:B------:R-:W-:-:S03]  /*a2f0*/  IMAD.SHL.U32 R15, R2, 0x10, RZ ;  /* 0x00000010020f7824 */ /* 0x000fc600078e00ff */
[----:B------:R-:W-:Y:S05]  /*a300*/  @P0 BRA `(.L_x_670) ;  /* 0x0000000400c40947 */ /* 0x000fea0003800000 */
[----:B------:R-:W1:Y:S01]  /*a310*/  LDCU.64 UR8, c[0x0][0x380] ;  /* 0x00007000ff0877ac */ /* 0x000e620008000a00 */
[----:B------:R-:W-:Y:S01]  /*a320*/  IMAD.IADD R5, R199, 0x1, -R70 ;  /* 0x00000001c7057824 */ /* 0x000fe200078e0a46 */
[----:B------:R-:W-:Y:S04]  /*a330*/  BSSY.RECONVERGENT B0, `(.L_x_671) ;  /* 0x000001a000007945 */ /* 0x000fe80003800200 */
[----:B------:R-:W-:Y:S02]  /*a340*/  ISETP.GE.AND P1, PT, R112, R5, PT ;  /* 0x000000057000720c */ /* 0x000fe40003f26270 */
[----:B-1----:R-:W-:-:S04]  /*a350*/  LEA R6, P0, R110, UR8, 0x1 ;  /* 0x000000086e067c11 */ /* 0x002fc8000f8008ff */
[----:B------:R-:W-:-:S07]  /*a360*/  LEA.HI.X R7, R110, UR9, R69, 0x1, P0 ;  /* 0x000000096e077c11 */ /* 0x000fce00080f0c45 */
[----:B------:R-:W-:Y:S05]  /*a370*/  @P1 BRA `(.L_x_672) ;  /* 0x0000000000541947 */ /* 0x000fea0003800000 */
[----:B------:R-:W1:Y:S02]  /*a380*/  LDCU UR4, c[0x0][0x440] ;  /* 0x00008800ff0477ac */ /* 0x000e640008000800 */
[----:B-1----:R-:W-:Y:S02]  /*a390*/  ISETP.GE.AND P1, PT, R12, UR4, PT ;  /* 0x000000040c007c0c */ /* 0x002fe4000bf26270 */
[----:B------:R-:W-:-:S11]  /*a3a0*/  ISETP.GE.AND P0, PT, R10, UR4, PT ;  /* 0x000000040a007c0c */ /* 0x000fd6000bf06270 */
        /* <DEDUP_REMOVED lines=17> */
.L_x_673:
[----:B------:R3:W-:Y:S02]  /*a4c0*/  STS.128 [R207+0x4000], RZ ;  /* 0x004000ffcf007388 */ /* 0x0007e40000000c00 */
.L_x_672:
[----:B------:R-:W-:Y:S05]  /*a4d0*/  BSYNC.RECONVERGENT B0 ;  /* 0x0000000000007941 */ /* 0x000fea0003800200 */
.L_x_671:
[----:B------:R-:W-:Y:S01]  /*a4e0*/  IADD3 R36, PT, PT, R112, 0x10, RZ ;  /* 0x0000001070247810 */ /* 0x000fe20007ffe0ff */
[----:B------:R-:W-:Y:S03]  /*a4f0*/  BSSY.RECONVERGENT B0, `(.L_x_674) ;  /* 0x000001a000007945 */ /* 0x000fe60003800200 */
[----:B------:R-:W-:-:S13]  /*a500*/  ISETP.GE.AND P0, PT, R36, R5, PT ;  /* 0x000000052400720c */ /* 0x000fda0003f06270 */
[----:B------:R-:W-:Y:S05]  /*a510*/  @P0 BRA `(.L_x_675) ;  /* 0x00000000005c0947 */ /* 0x000fea0003800000 */
[----:B------:R-:W4:Y:S01]  /*a520*/  LDCU UR4, c[0x0][0x440] ;  /* 0x00008800ff0477ac */ /* 0x000f220008000800 */
[----:B------:R-:W-:-:S04]  /*a530*/  LEA R14, P2, R15, R6, 0x1 ;  /* 0x000000060f0e7211 */ /* 0x000fc800078408ff */
[----:B------:R-:W-:Y:S02]  /*a540*/  LEA.HI.X R15, R15, R7, R0, 0x1, P2 ;  /* 0x000000070f0f7211 */ /* 0x000fe400010f0c00 */
[----:B----4-:R-:W-:Y:S02]  /*a550*/  ISETP.GE.AND P1, PT, R12, UR4, PT ;  /* 0x000000040c007c0c */ /* 0x010fe4000bf26270 */
        /* <DEDUP_REMOVED lines=18> */
.L_x_676:
[----:B------:R1:W-:Y:S02]  /*a680*/  STS.128 [R207+0x4800], RZ ;  /* 0x004800ffcf007388 */ /* 0x0003e40000000c00 */
.L_x_675:
[----:B------:R-:W-:Y:S05]  /*a690*/  BSYNC.RECONVERGENT B0 ;  /* 0x0000000000007941 */ /* 0x000fea0003800200 */
.L_x_674:
[----:B------:R-:W-:Y:S01]  /*a6a0*/  IADD3 R0, PT, PT, R112, 0x20, RZ ;  /* 0x0000002070007810 */ /* 0x000fe20007ffe0ff */
[----:B------:R-:W-:Y:S03]  /*a6b0*/  BSSY.RECONVERGENT B0, `(.L_x_677) ;  /* 0x000001a000007945 */ /* 0x000fe60003800200 */
[----:B------:R-:W-:-:S13]  /*a6c0*/  ISETP.GE.AND P0, PT, R0, R5, PT ;  /* 0x000000050000720c */ /* 0x000fda0003f06270 */
[----:B------:R-:W-:Y:S05]  /*a6d0*/  @P0 BRA `(.L_x_678) ;  /* 0x00000000005c0947 */ /* 0x000fea0003800000 */
[----:B------:R-:W2:Y:S01]  /*a6e0*/  LDCU UR4, c[0x0][0x440] ;  /* 0x00008800ff0477ac */ /* 0x000ea20008000800 */
[----:B-1--4-:R-:W-:-:S04]  /*a6f0*/  LEA R14, P2, R2, R6, 0x6 ;  /* 0x00000006020e7211 */ /* 0x012fc800078430ff */
[----:B------:R-:W-:Y:S02]  /*a700*/  LEA.HI.X R15, R2, R7, R3, 0x6, P2 ;  /* 0x00000007020f7211 */ /* 0x000fe400010f3403 */
[----:B--2---:R-:W-:Y:S02]  /*a710*/  ISETP.GE.AND P1, PT, R12, UR4, PT ;  /* 0x000000040c007c0c */ /* 0x004fe4000bf26270 */
        /* <DEDUP_REMOVED lines=18> */
.L_x_679:
[----:B------:R2:W-:Y:S02]  /*a840*/  STS.128 [R207+0x5000], RZ ;  /* 0x005000ffcf007388 */ /* 0x0005e40000000c00 */
.L_x_678:
[----:B------:R-:W-:Y:S05]  /*a850*/  BSYNC.RECONVERGENT B0 ;  /* 0x0000000000007941 */ /* 0x000fea0003800200 */
.L_x_677:
[----:B------:R-:W-:-:S04]  /*a860*/  IADD3 R38, PT, PT, R112, 0x30, RZ ;  /* 0x0000003070267810 */ /* 0x000fc80007ffe0ff */
[----:B------:R-:W-:-:S13]  /*a870*/  ISETP.GE.AND P0, PT, R38, R5, PT ;  /* 0x000000052600720c */ /* 0x000fda0003f06270 */
[----:B------:R-:W-:Y:S05]  /*a880*/  @P0 BRA `(.L_x_680) ;  /* 0x0000007400500947 */ /* 0x000fea0003800000 */
[----:B------:R-:W3:Y:S01]  /*a890*/  LDCU UR4, c[0x0][0x440] ;  /* 0x00008800ff0477ac */ /* 0x000ee20008000800 */
[----:B------:R-:W-:Y:S02]  /*a8a0*/  IMAD R3, R3, 0x60, RZ ;  /* 0x0000006003037824 */ /* 0x000fe400078e02ff */
[----:B-12---:R-:W-:-:S05]  /*a8b0*/  IMAD.WIDE.U32 R6, R2, 0x60, R6 ;  /* 0x0000006002067825 */ /* 0x006fca00078e0006 */
[----:B------:R-:W-:Y:S02]  /*a8c0*/  IADD3 R7, PT, PT, R7, R3, RZ ;  /* 0x0000000307077210 */ /* 0x000fe40007ffe0ff */
[----:B---3--:R-:W-:Y:S02]  /*a8d0*/  ISETP.GE.AND P1, PT, R12, UR4, PT ;  /* 0x000000040c007c0c */ /* 0x008fe4000bf26270 */
        /* <DEDUP_REMOVED lines=18> */
.L_x_681:
[----:B------:R2:W-:Y:S01]  /*aa00*/  STS.128 [R207+0x5800], RZ ;  /* 0x005800ffcf007388 */ /* 0x0005e20000000c00 */
[----:B------:R-:W-:Y:S05]  /*aa10*/  BRA `(.L_x_680) ;  /* 0x0000007000ec7947 */ /* 0x000fea0003800000 */
.L_x_670:
[----:B------:R-:W1:Y:S01]  /*aa20*/  LDCU.64 UR8, c[0x0][0x470] ;  /* 0x00008e00ff0877ac */ /* 0x000e620008000a00 */
[----:B------:R-:W-:Y:S01]  /*aa30*/  IMAD.MOV.U32 R4, RZ, RZ, RZ ;  /* 0x000000ffff047224 */ /* 0x000fe200078e00ff */
[----:B-1----:R-:W-:-:S04]  /*aa40*/  ISETP.NE.U32.AND P0, PT, RZ, UR8, PT ;  /* 0x00000008ff007c0c */ /* 0x002fc8000bf05070 */
[----:B------:R-:W-:Y:S01]  /*aa50*/  ISETP.NE.AND.EX P0, PT, RZ, UR9, PT, P0 ;  /* 0x00000009ff007c0c */ /* 0x000fe2000bf05300 */
[----:B------:R-:W1:Y:S01]  /*aa60*/  LDCU.U8 UR4, c[0x0][0x533] ;  /* 0x0000a660ff0477ac */ /* 0x000e620008000000 */
[----:B------:R-:W2:Y:S11]  /*aa70*/  LDCU.64 UR8, c[0x0][0x380] ;  /* 0x00007000ff0877ac */ /* 0x000eb60008000a00 */
[----:B------:R-:W3:Y:S01]  /*aa80*/  @P0 LDG.E R4, desc[UR6][R114.64] ;  /* 0x0000000672040981 */ /* 0x000ee2000c1e1900 */
[----:B------:R-:W-:Y:S01]  /*aa90*/  IMAD.SHL.U32 R29, R77, 0x10, RZ ;  /* 0x000000104d1d7824 */ /* 0x000fe200078e00ff */
[----:B-1----:R-:W-:Y:S01]  /*aaa0*/  UISETP.NE.AND UP0, UPT, UR4, URZ, UPT ;  /* 0x000000ff0400728c */ /* 0x002fe2000bf05270 */
[----:B--2---:R-:W-:-:S04]  /*aab0*/  LEA R34, P0, R110, UR8, 0x1 ;  /* 0x000000086e227c11 */ /* 0x004fc8000f8008ff */
[----:B------:R-:W-:Y:S02]  /*aac0*/  LEA.HI.X R35, R110, UR9, R69, 0x1, P0 ;  /* 0x000000096e237c11 */ /* 0x000fe400080f0c45 */
[----:B---3--:R-:W-:-:S05]  /*aad0*/  IADD3 R4, PT, PT, R4, R71, R70 ;  /* 0x0000004704047210 */ /* 0x008fca0007ffe046 */
[----:B------:R-:W-:-:S05]  /*aae0*/  IMAD R4, R77, R4, RZ ;  /* 0x000000044d047224 */ /* 0x000fca00078e02ff */
[-C--:B------:R-:W-:Y:S02]  /*aaf0*/  IADD3 R20, P2, PT, R75, R4.reuse, RZ ;  /* 0x000000044b147210 */ /* 0x080fe40007f5e0ff */
[----:B------:R-:W-:Y:S02]  /*ab00*/  IADD3 R8, P1, PT, R74, R4, RZ ;  /* 0x000000044a087210 */ /* 0x000fe40007f3e0ff */
[----:B------:R-:W-:-:S05]  /*ab10*/  SHF.R.S32.HI R4, RZ, 0x1f, R4 ;  /* 0x0000001fff047819 */ /* 0x000fca0000011404 */
[--C-:B------:R-:W-:Y:S02]  /*ab20*/  IMAD.X R22, R73, 0x1, R4.reuse, P2 ;  /* 0x0000000149167824 */ /* 0x100fe400010e0604 */
[----:B------:R-:W-:Y:S01]  /*ab30*/  IMAD.X R14, R72, 0x1, R4, P1 ;  /* 0x00000001480e7824 */ /* 0x000fe200008e0604 */
[----:B------:R-:W-:Y:S06]  /*ab40*/  BRA.U !UP0, `(.L_x_682) ;  /* 0x0000002d083c7547 */ /* 0x000fec000b800000 */
[----:B------:R-:W-:Y:S01]  /*ab50*/  IADD3 R21, PT, PT, -R70, R199, RZ ;  /* 0x000000c746157210 */ /* 0x000fe20007ffe1ff */
[----:B------:R-:W-:Y:S03]  /*ab60*/  BSSY.RECONVERGENT B2, `(.L_x_683) ;  /* 0x00000a3000027945 */ /* 0x000fe60003800200 */
[----:B------:R-:W-:-:S13]  /*ab70*/  ISETP.GE.AND P0, PT, R112, R21, PT ;  /* 0x000000157000720c */ /* 0x000fda0003f06270 */
[----:B------:R-:W-:Y:S05]  /*ab80*/  @P0 BRA `(.L_x_684) ;  /* 0x0000000800800947 */ /* 0x000fea0003800000 */
[----:B------:R-:W1:Y:S01]  /*ab90*/  LDC R23, c[0x0][0x440] ;  /* 0x00011000ff177b82 */ /* 0x000e620000000800 */
[----:B------:R-:W2:Y:S01]  /*aba0*/  LDCU.64 UR10, c[0x0][0x4c8] ;  /* 0x00009900ff0a77ac */ /* 0x000ea20008000a00 */
[C---:B------:R-:W-:Y:S01]  /*abb0*/  IMAD.SHL.U32 R26, R20.reuse, 0x2, RZ ;  /* 0x00000002141a7824 */ /* 0x040fe200078e00ff */
[----:B------:R-:W-:Y:S01]  /*abc0*/  SHF.L.U64.HI R4, R20, 0x1, R22 ;  /* 0x0000000114047819 */ /* 0x000fe20000010216 */
[----:B------:R-:W-:Y:S01]  /*abd0*/  BSSY.RECONVERGENT B1, `(.L_x_685) ;  /* 0x0000039000017945 */ /* 0x000fe20003800200 */
[----:B------:R-:W3:Y:S01]  /*abe0*/  LDCU.64 UR8, c[0x0][0x4d0] ;  /* 0x00009a00ff0877ac */ /* 0x000ee20008000a00 */
[----:B------:R-:W-:Y:S02]  /*abf0*/  CS2R R6, SRZ ;  /* 0x0000000000067805 */ /* 0x000fe4000001ff00 */
[C---:B--2---:R-:W-:Y:S02]  /*ac00*/  IADD3 R24, P2, PT, R26.reuse, UR10, RZ ;  /* 0x0000000a1a187c10 */ /* 0x044fe4000ff5e0ff */
[----:B---3--:R-:W-:-:S02]  /*ac10*/  IADD3 R26, P1, PT, R26, UR8, RZ ;  /* 0x000000081a1a7c10 */ /* 0x008fc4000ff3e0ff */
[----:B-1----:R-:W-:Y:S02]  /*ac20*/  ISETP.GE.AND P0, PT, R12, R23, PT ;  /* 0x000000170c00720c */ /* 0x002fe40003f06270 */
[C---:B------:R-:W-:Y:S02]  /*ac30*/  IADD3.X R25, PT, PT, R4.reuse, UR11, RZ, P2, !PT ;  /* 0x0000000b04197c10 */ /* 0x040fe400097fe4ff */
[----:B------:R-:W-:Y:S02]  /*ac40*/  IADD3.X R27, PT, PT, R4, UR9, RZ, P1, !PT ;  /* 0x00000009041b7c10 */ /* 0x000fe40008ffe4ff */
[----:B------:R-:W-:-:S07]  /*ac50*/  CS2R R4, SRZ ;  /* 0x0000000000047805 */ /* 0x000fce000001ff00 */
[----:B------:R-:W-:Y:S05]  /*ac60*/  @P0 BRA `(.L_x_686) ;  /* 0x0000000000bc0947 */ /* 0x000fea0003800000 */
[----:B------:R1:W5:Y:S01]  /*ac70*/  LDG.E.128 R16, desc[UR6][R34.64] ;  /* 0x0000000622107981 */ /* 0x000362000c1e1d00 */
[----:B------:R-:W-:Y:S01]  /*ac80*/  ISETP.GE.AND P0, PT, R12, R11, PT ;  /* 0x0000000b0c00720c */ /* 0x000fe20003f06270 */
[----:B------:R-:W-:-:S12]  /*ac90*/  BSSY.RECONVERGENT B0, `(.L_x_687) ;  /* 0x0000028000007945 */ /* 0x000fd80003800200 */
[----:B------:R-:W-:Y:S05]  /*aca0*/  @P0 BRA `(.L_x_688) ;  /* 0x0000000000980947 */ /* 0x000fea0003800000 */
[----:B------:R-:W2:Y:S04]  /*acb0*/  LDG.E.64 R4, desc[UR6][R26.64] ;  /* 0x000000061a047981 */ /* 0x000ea8000c1e1b00 */
[----:B------:R-:W3:Y:S01]  /*acc0*/  LDG.E.64 R6, desc[UR6][R24.64] ;  /* 0x0000000618067981 */ /* 0x000ee2000c1e1b00 */
[C---:B-----5:R-:W-:Y:S01]  /*acd0*/  LOP3.LUT R8, R17.reuse, 0xffff0000, RZ, 0xc0, !PT ;  /* 0xffff000011087812 */ /* 0x060fe200078ec0ff */
[----:B------:R-:W-:Y:S01]  /*ace0*/  IMAD.U32 R30, R18, 0x10000, RZ ;  /* 0x00010000121e7824 */ /* 0x000fe200078e00ff */
[----:B------:R-:W-:Y:S02]  /*acf0*/  SHF.L.U32 R14, R17, 0x10, RZ ;  /* 0x00000010110e7819 */ /* 0x000fe400000006ff */
[C---:B------:R-:W-:Y:S02]  /*ad00*/  SHF.L.U32 R17, R16.reuse, 0x10, RZ ;  /* 0x0000001010117819 */ /* 0x040fe400000006ff */
[----:B------:R-:W-:-:S02]  /*ad10*/  LOP3.LUT R32, R16, 0xffff0000, RZ, 0xc0, !PT ;  /* 0xffff000010207812 */ /* 0x000fc400078ec0ff */
[C---:B------:R-:W-:Y:S02]  /*ad20*/  SHF.L.U32 R39, R19.reuse, 0x10, RZ ;  /* 0x0000001013277819 */ /* 0x040fe400000006ff */
[----:B------:R-:W-:Y:S02]  /*ad30*/  LOP3.LUT R37, R19, 0xffff0000, RZ, 0xc0, !PT ;  /* 0xffff000013257812 */ /* 0x000fe400078ec0ff */
[----:B------:R-:W-:Y:S02]  /*ad40*/  LOP3.LUT R36, R18, 0xffff0000, RZ, 0xc0, !PT ;  /* 0xffff000012247812 */ /* 0x000fe400078ec0ff */
[----:B--2---:R-:W-:Y:S02]  /*ad50*/  LOP3.LUT R31, R4, 0xffff0000, RZ, 0xc0, !PT ;  /* 0xffff0000041f7812 */ /* 0x004fe400078ec0ff */
[----:B------:R-:W-:Y:S02]  /*ad60*/  LOP3.LUT R16, R5, 0xffff0000, RZ, 0xc0, !PT ;  /* 0xffff000005107812 */ /* 0x000fe400078ec0ff */
[----:B---3--:R-:W-:Y:S01]  /*ad70*/  LOP3.LUT R33, R6, 0xffff0000, RZ, 0xc0, !PT ;  /* 0xffff000006217812 */ /* 0x008fe200078ec0ff */
[C---:B------:R-:W-:Y:S01]  /*ad80*/  FMUL.FTZ R19, R8.reuse, R31 ;  /* 0x0000001f08137220 */ /* 0x040fe20000410000 */
[----:B------:R-:W-:Y:S01]  /*ad90*/  LOP3.LUT R28, R7, 0xffff0000, RZ, 0xc0, !PT ;  /* 0xffff0000071c7812 */ /* 0x000fe200078ec0ff */
[----:B------:R-:W-:Y:S01]  /*ada0*/  FMUL.FTZ R18, R37, R16 ;  /* 0x0000001025127220 */ /* 0x000fe20000410000 */
[----:B------:R-:W-:Y:S01]  /*adb0*/  SHF.L.U32 R5, R5, 0x10, RZ ;  /* 0x0000001005057819 */ /* 0x000fe200000006ff */
[-C--:B------:R-:W-:Y:S01]  /*adc0*/  FMUL.FTZ R8, R8, R33.reuse ;  /* 0x0000002108087220 */ /* 0x080fe20000410000 */
[----:B------:R-:W-:Y:S01]  /*add0*/  FFMA.FTZ R19, R14, R33, -R19 ;  /* 0x000000210e137223 */ /* 0x000fe20000010813 */
[----:B------:R-:W-:Y:S01]  /*ade0*/  SHF.L.U32 R4, R4, 0x10, RZ ;  /* 0x0000001004047819 */ /* 0x000fe200000006ff */
[----:B------:R-:W-:-:S02]  /*adf0*/  IMAD.U32 R6, R6, 0x10000, RZ ;  /* 0x0001000006067824 */ /* 0x000fc400078e00ff */
[----:B------:R-:W-:Y:S01]  /*ae00*/  FFMA.FTZ R8, R14, R31, R8 ;  /* 0x0000001f0e087223 */ /* 0x000fe20000010008 */
[-C--:B------:R-:W-:Y:S01]  /*ae10*/  FMUL.FTZ R14, R37, R28.reuse ;  /* 0x0000001c250e7220 */ /* 0x080fe20000410000 */
[----:B------:R-:W-:Y:S01]  /*ae20*/  SHF.L.U32 R7, R7, 0x10, RZ ;  /* 0x0000001007077819 */ /* 0x000fe200000006ff */
[C---:B------:R-:W-:Y:S01]  /*ae30*/  FFMA.FTZ R18, R39.reuse, R28, -R18 ;  /* 0x0000001c27127223 */ /* 0x040fe20000010812 */
[----:B------:R-:W-:Y:S01]  /*ae40*/  FMUL.FTZ R31, R36, R5 ;  /* 0x00000005241f7220 */ /* 0x000fe20000410000 */
[----:B------:R-:W-:Y:S01]  /*ae50*/  FFMA.FTZ R39, R39, R16, R14 ;  /* 0x0000001027277223 */ /* 0x000fe2000001000e */
[C---:B------:R-:W-:Y:S01]  /*ae60*/  FMUL.FTZ R14, R32.reuse, R4 ;  /* 0x00000004200e7220 */ /* 0x040fe20000410000 */
[-C--:B------:R-:W-:Y:S01]  /*ae70*/  FMUL.FTZ R33, R32, R6.reuse ;  /* 0x0000000620217220 */ /* 0x080fe20000410000 */
[-C--:B------:R-:W-:Y:S01]  /*ae80*/  FMUL.FTZ R36, R36, R7.reuse ;  /* 0x0000000724247220 */ /* 0x080fe20000410000 */
[C---:B------:R-:W-:Y:S01]  /*ae90*/  FFMA.FTZ R31, R30.reuse, R7, -R31 ;  /* 0x000000071e1f7223 */ /* 0x040fe2000001081f */
[C---:B------:R-:W-:Y:S01]  /*aea0*/  FFMA.FTZ R14, R17.reuse, R6, -R14 ;  /* 0x00000006110e7223 */ /* 0x040fe2000001080e */
[----:B------:R-:W-:Y:S01]  /*aeb0*/  FFMA.FTZ R33, R17, R4, R33 ;  /* 0x0000000411217223 */ /* 0x000fe20000010021 */
[----:B------:R-:W-:Y:S01]  /*aec0*/  FFMA.FTZ R36, R30, R5, R36 ;  /* 0x000000051e247223 */ /* 0x000fe20000010024 */
[----:B------:R-:W-:-:S02]  /*aed0*/  F2FP.BF16.F32.PACK_AB R17, R8, R19 ;  /* 0x000000130811723e */ /* 0x000fc400000010ff */
[----:B------:R-:W-:Y:S02]  /*aee0*/  F2FP.BF16.F32.PACK_AB R19, R39, R18 ;  /* 0x000000122713723e */ /* 0x000fe400000010ff */
[----:B------:R-:W-:Y:S02]  /*aef0*/  F2FP.BF16.F32.PACK_AB R16, R33, R14 ;  /* 0x0000000e2110723e */ /* 0x000fe400000010ff */
[----:B------:R-:W-:Y:S02]  /*af00*/  F2FP.BF16.F32.PACK_AB R18, R36, R31 ;  /* 0x0000001f2412723e */ /* 0x000fe400000010ff */
.L_x_688:
[----:B------:R-:W-:Y:S05]  /*af10*/  BSYNC.RECONVERGENT B0 ;  /* 0x0000000000007941 */ /* 0x000fea0003800200 */
.L_x_687:
[----:B-----5:R-:W-:Y:S01]  /*af20*/  IMAD.MOV.U32 R6, RZ, RZ, R18 ;  /* 0x000000ffff067224 */ /* 0x020fe200078e0012 */
[----:B------:R-:W-:Y:S01]  /*af30*/  MOV R4, R16 ;  /* 0x0000001000047202 */ /* 0x000fe20000000f00 */
[----:B------:R-:W-:Y:S01]  /*af40*/  IMAD.MOV.U32 R7, RZ, RZ, R19 ;  /* 0x000000ffff077224 */ /* 0x000fe200078e0013 */
[----:B------:R-:W-:Y:S02]  /*af50*/  MOV R5, R17 ;  /* 0x0000001100057202 */ /* 0x000fe40000000f00 */
.L_x_686:
[----:B------:R-:W-:Y:S05]  /*af60*/  BSYNC.RECONVERGENT B1 ;  /* 0x0000000000017941 */ /* 0x000fea0003800200 */
.L_x_685:
[----:B------:R-:W-:Y:S01]  /*af70*/  ISETP.GE.AND P0, PT, R10, R23, PT ;  /* 0x000000170a00720c */ /* 0x000fe20003f06270 */
[----:B------:R2:W-:Y:S01]  /*af80*/  STS.128 [R207], R4 ;  /* 0x00000004cf007388 */ /* 0x0005e20000000c00 */
[----:B------:R-:W-:Y:S11]  /*af90*/  BSSY.RECONVERGENT B1, `(.L_x_689) ;  /* 0x000002f000017945 */ /* 0x000ff60003800200 */
[----:B------:R2:W-:Y:S01]  /*afa0*/  @P0 STS.128 [R207+0x2000], RZ ;  /* 0x002000ffcf000388 */ /* 0x0005e20000000c00 */
[----:B------:R-:W-:Y:S05]  /*afb0*/  @P0 BRA `(.L_x_690) ;  /* 0x0000000000b00947 */ /* 0x000fea0003800000 */
[----:B------:R3:W5:Y:S01]  /*afc0*/  LDG.E.128 R16, desc[UR6][R34.64+0x80] ;  /* 0x0000800622107981 */ /* 0x000762000c1e1d00 */
[----:B------:R-:W-:Y:S01]  /*afd0*/  ISETP.GE.AND P0, PT, R10, R11, PT ;  /* 0x0000000b0a00720c */ /* 0x000fe20003f06270 */
[----:B------:R-:W-:-:S12]  /*afe0*/  BSSY.RECONVERGENT B0, `(.L_x_691) ;  /* 0x0000028000007945 */ /* 0x000fd80003800200 */
[----:B------:R-:W-:Y:S05]  /*aff0*/  @P0 BRA `(.L_x_692) ;  /* 0x0000000000980947 */ /* 0x000fea0003800000 */
[----:B--2---:R-:W2:Y:S04]  /*b000*/  LDG.E.64 R4, desc[UR6][R26.64+0x40] ;  /* 0x000040061a047981 */ /* 0x004ea8000c1e1b00 */
[----:B------:R-:W4:Y:S01]  /*b010*/  LDG.E.64 R6, desc[UR6][R24.64+0x40] ;  /* 0x0000400618067981 */ /* 0x000f22000c1e1b00 */
        /* <DEDUP_REMOVED lines=10> */
[----:B----4-:R-:W-:Y:S01]  /*b0c0*/  LOP3.LUT R33, R6, 0xffff0000, RZ, 0xc0, !PT ;  /* 0xffff000006217812 */ /* 0x010fe200078ec0ff */
        /* <DEDUP_REMOVED lines=25> */
.L_x_692:
[----:B------:R-:W-:Y:S05]  /*b260*/  BSYNC.RECONVERGENT B0 ;  /* 0x0000000000007941 */ /* 0x000fea0003800200 */
.L_x_691:
[----:B-----5:R4:W-:Y:S02]  /*b270*/  STS.128 [R207+0x2000], R16 ;  /* 0x00200010cf007388 */ /* 0x0209e40000000c00 */
.L_x_690:
[----:B------:R-:W-:Y:S05]  /*b280*/  BSYNC.RECONVERGENT B1 ;  /* 0x0000000000017941 */ /* 0x000fea0003800200 */
.L_x_689:
[----:B------:R-:W-:-:S13]  /*b290*/  ISETP.GE.AND P0, PT, R9, R23, PT ;  /* 0x000000170900720c */ /* 0x000fda0003f06270 */
[----:B------:R1:W-:Y:S01]  /*b2a0*/  @P0 STS.128 [R207+0x4000], RZ ;  /* 0x004000ffcf000388 */ /* 0x0003e20000000c00 */
[----:B------:R-:W-:Y:S05]  /*b2b0*/  @P0 BRA `(.L_x_684) ;  /* 0x0000000000b40947 */ /* 0x000fea0003800000 */
[----:B----4-:R4:W5:Y:S01]  /*b2c0*/  LDG.E.128 R16, desc[UR6][R34.64+0x100] ;  /* 0x0001000622107981 */ /* 0x010962000c1e1d00 */
[----:B------:R-:W-:Y:S01]  /*b2d0*/  ISETP.GE.AND P0, PT, R9, R11, PT ;  /* 0x0000000b0900720c */ /* 0x000fe20003f06270 */
[----:B------:R-:W-:-:S12]  /*b2e0*/  BSSY.RECONVERGENT B0, `(.L_x_693) ;  /* 0x0000029000007945 */ /* 0x000fd80003800200 */
[----:B------:R-:W-:Y:S05]  /*b2f0*/  @P0 BRA `(.L_x_694) ;  /* 0x00000000009c0947 */ /* 0x000fea0003800000 */
[----:B--2---:R-:W2:Y:S04]  /*b300*/  LDG.E.64 R4, desc[UR6][R26.64+0x80] ;  /* 0x000080061a047981 */ /* 0x004ea8000c1e1b00 */
[----:B------:R1:W3:Y:S01]  /*b310*/  LDG.E.64 R6, desc[UR6][R24.64+0x80] ;  /* 0x0000800618067981 */ /* 0x0002e2000c1e1b00 */
[C---:B-----5:R-:W-:Y:S01]  /*b320*/  LOP3.LUT R8, R17.reuse, 0xffff0000, RZ, 0xc0, !PT ;  /* 0xffff000011087812 */ /* 0x060fe200078ec0ff */
[----:B------:R-:W-:Y:S01]  /*b330*/  IMAD.U32 R28, R18, 0x10000, RZ ;  /* 0x00010000121c7824 */ /* 0x000fe200078e00ff */
[----:B------:R-:W-:Y:S02]  /*b340*/  SHF.L.U32 R14, R17, 0x10, RZ ;  /* 0x00000010110e7819 */ /* 0x000fe400000006ff */
[C---:B------:R-:W-:Y:S02]  /*b350*/  SHF.L.U32 R17, R16.reuse, 0x10, RZ ;  /* 0x0000001010117819 */ /* 0x040fe400000006ff */
[----:B------:R-:W-:-:S02]  /*b360*/  LOP3.LUT R30, R16, 0xffff0000, RZ, 0xc0, !PT ;  /* 0xffff0000101e7812 */ /* 0x000fc400078ec0ff */
[C---:B------:R-:W-:Y:S02]  /*b370*/  SHF.L.U32 R37, R19.reuse, 0x10, RZ ;  /* 0x0000001013257819 */ /* 0x040fe400000006ff */
[----:B------:R-:W-:Y:S02]  /*b380*/  LOP3.LUT R33, R19, 0xffff0000, RZ, 0xc0, !PT ;  /* 0xffff000013217812 */ /* 0x000fe400078ec0ff */
[----:B-1----:R-:W-:Y:S02]  /*b390*/  LOP3.LUT R25, R18, 0xffff0000, RZ, 0xc0, !PT ;  /* 0xffff000012197812 */ /* 0x002fe400078ec0ff */
[----:B--2---:R-:W-:Y:S02]  /*b3a0*/  LOP3.LUT R23, R4, 0xffff0000, RZ, 0xc0, !PT ;  /* 0xffff000004177812 */ /* 0x004fe400078ec0ff */
[C---:B------:R-:W-:Y:S01]  /*b3b0*/  LOP3.LUT R16, R5.reuse, 0xffff0000, RZ, 0xc0, !PT ;  /* 0xffff000005107812 */ /* 0x040fe200078ec0ff */
[----:B------:R-:W-:Y:S01]  /*b3c0*/  IMAD.U32 R5, R5, 0x10000, RZ ;  /* 0x0001000005057824 */ /* 0x000fe200078e00ff */
[----:B---3--:R-:W-:Y:S01]  /*b3d0*/  LOP3.LUT R31, R6, 0xffff0000, RZ, 0xc0, !PT ;  /* 0xffff0000061f7812 */ /* 0x008fe200078ec0ff */
[----:B------:R-:W-:Y:S01]  /*b3e0*/  FMUL.FTZ R19, R8, R23 ;  /* 0x0000001708137220 */ /* 0x000fe20000410000 */
[----:B------:R-:W-:Y:S01]  /*b3f0*/  LOP3.LUT R24, R7, 0xffff0000, RZ, 0xc0, !PT ;  /* 0xffff000007187812 */ /* 0x000fe200078ec0ff */
[----:B------:R-:W-:Y:S01]  /*b400*/  FMUL.FTZ R18, R33, R16 ;  /* 0x0000001021127220 */ /* 0x000fe20000410000 */
[----:B------:R-:W-:Y:S01]  /*b410*/  SHF.L.U32 R4, R4, 0x10, RZ ;  /* 0x0000001004047819 */ /* 0x000fe200000006ff */
[-C--:B------:R-:W-:Y:S01]  /*b420*/  FMUL.FTZ R8, R8, R31.reuse ;  /* 0x0000001f08087220 */ /* 0x080fe20000410000 */
[----:B------:R-:W-:Y:S01]  /*b430*/  FFMA.FTZ R19, R14, R31, -R19 ;  /* 0x0000001f0e137223 */ /* 0x000fe20000010813 */
[----:B------:R-:W-:Y:S01]  /*b440*/  SHF.L.U32 R6, R6, 0x10, RZ ;  /* 0x0000001006067819 */ /* 0x000fe200000006ff */
[-C--:B------:R-:W-:Y:S01]  /*b450*/  FFMA.FTZ R18, R37, R24.reuse, -R18 ;  /* 0x0000001825127223 */ /* 0x080fe20000010812 */
[----:B------:R-:W-:Y:S01]  /*b460*/  FFMA.FTZ R8, R14, R23, R8 ;  /* 0x000000170e087223 */ /* 0x000fe20000010008 */
[----:B------:R-:W-:Y:S01]  /*b470*/  FMUL.FTZ R14, R33, R24 ;  /* 0x00000018210e7220 */ /* 0x000fe20000410000 */
[----:B------:R-:W-:Y:S01]  /*b480*/  SHF.L.U32 R7, R7, 0x10, RZ ;  /* 0x0000001007077819 */ /* 0x000fe200000006ff */
[C---:B------:R-:W-:Y:S01]  /*b490*/  FMUL.FTZ R27, R30.reuse, R6 ;  /* 0x000000061e1b7220 */ /* 0x040fe20000410000 */
[----:B------:R-:W-:Y:S01]  /*b4a0*/  FMUL.FTZ R23, R25, R5 ;  /* 0x0000000519177220 */ /* 0x000fe20000410000 */
[----:B------:R-:W-:Y:S01]  /*b4b0*/  FFMA.FTZ R37, R37, R16, R14 ;  /* 0x0000001025257223 */ /* 0x000fe2000001000e */
[-C--:B------:R-:W-:Y:S01]  /*b4c0*/  FMUL.FTZ R14, R30, R4.reuse ;  /* 0x000000041e0e7220 */ /* 0x080fe20000410000 */
[-C--:B------:R-:W-:Y:S01]  /*b4d0*/  FMUL.FTZ R16, R25, R7.reuse ;  /* 0x0000000719107220 */ /* 0x080fe20000410000 */
[C---:B------:R-:W-:Y:S01]  /*b4e0*/  FFMA.FTZ R27, R17.reuse, R4, R27 ;  /* 0x00000004111b7223 */ /* 0x040fe2000001001b */
[C---:B------:R-:W-:Y:S01]  /*b4f0*/  FFMA.FTZ R23, R28.reuse, R7, -R23 ;  /* 0x000000071c177223 */ /* 0x040fe20000010817 */
[----:B------:R-:W-:Y:S01]  /*b500*/  FFMA.FTZ R14, R17, R6, -R14 ;  /* 0x00000006110e7223 */ /* 0x000fe2000001080e */
[----:B------:R-:W-:Y:S01]  /*b510*/  FFMA.FTZ R16, R28, R5, R16 ;  /* 0x000000051c107223 */ /* 0x000fe20000010010 */
[----:B------:R-:W-:-:S02]  /*b520*/  F2FP.BF16.F32.PACK_AB R17, R8, R19 ;  /* 0x000000130811723e */ /* 0x000fc400000010ff */
[----:B------:R-:W-:Y:S02]  /*b530*/  F2FP.BF16.F32.PACK_AB R19, R37, R18 ;  /* 0x000000122513723e */ /* 0x000fe400000010ff */
[----:B------:R-:W-:Y:S02]  /*b540*/  F2FP.BF16.F32.PACK_AB R14, R27, R14 ;  /* 0x0000000e1b0e723e */ /* 0x000fe400000010ff */
[----:B------:R-:W-:Y:S02]  /*b550*/  F2FP.BF16.F32.PACK_AB R18, R16, R23 ;  /* 0x000000171012723e */ /* 0x000fe400000010ff */
[----:B------:R-:W-:Y:S02]  /*b560*/  MOV R16, R14 ;  /* 0x0000000e00107202 */ /* 0x000fe40000000f00 */
.L_x_694:
[----:B------:R-:W-:Y:S05]  /*b570*/  BSYNC.RECONVERGENT B0 ;  /* 0x0000000000007941 */ /* 0x000fea0003800200 */
.L_x_693:
[----:B-----5:R1:W-:Y:S02]  /*b580*/  STS.128 [R207+0x4000], R16 ;  /* 0x00400010cf007388 */ /* 0x0203e40000000c00 */
.L_x_684:
[----:B------:R-:W-:Y:S05]  /*b590*/  BSYNC.RECONVERGENT B2 ;  /* 0x0000000000027941 */ /* 0x000fea0003800200 */
.L_x_683:
[----:B------:R-:W-:Y:S01]  /*b5a0*/  IADD3 R36, PT, PT, R112, 0x10, RZ ;  /* 0x0000001070247810 */ /* 0x000fe20007ffe0ff */
[----:B------:R-:W-:Y:S03]  /*b5b0*/  BSSY.RECONVERGENT B2, `(.L_x_695) ;  /* 0x00000b7000027945 */ /* 0x000fe60003800200 */
[----:B------:R-:W-:-:S13]  /*b5c0*/  ISETP.GE.AND P0, PT, R36, R21, PT ;  /* 0x000000152400720c */ /* 0x000fda0003f06270 */
[----:B------:R-:W-:Y:S05]  /*b5d0*/  @P0 BRA `(.L_x_696) ;  /* 0x0000000800d00947 */ /* 0x000fea0003800000 */
[----:B------:R-:W2:Y:S01]  /*b5e0*/  LDC R23, c[0x0][0x440] ;  /* 0x00011000ff177b82 */ /* 0x000ea20000000800 */
[C---:B------:R-:W-:Y:S01]  /*b5f0*/  LEA R14, P0, R15.reuse, R34, 0x1 ;  /* 0x000000220f0e7211 */ /* 0x040fe200078008ff */
[----:B------:R-:W-:Y:S03]  /*b600*/  BSSY.RECONVERGENT B1, `(.L_x_697) ;  /* 0x000003b000017945 */ /* 0x000fe60003800200 */
[----:B------:R-:W-:Y:S02]  /*b610*/  LEA.HI.X R15, R15, R35, R0, 0x1, P0 ;  /* 0x000000230f0f7211 */ /* 0x000fe400000f0c00 */
[----:B--2---:R-:W-:-:S13]  /*b620*/  ISETP.GE.AND P1, PT, R12, R23, PT ;  /* 0x000000170c00720c */ /* 0x004fda0003f26270 */
[----:B------:R2:W-:Y:S01]  /*b630*/  @P1 STS.128 [R207+0x800], RZ ;  /* 0x000800ffcf001388 */ /* 0x0005e20000000c00 */
[----:B------:R-:W-:Y:S05]  /*b640*/  @P1 BRA `(.L_x_698) ;  /* 0x0000000000d81947 */ /* 0x000fea0003800000 */
[----:B-1--4-:R1:W5:Y:S01]  /*b650*/  LDG.E.128 R16, desc[UR6][R14.64] ;  /* 0x000000060e107981 */ /* 0x012362000c1e1d00 */
[----:B------:R-:W-:Y:S01]  /*b660*/  ISETP.GE.AND P0, PT, R12, R11, PT ;  /* 0x0000000b0c00720c */ /* 0x000fe20003f06270 */
[----:B------:R-:W-:-:S12]  /*b670*/  BSSY.RECONVERGENT B0, `(.L_x_699) ;  /* 0x0000032000007945 */ /* 0x000fd80003800200 */
[----:B------:R-:W-:Y:S05]  /*b680*/  @P0 BRA `(.L_x_700) ;  /* 0x0000000000c00947 */ /* 0x000fea0003800000 */
[----:B------:R-:W4:Y:S01]  /*b690*/  LDCU.64 UR10, c[0x0][0x4c8] ;  /* 0x00009900ff0a77ac */ /* 0x000f220008000a00 */
[C---:B------:R-:W-:Y:S01]  /*b6a0*/  IADD3 R5, P0, PT, R29.reuse, R20, RZ ;  /* 0x000000141d057210 */ /* 0x040fe20007f1e0ff */
[----:B------:R-:W2:Y:S03]  /*b6b0*/  LDCU.64 UR8, c[0x0][0x4d0] ;  /* 0x00009a00ff0877ac */ /* 0x000ea60008000a00 */
[----:B------:R-:W-:Y:S01]  /*b6c0*/  LEA.HI.X.SX32 R0, R29, R22, 0x1, P0 ;  /* 0x000000161d007211 */ /* 0x000fe200000f0eff */
[----:B------:R-:W-:-:S03]  /*b6d0*/  IMAD.SHL.U32 R4, R5, 0x2, RZ ;  /* 0x0000000205047824 */ /* 0x000fc600078e00ff */
[----:B------:R-:W-:Y:S02]  /*b6e0*/  SHF.L.U64.HI R0, R5, 0x1, R0 ;  /* 0x0000000105007819 */ /* 0x000fe40000010200 */
[C---:B----4-:R-:W-:Y:S02]  /*b6f0*/  IADD3 R6, P1, PT, R4.reuse, UR10, RZ ;  /* 0x0000000a04067c10 */ /* 0x050fe4000ff3e0ff */
[----:B--2---:R-:W-:Y:S02]  /*b700*/  IADD3 R4, P0, PT, R4, UR8, RZ ;  /* 0x0000000804047c10 */ /* 0x004fe4000ff1e0ff */
[C---:B------:R-:W-:Y:S02]  /*b710*/  IADD3.X R7, PT, PT, R0.reuse, UR11, RZ, P1, !PT ;  /* 0x0000000b00077c10 */ /* 0x040fe40008ffe4ff */
[----:B------:R-:W-:-:S04]  /*b720*/  IADD3.X R5, PT, PT, R0, UR9, RZ, P0, !PT ;  /* 0x0000000900057c10 */ /* 0x000fc800087fe4ff */
[----:B------:R-:W2:Y:S04]  /*b730*/  LDG.E.64 R6, desc[UR6][R6.64] ;  /* 0x0000000606067981 */ /* 0x000ea8000c1e1b00 */
[----:B------:R-:W4:Y:S01]  /*b740*/  LDG.E.64 R4, desc[UR6][R4.64] ;  /* 0x0000000604047981 */ /* 0x000f22000c1e1b00 */
[C---:B-----5:R-:W-:Y:S01]  /*b750*/  LOP3.LUT R0, R17.reuse, 0xffff0000, RZ, 0xc0, !PT ;  /* 0xffff000011007812 */ /* 0x060fe200078ec0ff */
[----:B------:R-:W-:Y:S01]  /*b760*/  IMAD.U32 R8, R17, 0x10000, RZ ;  /* 0x0001000011087824 */ /* 0x000fe200078e00ff */
[C---:B------:R-:W-:Y:S01]  /*b770*/  SHF.L.U32 R17, R16.reuse, 0x10, RZ ;  /* 0x0000001010117819 */ /* 0x040fe200000006ff */
[C---:B------:R-:W-:Y:S01]  /*b780*/  IMAD.U32 R33, R19.reuse, 0x10000, RZ ;  /* 0x0001000013217824 */ /* 0x040fe200078e00ff */
[----:B------:R-:W-:Y:S02]  /*b790*/  LOP3.LUT R28, R16, 0xffff0000, RZ, 0xc0, !PT ;  /* 0xffff0000101c7812 */ /* 0x000fe400078ec0ff */
[----:B------:R-:W-:-:S02]  /*b7a0*/  LOP3.LUT R31, R19, 0xffff0000, RZ, 0xc0, !PT ;  /* 0xffff0000131f7812 */ /* 0x000fc400078ec0ff */
[C---:B------:R-:W-:Y:S02]  /*b7b0*/  SHF.L.U32 R26, R18.reuse, 0x10, RZ ;  /* 0x00000010121a7819 */ /* 0x040fe400000006ff */
[----:B------:R-:W-:Y:S02]  /*b7c0*/  LOP3.LUT R30, R18, 0xffff0000, RZ, 0xc0, !PT ;  /* 0xffff0000121e7812 */ /* 0x000fe400078ec0ff */
[----:B--2---:R-:W-:Y:S02]  /*b7d0*/  LOP3.LUT R27, R6, 0xffff0000, RZ, 0xc0, !PT ;  /* 0xffff0000061b7812 */ /* 0x004fe400078ec0ff */
[----:B----4-:R-:W-:Y:S02]  /*b7e0*/  LOP3.LUT R25, R4, 0xffff0000, RZ, 0xc0, !PT ;  /* 0xffff000004197812 */ /* 0x010fe400078ec0ff */
[----:B------:R-:W-:Y:S02]  /*b7f0*/  LOP3.LUT R16, R5, 0xffff0000, RZ, 0xc0, !PT ;  /* 0xffff000005107812 */ /* 0x000fe400078ec0ff */
[----:B------:R-:W-:Y:S01]  /*b800*/  LOP3.LUT R24, R7, 0xffff0000, RZ, 0xc0, !PT ;  /* 0xffff000007187812 */ /* 0x000fe200078ec0ff */
[C---:B------:R-:W-:Y:S01]  /*b810*/  FMUL.FTZ R19, R0.reuse, R25 ;  /* 0x0000001900137220 */ /* 0x040fe20000410000 */
[-C--:B------:R-:W-:Y:S01]  /*b820*/  FMUL.FTZ R0, R0, R27.reuse ;  /* 0x0000001b00007220 */ /* 0x080fe20000410000 */
[C---:B------:R-:W-:Y:S01]  /*b830*/  FMUL.FTZ R18, R31.reuse, R16 ;  /* 0x000000101f127220 */ /* 0x040fe20000410000 */
[----:B------:R-:W-:Y:S01]  /*b840*/  SHF.L.U32 R6, R6, 0x10, RZ ;  /* 0x0000001006067819 */ /* 0x000fe200000006ff */
[C---:B------:R-:W-:Y:S01]  /*b850*/  FFMA.FTZ R19, R8.reuse, R27, -R19 ;  /* 0x0000001b08137223 */ /* 0x040fe20000010813 */
[----:B------:R-:W-:Y:S01]  /*b860*/  FFMA.FTZ R0, R8, R25, R0 ;  /* 0x0000001908007223 */ /* 0x000fe20000010000 */
[----:B------:R-:W-:Y:S01]  /*b870*/  FMUL.FTZ R8, R31, R24 ;  /* 0x000000181f087220 */ /* 0x000fe20000410000 */
[----:B------:R-:W-:Y:S01]  /*b880*/  IMAD.U32 R5, R5, 0x10000, RZ ;  /* 0x0001000005057824 */ /* 0x000fe200078e00ff */
[----:B------:R-:W-:Y:S01]  /*b890*/  SHF.L.U32 R7, R7, 0x10, RZ ;  /* 0x0000001007077819 */ /* 0x000fe200000006ff */
[----:B------:R-:W-:-:S02]  /*b8a0*/  IMAD.U32 R4, R4, 0x10000, RZ ;  /* 0x0001000004047824 */ /* 0x000fc400078e00ff */
[C---:B------:R-:W-:Y:S01]  /*b8b0*/  FFMA.FTZ R18, R33.reuse, R24, -R18 ;  /* 0x0000001821127223 */ /* 0x040fe20000010812 */
[----:B------:R-:W-:Y:S01]  /*b8c0*/  FFMA.FTZ R33, R33, R16, R8 ;  /* 0x0000001021217223 */ /* 0x000fe20000010008 */
[----:B------:R-:W-:Y:S01]  /*b8d0*/  FMUL.FTZ R25, R30, R5 ;  /* 0x000000051e197220 */ /* 0x000fe20000410000 */
        /* <DEDUP_REMOVED lines=11> */
.L_x_700:
[----:B------:R-:W-:Y:S05]  /*b990*/  BSYNC.RECONVERGENT B0 ;  /* 0x0000000000007941 */ /* 0x000fea0003800200 */
.L_x_699:
[----:B-----5:R4:W-:Y:S02]  /*b9a0*/  STS.128 [R207+0x800], R16 ;  /* 0x00080010cf007388 */ /* 0x0209e40000000c00 */
.L_x_698:
[----:B------:R-:W-:Y:S05]  /*b9b0*/  BSYNC.RECONVERGENT B1 ;  /* 0x0000000000017941 */ /* 0x000fea0003800200 */
.L_x_697:
[----:B------:R-:W-:Y:S01]  /*b9c0*/  ISETP.GE.AND P0, PT, R10, R23, PT ;  /* 0x000000170a00720c */ /* 0x000fe20003f06270 */
[----:B------:R-:W-:-:S12]  /*b9d0*/  BSSY.RECONVERGENT B1, `(.L_x_701) ;  /* 0x0000039000017945 */ /* 0x000fd80003800200 */
        /* <DEDUP_REMOVED lines=54> */
.L_x_704:
[----:B------:R-:W-:Y:S05]  /*bd40*/  BSYNC.RECONVERGENT B0 ;  /* 0x0000000000007941 */ /* 0x000fea0003800200 */
.L_x_703:
[----:B-----5:R4:W-:Y:S02]  /*bd50*/  STS.128 [R207+0x2800], R16 ;  /* 0x00280010cf007388 */ /* 0x0209e40000000c00 */
.L_x_702:
[----:B------:R-:W-:Y:S05]  /*bd60*/  BSYNC.RECONVERGENT B1 ;  /* 0x0000000000017941 */ /* 0x000fea0003800200 */
.L_x_701:
[----:B------:R-:W-:-:S13]  /*bd70*/  ISETP.GE.AND P0, PT, R9, R23, PT ;  /* 0x000000170900720c */ /* 0x000fda0003f06270 */
        /* <DEDUP_REMOVED lines=18> */
[C---:B-----5:R-:W-:Y:S01]  /*bea0*/  IMAD.U32 R8, R17.reuse, 0x10000, RZ ;  /* 0x0001000011087824 */ /* 0x060fe200078e00ff */
[----:B------:R-:W-:Y:S02]  /*beb0*/  LOP3.LUT R0, R17, 0xffff0000, RZ, 0xc0, !PT ;  /* 0xffff000011007812 */ /* 0x000fe400078ec0ff */
[C---:B-1----:R-:W-:Y:S02]  /*bec0*/  SHF.L.U32 R14, R16.reuse, 0x10, RZ ;  /* 0x00000010100e7819 */ /* 0x042fe400000006ff */
[----:B------:R-:W-:-:S02]  /*bed0*/  LOP3.LUT R27, R16, 0xffff0000, RZ, 0xc0, !PT ;  /* 0xffff0000101b7812 */ /* 0x000fc400078ec0ff */
[C---:B------:R-:W-:Y:S01]  /*bee0*/  LOP3.LUT R24, R19.reuse, 0xffff0000, RZ, 0xc0, !PT ;  /* 0xffff000013187812 */ /* 0x040fe200078ec0ff */
[----:B------:R-:W-:Y:S01]  /*bef0*/  IMAD.U32 R25, R19, 0x10000, RZ ;  /* 0x0001000013197824 */ /* 0x000fe200078e00ff */
[C---:B------:R-:W-:Y:S02]  /*bf00*/  SHF.L.U32 R26, R18.reuse, 0x10, RZ ;  /* 0x00000010121a7819 */ /* 0x040fe400000006ff */
[----:B------:R-:W-:Y:S02]  /*bf10*/  LOP3.LUT R28, R18, 0xffff0000, RZ, 0xc0, !PT ;  /* 0xffff0000121c7812 */ /* 0x000fe400078ec0ff */
[----:B--2---:R-:W-:Y:S02]  /*bf20*/  LOP3.LUT R23, R6, 0xffff0000, RZ, 0xc0, !PT ;  /* 0xffff000006177812 */ /* 0x004fe400078ec0ff */
[----:B----4-:R-:W-:Y:S02]  /*bf30*/  LOP3.LUT R17, R4, 0xffff0000, RZ, 0xc0, !PT ;  /* 0xffff000004117812 */ /* 0x010fe400078ec0ff */
[----:B------:R-:W-:-:S02]  /*bf40*/  LOP3.LUT R16, R5, 0xffff0000, RZ, 0xc0, !PT ;  /* 0xffff000005107812 */ /* 0x000fc400078ec0ff */
[----:B------:R-:W-:Y:S01]  /*bf50*/  LOP3.LUT R19, R7, 0xffff0000, RZ, 0xc0, !PT ;  /* 0xffff000007137812 */ /* 0x000fe200078ec0ff */
[C---:B------:R-:W-:Y:S01]  /*bf60*/  FMUL.FTZ R15, R0.reuse, R17 ;  /* 0x00000011000f7220 */ /* 0x040fe20000410000 */
[----:B------:R-:W-:Y:S01]  /*bf70*/  FMUL.FTZ R0, R0, R23 ;  /* 0x0000001700007220 */ /* 0x000fe20000410000 */
[----:B------:R-:W-:Y:S01]  /*bf80*/  FMUL.FTZ R18, R24, R16 ;  /* 0x0000001018127220 */ /* 0x000fe20000410000 */
[----:B------:R-:W-:Y:S01]  /*bf90*/  IMAD.U32 R4, R4, 0x10000, RZ ;  /* 0x0001000004047824 */ /* 0x000fe200078e00ff */
[----:B------:R-:W-:Y:S01]  /*bfa0*/  SHF.L.U32 R6, R6, 0x10, RZ ;  /* 0x0000001006067819 */ /* 0x000fe200000006ff */
[----:B------:R-:W-:Y:S01]  /*bfb0*/  IMAD.U32 R5, R5, 0x10000, RZ ;  /* 0x0001000005057824 */ /* 0x000fe200078e00ff */
[----:B------:R-:W-:Y:S01]  /*bfc0*/  SHF.L.U32 R7, R7, 0x10, RZ ;  /* 0x0000001007077819 */ /* 0x000fe200000006ff */
[----:B------:R-:W-:Y:S01]  /*bfd0*/  FMUL.FTZ R24, R24, R19 ;  /* 0x0000001318187220 */ /* 0x000fe20000410000 */
[----:B------:R-:W-:Y:S01]  /*bfe0*/  FFMA.FTZ R0, R8, R17, R0 ;  /* 0x0000001108007223 */ /* 0x000fe20000010000 */
[----:B------:R-:W-:Y:S01]  /*bff0*/  FFMA.FTZ R18, R25, R19, -R18 ;  /* 0x0000001319127223 */ /* 0x000fe20000010812 */
[C---:B------:R-:W-:Y:S01]  /*c000*/  FMUL.FTZ R17, R27.reuse, R4 ;  /* 0x000000041b117220 */ /* 0x040fe20000410000 */
[----:B------:R-:W-:Y:S01]  /*c010*/  FMUL.FTZ R19, R28, R5 ;  /* 0x000000051c137220 */ /* 0x000fe20000410000 */
[----:B------:R-:W-:Y:S01]  /*c020*/  FFMA.FTZ R15, R8, R23, -R15 ;  /* 0x00000017080f7223 */ /* 0x000fe2000001080f */
[----:B------:R-:W-:Y:S01]  /*c030*/  FMUL.FTZ R27, R27, R6 ;  /* 0x000000061b1b7220 */ /* 0x000fe20000410000 */
[-C--:B------:R-:W-:Y:S01]  /*c040*/  FMUL.FTZ R28, R28, R7.reuse ;  /* 0x000000071c1c7220 */ /* 0x080fe20000410000 */
[----:B------:R-:W-:Y:S01]  /*c050*/  FFMA.FTZ R25, R25, R16, R24 ;  /* 0x0000001019197223 */ /* 0x000fe20000010018 */
[C---:B------:R-:W-:Y:S01]  /*c060*/  FFMA.FTZ R17, R14.reuse, R6, -R17 ;  /* 0x000000060e117223 */ /* 0x040fe20000010811 */
[----:B------:R-:W-:Y:S01]  /*c070*/  FFMA.FTZ R4, R14, R4, R27 ;  /* 0x000000040e047223 */ /* 0x000fe2000001001b */
[C---:B------:R-:W-:Y:S01]  /*c080*/  FFMA.FTZ R19, R26.reuse, R7, -R19 ;  /* 0x000000071a137223 */ /* 0x040fe20000010813 */
[----:B------:R-:W-:Y:S01]  /*c090*/  FFMA.FTZ R28, R26, R5, R28 ;  /* 0x000000051a1c7223 */ /* 0x000fe2000001001c */
[----:B------:R-:W-:-:S02]  /*c0a0*/  F2FP.BF16.F32.PACK_AB R0, R0, R15 ;  /* 0x0000000f0000723e */ /* 0x000fc400000010ff */
[----:B------:R-:W-:Y:S02]  /*c0b0*/  F2FP.BF16.F32.PACK_AB R25, R25, R18 ;  /* 0x000000121919723e */ /* 0x000fe400000010ff */
[----:B------:R-:W-:Y:S01]  /*c0c0*/  F2FP.BF16.F32.PACK_AB R16, R4, R17 ;  /* 0x000000110410723e */ /* 0x000fe200000010ff */
[----:B------:R-:W-:Y:S01]  /*c0d0*/  IMAD.MOV.U32 R17, RZ, RZ, R0 ;  /* 0x000000ffff117224 */ /* 0x000fe200078e0000 */
[----:B------:R-:W-:Y:S02]  /*c0e0*/  F2FP.BF16.F32.PACK_AB R18, R28, R19 ;  /* 0x000000131c12723e */ /* 0x000fe400000010ff */
[----:B------:R-:W-:Y:S02]  /*c0f0*/  MOV R19, R25 ;  /* 0x0000001900137202 */ /* 0x000fe40000000f00 */
.L_x_706:
[----:B------:R-:W-:Y:S05]  /*c100*/  BSYNC.RECONVERGENT B0 ;  /* 0x0000000000007941 */ /* 0x000fea0003800200 */
.L_x_705:
[----:B-----5:R4:W-:Y:S02]  /*c110*/  STS.128 [R207+0x4800], R16 ;  /* 0x00480010cf007388 */ /* 0x0209e40000000c00 */
.L_x_696:
[----:B------:R-:W-:Y:S05]  /*c120*/  BSYNC.RECONVERGENT B2 ;  /* 0x0000000000027941 */ /* 0x000fea0003800200 */
.L_x_695:
[----:B------:R-:W-:Y:S01]  /*c130*/  IADD3 R0, PT, PT, R112, 0x20, RZ ;  /* 0x0000002070007810 */ /* 0x000fe20007ffe0ff */
[----:B------:R-:W-:Y:S03]  /*c140*/  BSSY.RECONVERGENT B2, `(.L_x_707) ;  /* 0x00000b7000027945 */ /* 0x000fe60003800200 */
[----:B------:R-:W-:-:S13]  /*c150*/  ISETP.GE.AND P0, PT, R0, R21, PT ;  /* 0x000000150000720c */ /* 0x000fda0003f06270 */
[----:B------:R-:W-:Y:S05]  /*c160*/  @P0 BRA `(.L_x_708) ;  /* 0x0000000800d00947 */ /* 0x000fea0003800000 */
[----:B------:R-:W2:Y:S01]  /*c170*/  LDC R23, c[0x0][0x440] ;  /* 0x00011000ff177b82 */ /* 0x000ea20000000800 */
[C---:B------:R-:W-:Y:S01]  /*c180*/  LEA R24, P1, R2.reuse, R34, 0x6 ;  /* 0x0000002202187211 */ /* 0x040fe200078230ff */
[----:B------:R-:W-:Y:S01]  /*c190*/  BSSY.RECONVERGENT B1, `(.L_x_709) ;  /* 0x000003c000017945 */ /* 0x000fe20003800200 */
[----:B-1----:R-:W-:Y:S02]  /*c1a0*/  IMAD.SHL.U32 R15, R77, 0x20, RZ ;  /* 0x000000204d0f7824 */ /* 0x002fe400078e00ff */
[----:B------:R-:W-:Y:S02]  /*c1b0*/  LEA.HI.X R25, R2, R35, R3, 0x6, P1 ;  /* 0x0000002302197211 */ /* 0x000fe400008f3403 */
[----:B--2---:R-:W-:-:S13]  /*c1c0*/  ISETP.GE.AND P0, PT, R12, R23, PT ;  /* 0x000000170c00720c */ /* 0x004fda0003f06270 */
[----:B------:R1:W-:Y:S01]  /*c1d0*/  @P0 STS.128 [R207+0x1000], RZ ;  /* 0x001000ffcf000388 */ /* 0x0003e20000000c00 */
[----:B------:R-:W-:Y:S05]  /*c1e0*/  @P0 BRA `(.L_x_710) ;  /* 0x0000000000d80947 */ /* 0x000fea0003800000 */
[----:B----4-:R2:W5:Y:S01]  /*c1f0*/  LDG.E.128 R16, desc[UR6][R24.64] ;  /* 0x0000000618107981 */ /* 0x010562000c1e1d00 */
[----:B------:R-:W-:Y:S01]  /*c200*/  ISETP.GE.AND P0, PT, R12, R11, PT ;  /* 0x0000000b0c00720c */ /* 0x000fe20003f06270 */
[----:B------:R-:W-:-:S12]  /*c210*/  BSSY.RECONVERGENT B0, `(.L_x_711) ;  /* 0x0000032000007945 */ /* 0x000fd80003800200 */
[----:B------:R-:W-:Y:S05]  /*c220*/  @P0 BRA `(.L_x_712) ;  /* 0x0000000000c00947 */ /* 0x000fea0003800000 */
[----:B------:R-:W4:Y:S01]  /*c230*/  LDCU.64 UR8, c[0x0][0x4d0] ;  /* 0x00009a00ff0877ac */ /* 0x000f220008000a00 */
[C---:B------:R-:W-:Y:S01]  /*c240*/  IADD3 R5, P0, PT, R15.reuse, R20, RZ ;  /* 0x000000140f057210 */ /* 0x040fe20007f1e0ff */
[----:B------:R-:W1:Y:S03]  /*c250*/  LDCU.64 UR10, c[0x0][0x4c8] ;  /* 0x00009900ff0a77ac */ /* 0x000e660008000a00 */
[----:B------:R-:W-:Y:S01]  /*c260*/  LEA.HI.X.SX32 R4, R15, R22, 0x1, P0 ;  /* 0x000000160f047211 */ /* 0x000fe200000f0eff */
[----:B------:R-:W-:-:S03]  /*c270*/  IMAD.SHL.U32 R6, R5, 0x2, RZ ;  /* 0x0000000205067824 */ /* 0x000fc600078e00ff */
[----:B------:R-:W-:Y:S02]  /*c280*/  SHF.L.U64.HI R4, R5, 0x1, R4 ;  /* 0x0000000105047819 */ /* 0x000fe40000010204 */
[C---:B----4-:R-:W-:Y:S02]  /*c290*/  IADD3 R40, P0, PT, R6.reuse, UR8, RZ ;  /* 0x0000000806287c10 */ /* 0x050fe4000ff1e0ff */
[----:B-1----:R-:W-:Y:S02]  /*c2a0*/  IADD3 R38, P1, PT, R6, UR10, RZ ;  /* 0x0000000a06267c10 */ /* 0x002fe4000ff3e0ff */
[C---:B------:R-:W-:Y:S02]  /*c2b0*/  IADD3.X R41, PT, PT, R4.reuse, UR9, RZ, P0, !PT ;  /* 0x0000000904297c10 */ /* 0x040fe400087fe4ff */
[----:B------:R-:W-:-:S03]  /*c2c0*/  IADD3.X R39, PT, PT, R4, UR11, RZ, P1, !PT ;  /* 0x0000000b04277c10 */ /* 0x000fc60008ffe4ff */
[----:B------:R-:W4:Y:S04]  /*c2d0*/  LDG.E.64 R4, desc[UR6][R40.64] ;  /* 0x0000000628047981 */ /* 0x000f28000c1e1b00 */
[----:B------:R-:W3:Y:S01]  /*c2e0*/  LDG.E.64 R6, desc[UR6][R38.64] ;  /* 0x0000000626067981 */ /* 0x000ee2000c1e1b00 */
        /* <DEDUP_REMOVED lines=8> */
[C---:B----4-:R-:W-:Y:S01]  /*c370*/  LOP3.LUT R27, R4.reuse, 0xffff0000, RZ, 0xc0, !PT ;  /* 0xffff0000041b7812 */ /* 0x050fe200078ec0ff */
[----:B------:R-:W-:Y:S01]  /*c380*/  IMAD.U32 R4, R4, 0x10000, RZ ;  /* 0x0001000004047824 */ /* 0x000fe200078e00ff */
        /* <DEDUP_REMOVED lines=8> */
[C---:B------:R-:W-:Y:S01]  /*c410*/  FFMA.FTZ R19, R14.reuse, R29, -R19 ;  /* 0x0000001d0e137223 */ /* 0x040fe20000010813 */
[----:B------:R-:W-:Y:S01]  /*c420*/  SHF.L.U32 R7, R7, 0x10, RZ ;  /* 0x0000001007077819 */ /* 0x000fe200000006ff */
[-C--:B------:R-:W-:Y:S01]  /*c430*/  FFMA.FTZ R18, R33, R26.reuse, -R18 ;  /* 0x0000001a21127223 */ /* 0x080fe20000010812 */
[----:B------:R-:W-:Y:S01]  /*c440*/  FFMA.FTZ R8, R14, R27, R8 ;  /* 0x0000001b0e087223 */ /* 0x000fe20000010008 */
[----:B------:R-:W-:Y:S01]  /*c450*/  FMUL.FTZ R14, R31, R26 ;  /* 0x0000001a1f0e7220 */ /* 0x000fe20000410000 */
[----:B------:R-:W-:Y:S01]  /*c460*/  FMUL.FTZ R27, R32, R5 ;  /* 0x00000005201b7220 */ /* 0x000fe20000410000 */
[----:B------:R-:W-:Y:S01]  /*c470*/  FMUL.FTZ R29, R30, R6 ;  /* 0x000000061e1d7220 */ /* 0x000fe20000410000 */
[-C--:B------:R-:W-:Y:S01]  /*c480*/  FMUL.FTZ R32, R32, R7.reuse ;  /* 0x0000000720207220 */ /* 0x080fe20000410000 */
[----:B------:R-:W-:Y:S01]  /*c490*/  FFMA.FTZ R33, R33, R16, R14 ;  /* 0x0000001021217223 */ /* 0x000fe2000001000e */
[-C--:B------:R-:W-:Y:S01]  /*c4a0*/  FMUL.FTZ R14, R30, R4.reuse ;  /* 0x000000041e0e7220 */ /* 0x080fe20000410000 */
[C---:B------:R-:W-:Y:S01]  /*c4b0*/  FFMA.FTZ R29, R17.reuse, R4, R29 ;  /* 0x00000004111d7223 */ /* 0x040fe2000001001d */
[C---:B------:R-:W-:Y:S01]  /*c4c0*/  FFMA.FTZ R27, R28.reuse, R7, -R27 ;  /* 0x000000071c1b7223 */ /* 0x040fe2000001081b */
[----:B------:R-:W-:Y:S01]  /*c4d0*/  FFMA.FTZ R32, R28, R5, R32 ;  /* 0x000000051c207223 */ /* 0x000fe20000010020 */
[----:B------:R-:W-:Y:S01]  /*c4e0*/  FFMA.FTZ R14, R17, R6, -R14 ;  /* 0x00000006110e7223 */ /* 0x000fe2000001080e */
[----:B------:R-:W-:-:S02]  /*c4f0*/  F2FP.BF16.F32.PACK_AB R17, R8, R19 ;  /* 0x000000130811723e */ /* 0x000fc400000010ff */
[----:B------:R-:W-:Y:S02]  /*c500*/  F2FP.BF16.F32.PACK_AB R19, R33, R18 ;  /* 0x000000122113723e */ /* 0x000fe400000010ff */
[----:B------:R-:W-:Y:S02]  /*c510*/  F2FP.BF16.F32.PACK_AB R16, R29, R14 ;  /* 0x0000000e1d10723e */ /* 0x000fe400000010ff */
[----:B------:R-:W-:Y:S02]  /*c520*/  F2FP.BF16.F32.PACK_AB R18, R32, R27 ;  /* 0x0000001b2012723e */ /* 0x000fe400000010ff */
.L_x_712:
[----:B------:R-:W-:Y:S05]  /*c530*/  BSYNC.RECONVERGENT B0 ;  /* 0x0000000000007941 */ /* 0x000fea0003800200 */
.L_x_711:
[----:B-----5:R4:W-:Y:S02]  /*c540*/  STS.128 [R207+0x1000], R16 ;  /* 0x00100010cf007388 */ /* 0x0209e40000000c00 */
.L_x_710:
[----:B------:R-:W-:Y:S05]  /*c550*/  BSYNC.RECONVERGENT B1 ;  /* 0x0000000000017941 */ /* 0x000fea0003800200 */
.L_x_709:
[----:B------:R-:W-:Y:S01]  /*c560*/  ISETP.GE.AND P0, PT, R10, R23, PT ;  /* 0x000000170a00720c */ /* 0x000fe20003f06270 */
[----:B------:R-:W-:-:S12]  /*c570*/  BSSY.RECONVERGENT B1, `(.L_x_713) ;  /* 0x0000039000017945 */ /* 0x000fd80003800200 */
[----:B------:R1:W-:Y:S01]  /*c580*/  @P0 STS.128 [R207+0x3000], RZ ;  /* 0x003000ffcf000388 */ /* 0x0003e20000000c00 */
[----:B------:R-:W-:Y:S05]  /*c590*/  @P0 BRA `(.L_x_714) ;  /* 0x0000000000d80947 */ /* 0x000fea0003800000 */
[----:B----4-:R4:W5:Y:S01]  /*c5a0*/  LDG.E.128 R16, desc[UR6][R24.64+0x80] ;  /* 0x0000800618107981 */ /* 0x010962000c1e1d00 */
[----:B------:R-:W-:Y:S01]  /*c5b0*/  ISETP.GE.AND P0, PT, R10, R11, PT ;  /* 0x0000000b0a00720c */ /* 0x000fe20003f06270 */
[----:B------:R-:W-:-:S12]  /*c5c0*/  BSSY.RECONVERGENT B0, `(.L_x_715) ;  /* 0x0000032000007945 */ /* 0x000fd80003800200 */
[----:B------:R-:W-:Y:S05]  /*c5d0*/  @P0 BRA `(.L_x_716) ;  /* 0x0000000000c00947 */ /* 0x000fea0003800000 */
[----:B------:R-:W1:Y:S01]  /*c5e0*/  LDCU.64 UR10, c[0x0][0x4c8] ;  /* 0x00009900ff0a77ac */ /* 0x000e620008000a00 */
[C---:B------:R-:W-:Y:S01]  /*c5f0*/  IADD3 R6, P0, PT, R15.reuse, R20, RZ ;  /* 0x000000140f067210 */ /* 0x040fe20007f1e0ff */
[----:B------:R-:W2:Y:S03]  /*c600*/  LDCU.64 UR8, c[0x0][0x4d0] ;  /* 0x00009a00ff0877ac */ /* 0x000ea60008000a00 */
[----:B------:R-:W-:Y:S01]  /*c610*/  LEA.HI.X.SX32 R5, R15, R22, 0x1, P0 ;  /* 0x000000160f057211 */ /* 0x000fe200000f0eff */
[----:B------:R-:W-:-:S03]  /*c620*/  IMAD.SHL.U32 R4, R6, 0x2, RZ ;  /* 0x0000000206047824 */ /* 0x000fc600078e00ff */
[----:B------:R-:W-:Y:S02]  /*c630*/  SHF.L.U64.HI R5, R6, 0x1, R5 ;  /* 0x0000000106057819 */ /* 0x000fe40000010205 */
[C---:B-1----:R-:W-:Y:S02]  /*c640*/  IADD3 R6, P1, PT, R4.reuse, UR10, RZ ;  /* 0x0000000a04067c10 */ /* 0x042fe4000ff3e0ff */
[----:B--2---:R-:W-:Y:S02]  /*c650*/  IADD3 R4, P0, PT, R4, UR8, RZ ;  /* 0x0000000804047c10 */ /* 0x004fe4000ff1e0ff */
[C---:B------:R-:W-:Y:S02]  /*c660*/  IADD3.X R7, PT, PT, R5.reuse, UR11, RZ, P1, !PT ;  /* 0x0000000b05077c10 */ /* 0x040fe40008ffe4ff */
[----:B------:R-:W-:-:S04]  /*c670*/  IADD3.X R5, PT, PT, R5, UR9, RZ, P0, !PT ;  /* 0x0000000905057c10 */ /* 0x000fc800087fe4ff */
[----:B------:R-:W2:Y:S04]  /*c680*/  LDG.E.64 R6, desc[UR6][R6.64+0x40] ;  /* 0x0000400606067981 */ /* 0x000ea8000c1e1b00 */
        /* <DEDUP_REMOVED lines=10> */
[----:B---3--:R-:W-:Y:S02]  /*c730*/  LOP3.LUT R27, R4, 0xffff0000, RZ, 0xc0, !PT ;  /* 0xffff0000041b7812 */ /* 0x008fe400078ec0ff */
        /* <DEDUP_REMOVED lines=26> */
.L_x_716:
[----:B------:R-:W-:Y:S05]  /*c8e0*/  BSYNC.RECONVERGENT B0 ;  /* 0x0000000000007941 */ /* 0x000fea0003800200 */
.L_x_715:
[----:B-----5:R1:W-:Y:S02]  /*c8f0*/  STS.128 [R207+0x3000], R16 ;  /* 0x00300010cf007388 */ /* 0x0203e40000000c00 */
.L_x_714:
[----:B------:R-:W-:Y:S05]  /*c900*/  BSYNC.RECONVERGENT B1 ;  /* 0x0000000000017941 */ /* 0x000fea0003800200 */
.L_x_713:
        /* <DEDUP_REMOVED lines=20> */
[----:B-1----:R-:W-:Y:S01]  /*ca50*/  LOP3.LUT R24, R19, 0xffff0000, RZ, 0xc0, !PT ;  /* 0xffff000013187812 */ /* 0x002fe200078ec0ff */
[C---:B------:R-:W-:Y:S01]  /*ca60*/  IMAD.U32 R14, R17.reuse, 0x10000, RZ ;  /* 0x00010000110e7824 */ /* 0x040fe200078e00ff */
[----:B------:R-:W-:Y:S02]  /*ca70*/  LOP3.LUT R8, R17, 0xffff0000, RZ, 0xc0, !PT ;  /* 0xffff000011087812 */ /* 0x000fe400078ec0ff */
[----:B------:R-:W-:-:S02]  /*ca80*/  SHF.L.U32 R15, R16, 0x10, RZ ;  /* 0x00000010100f7819 */ /* 0x000fc400000006ff */
[----:B------:R-:W-:Y:S02]  /*ca90*/  LOP3.LUT R28, R16, 0xffff0000, RZ, 0xc0, !PT ;  /* 0xffff0000101c7812 */ /* 0x000fe400078ec0ff */
[C---:B------:R-:W-:Y:S02]  /*caa0*/  SHF.L.U32 R27, R18.reuse, 0x10, RZ ;  /* 0x00000010121b7819 */ /* 0x040fe400000006ff */
[----:B------:R-:W-:Y:S02]  /*cab0*/  LOP3.LUT R18, R18, 0xffff0000, RZ, 0xc0, !PT ;  /* 0xffff000012127812 */ /* 0x000fe400078ec0ff */
[C---:B--2---:R-:W-:Y:S01]  /*cac0*/  LOP3.LUT R19, R4.reuse, 0xffff0000, RZ, 0xc0, !PT ;  /* 0xffff000004137812 */ /* 0x044fe200078ec0ff */
[----:B------:R-:W-:Y:S01]  /*cad0*/  IMAD.U32 R4, R4, 0x10000, RZ ;  /* 0x0001000004047824 */ /* 0x000fe200078e00ff */
[C---:B------:R-:W-:Y:S01]  /*cae0*/  LOP3.LUT R16, R5.reuse, 0xffff0000, RZ, 0xc0, !PT ;  /* 0xffff000005107812 */ /* 0x040fe200078ec0ff */
[----:B------:R-:W-:Y:S01]  /*caf0*/  IMAD.U32 R5, R5, 0x10000, RZ ;  /* 0x0001000005057824 */ /* 0x000fe200078e00ff */
[----:B----4-:R-:W-:Y:S01]  /*cb00*/  LOP3.LUT R25, R6, 0xffff0000, RZ, 0xc0, !PT ;  /* 0xffff000006197812 */ /* 0x010fe200078ec0ff */
[----:B------:R-:W-:Y:S01]  /*cb10*/  FMUL.FTZ R17, R8, R19 ;  /* 0x0000001308117220 */ /* 0x000fe20000410000 */
[C---:B------:R-:W-:Y:S01]  /*cb20*/  LOP3.LUT R23, R7.reuse, 0xffff0000, RZ, 0xc0, !PT ;  /* 0xffff000007177812 */ /* 0x040fe200078ec0ff */
[----:B------:R-:W-:Y:S01]  /*cb30*/  FMUL.FTZ R29, R24, R16 ;  /* 0x00000010181d7220 */ /* 0x000fe20000410000 */
[----:B------:R-:W-:Y:S01]  /*cb40*/  SHF.L.U32 R6, R6, 0x10, RZ ;  /* 0x0000001006067819 */ /* 0x000fe200000006ff */
[-C--:B------:R-:W-:Y:S01]  /*cb50*/  FMUL.FTZ R8, R8, R25.reuse ;  /* 0x0000001908087220 */ /* 0x080fe20000410000 */
[----:B------:R-:W-:Y:S01]  /*cb60*/  SHF.L.U32 R7, R7, 0x10, RZ ;  /* 0x0000001007077819 */ /* 0x000fe200000006ff */
[----:B------:R-:W-:Y:S01]  /*cb70*/  FFMA.FTZ R17, R14, R25, -R17 ;  /* 0x000000190e117223 */ /* 0x000fe20000010811 */
[----:B------:R-:W-:Y:S01]  /*cb80*/  FFMA.FTZ R29, R26, R23, -R29 ;  /* 0x000000171a1d7223 */ /* 0x000fe2000001081d */
[----:B------:R-:W-:Y:S01]  /*cb90*/  FFMA.FTZ R8, R14, R19, R8 ;  /* 0x000000130e087223 */ /* 0x000fe20000010008 */
[----:B------:R-:W-:Y:S01]  /*cba0*/  FMUL.FTZ R19, R24, R23 ;  /* 0x0000001718137220 */ /* 0x000fe20000410000 */
[----:B------:R-:W-:Y:S01]  /*cbb0*/  FMUL.FTZ R14, R28, R4 ;  /* 0x000000041c0e7220 */ /* 0x000fe20000410000 */
[C---:B------:R-:W-:Y:S01]  /*cbc0*/  FMUL.FTZ R24, R18.reuse, R5 ;  /* 0x0000000512187220 */ /* 0x040fe20000410000 */
[-C--:B------:R-:W-:Y:S01]  /*cbd0*/  FMUL.FTZ R18, R18, R7.reuse ;  /* 0x0000000712127220 */ /* 0x080fe20000410000 */
[----:B------:R-:W-:Y:S01]  /*cbe0*/  FFMA.FTZ R16, R26, R16, R19 ;  /* 0x000000101a107223 */ /* 0x000fe20000010013 */
[-C--:B------:R-:W-:Y:S01]  /*cbf0*/  FMUL.FTZ R19, R28, R6.reuse ;  /* 0x000000061c137220 */ /* 0x080fe20000410000 */
[----:B------:R-:W-:Y:S01]  /*cc00*/  FFMA.FTZ R14, R15, R6, -R14 ;  /* 0x000000060f0e7223 */ /* 0x000fe2000001080e */
[C---:B------:R-:W-:Y:S01]  /*cc10*/  FFMA.FTZ R24, R27.reuse, R7, -R24 ;  /* 0x000000071b187223 */ /* 0x040fe20000010818 */
[----:B------:R-:W-:Y:S01]  /*cc20*/  FFMA.FTZ R5, R27, R5, R18 ;  /* 0x000000051b057223 */ /* 0x000fe20000010012 */
[----:B------:R-:W-:Y:S01]  /*cc30*/  FFMA.FTZ R19, R15, R4, R19 ;  /* 0x000000040f137223 */ /* 0x000fe20000010013 */
[----:B------:R-:W-:-:S02]  /*cc40*/  F2FP.BF16.F32.PACK_AB R29, R16, R29 ;  /* 0x0000001d101d723e */ /* 0x000fc400000010ff */
[----:B------:R-:W-:Y:S02]  /*cc50*/  F2FP.BF16.F32.PACK_AB R17, R8, R17 ;  /* 0x000000110811723e */ /* 0x000fe400000010ff */
[----:B------:R-:W-:Y:S01]  /*cc60*/  F2FP.BF16.F32.PACK_AB R16, R19, R14 ;  /* 0x0000000e1310723e */ /* 0x000fe200000010ff */
[----:B------:R-:W-:Y:S01]  /*cc70*/  IMAD.MOV.U32 R19, RZ, RZ, R29 ;  /* 0x000000ffff137224 */ /* 0x000fe200078e001d */
[----:B------:R-:W-:Y:S02]  /*cc80*/  F2FP.BF16.F32.PACK_AB R18, R5, R24 ;  /* 0x000000180512723e */ /* 0x000fe400000010ff */
.L_x_718:
[----:B------:R-:W-:Y:S05]  /*cc90*/  BSYNC.RECONVERGENT B0 ;  /* 0x0000000000007941 */ /* 0x000fea0003800200 */
.L_x_717:
[----:B-----5:R4:W-:Y:S02]  /*cca0*/  STS.128 [R207+0x5000], R16 ;  /* 0x00500010cf007388 */ /* 0x0209e40000000c00 */
.L_x_708:
[----:B------:R-:W-:Y:S05]  /*ccb0*/  BSYNC.RECONVERGENT B2 ;  /* 0x0000000000027941 */ /* 0x000fea0003800200 */
.L_x_707:
[----:B------:R-:W-:-:S04]  /*ccc0*/  IADD3 R38, PT, PT, R112, 0x30, RZ ;  /* 0x0000003070267810 */ /* 0x000fc80007ffe0ff */
[----:B------:R-:W-:-:S13]  /*ccd0*/  ISETP.GE.AND P0, PT, R38, R21, PT ;  /* 0x000000152600720c */ /* 0x000fda0003f06270 */
[----:B------:R-:W-:Y:S05]  /*cce0*/  @P0 BRA `(.L_x_680) ;  /* 0x0000005000380947 */ /* 0x000fea0003800000 */
[----:B--2---:R-:W2:Y:S01]  /*ccf0*/  LDC R7, c[0x0][0x440] ;  /* 0x00011000ff077b82 */ /* 0x004ea20000000800 */
[----:B-1----:R-:W-:Y:S01]  /*cd00*/  IMAD.WIDE.U32 R14, R2, 0x60, R34 ;  /* 0x00000060020e7825 */ /* 0x002fe200078e0022 */
[----:B------:R-:W-:Y:S03]  /*cd10*/  BSSY.RECONVERGENT B1, `(.L_x_719) ;  /* 0x000003d000017945 */ /* 0x000fe60003800200 */
[----:B------:R-:W-:Y:S02]  /*cd20*/  IMAD R3, R3, 0x60, RZ ;  /* 0x0000006003037824 */ /* 0x000fe400078e02ff */
[----:B------:R-:W-:-:S03]  /*cd30*/  IMAD R77, R77, 0x30, RZ ;  /* 0x000000304d4d7824 */ /* 0x000fc600078e02ff */
[----:B------:R-:W-:Y:S02]  /*cd40*/  IADD3 R15, PT, PT, R3, R15, RZ ;  /* 0x0000000f030f7210 */ /* 0x000fe40007ffe0ff */
        /* <DEDUP_REMOVED lines=19> */
[----:B-----5:R-:W-:Y:S01]  /*ce80*/  LOP3.LUT R6, R17, 0xffff0000, RZ, 0xc0, !PT ;  /* 0xffff000011067812 */ /* 0x020fe200078ec0ff */
[C---:B------:R-:W-:Y:S01]  /*ce90*/  IMAD.U32 R26, R19.reuse, 0x10000, RZ ;  /* 0x00010000131a7824 */ /* 0x040fe200078e00ff */
[----:B------:R-:W-:Y:S01]  /*cea0*/  LOP3.LUT R24, R19, 0xffff0000, RZ, 0xc0, !PT ;  /* 0xffff000013187812 */ /* 0x000fe200078ec0ff */
[----:B------:R-:W-:Y:S01]  /*ceb0*/  IMAD.U32 R8, R17, 0x10000, RZ ;  /* 0x0001000011087824 */ /* 0x000fe200078e00ff */
[C---:B------:R-:W-:Y:S02]  /*cec0*/  SHF.L.U32 R17, R16.reuse, 0x10, RZ ;  /* 0x0000001010117819 */ /* 0x040fe400000006ff */
        /* <DEDUP_REMOVED lines=19> */
[----:B------:R-:W-:Y:S01]  /*d000*/  FMUL.FTZ R8, R28, R2 ;  /* 0x000000021c087220 */ /* 0x000fe20000410000 */
        /* <DEDUP_REMOVED lines=9> */
[----:B------:R-:W-:Y:S02]  /*d0a0*/  F2FP.BF16.F32.PACK_AB R16, R21, R8 ;  /* 0x000000081510723e */ /* 0x000fe400000010ff */
[----:B------:R-:W-:Y:S02]  /*d0b0*/  F2FP.BF16.F32.PACK_AB R18, R3, R24 ;  /* 0x000000180312723e */ /* 0x000fe400000010ff */
.L_x_722:
[----:B------:R-:W-:Y:S05]  /*d0c0*/  BSYNC.RECONVERGENT B0 ;  /* 0x0000000000007941 */ /* 0x000fea0003800200 */
.L_x_721:
[----:B-----5:R4:W-:Y:S02]  /*d0d0*/  STS.128 [R207+0x1800], R16 ;  /* 0x00180010cf007388 */ /* 0x0209e40000000c00 */
.L_x_720:
[----:B------:R-:W-:Y:S05]  /*d0e0*/  BSYNC.RECONVERGENT B1 ;  /* 0x0000000000017941 */ /* 0x000fea0003800200 */
.L_x_719:
        /* <DEDUP_REMOVED lines=28> */
[----:B--2---:R-:W-:Y:S02]  /*d2b0*/  LOP3.LUT R25, R4, 0xffff0000, RZ, 0xc0, !PT ;  /* 0xffff000004197812 */ /* 0x004fe400078ec0ff */
[----:B---3--:R-:W-:Y:S02]  /*d2c0*/  LOP3.LUT R21, R2, 0xffff0000, RZ, 0xc0, !PT ;  /* 0xffff000002157812 */ /* 0x008fe400078ec0ff */
[----:B------:R-:W-:-:S03]  /*d2d0*/  LOP3.LUT R23, R5, 0xffff0000, RZ, 0xc0, !PT ;  /* 0xffff000005177812 */ /* 0x000fc600078ec0ff */
[C---:B------:R-:W-:Y:S01]  /*d2e0*/  FMUL.FTZ R19, R6.reuse, R21 ;  /* 0x0000001506137220 */ /* 0x040fe20000410000 */
[----:B------:R-:W-:Y:S01]  /*d2f0*/  FMUL.FTZ R6, R6, R25 ;  /* 0x0000001906067220 */ /* 0x000fe20000410000 */
[C---:B------:R-:W-:Y:S01]  /*d300*/  LOP3.LUT R16, R3.reuse, 0xffff0000, RZ, 0xc0, !PT ;  /* 0xffff000003107812 */ /* 0x040fe200078ec0ff */
[----:B------:R-:W-:Y:S01]  /*d310*/  IMAD.U32 R3, R3, 0x10000, RZ ;  /* 0x0001000003037824 */ /* 0x000fe200078e00ff */
[----:B------:R-:W-:Y:S01]  /*d320*/  SHF.L.U32 R4, R4, 0x10, RZ ;  /* 0x0000001004047819 */ /* 0x000fe200000006ff */
[----:B------:R-:W-:Y:S01]  /*d330*/  FFMA.FTZ R6, R8, R21, R6 ;  /* 0x0000001508067223 */ /* 0x000fe20000010006 */
[----:B------:R-:W-:Y:S01]  /*d340*/  FMUL.FTZ R21, R24, R23 ;  /* 0x0000001718157220 */ /* 0x000fe20000410000 */
[----:B------:R-:W-:Y:S01]  /*d350*/  SHF.L.U32 R5, R5, 0x10, RZ ;  /* 0x0000001005057819 */ /* 0x000fe200000006ff */
[----:B------:R-:W-:Y:S02]  /*d360*/  IMAD.U32 R2, R2, 0x10000, RZ ;  /* 0x0001000002027824 */ /* 0x000fe400078e00ff */
[-C--:B------:R-:W-:Y:S01]  /*d370*/  FMUL.FTZ R29, R24, R16.reuse ;  /* 0x00000010181d7220 */ /* 0x080fe20000410000 */
[----:B------:R-:W-:Y:S01]  /*d380*/  FFMA.FTZ R19, R8, R25, -R19 ;  /* 0x0000001908137223 */ /* 0x000fe20000010813 */
[----:B------:R-:W-:Y:S01]  /*d390*/  FFMA.FTZ R16, R26, R16, R21 ;  /* 0x000000101a107223 */ /* 0x000fe20000010015 */
[----:B------:R-:W-:Y:S01]  /*d3a0*/  FMUL.FTZ R24, R18, R3 ;  /* 0x0000000312187220 */ /* 0x000fe20000410000 */
[C---:B------:R-:W-:Y:S01]  /*d3b0*/  FMUL.FTZ R8, R28.reuse, R2 ;  /* 0x000000021c087220 */ /* 0x040fe20000410000 */
[-C--:B------:R-:W-:Y:S01]  /*d3c0*/  FMUL.FTZ R21, R28, R4.reuse ;  /* 0x000000041c157220 */ /* 0x080fe20000410000 */
[----:B------:R-:W-:Y:S01]  /*d3d0*/  FMUL.FTZ R18, R18, R5 ;  /* 0x0000000512127220 */ /* 0x000fe20000410000 */
[----:B------:R-:W-:Y:S01]  /*d3e0*/  FFMA.FTZ R29, R26, R23, -R29 ;  /* 0x000000171a1d7223 */ /* 0x000fe2000001081d */
[C---:B------:R-:W-:Y:S01]  /*d3f0*/  FFMA.FTZ R8, R17.reuse, R4, -R8 ;  /* 0x0000000411087223 */ /* 0x040fe20000010808 */
[----:B------:R-:W-:Y:S01]  /*d400*/  FFMA.FTZ R21, R17, R2, R21 ;  /* 0x0000000211157223 */ /* 0x000fe20000010015 */
[C---:B------:R-:W-:Y:S01]  /*d410*/  FFMA.FTZ R24, R27.reuse, R5, -R24 ;  /* 0x000000051b187223 */ /* 0x040fe20000010818 */
[----:B------:R-:W-:Y:S01]  /*d420*/  FFMA.FTZ R3, R27, R3, R18 ;  /* 0x000000031b037223 */ /* 0x000fe20000010012 */
[----:B------:R-:W-:-:S02]  /*d430*/  F2FP.BF16.F32.PACK_AB R17, R6, R19 ;  /* 0x000000130611723e */ /* 0x000fc400000010ff */
[----:B------:R-:W-:Y:S02]  /*d440*/  F2FP.BF16.F32.PACK_AB R19, R16, R29 ;  /* 0x0000001d1013723e */ /* 0x000fe400000010ff */
[----:B------:R-:W-:Y:S02]  /*d450*/  F2FP.BF16.F32.PACK_AB R16, R21, R8 ;  /* 0x000000081510723e */ /* 0x000fe400000010ff */
[----:B------:R-:W-:Y:S02]  /*d460*/  F2FP.BF16.F32.PACK_AB R18, R3, R24 ;  /* 0x000000180312723e */ /* 0x000fe400000010ff */
.L_x_726:
[----:B------:R-:W-:Y:S05]  /*d470*/  BSYNC.RECONVERGENT B0 ;  /* 0x0000000000007941 */ /* 0x000fea0003800200 */
.L_x_725:
[----:B-----5:R1:W-:Y:S02]  /*d480*/  STS.128 [R207+0x3800], R16 ;  /* 0x00380010cf007388 */ /* 0x0203e40000000c00 */
.L_x_724:
[----:B------:R-:W-:Y:S05]  /*d490*/  BSYNC.RECONVERGENT B1 ;  /* 0x0000000000017941 */ /* 0x000fea0003800200 */
.L_x_723:
        /* <DEDUP_REMOVED lines=18> */
[----:B------:R-:W1:Y:S01]  /*d5c0*/  LDG.E.64 R2, desc[UR6][R2.64+0x80] ;  /* 0x0000800602027981 */ /* 0x000e62000c1e1b00 */
[C---:B-----5:R-:W-:Y:S01]  /*d5d0*/  IMAD.U32 R7, R17.reuse, 0x10000, RZ ;  /* 0x0001000011077824 */ /* 0x060fe200078e00ff */
[----:B------:R-:W-:Y:S01]  /*d5e0*/  LOP3.LUT R6, R17, 0xffff0000, RZ, 0xc0, !PT ;  /* 0xffff000011067812 */ /* 0x000fe200078ec0ff */
[----:B------:R-:W-:Y:S01]  /*d5f0*/  IMAD.U32 R20, R19, 0x10000, RZ ;  /* 0x0001000013147824 */ /* 0x000fe200078e00ff */
[C---:B------:R-:W-:Y:S02]  /*d600*/  SHF.L.U32 R8, R16.reuse, 0x10, RZ ;  /* 0x0000001010087819 */ /* 0x040fe400000006ff */
[----:B------:R-:W-:-:S02]  /*d610*/  LOP3.LUT R22, R16, 0xffff0000, RZ, 0xc0, !PT ;  /* 0xffff000010167812 */ /* 0x000fc400078ec0ff */
[----:B------:R-:W-:Y:S02]  /*d620*/  LOP3.LUT R19, R19, 0xffff0000, RZ, 0xc0, !PT ;  /* 0xffff000013137812 */ /* 0x000fe400078ec0ff */
[C---:B------:R-:W-:Y:S02]  /*d630*/  SHF.L.U32 R21, R18.reuse, 0x10, RZ ;  /* 0x0000001012157819 */ /* 0x040fe400000006ff */
[----:B------:R-:W-:Y:S02]  /*d640*/  LOP3.LUT R18, R18, 0xffff0000, RZ, 0xc0, !PT ;  /* 0xffff000012127812 */ /* 0x000fe400078ec0ff */
[----:B--2---:R-:W-:Y:S02]  /*d650*/  LOP3.LUT R17, R4, 0xffff0000, RZ, 0xc0, !PT ;  /* 0xffff000004117812 */ /* 0x004fe400078ec0ff */
[----:B-1----:R-:W-:Y:S02]  /*d660*/  LOP3.LUT R15, R2, 0xffff0000, RZ, 0xc0, !PT ;  /* 0xffff0000020f7812 */ /* 0x002fe400078ec0ff */
[----:B------:R-:W-:-:S02]  /*d670*/  LOP3.LUT R11, R3, 0xffff0000, RZ, 0xc0, !PT ;  /* 0xffff0000030b7812 */ /* 0x000fc400078ec0ff */
[----:B------:R-:W-:Y:S01]  /*d680*/  LOP3.LUT R16, R5, 0xffff0000, RZ, 0xc0, !PT ;  /* 0xffff000005107812 */ /* 0x000fe200078ec0ff */
[C---:B------:R-:W-:Y:S01]  /*d690*/  FMUL.FTZ R14, R6.reuse, R15 ;  /* 0x0000000f060e7220 */ /* 0x040fe20000410000 */
[----:B------:R-:W-:Y:S01]  /*d6a0*/  FMUL.FTZ R6, R6, R17 ;  /* 0x0000001106067220 */ /* 0x000fe20000410000 */
[----:B------:R-:W-:Y:S02]  /*d6b0*/  FMUL.FTZ R23, R19, R11 ;  /* 0x0000000b13177220 */ /* 0x000fe40000410000 */
[C---:B------:R-:W-:Y:S01]  /*d6c0*/  FFMA.FTZ R14, R7.reuse, R17, -R14 ;  /* 0x00000011070e7223 */ /* 0x040fe2000001080e */
[----:B------:R-:W-:Y:S01]  /*d6d0*/  FFMA.FTZ R7, R7, R15, R6 ;  /* 0x0000000f07077223 */ /* 0x000fe20000010006 */
[-C--:B------:R-:W-:Y:S01]  /*d6e0*/  FMUL.FTZ R19, R19, R16.reuse ;  /* 0x0000001013137220 */ /* 0x080fe20000410000 */
[----:B------:R-:W-:Y:S01]  /*d6f0*/  IMAD.U32 R15, R2, 0x10000, RZ ;  /* 0x00010000020f7824 */ /* 0x000fe200078e00ff */
[----:B------:R-:W-:Y:S01]  /*d700*/  SHF.L.U32 R17, R4, 0x10, RZ ;  /* 0x0000001004117819 */ /* 0x000fe200000006ff */
[----:B------:R-:W-:Y:S01]  /*d710*/  IMAD.U32 R3, R3, 0x10000, RZ ;  /* 0x0001000003037824 */ /* 0x000fe200078e00ff */
[----:B------:R-:W-:Y:S01]  /*d720*/  SHF.L.U32 R5, R5, 0x10, RZ ;  /* 0x0000001005057819 */ /* 0x000fe200000006ff */
[C---:B------:R-:W-:Y:S01]  /*d730*/  FFMA.FTZ R23, R20.reuse, R16, -R23 ;  /* 0x0000001014177223 */ /* 0x040fe20000010817 */
[----:B------:R-:W-:Y:S01]  /*d740*/  FFMA.FTZ R20, R20, R11, R19 ;  /* 0x0000000b14147223 */ /* 0x000fe20000010013 */
[----:B------:R-:W-:Y:S01]  /*d750*/  FMUL.FTZ R11, R22, R15 ;  /* 0x0000000f160b7220 */ /* 0x000fe20000410000 */
[----:B------:R-:W-:Y:S01]  /*d760*/  FMUL.FTZ R2, R18, R3 ;  /* 0x0000000312027220 */ /* 0x000fe20000410000 */
[----:B------:R-:W-:Y:S01]  /*d770*/  FMUL.FTZ R22, R22, R17 ;  /* 0x0000001116167220 */ /* 0x000fe20000410000 */
[----:B------:R-:W-:Y:S01]  /*d780*/  FMUL.FTZ R18, R18, R5 ;  /* 0x0000000512127220 */ /* 0x000fe20000410000 */
        /* <DEDUP_REMOVED lines=8> */
.L_x_728:
[----:B------:R-:W-:Y:S05]  /*d810*/  BSYNC.RECONVERGENT B0 ;  /* 0x0000000000007941 */ /* 0x000fea0003800200 */
.L_x_727:
[----:B-----5:R4:W-:Y:S01]  /*d820*/  STS.128 [R207+0x5800], R16 ;  /* 0x00580010cf007388 */ /* 0x0209e20000000c00 */
[----:B------:R-:W-:Y:S05]  /*d830*/  BRA `(.L_x_680) ;  /* 0x0000004400647947 */ /* 0x000fea0003800000 */
.L_x_682:
[----:B------:R-:W-:Y:S01]  /*d840*/  IMAD.IADD R31, R199, 0x1, -R70 ;  /* 0x00000001c71f7824 */ /* 0x000fe200078e0a46 */
[----:B------:R-:W-:Y:S01]  /*d850*/  LEA.HI R28, R11, R11, RZ, 0x1 ;  /* 0x0000000b0b1c7211 */ /* 0x000fe200078f08ff */
[----:B------:R-:W-:Y:S01]  /*d860*/  BSSY.RECONVERGENT B2, `(.L_x_729) ;  /* 0x0000114000027945 */ /* 0x000fe20003800200 */
[----:B------:R-:W-:Y:S02]  /*d870*/  SHF.R.U32.HI R33, RZ, 0x1, R11 ;  /* 0x00000001ff217819 */ /* 0x000fe4000001160b */
[----:B------:R-:W-:Y:S02]  /*d880*/  ISETP.GE.AND P0, PT, R112, R31, PT ;  /* 0x0000001f7000720c */ /* 0x000fe40003f06270 */
[----:B------:R-:W-:-:S05]  /*d890*/  SHF.R.S32.HI R28, RZ, 0x1, R28 ;  /* 0x00000001ff1c7819 */ /* 0x000fca000001141c */
[----:B------:R-:W-:-:S05]  /*d8a0*/  IMAD.MOV R30, RZ, RZ, -R28 ;  /* 0x000000ffff1e7224 */ /* 0x000fca00078e0a1c */
[----:B------:R-:W-:Y:S01]  /*d8b0*/  SHF.R.S32.HI R32, RZ, 0x1f, R30 ;  /* 0x0000001fff207819 */ /* 0x000fe2000001141e */
[----:B------:R-:W-:Y:S06]  /*d8c0*/  @P0 BRA `(.L_x_730) ;  /* 0x0000001000340947 */ /* 0x000fec0003800000 */
[----:B------:R-:W1:Y:S01]  /*d8d0*/  LDC R37, c[0x0][0x440] ;  /* 0x00011000ff257b82 */ /* 0x000e620000000800 */
[----:B------:R-:W-:Y:S01]  /*d8e0*/  BSSY.RECONVERGENT B1, `(.L_x_731) ;  /* 0x0000059000017945 */ /* 0x000fe20003800200 */
[----:B------:R-:W-:Y:S02]  /*d8f0*/  CS2R R4, SRZ ;  /* 0x0000000000047805 */ /* 0x000fe4000001ff00 */
[----:B------:R-:W-:Y:S02]  /*d900*/  CS2R R6, SRZ ;  /* 0x0000000000067805 */ /* 0x000fe4000001ff00 */
[----:B-1----:R-:W-:-:S13]  /*d910*/  ISETP.GE.AND P0, PT, R12, R37, PT ;  /* 0x000000250c00720c */ /* 0x002fda0003f06270 */
[----:B------:R-:W-:Y:S05]  /*d920*/  @P0 BRA `(.L_x_732) ;  /* 0x0000000400500947 */ /* 0x000fea0003800000 */
[----:B------:R1:W5:Y:S01]  /*d930*/  LDG.E.128 R4, desc[UR6][R34.64] ;  /* 0x0000000622047981 */ /* 0x000362000c1e1d00 */
[----:B------:R-:W-:Y:S01]  /*d940*/  ISETP.GE.AND P0, PT, R12, R11, PT ;  /* 0x0000000b0c00720c */ /* 0x000fe20003f06270 */
[----:B------:R-:W-:-:S12]  /*d950*/  BSSY.RECONVERGENT B0, `(.L_x_732) ;  /* 0x0000051000007945 */ /* 0x000fd80003800200 */
[----:B------:R-:W-:Y:S05]  /*d960*/  @P0 BRA `(.L_x_733) ;  /* 0x00000004003c0947 */ /* 0x000fea0003800000 */
[----:B------:R-:W2:Y:S01]  /*d970*/  LDCU.64 UR8, c[0x0][0x4d0] ;  /* 0x00009a00ff0877ac */ /* 0x000ea20008000a00 */
[----:B------:R-:W-:-:S04]  /*d980*/  ISETP.GE.U32.AND P1, PT, R12, R33, PT ;  /* 0x000000210c00720c */ /* 0x000fc80003f26070 */
[----:B------:R-:W-:Y:S02]  /*d990*/  SEL R17, R30, RZ, P1 ;  /* 0x000000ff1e117207 */ /* 0x000fe40000800000 */
[----:B------:R-:W-:Y:S02]  /*d9a0*/  SEL R19, R32, RZ, P1 ;  /* 0x000000ff20137207 */ /* 0x000fe40000800000 */
[----:B------:R-:W-:Y:S02]  /*d9b0*/  IADD3 R17, P0, PT, R17, R8, RZ ;  /* 0x0000000811117210 */ /* 0x000fe40007f1e0ff */
[----:B------:R-:W-:-:S03]  /*d9c0*/  SEL R23, R33, R30, !P1 ;  /* 0x0000001e21177207 */ /* 0x000fc60004800000 */
[----:B------:R-:W-:Y:S02]  /*d9d0*/  IMAD.X R20, R19, 0x1, R14, P0 ;  /* 0x0000000113147824 */ /* 0x000fe400000e060e */
[----:B------:R-:W-:-:S03]  /*d9e0*/  IMAD.SHL.U32 R21, R17, 0x2, RZ ;  /* 0x0000000211157824 */ /* 0x000fc600078e00ff */
[----:B------:R-:W-:Y:S02]  /*d9f0*/  SHF.L.U64.HI R20, R17, 0x1, R20 ;  /* 0x0000000111147819 */ /* 0x000fe40000010214 */
[----:B--2---:R-:W-:-:S04]  /*da00*/  IADD3 R16, P0, PT, R21, UR8, RZ ;  /* 0x0000000815107c10 */ /* 0x004fc8000ff1e0ff */
[----:B------:R-:W-:Y:S01]  /*da10*/  IADD3.X R17, PT, PT, R20, UR9, RZ, P0, !PT ;  /* 0x0000000914117c10 */ /* 0x000fe200087fe4ff */
[----:B------:R-:W2:Y:S01]  /*da20*/  LDCU.64 UR8, c[0x0][0x4c8] ;  /* 0x00009900ff0877ac */ /* 0x000ea20008000a00 */
[----:B------:R-:W-:-:S04]  /*da30*/  IMAD.WIDE R24, R23, 0x2, R34 ;  /* 0x0000000217187825 */ /* 0x000fc800078e0222 */
[----:B------:R-:W3:Y:S04]  /*da40*/  LDG.E.128 R16, desc[UR6][R16.64] ;  /* 0x0000000610107981 */ /* 0x000ee8000c1e1d00 */
[----:B------:R-:W4:Y:S01]  /*da50*/  LDG.E.128 R24, desc[UR6][R24.64] ;  /* 0x0000000618187981 */ /* 0x000f22000c1e1d00 */
[----:B--2---:R-:W-:-:S04]  /*da60*/  IADD3 R22, P0, PT, R21, UR8, RZ ;  /* 0x0000000815167c10 */ /* 0x004fc8000ff1e0ff */
[----:B------:R-:W-:-:S06]  /*da70*/  IADD3.X R23, PT, PT, R20, UR9, RZ, P0, !PT ;  /* 0x0000000914177c10 */ /* 0x000fcc00087fe4ff */
[----:B------:R-:W2:Y:S01]  /*da80*/  LDG.E.128 R20, desc[UR6][R22.64] ;  /* 0x0000000616147981 */ /* 0x000ea2000c1e1d00 */
[C---:B-----5:R-:W-:Y:S01]  /*da90*/  SHF.L.U32 R38, R4.reuse, 0x10, RZ ;  /* 0x0000001004267819 */ /* 0x060fe200000006ff */
[C---:B------:R-:W-:Y:S01]  /*daa0*/  IMAD.U32 R40, R5.reuse, 0x10000, RZ ;  /* 0x0001000005287824 */ /* 0x040fe200078e00ff */
[----:B------:R-:W-:Y:S01]  /*dab0*/  LOP3.LUT R36, R4, 0xffff0000, RZ, 0xc0, !PT ;  /* 0xffff000004247812 */ /* 0x000fe200078ec0ff */
[C---:B------:R-:W-:Y:S01]  /*dac0*/  IMAD.U32 R39, R6.reuse, 0x10000, RZ ;  /* 0x0001000006277824 */ /* 0x040fe200078e00ff */
[----:B------:R-:W-:Y:S02]  /*dad0*/  LOP3.LUT R4, R5, 0xffff0000, RZ, 0xc0, !PT ;  /* 0xffff000005047812 */ /* 0x000fe400078ec0ff */
[C---:B------:R-:W-:Y:S02]  /*dae0*/  LOP3.LUT R5, R7.reuse, 0xffff0000, RZ, 0xc0, !PT ;  /* 0xffff000007057812 */ /* 0x040fe400078ec0ff */
[----:B------:R-:W-:Y:S02]  /*daf0*/  SHF.L.U32 R42, R7, 0x10, RZ ;  /* 0x00000010072a7819 */ /* 0x000fe400000006ff */
[----:B------:R-:W-:Y:S01]  /*db00*/  LOP3.LUT R6, R6, 0xffff0000, RZ, 0xc0, !PT ;  /* 0xffff000006067812 */ /* 0x000fe200078ec0ff */
[C---:B---3--:R-:W-:Y:S01]  /*db10*/  IMAD.U32 R7, R17.reuse, 0x10000, RZ ;  /* 0x0001000011077824 */ /* 0x048fe200078e00ff */
[----:B------:R-:W-:Y:S01]  /*db20*/  LOP3.LUT R44, R17, 0xffff0000, RZ, 0xc0, !PT ;  /* 0xffff0000112c7812 */ /* 0x000fe200078ec0ff */
[----:B------:R-:W-:Y:S01]  /*db30*/  IMAD.U32 R17, R19, 0x10000, RZ ;  /* 0x0001000013117824 */ /* 0x000fe200078e00ff */
[----:B------:R-:W-:Y:S01]  /*db40*/  SHF.L.U32 R43, R18, 0x10, RZ ;  /* 0x00000010122b7819 */ /* 0x000fe200000006ff */
[----:B------:R-:W-:Y:S01]  /*db50*/  IMAD.U32 R41, R16, 0x10000, RZ ;  /* 0x0001000010297824 */ /* 0x000fe200078e00ff */
[----:B------:R-:W-:Y:S01]  /*db60*/  LOP3.LUT R18, R18, 0xffff0000, RZ, 0xc0, !PT ;  /* 0xffff000012127812 */ /* 0x000fe200078ec0ff */
[----:B------:R-:W-:Y:S01]  /*db70*/  @!P1 FADD.FTZ R17, -R17, -RZ ;  /* 0x800000ff11119221 */ /* 0x000fe20000010100 */
[----:B------:R-:W-:Y:S01]  /*db80*/  LOP3.LUT R19, R19, 0xffff0000, RZ, 0xc0, !PT ;  /* 0xffff000013137812 */ /* 0x000fe200078ec0ff */
[----:B------:R-:W-:Y:S01]  /*db90*/  @!P1 FADD.FTZ R41, -R41, -RZ ;  /* 0x800000ff29299221 */ /* 0x000fe20000010100 */
[----:B------:R-:W-:Y:S01]  /*dba0*/  LOP3.LUT R16, R16, 0xffff0000, RZ, 0xc0, !PT ;  /* 0xffff000010107812 */ /* 0x000fe200078ec0ff */
[----:B------:R-:W-:Y:S01]  /*dbb0*/  @!P1 FADD.FTZ R18, -R18, -RZ ;  /* 0x800000ff12129221 */ /* 0x000fe20000010100 */
[C---:B----4-:R-:W-:Y:S01]  /*dbc0*/  SHF.L.U32 R46, R24.reuse, 0x10, RZ ;  /* 0x00000010182e7819 */ /* 0x050fe200000006ff */
[----:B------:R-:W-:Y:S01]  /*dbd0*/  @!P1 FADD.FTZ R19, -R19, -RZ ;  /* 0x800000ff13139221 */ /* 0x000fe20000010100 */
[----:B------:R-:W-:Y:S01]  /*dbe0*/  LOP3.LUT R45, R24, 0xffff0000, RZ, 0xc0, !PT ;  /* 0xffff0000182d7812 */ /* 0x000fe200078ec0ff */
[C---:B------:R-:W-:Y:S01]  /*dbf0*/  IMAD.U32 R24, R25.reuse, 0x10000, RZ ;  /* 0x0001000019187824 */ /* 0x040fe200078e00ff */
[----:B------:R-:W-:Y:S01]  /*dc00*/  LOP3.LUT R47, R25, 0xffff0000, RZ, 0xc0, !PT ;  /* 0xffff0000192f7812 */ /* 0x000fe200078ec0ff */
[----:B------:R-:W-:Y:S01]  /*dc10*/  @!P1 FADD.FTZ R16, -R16, -RZ ;  /* 0x800000ff10109221 */ /* 0x000fe20000010100 */
[----:B------:R-:W-:Y:S01]  /*dc20*/  LOP3.LUT R25, R26, 0xffff0000, RZ, 0xc0, !PT ;  /* 0xffff00001a197812 */ /* 0x000fe200078ec0ff */
[----:B------:R-:W-:Y:S01]  /*dc30*/  @!P1 FADD.FTZ R7, -R7, -RZ ;  /* 0x800000ff07079221 */ /* 0x000fe20000010100 */
[C---:B------:R-:W-:Y:S01]  /*dc40*/  LOP3.LUT R50, R27.reuse, 0xffff0000, RZ, 0xc0, !PT ;  /* 0xffff00001b327812 */ /* 0x040fe200078ec0ff */
[----:B------:R-:W-:Y:S01]  /*dc50*/  @!P1 FADD.FTZ R44, -R44, -RZ ;  /* 0x800000ff2c2c9221 */ /* 0x000fe20000010100 */
[----:B------:R-:W-:Y:S01]  /*dc60*/  SHF.L.U32 R48, R26, 0x10, RZ ;  /* 0x000000101a307819 */ /* 0x000fe200000006ff */
[----:B------:R-:W-:-:S02]  /*dc70*/  IMAD.U32 R26, R27, 0x10000, RZ ;  /* 0x000100001b1a7824 */ /* 0x000fc400078e00ff */
[----:B------:R-:W-:Y:S01]  /*dc80*/  FMUL.FTZ R25, R25, R18 ;  /* 0x0000001219197220 */ /* 0x000fe20000410000 */
[----:B------:R-:W-:Y:S01]  /*dc90*/  FMUL.FTZ R50, R50, R19 ;  /* 0x0000001332327220 */ /* 0x000fe20000410000 */
[----:B--2---:R-:W-:Y:S01]  /*dca0*/  SHF.L.U32 R19, R20, 0x10, RZ ;  /* 0x0000001014137819 */ /* 0x004fe200000006ff */
[----:B------:R-:W-:Y:S01]  /*dcb0*/  FMUL.FTZ R41, R46, R41 ;  /* 0x000000292e297220 */ /* 0x000fe20000410000 */
[----:B------:R-:W-:Y:S01]  /*dcc0*/  LOP3.LUT R18, R20, 0xffff0000, RZ, 0xc0, !PT ;  /* 0xffff000014127812 */ /* 0x000fe200078ec0ff */
[----:B------:R-:W-:Y:S01]  /*dcd0*/  FMUL.FTZ R45, R45, R16 ;  /* 0x000000102d2d7220 */ /* 0x000fe20000410000 */
[----:B------:R-:W-:Y:S01]  /*dce0*/  @!P1 FADD.FTZ R43, -R43, -RZ ;  /* 0x800000ff2b2b9221 */ /* 0x000fe20000010100 */
[----:B------:R-:W-:Y:S01]  /*dcf0*/  FMUL.FTZ R17, R26, R17 ;  /* 0x000000111a117220 */ /* 0x000fe20000410000 */
[----:B------:R-:W-:Y:S01]  /*dd00*/  FMUL.FTZ R7, R24, R7 ;  /* 0x0000000718077220 */ /* 0x000fe20000410000 */
[C---:B------:R-:W-:Y:S01]  /*dd10*/  IMAD.U32 R16, R21.reuse, 0x10000, RZ ;  /* 0x0001000015107824 */ /* 0x040fe200078e00ff */
[----:B------:R-:W-:Y:S01]  /*dd20*/  LOP3.LUT R26, R21, 0xffff0000, RZ, 0xc0, !PT ;  /* 0xffff0000151a7812 */ /* 0x000fe200078ec0ff */
[----:B------:R-:W-:Y:S01]  /*dd30*/  FMUL.FTZ R47, R47, R44 ;  /* 0x0000002c2f2f7220 */ /* 0x000fe20000410000 */
[----:B------:R-:W-:Y:S01]  /*dd40*/  SHF.L.U32 R24, R22, 0x10, RZ ;  /* 0x0000001016187819 */ /* 0x000fe200000006ff */
[----:B------:R-:W-:Y:S01]  /*dd50*/  FMUL.FTZ R48, R48, R43 ;  /* 0x0000002b30307220 */ /* 0x000fe20000410000 */
[----:B------:R-:W-:Y:S01]  /*dd60*/  LOP3.LUT R21, R22, 0xffff0000, RZ, 0xc0, !PT ;  /* 0xffff000016157812 */ /* 0x000fe200078ec0ff */
[C---:B------:R-:W-:Y:S01]  /*dd70*/  IMAD.U32 R20, R23.reuse, 0x10000, RZ ;  /* 0x0001000017147824 */ /* 0x040fe200078e00ff */
[----:B------:R-:W-:Y:S01]  /*dd80*/  LOP3.LUT R22, R23, 0xffff0000, RZ, 0xc0, !PT ;  /* 0xffff000017167812 */ /* 0x000fe200078ec0ff */
[----:B------:R-:W-:Y:S01]  /*dd90*/  FFMA.FTZ R19, R38, R19, R41 ;  /* 0x0000001326137223 */ /* 0x000fe20000010029 */
[----:B------:R-:W-:Y:S01]  /*dda0*/  FFMA.FTZ R18, R36, R18, R45 ;  /* 0x0000001224127223 */ /* 0x000fe2000001002d */
[----:B------:R-:W-:Y:S01]  /*ddb0*/  FFMA.FTZ R7, R40, R16, R7 ;  /* 0x0000001028077223 */ /* 0x000fe20000010007 */
[----:B------:R-:W-:Y:S01]  /*ddc0*/  FFMA.FTZ R4, R4, R26, R47 ;  /* 0x0000001a04047223 */ /* 0x000fe2000001002f */
[----:B------:R-:W-:Y:S01]  /*ddd0*/  FFMA.FTZ R24, R39, R24, R48 ;  /* 0x0000001827187223 */ /* 0x000fe20000010030 */
[----:B------:R-:W-:Y:S01]  /*dde0*/  FFMA.FTZ R21, R6, R21, R25 ;  /* 0x0000001506157223 */ /* 0x000fe20000010019 */
[----:B------:R-:W-:Y:S01]  /*ddf0*/  FFMA.FTZ R17, R42, R20, R17 ;  /* 0x000000142a117223 */ /* 0x000fe20000010011 */
[----:B------:R-:W-:Y:S01]  /*de00*/  FFMA.FTZ R22, R5, R22, R50 ;  /* 0x0000001605167223 */ /* 0x000fe20000010032 */
[----:B------:R-:W-:-:S02]  /*de10*/  F2FP.BF16.F32.PACK_AB R18, R18, R19 ;  /* 0x000000131212723e */ /* 0x000fc400000010ff */
[----:B------:R-:W-:Y:S02]  /*de20*/  F2FP.BF16.F32.PACK_AB R5, R4, R7 ;  /* 0x000000070405723e */ /* 0x000fe400000010ff */
[----:B------:R-:W-:Y:S02]  /*de30*/  F2FP.BF16.F32.PACK_AB R6, R21, R24 ;  /* 0x000000181506723e */ /* 0x000fe400000010ff */
[----:B------:R-:W-:Y:S02]  /*de40*/  F2FP.BF16.F32.PACK_AB R7, R22, R17 ;  /* 0x000000111607723e */ /* 0x000fe400000010ff */
[----:B------:R-:W-:Y:S02]  /*de50*/  MOV R4, R18 ;  /* 0x0000001200047202 */ /* 0x000fe40000000f00 */
.L_x_733:
[----:B------:R-:W-:Y:S05]  /*de60*/  BSYNC.RECONVERGENT B0 ;  /* 0x0000000000007941 */ /* 0x000fea0003800200 */
.L_x_732:
[----:B------:R-:W-:Y:S05]  /*de70*/  BSYNC.RECONVERGENT B1 ;  /* 0x0000000000017941 */ /* 0x000fea0003800200 */
.L_x_731:
[----:B------:R-:W-:Y:S01]  /*de80*/  ISETP.GE.AND P0, PT, R10, R37, PT ;  /* 0x000000250a00720c */ /* 0x000fe20003f06270 */
[----:B-----5:R2:W-:Y:S01]  /*de90*/  STS.128 [R207], R4 ;  /* 0x00000004cf007388 */ /* 0x0205e20000000c00 */
[----:B------:R-:W-:Y:S11]  /*dea0*/  BSSY.RECONVERGENT B1, `(.L_x_734) ;  /* 0x0000057000017945 */ /* 0x000ff60003800200 */
[----:B------:R2:W-:Y:S01]  /*deb0*/  @P0 STS.128 [R207+0x2000], RZ ;  /* 0x002000ffcf000388 */ /* 0x0005e20000000c00 */
[----:B------:R-:W-:Y:S05]  /*dec0*/  @P0 BRA `(.L_x_735) ;  /* 0x0000000400500947 */ /* 0x000fea0003800000 */
[----:B------:R3:W5:Y:S01]  /*ded0*/  LDG.E.128 R24, desc[UR6][R34.64+0x80] ;  /* 0x0000800622187981 */ /* 0x000762000c1e1d00 */
[----:B------:R-:W-:Y:S01]  /*dee0*/  ISETP.GE.AND P0, PT, R10, R11, PT ;  /* 0x0000000b0a00720c */ /* 0x000fe20003f06270 */
[----:B------:R-:W-:-:S12]  /*def0*/  BSSY.RECONVERGENT B0, `(.L_x_736) ;  /* 0x0000050000007945 */ /* 0x000fd80003800200 */
[----:B------:R-:W-:Y:S05]  /*df00*/  @P0 BRA `(.L_x_737) ;  /* 0x0000000400380947 */ /* 0x000fea0003800000 */
[----:B------:R-:W4:Y:S01]  /*df10*/  LDCU.64 UR8, c[0x0][0x4d0] ;  /* 0x00009a00ff0877ac */ /* 0x000f220008000a00 */
[----:B------:R-:W-:-:S04]  /*df20*/  ISETP.GE.U32.AND P1, PT, R10, R33, PT ;  /* 0x000000210a00720c */ /* 0x000fc80003f26070 */
[----:B--2---:R-:W-:Y:S02]  /*df30*/  SEL R5, R30, RZ, P1 ;  /* 0x000000ff1e057207 */ /* 0x004fe40000800000 */
[----:B------:R-:W-:Y:S02]  /*df40*/  SEL R7, R32, RZ, P1 ;  /* 0x000000ff20077207 */ /* 0x000fe40000800000 */
[----:B------:R-:W-:Y:S02]  /*df50*/  IADD3 R5, P0, PT, R5, R8, RZ ;  /* 0x0000000805057210 */ /* 0x000fe40007f1e0ff */
[----:B------:R-:W-:-:S03]  /*df60*/  SEL R19, R33, R30, !P1 ;  /* 0x0000001e21137207 */ /* 0x000fc60004800000 */
[----:B------:R-:W-:Y:S02]  /*df70*/  IMAD.X R16, R7, 0x1, R14, P0 ;  /* 0x0000000107107824 */ /* 0x000fe400000e060e */
[----:B------:R-:W-:-:S03]  /*df80*/  IMAD.SHL.U32 R17, R5, 0x2, RZ ;  /* 0x0000000205117824 */ /* 0x000fc600078e00ff */
[----:B------:R-:W-:Y:S02]  /*df90*/  SHF.L.U64.HI R16, R5, 0x1, R16 ;  /* 0x0000000105107819 */ /* 0x000fe40000010210 */
[----:B----4-:R-:W-:-:S04]  /*dfa0*/  IADD3 R4, P0, PT, R17, UR8, RZ ;  /* 0x0000000811047c10 */ /* 0x010fc8000ff1e0ff */
[----:B------:R-:W-:Y:S01]  /*dfb0*/  IADD3.X R5, PT, PT, R16, UR9, RZ, P0, !PT ;  /* 0x0000000910057c10 */ /* 0x000fe200087fe4ff */
[----:B------:R-:W2:Y:S01]  /*dfc0*/  LDCU.64 UR8, c[0x0][0x4c8] ;  /* 0x00009900ff0877ac */ /* 0x000ea20008000a00 */
[----:B------:R-:W-:-:S04]  /*dfd0*/  IMAD.WIDE R20, R19, 0x2, R34 ;  /* 0x0000000213147825 */ /* 0x000fc800078e0222 */
[----:B------:R-:W4:Y:S04]  /*dfe0*/  LDG.E.128 R4, desc[UR6][R4.64+0x80] ;  /* 0x0000800604047981 */ /* 0x000f28000c1e1d00 */
[----:B------:R-:W3:Y:S01]  /*dff0*/  LDG.E.128 R20, desc[UR6][R20.64+0x80] ;  /* 0x0000800614147981 */ /* 0x000ee2000c1e1d00 */
        /* <DEDUP_REMOVED lines=11> */
[C---:B----4-:R-:W-:Y:S01]  /*e0b0*/  IMAD.U32 R41, R4.reuse, 0x10000, RZ ;  /* 0x0001000004297824 */ /* 0x050fe200078e00ff */
[----:B------:R-:W-:Y:S01]  /*e0c0*/  LOP3.LUT R27, R4, 0xffff0000, RZ, 0xc0, !PT ;  /* 0xffff0000041b7812 */ /* 0x000fe200078ec0ff */
[----:B------:R-:W-:Y:S01]  /*e0d0*/  IMAD.U32 R43, R6, 0x10000, RZ ;  /* 0x00010000062b7824 */ /* 0x000fe200078e00ff */
[C---:B------:R-:W-:Y:S01]  /*e0e0*/  SHF.L.U32 R4, R5.reuse, 0x10, RZ ;  /* 0x0000001005047819 */ /* 0x040fe200000006ff */
[----:B---3--:R-:W-:Y:S01]  /*e0f0*/  IMAD.U32 R48, R22, 0x10000, RZ ;  /* 0x0001000016307824 */ /* 0x008fe200078e00ff */
[----:B------:R-:W-:Y:S01]  /*e100*/  LOP3.LUT R44, R5, 0xffff0000, RZ, 0xc0, !PT ;  /* 0xffff0000052c7812 */ /* 0x000fe200078ec0ff */
[----:B------:R-:W-:Y:S01]  /*e110*/  IMAD.U32 R46, R20, 0x10000, RZ ;  /* 0x00010000142e7824 */ /* 0x000fe200078e00ff */
[----:B------:R-:W-:Y:S01]  /*e120*/  SHF.L.U32 R5, R7, 0x10, RZ ;  /* 0x0000001007057819 */ /* 0x000fe200000006ff */
[----:B------:R-:W-:Y:S01]  /*e130*/  @!P1 FADD.FTZ R4, -R4, -RZ ;  /* 0x800000ff04049221 */ /* 0x000fe20000010100 */
[----:B------:R-:W-:Y:S01]  /*e140*/  LOP3.LUT R6, R6, 0xffff0000, RZ, 0xc0, !PT ;  /* 0xffff000006067812 */ /* 0x000fe200078ec0ff */
[----:B------:R-:W-:Y:S01]  /*e150*/  @!P1 FADD.FTZ R27, -R27, -RZ ;  /* 0x800000ff1b1b9221 */ /* 0x000fe20000010100 */
[----:B------:R-:W-:Y:S01]  /*e160*/  LOP3.LUT R7, R7, 0xffff0000, RZ, 0xc0, !PT ;  /* 0xffff000007077812 */ /* 0x000fe200078ec0ff */
[----:B------:R-:W-:Y:S01]  /*e170*/  @!P1 FADD.FTZ R5, -R5, -RZ ;  /* 0x800000ff05059221 */ /* 0x000fe20000010100 */
[C---:B------:R-:W-:Y:S01]  /*e180*/  SHF.L.U32 R45, R21.reuse, 0x10, RZ ;  /* 0x00000010152d7819 */ /* 0x040fe200000006ff */
[----:B------:R-:W-:Y:S01]  /*e190*/  @!P1 FADD.FTZ R6, -R6, -RZ ;  /* 0x800000ff06069221 */ /* 0x000fe20000010100 */
[----:B------:R-:W-:Y:S01]  /*e1a0*/  LOP3.LUT R47, R21, 0xffff0000, RZ, 0xc0, !PT ;  /* 0xffff0000152f7812 */ /* 0x000fe200078ec0ff */
[----:B------:R-:W-:Y:S01]  /*e1b0*/  @!P1 FADD.FTZ R7, -R7, -RZ ;  /* 0x800000ff07079221 */ /* 0x000fe20000010100 */
[----:B------:R-:W-:Y:S01]  /*e1c0*/  LOP3.LUT R21, R22, 0xffff0000, RZ, 0xc0, !PT ;  /* 0xffff000016157812 */ /* 0x000fe200078ec0ff */
[----:B------:R-:W-:Y:S01]  /*e1d0*/  @!P1 FADD.FTZ R41, -R41, -RZ ;  /* 0x800000ff29299221 */ /* 0x000fe20000010100 */
[----:B------:R-:W-:Y:S01]  /*e1e0*/  SHF.L.U32 R22, R23, 0x10, RZ ;  /* 0x0000001017167819 */ /* 0x000fe200000006ff */
[----:B------:R-:W-:Y:S01]  /*e1f0*/  @!P1 FADD.FTZ R44, -R44, -RZ ;  /* 0x800000ff2c2c9221 */ /* 0x000fe20000010100 */
[----:B------:R-:W-:Y:S01]  /*e200*/  LOP3.LUT R20, R20, 0xffff0000, RZ, 0xc0, !PT ;  /* 0xffff000014147812 */ /* 0x000fe200078ec0ff */
[----:B------:R-:W-:Y:S01]  /*e210*/  FMUL.FTZ R45, R45, R4 ;  /* 0x000000042d2d7220 */ /* 0x000fe20000410000 */
[----:B------:R-:W-:Y:S01]  /*e220*/  LOP3.LUT R50, R23, 0xffff0000, RZ, 0xc0, !PT ;  /* 0xffff000017327812 */ /* 0x000fe200078ec0ff */
[----:B------:R-:W-:Y:S01]  /*e230*/  @!P1 FADD.FTZ R43, -R43, -RZ ;  /* 0x800000ff2b2b9221 */ /* 0x000fe20000010100 */
[----:B------:R-:W-:Y:S01]  /*e240*/  FMUL.FTZ R5, R22, R5 ;  /* 0x0000000516057220 */ /* 0x000fe20000410000 */
[----:B------:R-:W-:Y:S01]  /*e250*/  FMUL.FTZ R27, R20, R27 ;  /* 0x0000001b141b7220 */ /* 0x000fe20000410000 */
[----:B------:R-:W-:Y:S01]  /*e260*/  FMUL.FTZ R21, R21, R6 ;  /* 0x0000000615157220 */ /* 0x000fe20000410000 */
[----:B------:R-:W-:Y:S01]  /*e270*/  FMUL.FTZ R50, R50, R7 ;  /* 0x0000000732327220 */ /* 0x000fe20000410000 */
[C---:B--2---:R-:W-:Y:S01]  /*e280*/  SHF.L.U32 R4, R17.reuse, 0x10, RZ ;  /* 0x0000001011047819 */ /* 0x044fe200000006ff */
[----:B------:R-:W-:Y:S01]  /*e290*/  IMAD.U32 R7, R16, 0x10000, RZ ;  /* 0x0001000010077824 */ /* 0x000fe200078e00ff */
[----:B------:R-:W-:Y:S01]  /*e2a0*/  LOP3.LUT R22, R17, 0xffff0000, RZ, 0xc0, !PT ;  /* 0xffff000011167812 */ /* 0x000fe200078ec0ff */
[----:B------:R-:W-:Y:S01]  /*e2b0*/  IMAD.U32 R20, R18, 0x10000, RZ ;  /* 0x0001000012147824 */ /* 0x000fe200078e00ff */
[----:B------:R-:W-:Y:S01]  /*e2c0*/  LOP3.LUT R6, R16, 0xffff0000, RZ, 0xc0, !PT ;  /* 0xffff000010067812 */ /* 0x000fe200078ec0ff */
[----:B------:R-:W-:Y:S01]  /*e2d0*/  FMUL.FTZ R41, R46, R41 ;  /* 0x000000292e297220 */ /* 0x000fe20000410000 */
[----:B------:R-:W-:Y:S01]  /*e2e0*/  LOP3.LUT R17, R18, 0xffff0000, RZ, 0xc0, !PT ;  /* 0xffff000012117812 */ /* 0x000fe200078ec0ff */
[----:B------:R-:W-:Y:S01]  /*e2f0*/  FMUL.FTZ R47, R47, R44 ;  /* 0x0000002c2f2f7220 */ /* 0x000fe20000410000 */
[C---:B------:R-:W-:Y:S01]  /*e300*/  SHF.L.U32 R16, R19.reuse, 0x10, RZ ;  /* 0x0000001013107819 */ /* 0x040fe200000006ff */
[----:B------:R-:W-:Y:S01]  /*e310*/  FMUL.FTZ R48, R48, R43 ;  /* 0x0000002b30307220 */ /* 0x000fe20000410000 */
        /* <DEDUP_REMOVED lines=13> */
.L_x_737:
[----:B------:R-:W-:Y:S05]  /*e3f0*/  BSYNC.RECONVERGENT B0 ;  /* 0x0000000000007941 */ /* 0x000fea0003800200 */
.L_x_736:
[----:B-----5:R4:W-:Y:S02]  /*e400*/  STS.128 [R207+0x2000], R24 ;  /* 0x00200018cf007388 */ /* 0x0209e40000000c00 */
.L_x_735:
[----:B------:R-:W-:Y:S05]  /*e410*/  BSYNC.RECONVERGENT B1 ;  /* 0x0000000000017941 */ /* 0x000fea0003800200 */
.L_x_734:
[----:B------:R-:W-:-:S13]  /*e420*/  ISETP.GE.AND P0, PT, R9, R37, PT ;  /* 0x000000250900720c */ /* 0x000fda0003f06270 */
[----:B------:R1:W-:Y:S01]  /*e430*/  @P0 STS.128 [R207+0x4000], RZ ;  /* 0x004000ffcf000388 */ /* 0x0003e20000000c00 */
[----:B------:R-:W-:Y:S05]  /*e440*/  @P0 BRA `(.L_x_730) ;  /* 0x0000000400540947 */ /* 0x000fea0003800000 */
[----:B----4-:R4:W5:Y:S01]  /*e450*/  LDG.E.128 R24, desc[UR6][R34.64+0x100] ;  /* 0x0001000622187981 */ /* 0x010962000c1e1d00 */
[----:B------:R-:W-:Y:S01]  /*e460*/  ISETP.GE.AND P0, PT, R9, R11, PT ;  /* 0x0000000b0900720c */ /* 0x000fe20003f06270 */
[----:B------:R-:W-:-:S12]  /*e470*/  BSSY.RECONVERGENT B0, `(.L_x_738) ;  /* 0x0000051000007945 */ /* 0x000fd80003800200 */
[----:B------:R-:W-:Y:S05]  /*e480*/  @P0 BRA `(.L_x_739) ;  /* 0x00000004003c0947 */ /* 0x000fea0003800000 */
[----:B------:R-:W1:Y:S01]  /*e490*/  LDCU.64 UR8, c[0x0][0x4d0] ;  /* 0x00009a00ff0877ac */ /* 0x000e620008000a00 */
        /* <DEDUP_REMOVED lines=8> */
[----:B-1----:R-:W-:-:S04]  /*e520*/  IADD3 R4, P0, PT, R17, UR8, RZ ;  /* 0x0000000811047c10 */ /* 0x002fc8000ff1e0ff */
[----:B------:R-:W-:Y:S01]  /*e530*/  IADD3.X R5, PT, PT, R16, UR9, RZ, P0, !PT ;  /* 0x0000000910057c10 */ /* 0x000fe200087fe4ff */
[----:B------:R-:W1:Y:S01]  /*e540*/  LDCU.64 UR8, c[0x0][0x4c8] ;  /* 0x00009900ff0877ac */ /* 0x000e620008000a00 */
[----:B------:R-:W-:-:S04]  /*e550*/  IMAD.WIDE R20, R19, 0x2, R34 ;  /* 0x0000000213147825 */ /* 0x000fc800078e0222 */
[----:B------:R-:W2:Y:S04]  /*e560*/  LDG.E.128 R4, desc[UR6][R4.64+0x100] ;  /* 0x0001000604047981 */ /* 0x000ea8000c1e1d00 */
[----:B------:R-:W3:Y:S01]  /*e570*/  LDG.E.128 R20, desc[UR6][R20.64+0x100] ;  /* 0x0001000614147981 */ /* 0x000ee2000c1e1d00 */
[----:B-1----:R-:W-:-:S04]  /*e580*/  IADD3 R18, P0, PT, R17, UR8, RZ ;  /* 0x0000000811127c10 */ /* 0x002fc8000ff1e0ff */
[----:B------:R-:W-:-:S06]  /*e590*/  IADD3.X R19, PT, PT, R16, UR9, RZ, P0, !PT ;  /* 0x0000000910137c10 */ /* 0x000fcc00087fe4ff */
[----:B------:R-:W4:Y:S01]  /*e5a0*/  LDG.E.128 R16, desc[UR6][R18.64+0x100] ;  /* 0x0001000612107981 */ /* 0x000f22000c1e1d00 */
        /* <DEDUP_REMOVED lines=8> */
[C---:B--2---:R-:W-:Y:S01]  /*e630*/  IMAD.U32 R40, R4.reuse, 0x10000, RZ ;  /* 0x0001000004287824 */ /* 0x044fe200078e00ff */
[----:B------:R-:W-:Y:S01]  /*e640*/  LOP3.LUT R27, R4, 0xffff0000, RZ, 0xc0, !PT ;  /* 0xffff0000041b7812 */ /* 0x000fe200078ec0ff */
[C---:B------:R-:W-:Y:S01]  /*e650*/  IMAD.U32 R4, R5.reuse, 0x10000, RZ ;  /* 0x0001000005047824 */ /* 0x040fe200078e00ff */
[----:B------:R-:W-:Y:S01]  /*e660*/  LOP3.LUT R43, R5, 0xffff0000, RZ, 0xc0, !PT ;  /* 0xffff0000052b7812 */ /* 0x000fe200078ec0ff */
[----:B------:R-:W-:Y:S01]  /*e670*/  IMAD.U32 R5, R7, 0x10000, RZ ;  /* 0x0001000007057824 */ /* 0x000fe200078e00ff */
[C---:B------:R-:W-:Y:S01]  /*e680*/  SHF.L.U32 R42, R6.reuse, 0x10, RZ ;  /* 0x00000010062a7819 */ /* 0x040fe200000006ff */
[----:B---3--:R-:W-:Y:S01]  /*e690*/  IMAD.U32 R45, R21, 0x10000, RZ ;  /* 0x00010000152d7824 */ /* 0x008fe200078e00ff */
[----:B------:R-:W-:Y:S01]  /*e6a0*/  LOP3.LUT R6, R6, 0xffff0000, RZ, 0xc0, !PT ;  /* 0xffff000006067812 */ /* 0x000fe200078ec0ff */
[----:B------:R-:W-:Y:S01]  /*e6b0*/  @!P1 FADD.FTZ R5, -R5, -RZ ;  /* 0x800000ff05059221 */ /* 0x000fe20000010100 */
[----:B------:R-:W-:Y:S01]  /*e6c0*/  LOP3.LUT R7, R7, 0xffff0000, RZ, 0xc0, !PT ;  /* 0xffff000007077812 */ /* 0x000fe200078ec0ff */
[----:B------:R-:W-:Y:S01]  /*e6d0*/  @!P1 FADD.FTZ R27, -R27, -RZ ;  /* 0x800000ff1b1b9221 */ /* 0x000fe20000010100 */
[----:B------:R-:W-:Y:S01]  /*e6e0*/  LOP3.LUT R44, R21, 0xffff0000, RZ, 0xc0, !PT ;  /* 0xffff0000152c7812 */ /* 0x000fe200078ec0ff */
[----:B------:R-:W-:Y:S01]  /*e6f0*/  @!P1 FADD.FTZ R4, -R4, -RZ ;  /* 0x800000ff04049221 */ /* 0x000fe20000010100 */
[----:B------:R-:W-:Y:S01]  /*e700*/  SHF.L.U32 R47, R20, 0x10, RZ ;  /* 0x00000010142f7819 */ /* 0x000fe200000006ff */
[----:B------:R-:W-:Y:S01]  /*e710*/  @!P1 FADD.FTZ R43, -R43, -RZ ;  /* 0x800000ff2b2b9221 */ /* 0x000fe20000010100 */
[----:B------:R-:W-:Y:S01]  /*e720*/  SHF.L.U32 R51, R22, 0x10, RZ ;  /* 0x0000001016337819 */ /* 0x000fe200000006ff */
[----:B------:R-:W-:Y:S01]  /*e730*/  @!P1 FADD.FTZ R6, -R6, -RZ ;  /* 0x800000ff06069221 */ /* 0x000fe20000010100 */
[----:B------:R-:W-:Y:S01]  /*e740*/  LOP3.LUT R21, R22, 0xffff0000, RZ, 0xc0, !PT ;  /* 0xffff000016157812 */ /* 0x000fe200078ec0ff */
[----:B------:R-:W-:Y:S01]  /*e750*/  IMAD.U32 R22, R23, 0x10000, RZ ;  /* 0x0001000017167824 */ /* 0x000fe200078e00ff */
[----:B------:R-:W-:Y:S01]  /*e760*/  LOP3.LUT R20, R20, 0xffff0000, RZ, 0xc0, !PT ;  /* 0xffff000014147812 */ /* 0x000fe200078ec0ff */
[----:B------:R-:W-:Y:S01]  /*e770*/  @!P1 FADD.FTZ R7, -R7, -RZ ;  /* 0x800000ff07079221 */ /* 0x000fe20000010100 */
[----:B------:R-:W-:Y:S01]  /*e780*/  LOP3.LUT R46, R23, 0xffff0000, RZ, 0xc0, !PT ;  /* 0xffff0000172e7812 */ /* 0x000fe200078ec0ff */
[----:B------:R-:W-:Y:S01]  /*e790*/  FMUL.FTZ R22, R22, R5 ;  /* 0x0000000516167220 */ /* 0x000fe20000410000 */
[----:B----4-:R-:W-:Y:S01]  /*e7a0*/  LOP3.LUT R23, R17, 0xffff0000, RZ, 0xc0, !PT ;  /* 0xffff000011177812 */ /* 0x010fe200078ec0ff */
[----:B------:R-:W-:Y:S01]  /*e7b0*/  @!P1 FADD.FTZ R40, -R40, -RZ ;  /* 0x800000ff28289221 */ /* 0x000fe20000010100 */
[----:B------:R-:W-:Y:S01]  /*e7c0*/  FMUL.FTZ R27, R20, R27 ;  /* 0x0000001b141b7220 */ /* 0x000fe20000410000 */
[----:B------:R-:W-:Y:S01]  /*e7d0*/  FMUL.FTZ R4, R45, R4 ;  /* 0x000000042d047220 */ /* 0x000fe20000410000 */
[----:B------:R-:W-:Y:S01]  /*e7e0*/  FMUL.FTZ R43, R44, R43 ;  /* 0x0000002b2c2b7220 */ /* 0x000fe20000410000 */
[----:B------:R-:W-:Y:S01]  /*e7f0*/  @!P1 FADD.FTZ R42, -R42, -RZ ;  /* 0x800000ff2a2a9221 */ /* 0x000fe20000010100 */
[----:B------:R-:W-:-:S02]  /*e800*/  IMAD.U32 R5, R17, 0x10000, RZ ;  /* 0x0001000011057824 */ /* 0x000fc400078e00ff */
[----:B------:R-:W-:Y:S01]  /*e810*/  FMUL.FTZ R21, R21, R6 ;  /* 0x0000000615157220 */ /* 0x000fe20000410000 */
[----:B------:R-:W-:Y:S01]  /*e820*/  FMUL.FTZ R46, R46, R7 ;  /* 0x000000072e2e7220 */ /* 0x000fe20000410000 */
[C---:B------:R-:W-:Y:S01]  /*e830*/  SHF.L.U32 R20, R18.reuse, 0x10, RZ ;  /* 0x0000001012147819 */ /* 0x040fe200000006ff */
[----:B------:R-:W-:Y:S01]  /*e840*/  FMUL.FTZ R40, R47, R40 ;  /* 0x000000282f287220 */ /* 0x000fe20000410000 */
[----:B------:R-:W-:Y:S01]  /*e850*/  LOP3.LUT R17, R18, 0xffff0000, RZ, 0xc0, !PT ;  /* 0xffff000012117812 */ /* 0x000fe200078ec0ff */
[----:B------:R-:W-:Y:S01]  /*e860*/  FMUL.FTZ R51, R51, R42 ;  /* 0x0000002a33337220 */ /* 0x000fe20000410000 */
[C---:B------:R-:W-:Y:S01]  /*e870*/  SHF.L.U32 R7, R16.reuse, 0x10, RZ ;  /* 0x0000001010077819 */ /* 0x040fe200000006ff */
[----:B------:R-:W-:Y:S01]  /*e880*/  FFMA.FTZ R4, R39, R5, R4 ;  /* 0x0000000527047223 */ /* 0x000fe20000010004 */
        /* <DEDUP_REMOVED lines=15> */
.L_x_739:
[----:B------:R-:W-:Y:S05]  /*e980*/  BSYNC.RECONVERGENT B0 ;  /* 0x0000000000007941 */ /* 0x000fea0003800200 */
.L_x_738:
[----:B-----5:R1:W-:Y:S02]  /*e990*/  STS.128 [R207+0x4000], R24 ;  /* 0x00400018cf007388 */ /* 0x0203e40000000c00 */
.L_x_730:
[----:B------:R-:W-:Y:S05]  /*e9a0*/  BSYNC.RECONVERGENT B2 ;  /* 0x0000000000027941 */ /* 0x000fea0003800200 */
.L_x_729:
        /* <DEDUP_REMOVED lines=16> */
[----:B------:R-:W-:Y:S02]  /*eab0*/  ISETP.GE.U32.AND P0, PT, R12, R33, PT ;  /* 0x000000210c00720c */ /* 0x000fe40003f06070 */
[--C-:B------:R-:W-:Y:S02]  /*eac0*/  SHF.R.S32.HI R4, RZ, 0x1f, R29.reuse ;  /* 0x0000001fff047819 */ /* 0x100fe4000001141d */
[----:B------:R-:W-:Y:S02]  /*ead0*/  SEL R0, R30, RZ, P0 ;  /* 0x000000ff1e007207 */ /* 0x000fe40000000000 */
[----:B------:R-:W-:Y:S02]  /*eae0*/  SEL R5, R32, RZ, P0 ;  /* 0x000000ff20057207 */ /* 0x000fe40000000000 */
[----:B------:R-:W-:Y:S02]  /*eaf0*/  IADD3 R0, P2, P1, R0, R8, R29 ;  /* 0x0000000800007210 */ /* 0x000fe4000795e01d */
[----:B------:R-:W-:-:S02]  /*eb00*/  SEL R17, R33, R30, !P0 ;  /* 0x0000001e21117207 */ /* 0x000fc40004000000 */
[----:B------:R-:W-:Y:S01]  /*eb10*/  IADD3.X R5, PT, PT, R5, R14, R4, P2, P1 ;  /* 0x0000000e05057210 */ /* 0x000fe200017e2404 */
[----:B------:R-:W-:-:S03]  /*eb20*/  IMAD.SHL.U32 R15, R0, 0x2, RZ ;  /* 0x00000002000f7824 */ /* 0x000fc600078e00ff */
[----:B------:R-:W-:Y:S02]  /*eb30*/  SHF.L.U64.HI R0, R0, 0x1, R5 ;  /* 0x0000000100007819 */ /* 0x000fe40000010205 */
[----:B----4-:R-:W-:-:S04]  /*eb40*/  IADD3 R4, P1, PT, R15, UR8, RZ ;  /* 0x000000080f047c10 */ /* 0x010fc8000ff3e0ff */
[----:B------:R-:W-:Y:S01]  /*eb50*/  IADD3.X R5, PT, PT, R0, UR9, RZ, P1, !PT ;  /* 0x0000000900057c10 */ /* 0x000fe20008ffe4ff */
[----:B------:R-:W4:Y:S01]  /*eb60*/  LDCU.64 UR8, c[0x0][0x4c8] ;  /* 0x00009900ff0877ac */ /* 0x000f220008000a00 */
[----:B------:R-:W-:-:S04]  /*eb70*/  IMAD.WIDE R20, R17, 0x2, R38 ;  /* 0x0000000211147825 */ /* 0x000fc800078e0226 */
[----:B------:R-:W2:Y:S04]  /*eb80*/  LDG.E.128 R4, desc[UR6][R4.64] ;  /* 0x0000000604047981 */ /* 0x000ea8000c1e1d00 */
[----:B------:R-:W3:Y:S01]  /*eb90*/  LDG.E.128 R20, desc[UR6][R20.64] ;  /* 0x0000000614147981 */ /* 0x000ee2000c1e1d00 */
[----:B----4-:R-:W-:-:S04]  /*eba0*/  IADD3 R16, P1, PT, R15, UR8, RZ ;  /* 0x000000080f107c10 */ /* 0x010fc8000ff3e0ff */
[----:B------:R-:W-:-:S06]  /*ebb0*/  IADD3.X R17, PT, PT, R0, UR9, RZ, P1, !PT ;  /* 0x0000000900117c10 */ /* 0x000fcc0008ffe4ff */
[----:B------:R-:W4:Y:S01]  /*ebc0*/  LDG.E.128 R16, desc[UR6][R16.64] ;  /* 0x0000000610107981 */ /* 0x000f22000c1e1d00 */
[C---:B-----5:R-:W-:Y:S01]  /*ebd0*/  IMAD.U32 R40, R24.reuse, 0x10000, RZ ;  /* 0x0001000018287824 */ /* 0x060fe200078e00ff */
[----:B------:R-:W-:Y:S01]  /*ebe0*/  LOP3.LUT R15, R24, 0xffff0000, RZ, 0xc0, !PT ;  /* 0xffff0000180f7812 */ /* 0x000fe200078ec0ff */
[C---:B------:R-:W-:Y:S01]  /*ebf0*/  IMAD.U32 R41, R26.reuse, 0x10000, RZ ;  /* 0x000100001a297824 */ /* 0x040fe200078e00ff */
[----:B------:R-:W-:Y:S01]  /*ec00*/  LOP3.LUT R0, R25, 0xffff0000, RZ, 0xc0, !PT ;  /* 0xffff000019007812 */ /* 0x000fe200078ec0ff */
[----:B------:R-:W-:Y:S01]  /*ec10*/  IMAD.U32 R43, R27, 0x10000, RZ ;  /* 0x000100001b2b7824 */ /* 0x000fe200078e00ff */
[----:B------:R-:W-:Y:S02]  /*ec20*/  SHF.L.U32 R42, R25, 0x10, RZ ;  /* 0x00000010192a7819 */ /* 0x000fe400000006ff */
[----:B------:R-:W-:Y:S02]  /*ec30*/  LOP3.LUT R25, R26, 0xffff0000, RZ, 0xc0, !PT ;  /* 0xffff00001a197812 */ /* 0x000fe400078ec0ff */
[----:B------:R-:W-:-:S02]  /*ec40*/  LOP3.LUT R24, R27, 0xffff0000, RZ, 0xc0, !PT ;  /* 0xffff00001b187812 */ /* 0x000fc400078ec0ff */
[----:B--2---:R-:W-:Y:S01]  /*ec50*/  SHF.L.U32 R27, R4, 0x10, RZ ;  /* 0x00000010041b7819 */ /* 0x004fe200000006ff */
[----:B------:R-:W-:Y:S01]  /*ec60*/  IMAD.U32 R44, R6, 0x10000, RZ ;  /* 0x00010000062c7824 */ /* 0x000fe200078e00ff */
[----:B------:R-:W-:Y:S01]  /*ec70*/  LOP3.LUT R26, R4, 0xffff0000, RZ, 0xc0, !PT ;  /* 0xffff0000041a7812 */ /* 0x000fe200078ec0ff */
[C---:B------:R-:W-:Y:S01]  /*ec80*/  IMAD.U32 R4, R5.reuse, 0x10000, RZ ;  /* 0x0001000005047824 */ /* 0x040fe200078e00ff */
[----:B------:R-:W-:Y:S01]  /*ec90*/  LOP3.LUT R45, R5, 0xffff0000, RZ, 0xc0, !PT ;  /* 0xffff0000052d7812 */ /* 0x000fe200078ec0ff */
[----:B---3--:R-:W-:Y:S01]  /*eca0*/  IMAD.U32 R47, R21, 0x10000, RZ ;  /* 0x00010000152f7824 */ /* 0x008fe200078e00ff */
[C---:B------:R-:W-:Y:S01]  /*ecb0*/  SHF.L.U32 R5, R7.reuse, 0x10, RZ ;  /* 0x0000001007057819 */ /* 0x040fe200000006ff */
[----:B------:R-:W-:Y:S01]  /*ecc0*/  IMAD.U32 R46, R20, 0x10000, RZ ;  /* 0x00010000142e7824 */ /* 0x000fe200078e00ff */
[----:B------:R-:W-:Y:S01]  /*ecd0*/  LOP3.LUT R6, R6, 0xffff0000, RZ, 0xc0, !PT ;  /* 0xffff000006067812 */ /* 0x000fe200078ec0ff */
        /* <DEDUP_REMOVED lines=10> */
[C---:B------:R-:W-:Y:S01]  /*ed80*/  IMAD.U32 R20, R23.reuse, 0x10000, RZ ;  /* 0x0001000017147824 */ /* 0x040fe200078e00ff */
[----:B------:R-:W-:Y:S01]  /*ed90*/  LOP3.LUT R22, R23, 0xffff0000, RZ, 0xc0, !PT ;  /* 0xffff000017167812 */ /* 0x000fe200078ec0ff */
[----:B------:R-:W-:Y:S01]  /*eda0*/  @!P0 FADD.FTZ R26, -R26, -RZ ;  /* 0x800000ff1a1a8221 */ /* 0x000fe20000010100 */
[----:B------:R-:W-:Y:S01]  /*edb0*/  @!P0 FADD.FTZ R45, -R45, -RZ ;  /* 0x800000ff2d2d8221 */ /* 0x000fe20000010100 */
[----:B------:R-:W-:Y:S01]  /*edc0*/  FMUL.FTZ R47, R47, R4 ;  /* 0x000000042f2f7220 */ /* 0x000fe20000410000 */
[----:B------:R-:W-:Y:S01]  /*edd0*/  @!P0 FADD.FTZ R44, -R44, -RZ ;  /* 0x800000ff2c2c8221 */ /* 0x000fe20000010100 */
[----:B------:R-:W-:Y:S01]  /*ede0*/  FMUL.FTZ R6, R21, R6 ;  /* 0x0000000615067220 */ /* 0x000fe20000410000 */
[----:B------:R-:W-:Y:S01]  /*edf0*/  FMUL.FTZ R20, R20, R5 ;  /* 0x0000000514147220 */ /* 0x000fe20000410000 */
[----:B------:R-:W-:Y:S01]  /*ee00*/  FMUL.FTZ R7, R22, R7 ;  /* 0x0000000716077220 */ /* 0x000fe20000410000 */
[C---:B----4-:R-:W-:Y:S01]  /*ee10*/  SHF.L.U32 R4, R17.reuse, 0x10, RZ ;  /* 0x0000001011047819 */ /* 0x050fe200000006ff */
        /* <DEDUP_REMOVED lines=10> */
[----:B------:R-:W-:Y:S01]  /*eec0*/  FMUL.FTZ R44, R53, R44 ;  /* 0x0000002c352c7220 */ /* 0x000fe20000410000 */
        /* <DEDUP_REMOVED lines=12> */
.L_x_745:
[----:B------:R-:W-:Y:S05]  /*ef90*/  BSYNC.RECONVERGENT B0 ;  /* 0x0000000000007941 */ /* 0x000fea0003800200 */
.L_x_744:
[----:B-----5:R4:W-:Y:S02]  /*efa0*/  STS.128 [R207+0x800], R24 ;  /* 0x00080018cf007388 */ /* 0x0209e40000000c00 */
.L_x_743:
[----:B------:R-:W-:Y:S05]  /*efb0*/  BSYNC.RECONVERGENT B1 ;  /* 0x0000000000017941 */ /* 0x000fea0003800200 */
.L_x_742:
        /* <DEDUP_REMOVED lines=87> */
.L_x_749:
[----:B------:R-:W-:Y:S05]  /*f530*/  BSYNC.RECONVERGENT B0 ;  /* 0x0000000000007941 */ /* 0x000fea0003800200 */
.L_x_748:
[----:B-----5:R4:W-:Y:S02]  /*f540*/  STS.128 [R207+0x2800], R24 ;  /* 0x00280018cf007388 */ /* 0x0209e40000000c00 */
.L_x_747:
[----:B------:R-:W-:Y:S05]  /*f550*/  BSYNC.RECONVERGENT B1 ;  /* 0x0000000000017941 */ /* 0x000fea0003800200 */
.L_x_746:
[----:B------:R-:W-:-:S13]  /*f560*/  ISETP.GE.AND P0, PT, R9, R37, PT ;  /* 0x000000250900720c */ /* 0x000fda0003f06270 */
[----:B------:R1:W-:Y:S01]  /*f570*/  @P0 STS.128 [R207+0x4800], RZ ;  /* 0x004800ffcf000388 */ /* 0x0003e20000000c00 */
[----:B------:R-:W-:Y:S05]  /*f580*/  @P0 BRA `(.L_x_741) ;  /* 0x00000004005c0947 */ /* 0x000fea0003800000 */
[----:B------:R1:W5:Y:S01]  /*f590*/  LDG.E.128 R4, desc[UR6][R38.64+0x100] ;  /* 0x0001000626047981 */ /* 0x000362000c1e1d00 */
[----:B------:R-:W-:Y:S01]  /*f5a0*/  ISETP.GE.AND P0, PT, R9, R11, PT ;  /* 0x0000000b0900720c */ /* 0x000fe20003f06270 */
[----:B------:R-:W-:-:S12]  /*f5b0*/  BSSY.RECONVERGENT B0, `(.L_x_750) ;  /* 0x0000053000007945 */ /* 0x000fd80003800200 */
[----:B------:R-:W-:Y:S05]  /*f5c0*/  @P0 BRA `(.L_x_751) ;  /* 0x0000000400440947 */ /* 0x000fea0003800000 */
[----:B------:R-:W-:Y:S01]  /*f5d0*/  ISETP.GE.U32.AND P0, PT, R9, R33, PT ;  /* 0x000000210900720c */ /* 0x000fe20003f06070 */
[----:B------:R-:W2:Y:S01]  /*f5e0*/  LDCU.64 UR8, c[0x0][0x4d0] ;  /* 0x00009a00ff0877ac */ /* 0x000ea20008000a00 */
        /* <DEDUP_REMOVED lines=8> */
[----:B--2---:R-:W-:-:S04]  /*f670*/  IADD3 R16, P1, PT, R15, UR8, RZ ;  /* 0x000000080f107c10 */ /* 0x004fc8000ff3e0ff */
[----:B------:R-:W-:Y:S01]  /*f680*/  IADD3.X R17, PT, PT, R0, UR9, RZ, P1, !PT ;  /* 0x0000000900117c10 */ /* 0x000fe20008ffe4ff */
[----:B------:R-:W2:Y:S01]  /*f690*/  LDCU.64 UR8, c[0x0][0x4c8] ;  /* 0x00009900ff0877ac */ /* 0x000ea20008000a00 */
[----:B-1--4-:R-:W-:-:S04]  /*f6a0*/  IMAD.WIDE R24, R21, 0x2, R38 ;  /* 0x0000000215187825 */ /* 0x012fc800078e0226 */
[----:B------:R-:W4:Y:S04]  /*f6b0*/  LDG.E.128 R16, desc[UR6][R16.64+0x100] ;  /* 0x0001000610107981 */ /* 0x000f28000c1e1d00 */
[----:B------:R-:W3:Y:S01]  /*f6c0*/  LDG.E.128 R24, desc[UR6][R24.64+0x100] ;  /* 0x0001000618187981 */ /* 0x000ee2000c1e1d00 */
[----:B--2---:R-:W-:-:S04]  /*f6d0*/  IADD3 R20, P1, PT, R15, UR8, RZ ;  /* 0x000000080f147c10 */ /* 0x004fc8000ff3e0ff */
[----:B------:R-:W-:-:S06]  /*f6e0*/  IADD3.X R21, PT, PT, R0, UR9, RZ, P1, !PT ;  /* 0x0000000900157c10 */ /* 0x000fcc0008ffe4ff */
[----:B------:R-:W2:Y:S01]  /*f6f0*/  LDG.E.128 R20, desc[UR6][R20.64+0x100] ;  /* 0x0001000614147981 */ /* 0x000ea2000c1e1d00 */
[----:B-----5:R-:W-:Y:S01]  /*f700*/  LOP3.LUT R0, R5, 0xffff0000, RZ, 0xc0, !PT ;  /* 0xffff000005007812 */ /* 0x020fe200078ec0ff */
[----:B------:R-:W-:Y:S01]  /*f710*/  IMAD.U32 R39, R7, 0x10000, RZ ;  /* 0x0001000007277824 */ /* 0x000fe200078e00ff */
[----:B------:R-:W-:Y:S01]  /*f720*/  SHF.L.U32 R37, R5, 0x10, RZ ;  /* 0x0000001005257819 */ /* 0x000fe200000006ff */
[----:B------:R-:W-:Y:S01]  /*f730*/  IMAD.U32 R15, R4, 0x10000, RZ ;  /* 0x00010000040f7824 */ /* 0x000fe200078e00ff */
[----:B------:R-:W-:Y:S01]  /*f740*/  LOP3.LUT R5, R7, 0xffff0000, RZ, 0xc0, !PT ;  /* 0xffff000007057812 */ /* 0x000fe200078ec0ff */
[----:B------:R-:W-:Y:S01]  /*f750*/  IMAD.U32 R29, R6, 0x10000, RZ ;  /* 0x00010000061d7824 */ /* 0x000fe200078e00ff */
[----:B------:R-:W-:Y:S02]  /*f760*/  LOP3.LUT R4, R4, 0xffff0000, RZ, 0xc0, !PT ;  /* 0xffff000004047812 */ /* 0x000fe400078ec0ff */
[----:B------:R-:W-:Y:S02]  /*f770*/  LOP3.LUT R6, R6, 0xffff0000, RZ, 0xc0, !PT ;  /* 0xffff000006067812 */ /* 0x000fe400078ec0ff */
[----:B----4-:R-:W-:Y:S01]  /*f780*/  SHF.L.U32 R38, R16, 0x10, RZ ;  /* 0x0000001010267819 */ /* 0x010fe200000006ff */
[C---:B------:R-:W-:Y:S01]  /*f790*/  IMAD.U32 R7, R17.reuse, 0x10000, RZ ;  /* 0x0001000011077824 */ /* 0x040fe200078e00ff */
[----:B------:R-:W-:Y:S01]  /*f7a0*/  LOP3.LUT R41, R17, 0xffff0000, RZ, 0xc0, !PT ;  /* 0xffff000011297812 */ /* 0x000fe200078ec0ff */
[----:B------:R-:W-:Y:S01]  /*f7b0*/  IMAD.U32 R40, R18, 0x10000, RZ ;  /* 0x0001000012287824 */ /* 0x000fe200078e00ff */
[----:B------:R-:W-:Y:S01]  /*f7c0*/  LOP3.LUT R16, R16, 0xffff0000, RZ, 0xc0, !PT ;  /* 0xffff000010107812 */ /* 0x000fe200078ec0ff */
[----:B---3--:R-:W-:Y:S01]  /*f7d0*/  IMAD.U32 R45, R24, 0x10000, RZ ;  /* 0x00010000182d7824 */ /* 0x008fe200078e00ff */
[----:B------:R-:W-:Y:S01]  /*f7e0*/  SHF.L.U32 R17, R19, 0x10, RZ ;  /* 0x0000001013117819 */ /* 0x000fe200000006ff */
[----:B------:R-:W-:Y:S01]  /*f7f0*/  @!P0 FADD.FTZ R7, -R7, -RZ ;  /* 0x800000ff07078221 */ /* 0x000fe20000010100 */
[----:B------:R-:W-:Y:S01]  /*f800*/  LOP3.LUT R19, R19, 0xffff0000, RZ, 0xc0, !PT ;  /* 0xffff000013137812 */ /* 0x000fe200078ec0ff */
[----:B------:R-:W-:Y:S01]  /*f810*/  @!P0 FADD.FTZ R16, -R16, -RZ ;  /* 0x800000ff10108221 */ /* 0x000fe20000010100 */
[----:B------:R-:W-:Y:S01]  /*f820*/  LOP3.LUT R18, R18, 0xffff0000, RZ, 0xc0, !PT ;  /* 0xffff000012127812 */ /* 0x000fe200078ec0ff */
[----:B------:R-:W-:Y:S01]  /*f830*/  @!P0 FADD.FTZ R17, -R17, -RZ ;  /* 0x800000ff11118221 */ /* 0x000fe20000010100 */
[----:B------:R-:W-:Y:S01]  /*f840*/  LOP3.LUT R43, R24, 0xffff0000, RZ, 0xc0, !PT ;  /* 0xffff0000182b7812 */ /* 0x000fe200078ec0ff */
[C---:B------:R-:W-:Y:S01]  /*f850*/  IMAD.U32 R24, R25.reuse, 0x10000, RZ ;  /* 0x0001000019187824 */ /* 0x040fe200078e00ff */
[----:B------:R-:W-:Y:S01]  /*f860*/  LOP3.LUT R42, R25, 0xffff0000, RZ, 0xc0, !PT ;  /* 0xffff0000192a7812 */ /* 0x000fe200078ec0ff */
[----:B------:R-:W-:Y:S01]  /*f870*/  @!P0 FADD.FTZ R19, -R19, -RZ ;  /* 0x800000ff13138221 */ /* 0x000fe20000010100 */
[C---:B------:R-:W-:Y:S01]  /*f880*/  SHF.L.U32 R47, R26.reuse, 0x10, RZ ;  /* 0x000000101a2f7819 */ /* 0x040fe200000006ff */
[----:B------:R-:W-:Y:S01]  /*f890*/  @!P0 FADD.FTZ R41, -R41, -RZ ;  /* 0x800000ff29298221 */ /* 0x000fe20000010100 */
[----:B------:R-:W-:Y:S01]  /*f8a0*/  LOP3.LUT R25, R26, 0xffff0000, RZ, 0xc0, !PT ;  /* 0xffff00001a197812 */ /* 0x000fe200078ec0ff */
[C---:B------:R-:W-:Y:S01]  /*f8b0*/  IMAD.U32 R26, R27.reuse, 0x10000, RZ ;  /* 0x000100001b1a7824 */ /* 0x040fe200078e00ff */
[----:B------:R-:W-:Y:S01]  /*f8c0*/  LOP3.LUT R44, R27, 0xffff0000, RZ, 0xc0, !PT ;  /* 0xffff00001b2c7812 */ /* 0x000fe200078ec0ff */
[----:B------:R-:W-:Y:S01]  /*f8d0*/  @!P0 FADD.FTZ R18, -R18, -RZ ;  /* 0x800000ff12128221 */ /* 0x000fe20000010100 */
[----:B------:R-:W-:Y:S01]  /*f8e0*/  @!P0 FADD.FTZ R38, -R38, -RZ ;  /* 0x800000ff26268221 */ /* 0x000fe20000010100 */
[----:B------:R-:W-:Y:S01]  /*f8f0*/  FMUL.FTZ R24, R24, R7 ;  /* 0x0000000718187220 */ /* 0x000fe20000410000 */
[----:B------:R-:W-:Y:S01]  /*f900*/  FMUL.FTZ R43, R43, R16 ;  /* 0x000000102b2b7220 */ /* 0x000fe20000410000 */
[----:B------:R-:W-:Y:S01]  /*f910*/  FMUL.FTZ R26, R26, R17 ;  /* 0x000000111a1a7220 */ /* 0x000fe20000410000 */
[C---:B--2---:R-:W-:Y:S01]  /*f920*/  SHF.L.U32 R7, R21.reuse, 0x10, RZ ;  /* 0x0000001015077819 */ /* 0x044fe200000006ff */
[----:B------:R-:W-:Y:S01]  /*f930*/  FMUL.FTZ R44, R44, R19 ;  /* 0x000000132c2c7220 */ /* 0x000fe20000410000 */
[C---:B------:R-:W-:Y:S01]  /*f940*/  IMAD.U32 R17, R20.reuse, 0x10000, RZ ;  /* 0x0001000014117824 */ /* 0x040fe200078e00ff */
[----:B------:R-:W-:Y:S01]  /*f950*/  LOP3.LUT R16, R20, 0xffff0000, RZ, 0xc0, !PT ;  /* 0xffff000014107812 */ /* 0x000fe200078ec0ff */
[----:B------:R-:W-:Y:S01]  /*f960*/  FMUL.FTZ R41, R42, R41 ;  /* 0x000000292a297220 */ /* 0x000fe20000410000 */
[----:B------:R-:W-:Y:S01]  /*f970*/  LOP3.LUT R21, R21, 0xffff0000, RZ, 0xc0, !PT ;  /* 0xffff000015157812 */ /* 0x000fe200078ec0ff */
[----:B------:R-:W-:Y:S01]  /*f980*/  FMUL.FTZ R25, R25, R18 ;  /* 0x0000001219197220 */ /* 0x000fe20000410000 */
[C---:B------:R-:W-:Y:S01]  /*f990*/  IMAD.U32 R20, R22.reuse, 0x10000, RZ ;  /* 0x0001000016147824 */ /* 0x040fe200078e00ff */
[----:B------:R-:W-:Y:S01]  /*f9a0*/  LOP3.LUT R19, R22, 0xffff0000, RZ, 0xc0, !PT ;  /* 0xffff000016137812 */ /* 0x000fe200078ec0ff */
[----:B------:R-:W-:Y:S01]  /*f9b0*/  FMUL.FTZ R38, R45, R38 ;  /* 0x000000262d267220 */ /* 0x000fe20000410000 */
[C---:B------:R-:W-:Y:S01]  /*f9c0*/  SHF.L.U32 R18, R23.reuse, 0x10, RZ ;  /* 0x0000001017127819 */ /* 0x040fe200000006ff */
[----:B------:R-:W-:Y:S01]  /*f9d0*/  @!P0 FADD.FTZ R40, -R40, -RZ ;  /* 0x800000ff28288221 */ /* 0x000fe20000010100 */
[----:B------:R-:W-:Y:S01]  /*f9e0*/  LOP3.LUT R22, R23, 0xffff0000, RZ, 0xc0, !PT ;  /* 0xffff000017167812 */ /* 0x000fe200078ec0ff */
[----:B------:R-:W-:Y:S01]  /*f9f0*/  FFMA.FTZ R7, R37, R7, R24 ;  /* 0x0000000725077223 */ /* 0x000fe20000010018 */
[----:B------:R-:W-:Y:S01]  /*fa00*/  FFMA.FTZ R0, R0, R21, R41 ;  /* 0x0000001500007223 */ /* 0x000fe20000010029 */
[----:B------:R-:W-:Y:S01]  /*fa10*/  FFMA.FTZ R15, R15, R17, R38 ;  /* 0x000000110f0f7223 */ /* 0x000fe20000010026 */
[----:B------:R-:W-:Y:S01]  /*fa20*/  FFMA.FTZ R4, R4, R16, R43 ;  /* 0x0000001004047223 */ /* 0x000fe2000001002b */
[----:B------:R-:W-:Y:S01]  /*fa30*/  FMUL.FTZ R40, R47, R40 ;  /* 0x000000282f287220 */ /* 0x000fe20000410000 */
[----:B------:R-:W-:Y:S01]  /*fa40*/  FFMA.FTZ R18, R39, R18, R26 ;  /* 0x0000001227127223 */ /* 0x000fe2000001001a */
[----:B------:R-:W-:Y:S01]  /*fa50*/  FFMA.FTZ R5, R5, R22, R44 ;  /* 0x0000001605057223 */ /* 0x000fe2000001002c */
[----:B------:R-:W-:Y:S01]  /*fa60*/  F2FP.BF16.F32.PACK_AB R7, R0, R7 ;  /* 0x000000070007723e */ /* 0x000fe200000010ff */
[----:B------:R-:W-:Y:S01]  /*fa70*/  FFMA.FTZ R20, R29, R20, R40 ;  /* 0x000000141d147223 */ /* 0x000fe20000010028 */
[----:B------:R-:W-:Y:S01]  /*fa80*/  FFMA.FTZ R19, R6, R19, R25 ;  /* 0x0000001306137223 */ /* 0x000fe20000010019 */
[----:B------:R-:W-:-:S02]  /*fa90*/  F2FP.BF16.F32.PACK_AB R4, R4, R15 ;  /* 0x0000000f0404723e */ /* 0x000fc400000010ff */
[----:B------:R-:W-:Y:S01]  /*faa0*/  F2FP.BF16.F32.PACK_AB R15, R5, R18 ;  /* 0x00000012050f723e */ /* 0x000fe200000010ff */
[----:B------:R-:W-:Y:S01]  /*fab0*/  IMAD.MOV.U32 R5, RZ, RZ, R7 ;  /* 0x000000ffff057224 */ /* 0x000fe200078e0007 */
[----:B------:R-:W-:Y:S02]  /*fac0*/  F2FP.BF16.F32.PACK_AB R6, R19, R20 ;  /* 0x000000141306723e */ /* 0x000fe400000010ff */
[----:B------:R-:W-:Y:S02]  /*fad0*/  MOV R7, R15 ;  /* 0x0000000f00077202 */ /* 0x000fe40000000f00 */
.L_x_751:
[----:B------:R-:W-:Y:S05]  /*fae0*/  BSYNC.RECONVERGENT B0 ;  /* 0x0000000000007941 */ /* 0x000fea0003800200 */
.L_x_750:
[----:B-----5:R1:W-:Y:S02]  /*faf0*/  STS.128 [R207+0x4800], R4 ;  /* 0x00480004cf007388 */ /* 0x0203e40000000c00 */
.L_x_741:
[----:B------:R-:W-:Y:S05]  /*fb00*/  BSYNC.RECONVERGENT B2 ;  /* 0x0000000000027941 */ /* 0x000fea0003800200 */
.L_x_740:
[----:B------:R-:W-:Y:S01]  /*fb10*/  IADD3 R0, PT, PT, R112, 0x20, RZ ;  /* 0x0000002070007810 */ /* 0x000fe20007ffe0ff */
[----:B------:R-:W-:Y:S03]  /*fb20*/  BSSY.RECONVERGENT B2, `(.L_x_752) ;  /* 0x0000113000027945 */ /* 0x000fe60003800200 */
[----:B------:R-:W-:-:S13]  /*fb30*/  ISETP.GE.AND P0, PT, R0, R31, PT ;  /* 0x0000001f0000720c */ /* 0x000fda0003f06270 */
[----:B------:R-:W-:Y:S05]  /*fb40*/  @P0 BRA `(.L_x_753) ;  /* 0x0000001000400947 */ /* 0x000fea0003800000 */
[----:B------:R-:W2:Y:S01]  /*fb50*/  LDC R29, c[0x0][0x440] ;  /* 0x00011000ff1d7b82 */ /* 0x000ea20000000800 */
[----:B------:R-:W-:Y:S01]  /*fb60*/  LEA R40, P0, R2, R34, 0x6 ;  /* 0x0000002202287211 */ /* 0x000fe200078030ff */
[----:B------:R-:W-:Y:S01]  /*fb70*/  BSSY.RECONVERGENT B1, `(.L_x_754) ;  /* 0x000005b000017945 */ /* 0x000fe20003800200 */
[----:B------:R-:W-:Y:S02]  /*fb80*/  IMAD.SHL.U32 R15, R28, 0x20, RZ ;  /* 0x000000201c0f7824 */ /* 0x000fe400078e00ff */
        /* <DEDUP_REMOVED lines=29> */
[----:B------:R-:W-:Y:S01]  /*fd60*/  IMAD.U32 R44, R27, 0x10000, RZ ;  /* 0x000100001b2c7824 */ /* 0x000fe200078e00ff */
[C---:B------:R-:W-:Y:S01]  /*fd70*/  LOP3.LUT R24, R25.reuse, 0xffff0000, RZ, 0xc0, !PT ;  /* 0xffff000019187812 */ /* 0x040fe200078ec0ff */
[C---:B------:R-:W-:Y:S01]  /*fd80*/  IMAD.U32 R39, R26.reuse, 0x10000, RZ ;  /* 0x000100001a277824 */ /* 0x040fe200078e00ff */
        /* <DEDUP_REMOVED lines=10> */
[----:B------:R-:W-:Y:S01]  /*fe30*/  @!P0 FADD.FTZ R4, -R4, -RZ ;  /* 0x800000ff04048221 */ /* 0x000fe20000010100 */
[----:B------:R-:W-:Y:S01]  /*fe40*/  LOP3.LUT R6, R6, 0xffff0000, RZ, 0xc0, !PT ;  /* 0xffff000006067812 */ /* 0x000fe200078ec0ff */
[----:B------:R-:W-:Y:S01]  /*fe50*/  IMAD.U32 R48, R20, 0x10000, RZ ;  /* 0x0001000014307824 */ /* 0x000fe200078e00ff */
[----:B------:R-:W-:Y:S01]  /*fe60*/  LOP3.LUT R7, R7, 0xffff0000, RZ, 0xc0, !PT ;  /* 0xffff000007077812 */ /* 0x000fe200078ec0ff */
[----:B------:R-:W-:Y:S01]  /*fe70*/  @!P0 FADD.FTZ R5, -R5, -RZ ;  /* 0x800000ff05058221 */ /* 0x000fe20000010100 */
        /* <DEDUP_REMOVED lines=24> */
[----:B------:R-:W-:Y:S01]  /*10000*/  SHF.L.U32 R16, R19, 0x10, RZ ;  /* 0x0000001013107819 */ /* 0x000fe200000006ff */
        /* <DEDUP_REMOVED lines=15> */
.L_x_757:
[----:B------:R-:W-:Y:S05]  /*10100*/  BSYNC.RECONVERGENT B0 ;  /* 0x0000000000007941 */ /* 0x000fea0003800200 */
.L_x_756:
[----:B-----5:R4:W-:Y:S02]  /*10110*/  STS.128 [R207+0x1000], R24 ;  /* 0x00100018cf007388 */ /* 0x0209e40000000c00 */
.L_x_755:
[----:B------:R-:W-:Y:S05]  /*10120*/  BSYNC.RECONVERGENT B1 ;  /* 0x0000000000017941 */ /* 0x000fea0003800200 */
.L_x_754:
        /* <DEDUP_REMOVED lines=87> */
.L_x_761:
[----:B------:R-:W-:Y:S05]  /*106a0*/  BSYNC.RECONVERGENT B0 ;  /* 0x0000000000007941 */ /* 0x000fea0003800200 */
.L_x_760:
[----:B-----5:R4:W-:Y:S02]  /*106b0*/  STS.128 [R207+0x3000], R24 ;  /* 0x00300018cf007388 */ /* 0x0209e40000000c00 */
.L_x_759:
[----:B------:R-:W-:Y:S05]  /*106c0*/  BSYNC.RECONVERGENT B1 ;  /* 0x0000000000017941 */ /* 0x000fea0003800200 */
.L_x_758:
[----:B------:R-:W-:-:S13]  /*106d0*/  ISETP.GE.AND P0, PT, R9, R29, PT ;  /* 0x0000001d0900720c */ /* 0x000fda0003f06270 */
[----:B------:R1:W-:Y:S01]  /*106e0*/  @P0 STS.128 [R207+0x5000], RZ ;  /* 0x005000ffcf000388 */ /* 0x0003e20000000c00 */
[----:B------:R-:W-:Y:S05]  /*106f0*/  @P0 BRA `(.L_x_753) ;  /* 0x0000000400540947 */ /* 0x000fea0003800000 */
[----:B-1--4-:R1:W5:Y:S01]  /*10700*/  LDG.E.128 R24, desc[UR6][R40.64+0x100] ;  /* 0x0001000628187981 */ /* 0x012362000c1e1d00 */
[----:B------:R-:W-:Y:S01]  /*10710*/  ISETP.GE.AND P0, PT, R9, R11, PT ;  /* 0x0000000b0900720c */ /* 0x000fe20003f06270 */
[----:B------:R-:W-:-:S12]  /*10720*/  BSSY.RECONVERGENT B0, `(.L_x_762) ;  /* 0x0000051000007945 */ /* 0x000fd80003800200 */
[----:B------:R-:W-:Y:S05]  /*10730*/  @P0 BRA `(.L_x_763) ;  /* 0x00000004003c0947 */ /* 0x000fea0003800000 */
[----:B------:R-:W-:Y:S01]  /*10740*/  ISETP.GE.U32.AND P0, PT, R9, R33, PT ;  /* 0x000000210900720c */ /* 0x000fe20003f06070 */
[----:B------:R-:W4:Y:S01]  /*10750*/  LDCU.64 UR8, c[0x0][0x4d0] ;  /* 0x00009a00ff0877ac */ /* 0x000f220008000a00 */
[--C-:B------:R-:W-:Y:S02]  /*10760*/  SHF.R.S32.HI R5, RZ, 0x1f, R15.reuse ;  /* 0x0000001fff057819 */ /* 0x100fe4000001140f */
[----:B------:R-:W-:Y:S02]  /*10770*/  SEL R4, R30, RZ, P0 ;  /* 0x000000ff1e047207 */ /* 0x000fe40000000000 */
[----:B------:R-:W-:Y:S02]  /*10780*/  SEL R17, R33, R30, !P0 ;  /* 0x0000001e21117207 */ /* 0x000fe40004000000 */
[----:B------:R-:W-:Y:S02]  /*10790*/  IADD3 R15, P2, P1, R4, R8, R15 ;  /* 0x00000008040f7210 */ /* 0x000fe4000795e00f */
[----:B------:R-:W-:-:S03]  /*107a0*/  SEL R4, R32, RZ, P0 ;  /* 0x000000ff20047207 */ /* 0x000fc60000000000 */
[----:B------:R-:W-:Y:S01]  /*107b0*/  IMAD.SHL.U32 R16, R15, 0x2, RZ ;  /* 0x000000020f107824 */ /* 0x000fe200078e00ff */
[----:B------:R-:W-:-:S04]  /*107c0*/  IADD3.X R4, PT, PT, R4, R14, R5, P2, P1 ;  /* 0x0000000e04047210 */ /* 0x000fc800017e2405 */
        /* <DEDUP_REMOVED lines=10> */
[----:B-----5:R-:W-:Y:S01]  /*10870*/  LOP3.LUT R15, R25, 0xffff0000, RZ, 0xc0, !PT ;  /* 0xffff0000190f7812 */ /* 0x020fe200078ec0ff */
[----:B-1----:R-:W-:Y:S01]  /*10880*/  IMAD.U32 R40, R27, 0x10000, RZ ;  /* 0x000100001b287824 */ /* 0x002fe200078e00ff */
[----:B------:R-:W-:Y:S01]  /*10890*/  SHF.L.U32 R38, R25, 0x10, RZ ;  /* 0x0000001019267819 */ /* 0x000fe200000006ff */
[----:B------:R-:W-:Y:S01]  /*108a0*/  IMAD.U32 R29, R24, 0x10000, RZ ;  /* 0x00010000181d7824 */ /* 0x000fe200078e00ff */
[----:B------:R-:W-:Y:S01]  /*108b0*/  LOP3.LUT R25, R27, 0xffff0000, RZ, 0xc0, !PT ;  /* 0xffff00001b197812 */ /* 0x000fe200078ec0ff */
[----:B------:R-:W-:Y:S01]  /*108c0*/  IMAD.U32 R37, R26, 0x10000, RZ ;  /* 0x000100001a257824 */ /* 0x000fe200078e00ff */
[----:B------:R-:W-:Y:S02]  /*108d0*/  LOP3.LUT R24, R24, 0xffff0000, RZ, 0xc0, !PT ;  /* 0xffff000018187812 */ /* 0x000fe400078ec0ff */
[----:B------:R-:W-:Y:S02]  /*108e0*/  LOP3.LUT R26, R26, 0xffff0000, RZ, 0xc0, !PT ;  /* 0xffff00001a1a7812 */ /* 0x000fe400078ec0ff */
        /* <DEDUP_REMOVED lines=52> */
.L_x_763:
[----:B------:R-:W-:Y:S05]  /*10c30*/  BSYNC.RECONVERGENT B0 ;  /* 0x0000000000007941 */ /* 0x000fea0003800200 */
.L_x_762:
[----:B-----5:R4:W-:Y:S02]  /*10c40*/  STS.128 [R207+0x5000], R24 ;  /* 0x00500018cf007388 */ /* 0x0209e40000000c00 */
.L_x_753:
[----:B------:R-:W-:Y:S05]  /*10c50*/  BSYNC.RECONVERGENT B2 ;  /* 0x0000000000027941 */ /* 0x000fea0003800200 */
.L_x_752:
[----:B-1----:R-:W-:-:S04]  /*10c60*/  IADD3 R38, PT, PT, R112, 0x30, RZ ;  /* 0x0000003070267810 */ /* 0x002fc80007ffe0ff */
[----:B------:R-:W-:-:S13]  /*10c70*/  ISETP.GE.AND P0, PT, R38, R31, PT ;  /* 0x0000001f2600720c */ /* 0x000fda0003f06270 */
[----:B------:R-:W-:Y:S05]  /*10c80*/  @P0 BRA `(.L_x_680) ;  /* 0x0000001000500947 */ /* 0x000fea0003800000 */
[----:B------:R-:W1:Y:S01]  /*10c90*/  LDC R15, c[0x0][0x440] ;  /* 0x00011000ff0f7b82 */ /* 0x000e620000000800 */
[----:B---34-:R-:W-:Y:S01]  /*10ca0*/  IMAD.WIDE.U32 R34, R2, 0x60, R34 ;  /* 0x0000006002227825 */ /* 0x018fe200078e0022 */
[----:B------:R-:W-:Y:S03]  /*10cb0*/  BSSY.RECONVERGENT B1, `(.L_x_764) ;  /* 0x000005d000017945 */ /* 0x000fe60003800200 */
[----:B------:R-:W-:-:S05]  /*10cc0*/  IMAD R3, R3, 0x60, RZ ;  /* 0x0000006003037824 */ /* 0x000fca00078e02ff */
[----:B------:R-:W-:Y:S01]  /*10cd0*/  IADD3 R35, PT, PT, R3, R35, RZ ;  /* 0x0000002303237210 */ /* 0x000fe20007ffe0ff */
[----:B------:R-:W-:Y:S01]  /*10ce0*/  IMAD R3, R28, 0x30, RZ ;  /* 0x000000301c037824 */ /* 0x000fe200078e02ff */
[----:B-1----:R-:W-:-:S13]  /*10cf0*/  ISETP.GE.AND P0, PT, R12, R15, PT ;  /* 0x0000000f0c00720c */ /* 0x002fda0003f06270 */
[----:B------:R1:W-:Y:S01]  /*10d00*/  @P0 STS.128 [R207+0x1800], RZ ;  /* 0x001800ffcf000388 */ /* 0x0003e20000000c00 */
[----:B------:R-:W-:Y:S05]  /*10d10*/  @P0 BRA `(.L_x_765) ;  /* 0x0000000400580947 */ /* 0x000fea0003800000 */
[----:B------:R3:W5:Y:S01]  /*10d20*/  LDG.E.128 R24, desc[UR6][R34.64] ;  /* 0x0000000622187981 */ /* 0x000762000c1e1d00 */
[----:B------:R-:W-:Y:S01]  /*10d30*/  ISETP.GE.AND P0, PT, R12, R11, PT ;  /* 0x0000000b0c00720c */ /* 0x000fe20003f06270 */
[----:B------:R-:W-:-:S12]  /*10d40*/  BSSY.RECONVERGENT B0, `(.L_x_766) ;  /* 0x0000052000007945 */ /* 0x000fd80003800200 */
[----:B------:R-:W-:Y:S05]  /*10d50*/  @P0 BRA `(.L_x_767) ;  /* 0x0000000400400947 */ /* 0x000fea0003800000 */
[----:B------:R-:W4:Y:S01]  /*10d60*/  LDCU.64 UR8, c[0x0][0x4d0] ;  /* 0x00009a00ff0877ac */ /* 0x000f220008000a00 */
[----:B------:R-:W-:Y:S02]  /*10d70*/  ISETP.GE.U32.AND P0, PT, R12, R33, PT ;  /* 0x000000210c00720c */ /* 0x000fe40003f06070 */
[--C-:B--2---:R-:W-:Y:S02]  /*10d80*/  SHF.R.S32.HI R4, RZ, 0x1f, R3.reuse ;  /* 0x0000001fff047819 */ /* 0x104fe40000011403 */
        /* <DEDUP_REMOVED lines=25> */
[----:B------:R-:W-:Y:S01]  /*10f20*/  IMAD.U32 R40, R6, 0x10000, RZ ;  /* 0x0001000006287824 */ /* 0x000fe200078e00ff */
[----:B------:R-:W-:Y:S01]  /*10f30*/  LOP3.LUT R27, R4, 0xffff0000, RZ, 0xc0, !PT ;  /* 0xffff0000041b7812 */ /* 0x000fe200078ec0ff */
[C---:B------:R-:W-:Y:S01]  /*10f40*/  IMAD.U32 R4, R5.reuse, 0x10000, RZ ;  /* 0x0001000005047824 */ /* 0x040fe200078e00ff */
[----:B------:R-:W-:Y:S01]  /*10f50*/  LOP3.LUT R41, R5, 0xffff0000, RZ, 0xc0, !PT ;  /* 0xffff000005297812 */ /* 0x000fe200078ec0ff */
[----:B---3--:R-:W-:Y:S01]  /*10f60*/  IMAD.U32 R43, R21, 0x10000, RZ ;  /* 0x00010000152b7824 */ /* 0x008fe200078e00ff */
        /* <DEDUP_REMOVED lines=16> */
[----:B------:R-:W-:Y:S01]  /*11070*/  FMUL.FTZ R22, R22, R5 ;  /* 0x0000000516167220 */ /* 0x000fe20000410000 */
[----:B--2---:R-:W-:Y:S01]  /*11080*/  LOP3.LUT R23, R17, 0xffff0000, RZ, 0xc0, !PT ;  /* 0xffff000011177812 */ /* 0x004fe200078ec0ff */
        /* <DEDUP_REMOVED lines=8> */
[----:B------:R-:W-:Y:S01]  /*11110*/  SHF.L.U32 R20, R18, 0x10, RZ ;  /* 0x0000001012147819 */ /* 0x000fe200000006ff */
        /* <DEDUP_REMOVED lines=20> */
.L_x_767:
[----:B------:R-:W-:Y:S05]  /*11260*/  BSYNC.RECONVERGENT B0 ;  /* 0x0000000000007941 */ /* 0x000fea0003800200 */
.L_x_766:
[----:B-----5:R4:W-:Y:S02]  /*11270*/  STS.128 [R207+0x1800], R24 ;  /* 0x00180018cf007388 */ /* 0x0209e40000000c00 */
.L_x_765:
[----:B------:R-:W-:Y:S05]  /*11280*/  BSYNC.RECONVERGENT B1 ;  /* 0x0000000000017941 */ /* 0x000fea0003800200 */
.L_x_764:
        /* <DEDUP_REMOVED lines=88> */
.L_x_771:
[----:B------:R-:W-:Y:S05]  /*11810*/  BSYNC.RECONVERGENT B0 ;  /* 0x0000000000007941 */ /* 0x000fea0003800200 */
.L_x_770:
[----:B-----5:R1:W-:Y:S02]  /*11820*/  STS.128 [R207+0x3800], R24 ;  /* 0x00380018cf007388 */ /* 0x0203e40000000c00 */
.L_x_769:
[----:B------:R-:W-:Y:S05]  /*11830*/  BSYNC.RECONVERGENT B1 ;  /* 0x0000000000017941 */ /* 0x000fea0003800200 */
.L_x_768:
[----:B------:R-:W-:-:S13]  /*11840*/  ISETP.GE.AND P0, PT, R9, R15, PT ;  /* 0x0000000f0900720c */ /* 0x000fda0003f06270 */
[----:B------:R1:W-:Y:S01]  /*11850*/  @P0 STS.128 [R207+0x5800], RZ ;  /* 0x005800ffcf000388 */ /* 0x0003e20000000c00 */
[----:B------:R-:W-:Y:S05]  /*11860*/  @P0 BRA `(.L_x_680) ;  /* 0x0000000400580947 */ /* 0x000fea0003800000 */
[----:B--2---:R2:W5:Y:S01]  /*11870*/  LDG.E.128 R4, desc[UR6][R34.64+0x100] ;  /* 0x0001000622047981 */ /* 0x004562000c1e1d00 */
[----:B------:R-:W-:Y:S01]  /*11880*/  ISETP.GE.AND P0, PT, R9, R11, PT ;  /* 0x0000000b0900720c */ /* 0x000fe20003f06270 */
[----:B------:R-:W-:-:S12]  /*11890*/  BSSY.RECONVERGENT B0, `(.L_x_772) ;  /* 0x0000052000007945 */ /* 0x000fd80003800200 */
[----:B------:R-:W-:Y:S05]  /*118a0*/  @P0 BRA `(.L_x_773) ;  /* 0x0000000400400947 */ /* 0x000fea0003800000 */
[----:B------:R-:W-:Y:S01]  /*118b0*/  ISETP.GE.U32.AND P0, PT, R9, R33, PT ;  /* 0x000000210900720c */ /* 0x000fe20003f06070 */
[----:B------:R-:W3:Y:S01]  /*118c0*/  LDCU.64 UR8, c[0x0][0x4d0] ;  /* 0x00009a00ff0877ac */ /* 0x000ee20008000a00 */
[--C-:B------:R-:W-:Y:S02]  /*118d0*/  SHF.R.S32.HI R11, RZ, 0x1f, R3.reuse ;  /* 0x0000001fff0b7819 */ /* 0x100fe40000011403 */
[----:B------:R-:W-:Y:S02]  /*118e0*/  SEL R2, R30, RZ, P0 ;  /* 0x000000ff1e027207 */ /* 0x000fe40000000000 */
[----:B------:R-:W-:Y:S02]  /*118f0*/  SEL R32, R32, RZ, P0 ;  /* 0x000000ff20207207 */ /* 0x000fe40000000000 */
[----:B------:R-:W-:Y:S02]  /*11900*/  IADD3 R3, P2, P1, R2, R8, R3 ;  /* 0x0000000802037210 */ /* 0x000fe4000795e003 */
[----:B------:R-:W-:-:S02]  /*11910*/  SEL R33, R33, R30, !P0 ;  /* 0x0000001e21217207 */ /* 0x000fc40004000000 */
[----:B------:R-:W-:Y:S01]  /*11920*/  IADD3.X R32, PT, PT, R32, R14, R11, P2, P1 ;  /* 0x0000000e20207210 */ /* 0x000fe200017e240b */
[----:B------:R-:W-:Y:S02]  /*11930*/  IMAD.SHL.U32 R2, R3, 0x2, RZ ;  /* 0x0000000203027824 */ /* 0x000fe400078e00ff */
[----:B-1--4-:R-:W-:Y:S01]  /*11940*/  IMAD.WIDE R24, R33, 0x2, R34 ;  /* 0x0000000221187825 */ /* 0x012fe200078e0222 */
[----:B------:R-:W-:Y:S02]  /*11950*/  SHF.L.U64.HI R3, R3, 0x1, R32 ;  /* 0x0000000103037819 */ /* 0x000fe40000010220 */
[----:B---3--:R-:W-:-:S03]  /*11960*/  IADD3 R16, P1, PT, R2, UR8, RZ ;  /* 0x0000000802107c10 */ /* 0x008fc6000ff3e0ff */
[----:B------:R-:W3:Y:S01]  /*11970*/  LDG.E.128 R24, desc[UR6][R24.64+0x100] ;  /* 0x0001000618187981 */ /* 0x000ee2000c1e1d00 */
[----:B------:R-:W-:Y:S01]  /*11980*/  IADD3.X R17, PT, PT, R3, UR9, RZ, P1, !PT ;  /* 0x0000000903117c10 */ /* 0x000fe20008ffe4ff */
[----:B------:R-:W1:Y:S05]  /*11990*/  LDCU.64 UR8, c[0x0][0x4c8] ;  /* 0x00009900ff0877ac */ /* 0x000e6a0008000a00 */
[----:B------:R-:W4:Y:S01]  /*119a0*/  LDG.E.128 R16, desc[UR6][R16.64+0x100] ;  /* 0x0001000610107981 */ /* 0x000f22000c1e1d00 */
[----:B-1----:R-:W-:-:S04]  /*119b0*/  IADD3 R20, P1, PT, R2, UR8, RZ ;  /* 0x0000000802147c10 */ /* 0x002fc8000ff3e0ff */
[----:B------:R-:W-:-:S06]  /*119c0*/  IADD3.X R21, PT, PT, R3, UR9, RZ, P1, !PT ;  /* 0x0000000903157c10 */ /* 0x000fcc0008ffe4ff */
[----:B------:R-:W2:Y:S01]  /*119d0*/  LDG.E.128 R20, desc[UR6][R20.64+0x100] ;  /* 0x0001000614147981 */ /* 0x000ea2000c1e1d00 */
[C---:B-----5:R-:W-:Y:S01]  /*119e0*/  LOP3.LUT R2, R5.reuse, 0xffff0000, RZ, 0xc0, !PT ;  /* 0xffff000005027812 */ /* 0x060fe200078ec0ff */
[----:B------:R-:W-:Y:S01]  /*119f0*/  IMAD.U32 R11, R6, 0x10000, RZ ;  /* 0x00010000060b7824 */ /* 0x000fe200078e00ff */
[----:B------:R-:W-:Y:S01]  /*11a00*/  SHF.L.U32 R14, R5, 0x10, RZ ;  /* 0x00000010050e7819 */ /* 0x000fe200000006ff */
[----:B------:R-:W-:Y:S01]  /*11a10*/  IMAD.U32 R8, R4, 0x10000, RZ ;  /* 0x0001000004087824 */ /* 0x000fe200078e00ff */
[----:B------:R-:W-:Y:S01]  /*11a20*/  LOP3.LUT R5, R6, 0xffff0000, RZ, 0xc0, !PT ;  /* 0xffff000006057812 */ /* 0x000fe200078ec0ff */
[C---:B------:R-:W-:Y:S01]  /*11a30*/  IMAD.U32 R28, R7.reuse, 0x10000, RZ ;  /* 0x00010000071c7824 */ /* 0x040fe200078e00ff */
[----:B------:R-:W-:Y:S02]  /*11a40*/  LOP3.LUT R3, R4, 0xffff0000, RZ, 0xc0, !PT ;  /* 0xffff000004037812 */ /* 0x000fe400078ec0ff */
[----:B------:R-:W-:Y:S01]  /*11a50*/  LOP3.LUT R4, R7, 0xffff0000, RZ, 0xc0, !PT ;  /* 0xffff000007047812 */ /* 0x000fe200078ec0ff */
[C---:B---3--:R-:W-:Y:S01]  /*11a60*/  IMAD.U32 R6, R25.reuse, 0x10000, RZ ;  /* 0x0001000019067824 */ /* 0x048fe200078e00ff */
[----:B------:R-:W-:Y:S01]  /*11a70*/  LOP3.LUT R30, R25, 0xffff0000, RZ, 0xc0, !PT ;  /* 0xffff0000191e7812 */ /* 0x000fe200078ec0ff */
[C---:B------:R-:W-:Y:S01]  /*11a80*/  IMAD.U32 R29, R26.reuse, 0x10000, RZ ;  /* 0x000100001a1d7824 */ /* 0x040fe200078e00ff */
[----:B------:R-:W-:-:S02]  /*11a90*/  LOP3.LUT R25, R26, 0xffff0000, RZ, 0xc0, !PT ;  /* 0xffff00001a197812 */ /* 0x000fc400078ec0ff */
[C---:B------:R-:W-:Y:S02]  /*11aa0*/  SHF.L.U32 R15, R24.reuse, 0x10, RZ ;  /* 0x00000010180f7819 */ /* 0x040fe400000006ff */
[----:B------:R-:W-:Y:S01]  /*11ab0*/  LOP3.LUT R7, R24, 0xffff0000, RZ, 0xc0, !PT ;  /* 0xffff000018077812 */ /* 0x000fe200078ec0ff */
[C---:B----4-:R-:W-:Y:S01]  /*11ac0*/  IMAD.U32 R26, R16.reuse, 0x10000, RZ ;  /* 0x00010000101a7824 */ /* 0x050fe200078e00ff */
[----:B------:R-:W-:Y:S02]  /*11ad0*/  LOP3.LUT R16, R16, 0xffff0000, RZ, 0xc0, !PT ;  /* 0xffff000010107812 */ /* 0x000fe400078ec0ff */
[----:B------:R-:W-:Y:S01]  /*11ae0*/  SHF.L.U32 R32, R18, 0x10, RZ ;  /* 0x0000001012207819 */ /* 0x000fe200000006ff */
[----:B------:R-:W-:Y:S01]  /*11af0*/  @!P0 FADD.FTZ R26, -R26, -RZ ;  /* 0x800000ff1a1a8221 */ /* 0x000fe20000010100 */
[C---:B------:R-:W-:Y:S01]  /*11b00*/  SHF.L.U32 R24, R27.reuse, 0x10, RZ ;  /* 0x000000101b187819 */ /* 0x040fe200000006ff */
[----:B------:R-:W-:Y:S01]  /*11b10*/  @!P0 FADD.FTZ R16, -R16, -RZ ;  /* 0x800000ff10108221 */ /* 0x000fe20000010100 */
[----:B------:R-:W-:Y:S01]  /*11b20*/  LOP3.LUT R31, R27, 0xffff0000, RZ, 0xc0, !PT ;  /* 0xffff00001b1f7812 */ /* 0x000fe200078ec0ff */
[----:B------:R-:W-:Y:S01]  /*11b30*/  IMAD.U32 R27, R17, 0x10000, RZ ;  /* 0x00010000111b7824 */ /* 0x000fe200078e00ff */
[----:B------:R-:W-:Y:S01]  /*11b40*/  LOP3.LUT R18, R18, 0xffff0000, RZ, 0xc0, !PT ;  /* 0xffff000012127812 */ /* 0x000fe200078ec0ff */
[----:B------:R-:W-:Y:S01]  /*11b50*/  FMUL.FTZ R16, R7, R16 ;  /* 0x0000001007107220 */ /* 0x000fe20000410000 */
[----:B------:R-:W-:Y:S01]  /*11b60*/  LOP3.LUT R33, R17, 0xffff0000, RZ, 0xc0, !PT ;  /* 0xffff000011217812 */ /* 0x000fe200078ec0ff */
[C---:B------:R-:W-:Y:S01]  /*11b70*/  IMAD.U32 R17, R19.reuse, 0x10000, RZ ;  /* 0x0001000013117824 */ /* 0x040fe200078e00ff */
[----:B--2---:R-:W-:Y:S01]  /*11b80*/  LOP3.LUT R34, R19, 0xffff0000, RZ, 0xc0, !PT ;  /* 0xffff000013227812 */ /* 0x004fe200078ec0ff */
[----:B------:R-:W-:Y:S01]  /*11b90*/  @!P0 FADD.FTZ R27, -R27, -RZ ;  /* 0x800000ff1b1b8221 */ /* 0x000fe20000010100 */
[----:B------:R-:W-:Y:S01]  /*11ba0*/  @!P0 FADD.FTZ R18, -R18, -RZ ;  /* 0x800000ff12128221 */ /* 0x000fe20000010100 */
[----:B------:R-:W-:Y:S01]  /*11bb0*/  @!P0 FADD.FTZ R17, -R17, -RZ ;  /* 0x800000ff11118221 */ /* 0x000fe20000010100 */
[----:B------:R-:W-:Y:S01]  /*11bc0*/  @!P0 FADD.FTZ R33, -R33, -RZ ;  /* 0x800000ff21218221 */ /* 0x000fe20000010100 */
[----:B------:R-:W-:Y:S01]  /*11bd0*/  FMUL.FTZ R27, R6, R27 ;  /* 0x0000001b061b7220 */ /* 0x000fe20000410000 */
[----:B------:R-:W-:Y:S01]  /*11be0*/  @!P0 FADD.FTZ R34, -R34, -RZ ;  /* 0x800000ff22228221 */ /* 0x000fe20000010100 */
[----:B------:R-:W-:Y:S01]  /*11bf0*/  FMUL.FTZ R18, R25, R18 ;  /* 0x0000001219127220 */ /* 0x000fe20000410000 */
[----:B------:R-:W-:Y:S01]  /*11c00*/  FMUL.FTZ R15, R15, R26 ;  /* 0x0000001a0f0f7220 */ /* 0x000fe20000410000 */
[----:B------:R-:W-:Y:S01]  /*11c10*/  @!P0 FADD.FTZ R32, -R32, -RZ ;  /* 0x800000ff20208221 */ /* 0x000fe20000010100 */
[----:B------:R-:W-:Y:S01]  /*11c20*/  SHF.L.U32 R19, R20, 0x10, RZ ;  /* 0x0000001014137819 */ /* 0x000fe200000006ff */
[----:B------:R-:W-:Y:S01]  /*11c30*/  FMUL.FTZ R17, R24, R17 ;  /* 0x0000001118117220 */ /* 0x000fe20000410000 */
[----:B------:R-:W-:Y:S01]  /*11c40*/  LOP3.LUT R7, R20, 0xffff0000, RZ, 0xc0, !PT ;  /* 0xffff000014077812 */ /* 0x000fe200078ec0ff */
[C---:B------:R-:W-:Y:S01]  /*11c50*/  IMAD.U32 R6, R21.reuse, 0x10000, RZ ;  /* 0x0001000015067824 */ /* 0x040fe200078e00ff */
[----:B------:R-:W-:Y:S01]  /*11c60*/  LOP3.LUT R25, R21, 0xffff0000, RZ, 0xc0, !PT ;  /* 0xffff000015197812 */ /* 0x000fe200078ec0ff */
[----:B------:R-:W-:Y:S01]  /*11c70*/  FMUL.FTZ R33, R30, R33 ;  /* 0x000000211e217220 */ /* 0x000fe20000410000 */
[C---:B------:R-:W-:Y:S01]  /*11c80*/  SHF.L.U32 R24, R22.reuse, 0x10, RZ ;  /* 0x0000001016187819 */ /* 0x040fe200000006ff */
[----:B------:R-:W-:Y:S01]  /*11c90*/  FMUL.FTZ R31, R31, R34 ;  /* 0x000000221f1f7220 */ /* 0x000fe20000410000 */
[----:B------:R-:W-:Y:S01]  /*11ca0*/  LOP3.LUT R21, R22, 0xffff0000, RZ, 0xc0, !PT ;  /* 0xffff000016157812 */ /* 0x000fe200078ec0ff */
[C---:B------:R-:W-:Y:S01]  /*11cb0*/  IMAD.U32 R20, R23.reuse, 0x10000, RZ ;  /* 0x0001000017147824 */ /* 0x040fe200078e00ff */
        /* <DEDUP_REMOVED lines=15> */
.L_x_773:
[----:B------:R-:W-:Y:S05]  /*11db0*/  BSYNC.RECONVERGENT B0 ;  /* 0x0000000000007941 */ /* 0x000fea0003800200 */
.L_x_772:
[----:B-----5:R1:W-:Y:S02]  /*11dc0*/  STS.128 [R207+0x5800], R4 ;  /* 0x00580004cf007388 */ /* 0x0203e40000000c00 */
.L_x_680:
[----:B------:R-:W-:Y:S05]  /*11dd0*/  BSYNC.RECONVERGENT B3 ;  /* 0x0000000000037941 */ /* 0x000fea0003800200 */
.L_x_669:
[----:B-12---:R-:W-:Y:S01]  /*11de0*/  IADD3 R7, PT, PT, -R49, R63, RZ ;  /* 0x0000003f31077210 */ /* 0x006fe20007ffe1ff */
[----:B------:R-:W-:Y:S03]  /*11df0*/  BSSY.RECONVERGENT B0, `(.L_x_774) ;  /* 0x000001a000007945 */ /* 0x000fe60003800200 */
[----:B------:R-:W-:-:S13]  /*11e00*/  ISETP.GE.AND P3, PT, R112, R7, PT ;  /* 0x000000077000720c */ /* 0x000fda0003f66270 */
        /* <DEDUP_REMOVED lines=23> */
.L_x_776:
[----:B------:R2:W-:Y:S02]  /*11f80*/  STS.128 [R207+0xa000], RZ ;  /* 0x00a000ffcf007388 */ /* 0x0005e40000000c00 */
.L_x_775:
[----:B------:R-:W-:Y:S05]  /*11f90*/  BSYNC.RECONVERGENT B0 ;  /* 0x0000000000007941 */ /* 0x000fea0003800200 */
.L_x_774:
[----:B------:R-:W-:Y:S01]  /*11fa0*/  ISETP.GE.AND P0, PT, R36, R7, PT ;  /* 0x000000072400720c */ /* 0x000fe20003f06270 */
[----:B------:R-:W-:-:S12]  /*11fb0*/  BSSY.RECONVERGENT B0, `(.L_x_777) ;  /* 0x0000019000007945 */ /* 0x000fd80003800200 */
[----:B------:R-:W-:Y:S05]  /*11fc0*/  @P0 BRA `(.L_x_778) ;  /* 0x00000000005c0947 */ /* 0x000fea0003800000 */
[----:B------:R-:W2:Y:S01]  /*11fd0*/  LDCU UR4, c[0x0][0x440] ;  /* 0x00008800ff0477ac */ /* 0x000ea20008000800 */
[----:B-1----:R-:W-:-:S04]  /*11fe0*/  LEA R2, P2, R61, R194, 0x1 ;  /* 0x000000c23d027211 */ /* 0x002fc800078408ff */
        /* <DEDUP_REMOVED lines=20> */
.L_x_779:
[----:B------:R2:W-:Y:S02]  /*12130*/  STS.128 [R207+0xa800], RZ ;  /* 0x00a800ffcf007388 */ /* 0x0005e40000000c00 */
.L_x_778:
[----:B------:R-:W-:Y:S05]  /*12140*/  BSYNC.RECONVERGENT B0 ;  /* 0x0000000000007941 */ /* 0x000fea0003800200 */
.L_x_777:
[----:B------:R-:W-:Y:S01]  /*12150*/  ISETP.GE.AND P0, PT, R0, R7, PT ;  /* 0x000000070000720c */ /* 0x000fe20003f06270 */
[----:B------:R-:W-:-:S12]  /*12160*/  BSSY.RECONVERGENT B0, `(.L_x_780) ;  /* 0x000001a000007945 */ /* 0x000fd80003800200 */
[----:B------:R-:W-:Y:S05]  /*12170*/  @P0 BRA `(.L_x_781) ;  /* 0x0000000000600947 */ /* 0x000fea0003800000 */
[----:B-12---:R-:W1:Y:S01]  /*12180*/  LDC.64 R2, c[0x0][0x3b8] ;  /* 0x0000ee00ff027b82 */ /* 0x006e620000000a00 */
[----:B------:R-:W2:Y:S02]  /*12190*/  LDCU UR4, c[0x0][0x440] ;  /* 0x00008800ff0477ac */ /* 0x000ea40008000800 */
[----:B--2---:R-:W-:Y:S02]  /*121a0*/  ISETP.GE.AND P1, PT, R12, UR4, PT ;  /* 0x000000040c007c0c */ /* 0x004fe4000bf26270 */
[----:B------:R-:W-:Y:S02]  /*121b0*/  ISETP.GE.AND P0, PT, R10, UR4, PT ;  /* 0x000000040a007c0c */ /* 0x000fe4000bf06270 */
[----:B-1----:R-:W-:-:S04]  /*121c0*/  LEA R4, P2, R2, R194, 0x6 ;  /* 0x000000c202047211 */ /* 0x002fc800078430ff */
[----:B------:R-:W-:-:S05]  /*121d0*/  LEA.HI.X R5, R2, R195, R3, 0x6, P2 ;  /* 0x000000c302057211 */ /* 0x000fca00010f3403 */
        /* <DEDUP_REMOVED lines=17> */
.L_x_782:
[----:B------:R2:W-:Y:S02]  /*122f0*/  STS.128 [R207+0xb000], RZ ;  /* 0x00b000ffcf007388 */ /* 0x0005e40000000c00 */
.L_x_781:
[----:B------:R-:W-:Y:S05]  /*12300*/  BSYNC.RECONVERGENT B0 ;  /* 0x0000000000007941 */ /* 0x000fea0003800200 */
.L_x_780:
[----:B------:R-:W-:Y:S01]  /*12310*/  ISETP.GE.AND P0, PT, R38, R7, PT ;  /* 0x000000072600720c */ /* 0x000fe20003f06270 */
[C---:B------:R-:W-:Y:S01]  /*12320*/  IMAD.SHL.U32 R185, R62.reuse, 0x20, RZ ;  /* 0x000000203eb97824 */ /* 0x040fe200078e00ff */
[----:B------:R-:W-:Y:S01]  /*12330*/  BSSY.RECONVERGENT B0, `(.L_x_783) ;  /* 0x000001e000007945 */ /* 0x000fe20003800200 */
[----:B------:R-:W-:-:S03]  /*12340*/  IMAD.SHL.U32 R144, R62, 0x40, RZ ;  /* 0x000000403e907824 */ /* 0x000fc600078e00ff */
[----:B------:R-:W-:-:S04]  /*12350*/  LOP3.LUT R185, R185, 0x7c00, RZ, 0xc0, !PT ;  /* 0x00007c00b9b97812 */ /* 0x000fc800078ec0ff */
[----:B-12---:R-:W-:-:S03]  /*12360*/  LOP3.LUT R5, R185, 0x200, R144, 0xf8, !PT ;  /* 0x00000200b9057812 */ /* 0x006fc600078ef890 */
[----:B------:R-:W-:Y:S05]  /*12370*/  @P0 BRA `(.L_x_784) ;  /* 0x0000000000640947 */ /* 0x000fea0003800000 */
[----:B------:R-:W4:Y:S01]  /*12380*/  LDC.64 R2, c[0x0][0x3b8] ;  /* 0x0000ee00ff027b82 */ /* 0x000f220000000a00 */
[----:B------:R-:W1:Y:S02]  /*12390*/  LDCU UR4, c[0x0][0x440] ;  /* 0x00008800ff0477ac */ /* 0x000e640008000800 */
[----:B-1----:R-:W-:Y:S02]  /*123a0*/  ISETP.GE.AND P1, PT, R12, UR4, PT ;  /* 0x000000040c007c0c */ /* 0x002fe4000bf26270 */
[----:B------:R-:W-:Y:S01]  /*123b0*/  ISETP.GE.AND P0, PT, R10, UR4, PT ;  /* 0x000000040a007c0c */ /* 0x000fe2000bf06270 */
[----:B----4-:R-:W-:-:S04]  /*123c0*/  IMAD.WIDE.U32 R14, R2, 0x60, R194 ;  /* 0x00000060020e7825 */ /* 0x010fc800078e00c2 */
[----:B------:R-:W-:-:S05]  /*123d0*/  IMAD R3, R3, 0x60, RZ ;  /* 0x0000006003037824 */ /* 0x000fca00078e02ff */
[----:B------:R-:W-:-:S05]  /*123e0*/  IADD3 R15, PT, PT, R3, R15, RZ ;  /* 0x0000000f030f7210 */ /* 0x000fca0007ffe0ff */
        /* <DEDUP_REMOVED lines=17> */
.L_x_785:
[----:B------:R2:W-:Y:S02]  /*12500*/  STS.128 [R207+0xb800], RZ ;  /* 0x00b800ffcf007388 */ /* 0x0005e40000000c00 */
.L_x_784:
[----:B------:R-:W-:Y:S05]  /*12510*/  BSYNC.RECONVERGENT B0 ;  /* 0x0000000000007941 */ /* 0x000fea0003800200 */
.L_x_783:
[----:B------:R-:W0:Y:S01]  /*12520*/  LDGDEPBAR ;  /* 0x00000000000079af */ /* 0x000e220000000000 */
[----:B------:R-:W1:Y:S01]  /*12530*/  LDCU UR4, c[0x0][0x508] ;  /* 0x0000a100ff0477ac */ /* 0x000e620008000800 */
[----:B------:R-:W-:Y:S01]  /*12540*/  LOP3.LUT R3, R68, 0x1f0, RZ, 0xc0, !PT ;  /* 0x000001f044037812 */ /* 0x000fe200078ec0ff */
[----:B------:R-:W-:Y:S01]  /*12550*/  BSSY.RECONVERGENT B0, `(.L_x_786) ;  /* 0x0000025000007945 */ /* 0x000fe20003800200 */
[----:B------:R-:W-:Y:S01]  /*12560*/  SHF.R.U32.HI R2, RZ, 0x2, R62 ;  /* 0x00000002ff027819 */ /* 0x000fe2000001163e */
[----:B-----5:R-:W-:Y:S01]  /*12570*/  IMAD.IADD R50, R66, 0x1, R5 ;  /* 0x0000000142327824 */ /* 0x020fe200078e0205 */
[----:B------:R-:W-:Y:S02]  /*12580*/  IADD3 R70, PT, PT, R3, 0x1, R70 ;  /* 0x0000000103467810 */ /* 0x000fe40007ffe046 */
[----:B------:R-:W-:-:S04]  /*12590*/  LOP3.LUT R2, R2, 0x7, RZ, 0xc0, !PT ;  /* 0x0000000702027812 */ /* 0x000fc800078ec0ff */
[----:B------:R-:W-:-:S04]  /*125a0*/  IADD3 R2, PT, PT, -R199, R70, R2 ;  /* 0x00000046c7027210 */ /* 0x000fc80007ffe102 */
[----:B-1----:R-:W-:Y:S01]  /*125b0*/  IADD3 R2, PT, PT, R2, UR4, R63 ;  /* 0x0000000402027c10 */ /* 0x002fe2000fffe03f */
        /* <DEDUP_REMOVED lines=25> */
.L_x_788:
[----:B------:R1:W-:Y:S01]  /*12750*/  STS.128 [R207+0x10000], RZ ;  /* 0x010000ffcf007388 */ /* 0x0003e20000000c00 */
[----:B------:R-:W-:Y:S05]  /*12760*/  BRA `(.L_x_789) ;  /* 0x00000000000c7947 */ /* 0x000fea0003800000 */
.L_x_787:
[----:B------:R1:W-:Y:S04]  /*12770*/  STS.128 [R207+0xc000], RZ ;  /* 0x00c000ffcf007388 */ /* 0x0003e80000000c00 */
[----:B------:R1:W-:Y:S04]  /*12780*/  STS.128 [R207+0xe000], RZ ;  /* 0x00e000ffcf007388 */ /* 0x0003e80000000c00 */
[----:B------:R1:W-:Y:S02]  /*12790*/  STS.128 [R207+0x10000], RZ ;  /* 0x010000ffcf007388 */ /* 0x0003e40000000c00 */
.L_x_789:
[----:B------:R-:W-:Y:S05]  /*127a0*/  BSYNC.RECONVERGENT B0 ;  /* 0x0000000000007941 */ /* 0x000fea0003800200 */
.L_x_786:
[----:B------:R-:W-:Y:S01]  /*127b0*/  ISETP.GE.AND P0, PT, R36, R7, PT ;  /* 0x000000072400720c */ /* 0x000fe20003f06270 */
[----:B------:R-:W-:-:S12]  /*127c0*/  BSSY.RECONVERGENT B0, `(.L_x_790) ;  /* 0x000001c000007945 */ /* 0x000fd80003800200 */
[----:B------:R1:W-:Y:S04]  /*127d0*/  @P0 STS.128 [R207+0xc800], RZ ;  /* 0x00c800ffcf000388 */ /* 0x0003e80000000c00 */
[----:B------:R1:W-:Y:S04]  /*127e0*/  @P0 STS.128 [R207+0xe800], RZ ;  /* 0x00e800ffcf000388 */ /* 0x0003e80000000c00 */
[----:B------:R1:W-:Y:S01]  /*127f0*/  @P0 STS.128 [R207+0x10800], RZ ;  /* 0x010800ffcf000388 */ /* 0x0003e20000000c00 */
        /* <DEDUP_REMOVED lines=23> */
.L_x_792:
[----:B------:R1:W-:Y:S02]  /*12970*/  STS.128 [R207+0x10800], RZ ;  /* 0x010800ffcf007388 */ /* 0x0003e40000000c00 */
.L_x_791:
[----:B------:R-:W-:Y:S05]  /*12980*/  BSYNC.RECONVERGENT B0 ;  /* 0x0000000000007941 */ /* 0x000fea0003800200 */
.L_x_790:
[----:B------:R-:W-:Y:S01]  /*12990*/  ISETP.GE.AND P0, PT, R0, R7, PT ;  /* 0x000000070000720c */ /* 0x000fe20003f06270 */
[----:B------:R-:W-:-:S12]  /*129a0*/  BSSY.RECONVERGENT B0, `(.L_x_793) ;  /* 0x000001d000007945 */ /* 0x000fd80003800200 */
[----:B------:R1:W-:Y:S04]  /*129b0*/  @P0 STS.128 [R207+0xd000], RZ ;  /* 0x00d000ffcf000388 */ /* 0x0003e80000000c00 */
[----:B------:R1:W-:Y:S04]  /*129c0*/  @P0 STS.128 [R207+0xf000], RZ ;  /* 0x00f000ffcf000388 */ /* 0x0003e80000000c00 */
[----:B------:R1:W-:Y:S01]  /*129d0*/  @P0 STS.128 [R207+0x11000], RZ ;  /* 0x011000ffcf000388 */ /* 0x0003e20000000c00 */
[----:B------:R-:W-:Y:S05]  /*129e0*/  @P0 BRA `(.L_x_794) ;  /* 0x0000000000600947 */ /* 0x000fea0003800000 */
[----:B-1----:R-:W2:Y:S01]  /*129f0*/  LDC.64 R4, c[0x0][0x3c0] ;  /* 0x0000f000ff047b82 */ /* 0x002ea20000000a00 */
[----:B------:R-:W1:Y:S02]  /*12a00*/  LDCU UR4, c[0x0][0x440] ;  /* 0x00008800ff0477ac */ /* 0x000e640008000800 */
[----:B-1----:R-:W-:Y:S02]  /*12a10*/  ISETP.GE.AND P1, PT, R12, UR4, PT ;  /* 0x000000040c007c0c */ /* 0x002fe4000bf26270 */
[----:B------:R-:W-:Y:S02]  /*12a20*/  ISETP.GE.AND P0, PT, R10, UR4, PT ;  /* 0x000000040a007c0c */ /* 0x000fe4000bf06270 */
[----:B--2-4-:R-:W-:-:S04]  /*12a30*/  LEA R14, P2, R4, R196, 0x6 ;  /* 0x000000c4040e7211 */ /* 0x014fc800078430ff */
        /* <DEDUP_REMOVED lines=18> */
.L_x_795:
[----:B------:R2:W-:Y:S02]  /*12b60*/  STS.128 [R207+0x11000], RZ ;  /* 0x011000ffcf007388 */ /* 0x0005e40000000c00 */
.L_x_794:
[----:B------:R-:W-:Y:S05]  /*12b70*/  BSYNC.RECONVERGENT B0 ;  /* 0x0000000000007941 */ /* 0x000fea0003800200 */
.L_x_793:
[----:B------:R-:W-:Y:S01]  /*12b80*/  ISETP.GE.AND P0, PT, R38, R7, PT ;  /* 0x000000072600720c */ /* 0x000fe20003f06270 */
[----:B------:R-:W-:-:S12]  /*12b90*/  BSSY.RECONVERGENT B0, `(.L_x_796) ;  /* 0x000001e000007945 */ /* 0x000fd80003800200 */
[----:B------:R1:W-:Y:S04]  /*12ba0*/  @P0 STS.128 [R207+0xd800], RZ ;  /* 0x00d800ffcf000388 */ /* 0x0003e80000000c00 */
[----:B------:R1:W-:Y:S04]  /*12bb0*/  @P0 STS.128 [R207+0xf800], RZ ;  /* 0x00f800ffcf000388 */ /* 0x0003e80000000c00 */
[----:B------:R1:W-:Y:S01]  /*12bc0*/  @P0 STS.128 [R207+0x11800], RZ ;  /* 0x011800ffcf000388 */ /* 0x0003e20000000c00 */
[----:B------:R-:W-:Y:S05]  /*12bd0*/  @P0 BRA `(.L_x_797) ;  /* 0x0000000000640947 */ /* 0x000fea0003800000 */
[----:B-1----:R-:W1:Y:S01]  /*12be0*/  LDC.64 R4, c[0x0][0x3c0] ;  /* 0x0000f000ff047b82 */ /* 0x002e620000000a00 */
[----:B------:R-:W5:Y:S02]  /*12bf0*/  LDCU UR4, c[0x0][0x440] ;  /* 0x00008800ff0477ac */ /* 0x000f640008000800 */
[----:B-----5:R-:W-:Y:S02]  /*12c00*/  ISETP.GE.AND P1, PT, R12, UR4, PT ;  /* 0x000000040c007c0c */ /* 0x020fe4000bf26270 */
[----:B------:R-:W-:Y:S01]  /*12c10*/  ISETP.GE.AND P0, PT, R10, UR4, PT ;  /* 0x000000040a007c0c */ /* 0x000fe2000bf06270 */
[----:B-1----:R-:W-:-:S04]  /*12c20*/  IMAD.WIDE.U32 R6, R4, 0x60, R196 ;  /* 0x0000006004067825 */ /* 0x002fc800078e00c4 */
        /* <DEDUP_REMOVED lines=19> */
.L_x_798:
[----:B------:R1:W-:Y:S02]  /*12d60*/  STS.128 [R207+0x11800], RZ ;  /* 0x011800ffcf007388 */ /* 0x0003e40000000c00 */
.L_x_797:
[----:B------:R-:W-:Y:S05]  /*12d70*/  BSYNC.RECONVERGENT B0 ;  /* 0x0000000000007941 */ /* 0x000fea0003800200 */
.L_x_796:
[----:B------:R-:W-:Y:S01]  /*12d80*/  LOP3.LUT R67, R67, 0x8, R62, 0x78, !PT ;  /* 0x0000000843437812 */ /* 0x000fe200078e783e */
        /* <DEDUP_REMOVED lines=14> */
[----:B------:R-:W-:-:S02]  /*12e70*/  IMAD.IADD R48, R50, 0x1, R11 ;  /* 0x0000000132307824 */ /* 0x000fc400078e020b */
[----:B-12-4-:R-:W-:Y:S01]  /*12e80*/  IMAD.IADD R15, R8, 0x1, R11 ;  /* 0x00000001080f7824 */ /* 0x016fe200078e020b */
[----:B------:R-:W1:Y:S01]  /*12e90*/  LDSM.16.M88.4 R44, [R186+UR5+0x6800] ;  /* 0x00680005ba2c783b */ /* 0x000e620008000200 */
[--C-:B------:R-:W-:Y:S02]  /*12ea0*/  IMAD.IADD R14, R50, 0x1, R135.reuse ;  /* 0x00000001320e7824 */ /* 0x100fe400078e0287 */
[----:B------:R-:W-:Y:S01]  /*12eb0*/  IMAD.IADD R8, R8, 0x1, R135 ;  /* 0x0000000108087824 */ /* 0x000fe200078e0287 */
[----:B------:R-:W2:Y:S01]  /*12ec0*/  LDSM.16.M88.4 R36, [R186+UR5+0x7000] ;  /* 0x00700005ba24783b */ /* 0x000ea20008000200 */
[C---:B------:R-:W-:Y:S02]  /*12ed0*/  IMAD.IADD R3, R11.reuse, 0x1, R14 ;  /* 0x000000010b037824 */ /* 0x040fe400078e020e */
[----:B------:R-:W-:Y:S01]  /*12ee0*/  IMAD.IADD R0, R11, 0x1, R8 ;  /* 0x000000010b007824 */ /* 0x000fe200078e0208 */
[----:B------:R-:W3:Y:S04]  /*12ef0*/  LDSM.16.M88.4 R28, [R186+UR5+0x7800] ;  /* 0x00780005ba1c783b */ /* 0x000ee80008000200 */
[----:B------:R-:W-:Y:S04]  /*12f00*/  LDSM.16.M88.4 R16, [R48] ;  /* 0x000000003010783b */ /* 0x000fe80000000200 */
[----:B------:R-:W4:Y:S04]  /*12f10*/  LDSM.16.M88.4 R24, [R15+0x6000] ;  /* 0x006000000f18783b */ /* 0x000f280000000200 */
[----:B------:R-:W4:Y:S04]  /*12f20*/  LDSM.16.M88.4 R20, [R15+0x6800] ;  /* 0x006800000f14783b */ /* 0x000f280000000200 */
[----:B------:R-:W4:Y:S04]  /*12f30*/  LDSM.16.M88.4 R4, [R15+0x7000] ;  /* 0x007000000f04783b */ /* 0x000f280000000200 */
[----:B------:R-:W4:Y:S04]  /*12f40*/  LDSM.16.M88.4 R80, [R15+0x7800] ;  /* 0x007800000f50783b */ /* 0x000f280000000200 */
[----:B------:R-:W-:Y:S01]  /*12f50*/  LDSM.16.M88.4 R76, [R8+0x6000] ;  /* 0x00600000084c783b */ /* 0x000fe20000000200 */
[C---:B-----5:R-:W-:Y:S03]  /*12f60*/  HMMA.16816.F32.BF16 R64, R88.reuse, R56, RZ ;  /* 0x000000385840723c */ /* 0x060fe600000418ff */
[----:B------:R-:W-:Y:S04]  /*12f70*/  LDSM.16.M88.4 R72, [R8+0x6800] ;  /* 0x006800000848783b */ /* 0x000fe80000000200 */
[----:B------:R-:W-:Y:S01]  /*12f80*/  LDSM.16.M88.4 R68, [R8+0x7000] ;  /* 0x007000000844783b */ /* 0x000fe20000000200 */
[C---:B------:R-:W-:Y:S03]  /*12f90*/  HMMA.16816.F32.BF16 R56, R88.reuse, R58, RZ ;  /* 0x0000003a5838723c */ /* 0x040fe600000418ff */
[----:B------:R-:W-:Y:S04]  /*12fa0*/  LDSM.16.M88.4 R84, [R0+0x7000] ;  /* 0x007000000054783b */ /* 0x000fe80000000200 */
[----:B------:R-:W-:Y:S01]  /*12fb0*/  LDSM.16.M88.4 R96, [R8+0x8000] ;  /* 0x008000000860783b */ /* 0x000fe20000000200 */
[C---:B-1----:R-:W-:Y:S03]  /*12fc0*/  HMMA.16816.F32.BF16 R52, R88.reuse, R44, RZ ;  /* 0x0000002c5834723c */ /* 0x042fe600000418ff */
[----:B------:R-:W-:Y:S05]  /*12fd0*/  LDSM.16.M88.4 R92, [R8+0x8800] ;  /* 0x00880000085c783b */ /* 0x000fea0000000200 */
[C---:B--2---:R-:W-:Y:S08]  /*12fe0*/  HMMA.16816.F32.BF16 R40, R88.reuse, R36, RZ ;  /* 0x000000245828723c */ /* 0x044ff000000418ff */
[C---:B------:R-:W-:Y:S08]  /*12ff0*/  HMMA.16816.F32.BF16 R44, R88.reuse, R46, RZ ;  /* 0x0000002e582c723c */ /* 0x040ff000000418ff */
[C---:B------:R-:W-:Y:S08]  /*13000*/  HMMA.16816.F32.BF16 R36, R88.reuse, R38, RZ ;  /* 0x000000265824723c */ /* 0x040ff000000418ff */
[C---:B---3--:R-:W-:Y:S08]  /*13010*/  HMMA.16816.F32.BF16 R32, R88.reuse, R28, RZ ;  /* 0x0000001c5820723c */ /* 0x048ff000000418ff */
[----:B------:R-:W-:Y:S01]  /*13020*/  HMMA.16816.F32.BF16 R88, R88, R30, RZ ;  /* 0x0000001e5858723c */ /* 0x000fe200000418ff */
[----:B------:R-:W-:Y:S07]  /*13030*/  LDSM.16.M88.4 R28, [R8+0x7800] ;  /* 0x00780000081c783b */ /* 0x000fee0000000200 */
[C---:B----4-:R-:W-:Y:S08]  /*13040*/  HMMA.16816.F32.BF16 R64, R16.reuse, R24, R64 ;  /* 0x000000181040723c */ /* 0x050ff00000041840 */
[C---:B------:R-:W-:Y:S01]  /*13050*/  HMMA.16816.F32.BF16 R56, R16.reuse, R26, R56 ;  /* 0x0000001a1038723c */ /* 0x040fe20000041838 */
[----:B------:R-:W1:Y:S07]  /*13060*/  LDSM.16.M88.4 R24, [R14] ;  /* 0x000000000e18783b */ /* 0x000e6e0000000200 */
[C---:B------:R-:W-:Y:S08]  /*13070*/  HMMA.16816.F32.BF16 R52, R16.reuse, R20, R52 ;  /* 0x000000141034723c */ /* 0x040ff00000041834 */
        /* <DEDUP_REMOVED lines=108> */
[----:B------:R4:W2:Y:S01]  /*13740*/  LDSM.16.M88.4 R4, [R0+0xb800] ;  /* 0x00b800000004783b */ /* 0x0008a20000000200 */
[----:B------:R-:W-:-:S06]  /*13750*/  DEPBAR.LE SB0, 0x0 ;  /* 0x000080000000791a */ /* 0x000fcc0000000000 */
[C---:B------:R-:W-:Y:S08]  /*13760*/  HMMA.16816.F32.BF16 R32, R92.reuse, R96, R32 ;  /* 0x000000605c20723c */ /* 0x040ff00000041820 */
[----:B------:R-:W-:Y:S08]  /*13770*/  HMMA.16816.F32.BF16 R88, R92, R98, R88 ;  /* 0x000000625c58723c */ /* 0x000ff00000041858 */
[----:B------:R-:W-:Y:S01]  /*13780*/  HMMA.16816.F32.BF16 R64, R84, R80, R64 ;  /* 0x000000505440723c */ /* 0x000fe20000041840 */
[----:B----4-:R-:W-:-:S02]  /*13790*/  VIMNMX R0, PT, PT, R2, R63, PT ;  /* 0x0000003f02007248 */ /* 0x010fc40003fe0100 */
[----:B------:R-:W-:-:S05]  /*137a0*/  VIADDMNMX R2, R2, 0x8, R63, PT ;  /* 0x0000000802027846 */ /* 0x000fca000380013f */
        /* <DEDUP_REMOVED lines=13> */
[C---:B------:R-:W-:Y:S08]  /*13880*/  HMMA.16816.F32.BF16 R32, R28.reuse, R4, R32 ;  /* 0x000000041c20723c */ /* 0x040ff00000041820 */
[----:B------:R-:W-:Y:S01]  /*13890*/  HMMA.16816.F32.BF16 R88, R28, R6, R88 ;  /* 0x000000061c58723c */ /* 0x000fe20000041858 */
[----:B------:R-:W-:Y:S06]  /*138a0*/  BAR.SYNC.DEFER_BLOCKING 0x0 ;  /* 0x0000000000007b1d */ /* 0x000fec0000010000 */
[----:B------:R-:W-:-:S13]  /*138b0*/  @!P6 BRA `(.L_x_799) ;  /* 0x000000080048e947 */ /* 0x000fda0003800000 */
[----:B------:R-:W-:-:S04]  /*138c0*/  UISETP.NE.U32.AND UP0, UPT, UR12, URZ, UPT ;  /* 0x000000ff0c00728c */ /* 0x000fc8000bf05070 */
[----:B------:R-:W-:-:S09]  /*138d0*/  UISETP.NE.AND.EX UP0, UPT, UR13, URZ, UPT, UP0 ;  /* 0x000000ff0d00728c */ /* 0x000fd2000bf05300 */
[----:B------:R-:W-:Y:S05]  /*138e0*/  BRA.U UP0, `(.L_x_800) ;  /* 0x0000000100247547 */ /* 0x000fea000b800000 */
[----:B------:R-:W1:Y:S01]  /*138f0*/  LDCU UR10, c[0x0][0x3b8] ;  /* 0x00007700ff0a77ac */ /* 0x000e620008000800 */
[----:B------:R-:W-:Y:S02]  /*13900*/  UMOV UR8, URZ ;  /* 0x000000ff00087c82 */ /* 0x000fe40008000000 */
[----:B------:R-:W-:Y:S01]  /*13910*/  IADD3 R3, P2, PT, RZ, -UR8, RZ ;  /* 0x80000008ff037c10 */ /* 0x000fe2000ff5e0ff */
[----:B-1----:R-:W-:-:S06]  /*13920*/  USHF.L.U32 UR4, UR10, 0x6, URZ ;  /* 0x000000060a047899 */ /* 0x002fcc00080006ff */
[----:B------:R-:W-:-:S05]  /*13930*/  IMAD.X R4, RZ, RZ, ~UR4, P2 ;  /* 0x80000004ff047e24 */ /* 0x000fca00090e06ff */
[----:B------:R-:W-:-:S04]  /*13940*/  SHF.R.S64 R3, R3, 0x1f, R4 ;  /* 0x0000001f03037819 */ /* 0x000fc80000001004 */
[----:B------:R-:W-:-:S04]  /*13950*/  IADD3 R194, P2, PT, R3, R194, RZ ;  /* 0x000000c203c27210 */ /* 0x000fc80007f5e0ff */
[----:B------:R-:W-:Y:S01]  /*13960*/  LEA.HI.X.SX32 R195, R4, R195, 0x1, P2 ;  /* 0x000000c304c37211 */ /* 0x000fe200010f0eff */
[----:B------:R-:W-:Y:S08]  /*13970*/  BRA `(.L_x_801) ;  /* 0x0000000000f07947 */ /* 0x000ff00003800000 */
.L_x_800:
[----:B------:R-:W1:Y:S01]  /*13980*/  LDC R4, c[0x0][0x4f0] ;  /* 0x00013c00ff047b82 */ /* 0x000e620000000800 */
[----:B------:R-:W-:Y:S01]  /*13990*/  IADD3 R15, PT, PT, R133, -0x80, RZ ;  /* 0xffffff80850f7810 */ /* 0x000fe20007ffe0ff */
[----:B------:R-:W2:Y:S01]  /*139a0*/  LDCU.64 UR10, c[0x0][0x3b8] ;  /* 0x00007700ff0a77ac */ /* 0x000ea20008000a00 */
[----:B------:R-:W-:Y:S02]  /*139b0*/  IABS R7, R49 ;  /* 0x0000003100077213 */ /* 0x000fe40000000000 */
[----:B------:R-:W-:Y:S01]  /*139c0*/  IABS R5, R15 ;  /* 0x0000000f00057213 */ /* 0x000fe20000000000 */
[----:B------:R-:W3:Y:S01]  /*139d0*/  LDCU.64 UR8, c[0x0][0x3a0] ;  /* 0x00007400ff0877ac */ /* 0x000ee20008000a00 */
[-C--:B-1----:R-:W-:Y:S02]  /*139e0*/  IABS R3, R4.reuse ;  /* 0x0000000400037213 */ /* 0x082fe40000000000 */
[-C--:B------:R-:W-:Y:S02]  /*139f0*/  LOP3.LUT R15, R15, R4.reuse, RZ, 0x3c, !PT ;  /* 0x000000040f0f7212 */ /* 0x080fe400078e3cff */
[----:B------:R-:W1:Y:S01]  /*13a00*/  I2F.RP R6, R3 ;  /* 0x0000000300067306 */ /* 0x000e620000209400 */
[----:B------:R-:W-:-:S07]  /*13a10*/  LOP3.LUT R49, R49, R4, RZ, 0x3c, !PT ;  /* 0x0000000431317212 */ /* 0x000fce00078e3cff */
        /* <DEDUP_REMOVED lines=22> */
[----:B------:R-:W-:-:S02]  /*13b80*/  ISETP.GE.AND P3, PT, R49, RZ, PT ;  /* 0x000000ff3100720c */ /* 0x000fc40003f66270 */
[----:B------:R-:W-:-:S05]  /*13b90*/  LOP3.LUT R3, RZ, R4, RZ, 0x33, !PT ;  /* 0x00000004ff037212 */ /* 0x000fca00078e33ff */
[----:B------:R-:W-:Y:S01]  /*13ba0*/  @P4 VIADD R14, R14, 0x1 ;  /* 0x000000010e0e4836 */ /* 0x000fe20000000000 */
[----:B------:R-:W-:Y:S02]  /*13bb0*/  ISETP.NE.AND P4, PT, R4, RZ, PT ;  /* 0x000000ff0400720c */ /* 0x000fe40003f85270 */
[----:B------:R-:W-:Y:S01]  /*13bc0*/  @P5 IADD3 R16, PT, PT, R16, 0x1, RZ ;  /* 0x0000000110105810 */ /* 0x000fe20007ffe0ff */
[----:B------:R-:W-:-:S03]  /*13bd0*/  @!P2 IMAD.MOV R14, RZ, RZ, -R14 ;  /* 0x000000ffff0ea224 */ /* 0x000fc600078e0a0e */
[----:B------:R-:W-:Y:S02]  /*13be0*/  @!P3 IADD3 R16, PT, PT, -R16, RZ, RZ ;  /* 0x000000ff1010b210 */ /* 0x000fe40007ffe1ff */
[C---:B------:R-:W-:Y:S02]  /*13bf0*/  SEL R7, R3.reuse, R14, !P4 ;  /* 0x0000000e03077207 */ /* 0x040fe40006000000 */
[----:B------:R-:W-:-:S03]  /*13c00*/  SEL R3, R3, R16, !P4 ;  /* 0x0000001003037207 */ /* 0x000fc60006000000 */
[----:B------:R-:W-:-:S04]  /*13c10*/  IMAD.WIDE R16, R7, 0x4, R200 ;  /* 0x0000000407107825 */ /* 0x000fc800078e02c8 */
[C---:B------:R-:W-:Y:S01]  /*13c20*/  IMAD.WIDE R14, R3.reuse, 0x4, R200 ;  /* 0x00000004030e7825 */ /* 0x040fe200078e02c8 */
[----:B------:R-:W4:Y:S04]  /*13c30*/  LDG.E R6, desc[UR6][R16.64] ;  /* 0x0000000610067981 */ /* 0x000f28000c1e1900 */
[----:B------:R-:W4:Y:S01]  /*13c40*/  LDG.E R5, desc[UR6][R14.64] ;  /* 0x000000060e057981 */ /* 0x000f22000c1e1900 */
[----:B------:R-:W-:-:S04]  /*13c50*/  IMAD.IADD R3, R3, 0x1, -R7 ;  /* 0x0000000103037824 */ /* 0x000fc800078e0a07 */
[----:B------:R-:W-:-:S05]  /*13c60*/  IMAD R4, R3, R4, -0x40 ;  /* 0xffffffc003047424 */ /* 0x000fca00078e0204 */
[----:B------:R-:W-:-:S05]  /*13c70*/  SHF.R.S32.HI R3, RZ, 0x1f, R4 ;  /* 0x0000001fff037819 */ /* 0x000fca0000011404 */
[----:B--2---:R-:W-:-:S04]  /*13c80*/  IMAD R3, R3, UR10, RZ ;  /* 0x0000000a03037c24 */ /* 0x004fc8000f8e02ff */
[----:B------:R-:W-:Y:S01]  /*13c90*/  IMAD R3, R4, UR11, R3 ;  /* 0x0000000b04037c24 */ /* 0x000fe2000f8e0203 */
[----:B----4-:R-:W-:Y:S01]  /*13ca0*/  IADD3 R5, PT, PT, R6, -R5, RZ ;  /* 0x8000000506057210 */ /* 0x010fe20007ffe0ff */
[----:B------:R-:W-:-:S03]  /*13cb0*/  IMAD.WIDE.U32 R6, R4, UR10, RZ ;  /* 0x0000000a04067c25 */ /* 0x000fc6000f8e00ff */
        /* <DEDUP_REMOVED lines=8> */
.L_x_801:
[----:B------:R-:W1:Y:S01]  /*13d40*/  LDCU UR8, c[0x0][0x440] ;  /* 0x00008800ff0877ac */ /* 0x000e620008000800 */
[C---:B------:R-:W-:Y:S01]  /*13d50*/  LEA R4, P2, R61.reuse, R194, 0x1 ;  /* 0x000000c23d047211 */ /* 0x040fe200078408ff */
[----:B------:R-:W2:Y:S03]  /*13d60*/  LDCU UR4, c[0x0][0x3bc] ;  /* 0x00007780ff0477ac */ /* 0x000ea60008000800 */
[----:B------:R-:W-:Y:S01]  /*13d70*/  LEA.HI.X R5, R61, R195, R60, 0x1, P2 ;  /* 0x000000c33d057211 */ /* 0x000fe200010f0c3c */
[----:B------:R-:W-:-:S06]  /*13d80*/  USHF.L.U32 UR9, UR10, 0x5, URZ ;  /* 0x000000050a097899 */ /* 0x000fcc00080006ff */
[----:B------:R-:W-:Y:S02]  /*13d90*/  IADD3 R8, P2, PT, R4, UR9, RZ ;  /* 0x0000000904087c10 */ /* 0x000fe4000ff5e0ff */
[----:B-1----:R-:W-:Y:S02]  /*13da0*/  ISETP.GE.AND P5, PT, R12, UR8, PT ;  /* 0x000000080c007c0c */ /* 0x002fe4000bfa6270 */
[----:B------:R-:W-:Y:S02]  /*13db0*/  ISETP.GE.AND P4, PT, R10, UR8, PT ;  /* 0x000000080a007c0c */ /* 0x000fe4000bf86270 */
[----:B------:R-:W-:Y:S01]  /*13dc0*/  ISETP.GE.AND P3, PT, R9, UR8, PT ;  /* 0x0000000809007c0c */ /* 0x000fe2000bf66270 */
[----:B--2---:R-:W-:-:S06]  /*13dd0*/  USHF.L.U64.HI UR4, UR10, 0x5, UR4 ;  /* 0x000000050a047899 */ /* 0x004fcc0008010204 */
[----:B------:R-:W-:Y:S02]  /*13de0*/  IADD3.X R9, PT, PT, R5, UR4, RZ, P2, !PT ;  /* 0x0000000405097c10 */ /* 0x000fe400097fe4ff */
[----:B------:R-:W-:Y:S01]  /*13df0*/  @!PT LDS RZ, [RZ] ;  /* 0x00000000fffff984 */ /* 0x000fe20000000800 */
[----:B------:R-:W-:Y:S01]  /*13e00*/  @!PT LDS RZ, [RZ] ;  /* 0x00000000fffff984 */ /* 0x000fe20000000800 */
[----:B------:R-:W-:Y:S01]  /*13e10*/  @!PT LDS RZ, [RZ] ;  /* 0x00000000fffff984 */ /* 0x000fe20000000800 */
[----:B------:R1:W-:Y:S01]  /*13e20*/  @!P5 LDGSTS.E.BYPASS.LTC128B.128 [R207+0x6000], desc[UR6][R194.64] ;  /* 0x06000000c2cfdfae */ /* 0x0003e2000b981a06 */
[----:B------:R-:W-:-:S03]  /*13e30*/  IADD3 R6, P2, PT, R8, UR9, RZ ;  /* 0x0000000908067c10 */ /* 0x000fc6000ff5e0ff */
[----:B------:R1:W-:Y:S01]  /*13e40*/  @P5 STS.128 [R207+0x6000], RZ ;  /* 0x006000ffcf005388 */ /* 0x0003e20000000c00 */
[----:B------:R-:W-:-:S03]  /*13e50*/  IADD3.X R7, PT, PT, R9, UR4, RZ, P2, !PT ;  /* 0x0000000409077c10 */ /* 0x000fc600097fe4ff */
        /* <DEDUP_REMOVED lines=56> */
.L_x_799:
[----:B------:R-:W1:Y:S01]  /*141e0*/  S2R R189, SR_TID.X ;  /* 0x0000000000bd7919 */ /* 0x000e620000002100 */
[----:B------:R-:W-:Y:S01]  /*141f0*/  IMAD.SHL.U32 R3, R134, 0x40, RZ ;  /* 0x0000004086037824 */ /* 0x000fe200078e00ff */
[----:B------:R-:W2:Y:S01]  /*14200*/  LDCU UR4, c[0x0][0x45c] ;  /* 0x00008b80ff0477ac */ /* 0x000ea20008000800 */
[----:B------:R-:W-:Y:S02]  /*14210*/  IMAD.MOV.U32 R205, RZ, RZ, -0x1 ;  /* 0xffffffffffcd7424 */ /* 0x000fe400078e00ff */
[C---:B-1----:R-:W-:Y:S01]  /*14220*/  IMAD.SHL.U32 R4, R189.reuse, 0x2, RZ ;  /* 0x00000002bd047824 */ /* 0x042fe200078e00ff */
[----:B------:R-:W-:Y:S01]  /*14230*/  SHF.R.U32.HI R187, RZ, 0x1, R189 ;  /* 0x00000001ffbb7819 */ /* 0x000fe200000116bd */
[----:B------:R-:W-:-:S03]  /*14240*/  IMAD.SHL.U32 R188, R189, 0x8, RZ ;  /* 0x00000008bdbc7824 */ /* 0x000fc600078e00ff */
[----:B------:R-:W-:Y:S02]  /*14250*/  LOP3.LUT R3, R3, 0x6, R4, 0xf8, !PT ;  /* 0x0000000603037812 */ /* 0x000fe400078ef804 */
[----:B------:R-:W-:-:S03]  /*14260*/  LOP3.LUT R188, R188, 0x38, RZ, 0xc0, !PT ;  /* 0x00000038bcbc7812 */ /* 0x000fc600078ec0ff */
[C---:B------:R-:W-:Y:S01]  /*14270*/  VIADD R5, R3.reuse, 0xffffffc0 ;  /* 0xffffffc003057836 */ /* 0x040fe20000000000 */
[----:B------:R-:W-:Y:S01]  /*14280*/  LOP3.LUT R145, R188, 0x1c0, R144, 0xf8, !PT ;  /* 0x000001c0bc917812 */ /* 0x000fe200078ef890 */
[C---:B------:R-:W-:Y:S02]  /*14290*/  VIADD R7, R3.reuse, 0xffffffc1 ;  /* 0xffffffc103077836 */ /* 0x040fe40000000000 */
[----:B------:R-:W-:Y:S01]  /*142a0*/  VIADD R19, R3, 0xffffffe0 ;  /* 0xffffffe003137836 */ /* 0x000fe20000000000 */
[----:B------:R-:W-:Y:S01]  /*142b0*/  ISETP.GE.AND P3, PT, R5, R0, PT ;  /* 0x000000000500720c */ /* 0x000fe20003f66270 */
[----:B------:R-:W-:Y:S01]  /*142c0*/  VIADD R17, R3, 0xffffffe1 ;  /* 0xffffffe103117836 */ /* 0x000fe20000000000 */
[----:B------:R-:W-:Y:S01]  /*142d0*/  ISETP.GE.AND P5, PT, R5, R2, PT ;  /* 0x000000020500720c */ /* 0x000fe20003fa6270 */
[C---:B------:R-:W-:Y:S01]  /*142e0*/  VIADD R5, R3.reuse, 0xffffffc8 ;  /* 0xffffffc803057836 */ /* 0x040fe20000000000 */
[----:B------:R-:W-:Y:S01]  /*142f0*/  FSEL R64, R64, -INF , !P3 ;  /* 0xff80000040407808 */ /* 0x000fe20005800000 */
[C---:B------:R-:W-:Y:S01]  /*14300*/  VIADD R15, R3.reuse, 0xffffffe8 ;  /* 0xffffffe8030f7836 */ /* 0x040fe20000000000 */
[----:B------:R-:W-:Y:S01]  /*14310*/  FSEL R66, R66, -INF , !P5 ;  /* 0xff80000042427808 */ /* 0x000fe20006800000 */
[----:B------:R-:W-:Y:S01]  /*14320*/  VIADD R13, R3, 0xffffffe9 ;  /* 0xffffffe9030d7836 */ /* 0x000fe20000000000 */
[----:B------:R-:W-:Y:S01]  /*14330*/  ISETP.GE.AND P3, PT, R5, R0, PT ;  /* 0x000000000500720c */ /* 0x000fe20003f66270 */
[----:B------:R-:W-:Y:S01]  /*14340*/  VIADD R9, R3, 0xfffffff0 ;  /* 0xfffffff003097836 */ /* 0x000fe20000000000 */
[----:B------:R-:W-:Y:S01]  /*14350*/  ISETP.GE.AND P5, PT, R5, R2, PT ;  /* 0x000000020500720c */ /* 0x000fe20003fa6270 */
[----:B------:R-:W-:Y:S01]  /*14360*/  VIADD R5, R3, 0xffffffd0 ;  /* 0xffffffd003057836 */ /* 0x000fe20000000000 */
[----:B------:R-:W-:-:S02]  /*14370*/  ISETP.GE.AND P4, PT, R7, R0, PT ;  /* 0x000000000700720c */ /* 0x000fc40003f86270 */
[----:B------:R-:W-:Y:S01]  /*14380*/  ISETP.GE.AND P2, PT, R7, R2, PT ;  /* 0x000000020700720c */ /* 0x000fe20003f46270 */
[----:B------:R-:W-:Y:S01]  /*14390*/  VIADD R7, R3, 0xffffffc9 ;  /* 0xffffffc903077836 */ /* 0x000fe20000000000 */
[----:B------:R-:W-:Y:S02]  /*143a0*/  FSEL R56, R56, -INF , !P3 ;  /* 0xff80000038387808 */ /* 0x000fe40005800000 */
[----:B------:R-:W-:Y:S02]  /*143b0*/  FSEL R58, R58, -INF , !P5 ;  /* 0xff8000003a3a7808 */ /* 0x000fe40006800000 */
[----:B------:R-:W-:Y:S02]  /*143c0*/  FSEL R26, R65, -INF , !P4 ;  /* 0xff800000411a7808 */ /* 0x000fe40006000000 */
[----:B------:R-:W-:Y:S02]  /*143d0*/  FSEL R22, R67, -INF , !P2 ;  /* 0xff80000043167808 */ /* 0x000fe40005000000 */
[----:B------:R-:W-:-:S02]  /*143e0*/  ISETP.GE.AND P3, PT, R5, R0, PT ;  /* 0x000000000500720c */ /* 0x000fc40003f66270 */
[----:B------:R-:W-:Y:S01]  /*143f0*/  ISETP.GE.AND P5, PT, R5, R2, PT ;  /* 0x000000020500720c */ /* 0x000fe20003fa6270 */
[----:B------:R-:W-:Y:S01]  /*14400*/  VIADD R5, R3, 0xffffffd1 ;  /* 0xffffffd103057836 */ /* 0x000fe20000000000 */
[C---:B------:R-:W-:Y:S02]  /*14410*/  ISETP.GE.AND P4, PT, R7.reuse, R0, PT ;  /* 0x000000000700720c */ /* 0x040fe40003f86270 */
[----:B------:R-:W-:Y:S01]  /*14420*/  ISETP.GE.AND P2, PT, R7, R2, PT ;  /* 0x000000020700720c */ /* 0x000fe20003f46270 */
[----:B------:R-:W-:Y:S01]  /*14430*/  VIADD R7, R3, 0xffffffd8 ;  /* 0xffffffd803077836 */ /* 0x000fe20000000000 */
[----:B------:R-:W-:Y:S02]  /*14440*/  FSEL R24, R57, -INF , !P4 ;  /* 0xff80000039187808 */ /* 0x000fe40006000000 */
[----:B------:R-:W-:Y:S02]  /*14450*/  FSEL R20, R59, -INF , !P2 ;  /* 0xff8000003b147808 */ /* 0x000fe40005000000 */
[----:B------:R-:W-:-:S02]  /*14460*/  ISETP.GE.AND P4, PT, R5, R0, PT ;  /* 0x000000000500720c */ /* 0x000fc40003f86270 */
[----:B------:R-:W-:Y:S01]  /*14470*/  ISETP.GE.AND P2, PT, R5, R2, PT ;  /* 0x000000020500720c */ /* 0x000fe20003f46270 */
[----:B------:R-:W-:Y:S01]  /*14480*/  VIADD R5, R3, 0xffffffd9 ;  /* 0xffffffd903057836 */ /* 0x000fe20000000000 */
[----:B------:R-:W-:Y:S02]  /*14490*/  FSEL R18, R52, -INF , !P3 ;  /* 0xff80000034127808 */ /* 0x000fe40005800000 */
[C---:B------:R-:W-:Y:S02]  /*144a0*/  ISETP.GE.AND P3, PT, R7.reuse, R0, PT ;  /* 0x000000000700720c */ /* 0x040fe40003f66270 */
[----:B------:R-:W-:Y:S02]  /*144b0*/  FMNMX3.FTZ R21, R64, R26, R56, !PT ;  /* 0x0000001a40157276 */ /* 0x000fe40007810038 */
[----:B------:R-:W-:Y:S02]  /*144c0*/  FSEL R14, R54, -INF , !P5 ;  /* 0xff800000360e7808 */ /* 0x000fe40006800000 */
[----:B------:R-:W-:Y:S01]  /*144d0*/  ISETP.GE.AND P5, PT, R7, R2, PT ;  /* 0x000000020700720c */ /* 0x000fe20003fa6270 */
[----:B------:R-:W-:Y:S01]  /*144e0*/  VIADD R7, R3, 0xfffffff1 ;  /* 0xfffffff103077836 */ /* 0x000fe20000000000 */
[----:B------:R-:W-:-:S02]  /*144f0*/  FSEL R6, R53, -INF , !P4 ;  /* 0xff80000035067808 */ /* 0x000fc40006000000 */
[-C--:B------:R-:W-:Y:S02]  /*14500*/  ISETP.GE.AND P4, PT, R5, R0.reuse, PT ;  /* 0x000000000500720c */ /* 0x080fe40003f86270 */
[----:B------:R-:W-:Y:S02]  /*14510*/  FSEL R4, R44, -INF , !P3 ;  /* 0xff8000002c047808 */ /* 0x000fe40005800000 */
[----:B------:R-:W-:Y:S02]  /*14520*/  ISETP.GE.AND P3, PT, R19, R0, PT ;  /* 0x000000001300720c */ /* 0x000fe40003f66270 */
[----:B------:R-:W-:Y:S02]  /*14530*/  FMNMX3.FTZ R21, R21, R24, R18, !PT ;  /* 0x0000001815157276 */ /* 0x000fe40007810012 */
[----:B------:R-:W-:Y:S02]  /*14540*/  FSEL R8, R46, -INF , !P5 ;  /* 0xff8000002e087808 */ /* 0x000fe40006800000 */
[----:B------:R-:W-:-:S02]  /*14550*/  ISETP.GE.AND P5, PT, R17, R0, PT ;  /* 0x000000001100720c */ /* 0x000fc40003fa6270 */
[----:B------:R-:W-:Y:S02]  /*14560*/  FSEL R16, R45, -INF , !P4 ;  /* 0xff8000002d107808 */ /* 0x000fe40006000000 */
[----:B------:R-:W-:Y:S02]  /*14570*/  ISETP.GE.AND P4, PT, R15, R0, PT ;  /* 0x000000000f00720c */ /* 0x000fe40003f86270 */
[----:B------:R-:W-:Y:S02]  /*14580*/  FSEL R208, R40, -INF , !P3 ;  /* 0xff80000028d07808 */ /* 0x000fe40005800000 */
[----:B------:R-:W-:Y:S02]  /*14590*/  FMNMX3.FTZ R21, R21, R6, R4, !PT ;  /* 0x0000000615157276 */ /* 0x000fe40007810004 */
[----:B------:R-:W-:Y:S02]  /*145a0*/  FSEL R12, R55, -INF , !P2 ;  /* 0xff800000370c7808 */ /* 0x000fe40005000000 */
[----:B------:R-:W-:Y:S01]  /*145b0*/  ISETP.GE.AND P2, PT, R5, R2, PT ;  /* 0x000000020500720c */ /* 0x000fe20003f46270 */
[----:B------:R-:W-:Y:S01]  /*145c0*/  VIADD R5, R3, 0xfffffff8 ;  /* 0xfffffff803057836 */ /* 0x000fe20000000000 */
[----:B------:R-:W-:Y:S01]  /*145d0*/  ISETP.GE.AND P3, PT, R13, R0, PT ;  /* 0x000000000d00720c */ /* 0x000fe20003f66270 */
[----:B------:R-:W-:Y:S01]  /*145e0*/  VIADD R3, R3, 0xfffffff9 ;  /* 0xfffffff903037836 */ /* 0x000fe20000000000 */
[----:B------:R-:W-:-:S02]  /*145f0*/  FSEL R164, R41, -INF , !P5 ;  /* 0xff80000029a47808 */ /* 0x000fc40006800000 */
[----:B------:R-:W-:Y:S02]  /*14600*/  ISETP.GE.AND P5, PT, R9, R0, PT ;  /* 0x000000000900720c */ /* 0x000fe40003fa6270 */
[----:B------:R-:W-:Y:S02]  /*14610*/  FSEL R172, R36, -INF , !P4 ;  /* 0xff80000024ac7808 */ /* 0x000fe40006000000 */
[----:B------:R-:W-:Y:S02]  /*14620*/  FMNMX3.FTZ R21, R21, R16, R208, !PT ;  /* 0x0000001015157276 */ /* 0x000fe400078100d0 */
[----:B------:R-:W-:Y:S02]  /*14630*/  FSEL R168, R37, -INF , !P3 ;  /* 0xff80000025a87808 */ /* 0x000fe40005800000 */
[-C--:B------:R-:W-:Y:S02]  /*14640*/  ISETP.GE.AND P4, PT, R7, R0.reuse, PT ;  /* 0x000000000700720c */ /* 0x080fe40003f86270 */
[----:B------:R-:W-:-:S02]  /*14650*/  ISETP.GE.AND P3, PT, R5, R0, PT ;  /* 0x000000000500720c */ /* 0x000fc40003f66270 */
[----:B------:R-:W-:Y:S02]  /*14660*/  FSEL R204, R32, -INF , !P5 ;  /* 0xff80000020cc7808 */ /* 0x000fe40006800000 */
[----:B------:R-:W-:Y:S02]  /*14670*/  FMNMX3.FTZ R21, R21, R164, R172, !PT ;  /* 0x000000a415157276 */ /* 0x000fe400078100ac */
[----:B------:R-:W-:Y:S02]  /*14680*/  ISETP.GE.AND P5, PT, R3, R0, PT ;  /* 0x000000000300720c */ /* 0x000fe40003fa6270 */
[----:B------:R-:W-:Y:S02]  /*14690*/  FSEL R202, R33, -INF , !P4 ;  /* 0xff80000021ca7808 */ /* 0x000fe40006000000 */
[----:B------:R-:W-:Y:S02]  /*146a0*/  FSEL R192, R88, -INF , !P3 ;  /* 0xff80000058c07808 */ /* 0x000fe40005800000 */
[----:B------:R-:W-:-:S02]  /*146b0*/  FMNMX3.FTZ R21, R21, R168, R204, !PT ;  /* 0x000000a815157276 */ /* 0x000fc400078100cc */
[----:B------:R-:W-:Y:S02]  /*146c0*/  FSEL R182, R89, -INF , !P5 ;  /* 0xff80000059b67808 */ /* 0x000fe40006800000 */
[----:B------:R-:W-:Y:S02]  /*146d0*/  FMNMX3.FTZ R21, R21, R202, R192, !PT ;  /* 0x000000ca15157276 */ /* 0x000fe400078100c0 */
[----:B------:R-:W-:Y:S02]  /*146e0*/  FSEL R10, R47, -INF , !P2 ;  /* 0xff8000002f0a7808 */ /* 0x000fe40005000000 */
[-C--:B------:R-:W-:Y:S02]  /*146f0*/  ISETP.GE.AND P2, PT, R15, R2.reuse, PT ;  /* 0x000000020f00720c */ /* 0x080fe40003f46270 */
[----:B------:R-:W-:Y:S02]  /*14700*/  FMNMX.FTZ R15, R182, R21, !PT ;  /* 0x00000015b60f7209 */ /* 0x000fe40007810000 */
[----:B------:R-:W-:-:S02]  /*14710*/  ISETP.GE.AND P3, PT, R17, R2, PT ;  /* 0x000000021100720c */ /* 0x000fc40003f66270 */
[----:B------:R-:W-:Y:S01]  /*14720*/  FMNMX3.FTZ R17, R66, R22, R58, !PT ;  /* 0x0000001642117276 */ /* 0x000fe2000781003a */
[----:B------:R-:W1:Y:S01]  /*14730*/  SHFL.BFLY PT, R28, R15, 0x2, 0x1f ;  /* 0x0c401f000f1c7f89 */ /* 0x000e6200000e0000 */
[----:B------:R-:W-:Y:S02]  /*14740*/  ISETP.GE.AND P4, PT, R19, R2, PT ;  /* 0x000000021300720c */ /* 0x000fe40003f86270 */
[----:B------:R-:W-:Y:S02]  /*14750*/  FMNMX3.FTZ R17, R17, R20, R14, !PT ;  /* 0x0000001411117276 */ /* 0x000fe4000781000e */
[----:B------:R-:W-:Y:S02]  /*14760*/  FSEL R142, R42, -INF , !P4 ;  /* 0xff8000002a8e7808 */ /* 0x000fe40006000000 */
[----:B------:R-:W-:Y:S02]  /*14770*/  ISETP.GE.AND P4, PT, R9, R2, PT ;  /* 0x000000020900720c */ /* 0x000fe40003f86270 */
[----:B------:R-:W-:-:S02]  /*14780*/  FMNMX3.FTZ R9, R17, R12, R8, !PT ;  /* 0x0000000c11097276 */ /* 0x000fc40007810008 */
[----:B------:R-:W-:Y:S02]  /*14790*/  ISETP.GE.AND P5, PT, R13, R2, PT ;  /* 0x000000020d00720c */ /* 0x000fe40003fa6270 */
[----:B------:R-:W-:Y:S02]  /*147a0*/  FSEL R140, R43, -INF , !P3 ;  /* 0xff8000002b8c7808 */ /* 0x000fe40005800000 */
[----:B------:R-:W-:Y:S02]  /*147b0*/  FSEL R206, R38, -INF , !P2 ;  /* 0xff80000026ce7808 */ /* 0x000fe40005000000 */
[----:B------:R-:W-:Y:S02]  /*147c0*/  FMNMX3.FTZ R9, R9, R10, R142, !PT ;  /* 0x0000000a09097276 */ /* 0x000fe4000781008e */
[-C--:B------:R-:W-:Y:S02]  /*147d0*/  ISETP.GE.AND P3, PT, R7, R2.reuse, PT ;  /* 0x000000020700720c */ /* 0x080fe40003f66270 */
[----:B------:R-:W-:-:S02]  /*147e0*/  ISETP.GE.AND P2, PT, R5, R2, PT ;  /* 0x000000020500720c */ /* 0x000fc40003f46270 */
[----:B------:R-:W-:Y:S02]  /*147f0*/  FSEL R176, R39, -INF , !P5 ;  /* 0xff80000027b07808 */ /* 0x000fe40006800000 */
[----:B------:R-:W-:Y:S02]  /*14800*/  FSEL R180, R34, -INF , !P4 ;  /* 0xff80000022b47808 */ /* 0x000fe40006000000 */
[----:B------:R-:W-:Y:S02]  /*14810*/  FMNMX3.FTZ R9, R9, R140, R206, !PT ;  /* 0x0000008c09097276 */ /* 0x000fe400078100ce */
[----:B------:R-:W-:Y:S02]  /*14820*/  ISETP.GE.AND P4, PT, R3, R2, PT ;  /* 0x000000020300720c */ /* 0x000fe40003f86270 */
[----:B------:R-:W-:Y:S02]  /*14830*/  FSEL R178, R35, -INF , !P3 ;  /* 0xff80000023b27808 */ /* 0x000fe40005800000 */
[----:B------:R-:W-:-:S02]  /*14840*/  FSEL R174, R90, -INF , !P2 ;  /* 0xff8000005aae7808 */ /* 0x000fc40005000000 */
[----:B------:R-:W-:Y:S02]  /*14850*/  FMNMX3.FTZ R9, R9, R176, R180, !PT ;  /* 0x000000b009097276 */ /* 0x000fe400078100b4 */
[----:B-1----:R-:W-:Y:S02]  /*14860*/  FMNMX.FTZ R15, R15, R28, !PT ;  /* 0x0000001c0f0f7209 */ /* 0x002fe40007810000 */
[----:B------:R-:W-:Y:S02]  /*14870*/  FSEL R170, R91, -INF , !P4 ;  /* 0xff8000005baa7808 */ /* 0x000fe40006000000 */
[----:B------:R-:W-:Y:S01]  /*14880*/  FMNMX3.FTZ R5, R9, R178, R174, !PT ;  /* 0x000000b209057276 */ /* 0x000fe200078100ae */
[----:B------:R-:W1:Y:S03]  /*14890*/  SHFL.BFLY PT, R132, R15, 0x1, 0x1f ;  /* 0x0c201f000f847f89 */ /* 0x000e6600000e0000 */
[----:B------:R-:W-:-:S05]  /*148a0*/  FMNMX.FTZ R5, R170, R5, !PT ;  /* 0x00000005aa057209 */ /* 0x000fca0007810000 */
[----:B------:R-:W3:Y:S01]  /*148b0*/  SHFL.BFLY PT, R28, R5, 0x2, 0x1f ;  /* 0x0c401f00051c7f89 */ /* 0x000ee200000e0000 */
[----:B-1----:R-:W-:-:S04]  /*148c0*/  FMNMX.FTZ R132, R15, R132, !PT ;  /* 0x000000840f847209 */ /* 0x002fc80007810000 */
[C---:B------:R-:W-:Y:S01]  /*148d0*/  FSETP.NEU.FTZ.AND P2, PT, R132.reuse, -INF , PT ;  /* 0xff8000008400780b */ /* 0x040fe20003f5d000 */
[----:B--2---:R-:W-:Y:S01]  /*148e0*/  FMUL.FTZ R175, R132, UR4 ;  /* 0x0000000484af7c20 */ /* 0x004fe20008410000 */
[----:B---3--:R-:W-:-:S04]  /*148f0*/  FMNMX.FTZ R28, R5, R28, !PT ;  /* 0x0000001c051c7209 */ /* 0x008fc80007810000 */
[----:B------:R-:W-:Y:S01]  /*14900*/  FSEL R175, R175, RZ, P2 ;  /* 0x000000ffafaf7208 */ /* 0x000fe20001000000 */
[----:B------:R-:W1:Y:S04]  /*14910*/  SHFL.BFLY PT, R3, R28, 0x1, 0x1f ;  /* 0x0c201f001c037f89 */ /* 0x000e6800000e0000 */
[--C-:B------:R-:W-:Y:S01]  /*14920*/  FFMA.FTZ R158, R26, UR4, -R175.reuse ;  /* 0x000000041a9e7c23 */ /* 0x100fe200080108af */
[----:B------:R-:W-:Y:S01]  /*14930*/  LOP3.LUT R26, R187, 0x8, RZ, 0xc0, !PT ;  /* 0x00000008bb1a7812 */ /* 0x000fe200078ec0ff */
[--C-:B------:R-:W-:Y:S01]  /*14940*/  FFMA.FTZ R159, R64, UR4, -R175.reuse ;  /* 0x00000004409f7c23 */ /* 0x100fe200080108af */
[--C-:B------:R-:W-:Y:S01]  /*14950*/  FFMA.FTZ R155, R56, UR4, -R175.reuse ;  /* 0x00000004389b7c23 */ /* 0x100fe200080108af */
[--C-:B------:R-:W-:Y:S01]  /*14960*/  FFMA.FTZ R154, R24, UR4, -R175.reuse ;  /* 0x00000004189a7c23 */ /* 0x100fe200080108af */
[----:B------:R-:W-:Y:S01]  /*14970*/  LOP3.LUT R5, R145, R26, RZ, 0x3c, !PT ;  /* 0x0000001a91057212 */ /* 0x000fe200078e3cff */
[--C-:B------:R-:W-:Y:S01]  /*14980*/  FFMA.FTZ R152, R6, UR4, -R175.reuse ;  /* 0x0000000406987c23 */ /* 0x100fe200080108af */
[--C-:B------:R-:W-:Y:S01]  /*14990*/  FFMA.FTZ R149, R4, UR4, -R175.reuse ;  /* 0x0000000404957c23 */ /* 0x100fe200080108af */
[----:B------:R-:W-:Y:S01]  /*149a0*/  MUFU.EX2 R159, R159 ;  /* 0x0000009f009f7308 */ /* 0x000fe20000000800 */
[----:B------:R-:W-:Y:S01]  /*149b0*/  LOP3.LUT R190, R5, 0x200, R144, 0xf8, !PT ;  /* 0x0000020005be7812 */ /* 0x000fe200078ef890 */
[--C-:B------:R-:W-:Y:S01]  /*149c0*/  FFMA.FTZ R153, R18, UR4, -R175.reuse ;  /* 0x0000000412997c23 */ /* 0x100fe200080108af */
[--C-:B------:R-:W-:Y:S01]  /*149d0*/  FFMA.FTZ R148, R16, UR4, -R175.reuse ;  /* 0x0000000410947c23 */ /* 0x100fe200080108af */
[--C-:B------:R-:W-:Y:S01]  /*149e0*/  FFMA.FTZ R165, R172, UR4, -R175.reuse ;  /* 0x00000004aca57c23 */ /* 0x100fe200080108af */
[----:B------:R-:W-:Y:S01]  /*149f0*/  LEA R190, R190, UR5, 0x1 ;  /* 0x00000005bebe7c11 */ /* 0x000fe2000f8e08ff */
[--C-:B------:R-:W-:Y:S01]  /*14a00*/  FFMA.FTZ R163, R208, UR4, -R175.reuse ;  /* 0x00000004d0a37c23 */ /* 0x100fe200080108af */
[--C-:B------:R-:W-:Y:S01]  /*14a10*/  FFMA.FTZ R164, R164, UR4, -R175.reuse ;  /* 0x00000004a4a47c23 */ /* 0x100fe200080108af */
[----:B------:R-:W2:Y:S01]  /*14a20*/  MUFU.EX2 R158, R158 ;  /* 0x0000009e009e7308 */ /* 0x000ea20000000800 */
[----:B------:R-:W-:Y:S01]  /*14a30*/  FFMA.FTZ R168, R168, UR4, -R175 ;  /* 0x00000004a8a87c23 */ /* 0x000fe200080108af */
[C---:B------:R-:W-:Y:S01]  /*14a40*/  VIADD R5, R190.reuse, 0xc000 ;  /* 0x0000c000be057836 */ /* 0x040fe20000000000 */
[----:B------:R-:W-:Y:S01]  /*14a50*/  LDSM.16.MT88.4 R68, [R190+0xe000] ;  /* 0x00e00000be44783b */ /* 0x000fe20000004200 */
[----:B------:R-:W-:-:S02]  /*14a60*/  VIADD R166, R190, 0xc040 ;  /* 0x0000c040bea67836 */ /* 0x000fc40000000000 */
[--C-:B------:R-:W-:Y:S01]  /*14a70*/  FFMA.FTZ R177, R204, UR4, -R175.reuse ;  /* 0x00000004ccb17c23 */ /* 0x100fe200080108af */
[----:B-1----:R-:W-:Y:S01]  /*14a80*/  FMNMX.FTZ R3, R28, R3, !PT ;  /* 0x000000031c037209 */ /* 0x002fe20007810000 */
[----:B------:R-:W-:Y:S01]  /*14a90*/  @P0 VIADD R166, R5, 0xffffffc0 ;  /* 0xffffffc005a60836 */ /* 0x000fe20000000000 */
[----:B------:R-:W-:Y:S01]  /*14aa0*/  LDSM.16.MT88.4 R36, [R190+0xc000] ;  /* 0x00c00000be24783b */ /* 0x000fe20000004200 */
[----:B------:R-:W-:Y:S01]  /*14ab0*/  IMAD.IADD R171, R11, 0x1, R190 ;  /* 0x000000010bab7824 */ /* 0x000fe200078e02be */
[C---:B------:R-:W-:Y:S01]  /*14ac0*/  FSETP.NEU.FTZ.AND P2, PT, R3.reuse, -INF , PT ;  /* 0xff8000000300780b */ /* 0x040fe20003f5d000 */
[----:B------:R-:W-:Y:S01]  /*14ad0*/  FMUL.FTZ R169, R3, UR4 ;  /* 0x0000000403a97c20 */ /* 0x000fe20008410000 */
[----:B------:R-:W1:Y:S01]  /*14ae0*/  LDSM.16.MT88.4 R52, [R166] ;  /* 0x00000000a634783b */ /* 0x000e620000004200 */
[----:B------:R-:W-:Y:S01]  /*14af0*/  IMAD.IADD R162, R11, 0x1, R166 ;  /* 0x000000010ba27824 */ /* 0x000fe200078e02a6 */
[----:B------:R-:W-:Y:S01]  /*14b00*/  MUFU.EX2 R155, R155 ;  /* 0x0000009b009b7308 */ /* 0x000fe20000000800 */
[--C-:B------:R-:W-:Y:S01]  /*14b10*/  FFMA.FTZ R202, R202, UR4, -R175.reuse ;  /* 0x00000004caca7c23 */ /* 0x100fe200080108af */
[----:B------:R-:W3:Y:S01]  /*14b20*/  LDSM.16.MT88.4 R84, [R166+0x2000] ;  /* 0x00200000a654783b */ /* 0x000ee20000004200 */
[----:B------:R-:W-:Y:S01]  /*14b30*/  FSEL R169, R169, RZ, P2 ;  /* 0x000000ffa9a97208 */ /* 0x000fe20001000000 */
[--C-:B------:R-:W-:Y:S01]  /*14b40*/  FFMA.FTZ R179, R192, UR4, -R175.reuse ;  /* 0x00000004c0b37c23 */ /* 0x100fe200080108af */
[----:B--2---:R-:W-:Y:S01]  /*14b50*/  F2FP.BF16.F32.PACK_AB R120, R158, R159 ;  /* 0x0000009f9e78723e */ /* 0x004fe200000010ff */
[----:B------:R-:W2:Y:S01]  /*14b60*/  LDSM.16.MT88.4 R44, [R171+0xc000] ;  /* 0x00c00000ab2c783b */ /* 0x000ea20000004200 */
[----:B------:R-:W-:Y:S01]  /*14b70*/  FFMA.FTZ R182, R182, UR4, -R175 ;  /* 0x00000004b6b67c23 */ /* 0x000fe200080108af */
[--C-:B------:R-:W-:Y:S01]  /*14b80*/  FFMA.FTZ R161, R66, UR4, -R169.reuse ;  /* 0x0000000442a17c23 */ /* 0x100fe200080108a9 */
[--C-:B------:R-:W-:Y:S01]  /*14b90*/  FFMA.FTZ R160, R22, UR4, -R169.reuse ;  /* 0x0000000416a07c23 */ /* 0x100fe200080108a9 */
[--C-:B------:R-:W-:Y:S01]  /*14ba0*/  FFMA.FTZ R157, R58, UR4, -R169.reuse ;  /* 0x000000043a9d7c23 */ /* 0x100fe200080108a9 */
[--C-:B------:R-:W-:Y:S01]  /*14bb0*/  FFMA.FTZ R156, R20, UR4, -R169.reuse ;  /* 0x00000004149c7c23 */ /* 0x100fe200080108a9 */
[----:B------:R-:W4:Y:S01]  /*14bc0*/  LDSM.16.MT88.4 R76, [R171+0xe000] ;  /* 0x00e00000ab4c783b */ /* 0x000f220000004200 */
[----:B------:R-:W5:Y:S01]  /*14bd0*/  MUFU.EX2 R154, R154 ;  /* 0x0000009a009a7308 */ /* 0x000f620000000800 */
[--C-:B------:R-:W-:Y:S01]  /*14be0*/  FFMA.FTZ R151, R14, UR4, -R169.reuse ;  /* 0x000000040e977c23 */ /* 0x100fe200080108a9 */
[--C-:B------:R-:W-:Y:S01]  /*14bf0*/  FFMA.FTZ R150, R12, UR4, -R169.reuse ;  /* 0x000000040c967c23 */ /* 0x100fe200080108a9 */
[----:B------:R-:W4:Y:S01]  /*14c00*/  LDSM.16.MT88.4 R108, [R171+0x10000] ;  /* 0x01000000ab6c783b */ /* 0x000f220000004200 */
[--C-:B------:R-:W-:Y:S01]  /*14c10*/  FFMA.FTZ R147, R8, UR4, -R169.reuse ;  /* 0x0000000408937c23 */ /* 0x100fe200080108a9 */
[--C-:B------:R-:W-:Y:S01]  /*14c20*/  FFMA.FTZ R146, R10, UR4, -R169.reuse ;  /* 0x000000040a927c23 */ /* 0x100fe200080108a9 */
[--C-:B------:R-:W-:Y:S01]  /*14c30*/  FFMA.FTZ R167, R142, UR4, -R169.reuse ;  /* 0x000000048ea77c23 */ /* 0x100fe200080108a9 */
[----:B------:R-:W4:Y:S01]  /*14c40*/  LDSM.16.MT88.4 R60, [R162] ;  /* 0x00000000a23c783b */ /* 0x000f220000004200 */
[----:B------:R-:W-:Y:S01]  /*14c50*/  MUFU.EX2 R161, R161 ;  /* 0x000000a100a17308 */ /* 0x000fe20000000800 */
[--C-:B------:R-:W-:Y:S01]  /*14c60*/  FFMA.FTZ R172, R140, UR4, -R169.reuse ;  /* 0x000000048cac7c23 */ /* 0x100fe200080108a9 */
[--C-:B------:R-:W-:Y:S01]  /*14c70*/  FFMA.FTZ R173, R206, UR4, -R169.reuse ;  /* 0x00000004cead7c23 */ /* 0x100fe200080108a9 */
[----:B------:R-:W4:Y:S01]  /*14c80*/  LDSM.16.MT88.4 R92, [R162+0x2000] ;  /* 0x00200000a25c783b */ /* 0x000f220000004200 */
[--C-:B------:R-:W-:Y:S01]  /*14c90*/  FFMA.FTZ R176, R176, UR4, -R169.reuse ;  /* 0x00000004b0b07c23 */ /* 0x100fe200080108a9 */
[--C-:B------:R-:W-:Y:S01]  /*14ca0*/  FFMA.FTZ R175, R180, UR4, -R169.reuse ;  /* 0x00000004b4af7c23 */ /* 0x100fe200080108a9 */
[--C-:B------:R-:W-:Y:S01]  /*14cb0*/  FFMA.FTZ R178, R178, UR4, -R169.reuse ;  /* 0x00000004b2b27c23 */ /* 0x100fe200080108a9 */
[----:B------:R-:W4:Y:S01]  /*14cc0*/  LDSM.16.MT88.4 R100, [R190+0x10000] ;  /* 0x01000000be64783b */ /* 0x000f220000004200 */
[----:B------:R-:W1:Y:S01]  /*14cd0*/  MUFU.EX2 R160, R160 ;  /* 0x000000a000a07308 */ /* 0x000e620000000800 */
[----:B-----5:R-:W-:Y:S01]  /*14ce0*/  F2FP.BF16.F32.PACK_AB R122, R154, R155 ;  /* 0x0000009b9a7a723e */ /* 0x020fe200000010ff */
[--C-:B------:R-:W-:Y:S01]  /*14cf0*/  FFMA.FTZ R174, R174, UR4, -R169.reuse ;  /* 0x00000004aeae7c23 */ /* 0x100fe200080108a9 */
[----:B------:R-:W5:Y:S01]  /*14d00*/  LDSM.16.MT88.4 R124, [R166+0x4000] ;  /* 0x00400000a67c783b */ /* 0x000f620000004200 */
[----:B------:R-:W-:Y:S01]  /*14d10*/  FFMA.FTZ R209, R170, UR4, -R169 ;  /* 0x00000004aad17c23 */ /* 0x000fe200080108a9 */
[----:B------:R-:W-:-:S02]  /*14d20*/  FADD.FTZ R158, R159, R158 ;  /* 0x0000009e9f9e7221 */ /* 0x000fc40000010000 */
[----:B------:R-:W5:Y:S01]  /*14d30*/  LDSM.16.MT88.4 R4, [R162+0x4000] ;  /* 0x00400000a204783b */ /* 0x000f620000004200 */
[----:B------:R-:W-:Y:S01]  /*14d40*/  MUFU.EX2 R157, R157 ;  /* 0x0000009d009d7308 */ /* 0x000fe20000000800 */
[----:B------:R-:W-:Y:S02]  /*14d50*/  FADD.FTZ R155, R155, R158 ;  /* 0x0000009e9b9b7221 */ /* 0x000fe40000010000 */
[----:B------:R-:W5:Y:S02]  /*14d60*/  LDSM.16.MT88.4 R12, [R166+0x800] ;  /* 0x00080000a60c783b */ /* 0x000f640000004200 */
[----:B------:R-:W-:Y:S02]  /*14d70*/  FADD.FTZ R154, R154, R155 ;  /* 0x0000009b9a9a7221 */ /* 0x000fe40000010000 */
[----:B------:R-:W5:Y:S01]  /*14d80*/  LDSM.16.MT88.4 R8, [R190+0xe800] ;  /* 0x00e80000be08783b */ /* 0x000f620000004200 */
[----:B------:R-:W3:Y:S01]  /*14d90*/  MUFU.EX2 R156, R156 ;  /* 0x0000009c009c7308 */ /* 0x000ee20000000800 */
[----:B-1----:R-:W-:Y:S01]  /*14da0*/  F2FP.BF16.F32.PACK_AB R121, R160, R161 ;  /* 0x000000a1a079723e */ /* 0x002fe200000010ff */
[----:B------:R-:W-:Y:S01]  /*14db0*/  FADD.FTZ R160, R161, R160 ;  /* 0x000000a0a1a07221 */ /* 0x000fe20000010000 */
[----:B------:R-:W1:Y:S04]  /*14dc0*/  LDSM.16.MT88.4 R16, [R166+0x2800] ;  /* 0x00280000a610783b */ /* 0x000e680000004200 */
[----:B------:R-:W1:Y:S01]  /*14dd0*/  LDSM.16.MT88.4 R20, [R171+0xe800] ;  /* 0x00e80000ab14783b */ /* 0x000e620000004200 */
[----:B------:R-:W-:Y:S03]  /*14de0*/  MUFU.EX2 R153, R153 ;  /* 0x0000009900997308 */ /* 0x000fe60000000800 */
[----:B------:R-:W-:Y:S04]  /*14df0*/  LDSM.16.MT88.4 R136, [R171+0xc800] ;  /* 0x00c80000ab88783b */ /* 0x000fe80000004200 */
[----:B------:R-:W-:Y:S01]  /*14e00*/  LDSM.16.MT88.4 R32, [R171+0x10800] ;  /* 0x01080000ab20783b */ /* 0x000fe20000004200 */
[----:B------:R-:W1:Y:S01]  /*14e10*/  MUFU.EX2 R152, R152 ;  /* 0x0000009800987308 */ /* 0x000e620000000800 */
[C---:B---3--:R-:W-:Y:S01]  /*14e20*/  F2FP.BF16.F32.PACK_AB R123, R156.reuse, R157 ;  /* 0x0000009d9c7b723e */ /* 0x048fe200000010ff */
[----:B------:R-:W-:Y:S01]  /*14e30*/  FADD.FTZ R157, R157, R160 ;  /* 0x000000a09d9d7221 */ /* 0x000fe20000010000 */
[----:B------:R-:W-:Y:S03]  /*14e40*/  LDSM.16.MT88.4 R28, [R190+0xc800] ;  /* 0x00c80000be1c783b */ /* 0x000fe60000004200 */
[----:B------:R-:W-:Y:S01]  /*14e50*/  FADD.FTZ R156, R156, R157 ;  /* 0x0000009d9c9c7221 */ /* 0x000fe20000010000 */
[----:B------:R-:W-:Y:S01]  /*14e60*/  LDSM.16.MT88.4 R24, [R162+0x800] ;  /* 0x00080000a218783b */ /* 0x000fe20000004200 */
[----:B------:R-:W-:Y:S01]  /*14e70*/  MUFU.EX2 R149, R149 ;  /* 0x0000009500957308 */ /* 0x000fe20000000800 */
[C---:B------:R-:W-:Y:S02]  /*14e80*/  HMMA.16816.F32.BF16 R48, R120.reuse, R52, RZ ;  /* 0x000000347830723c */ /* 0x040fe400000418ff */
[----:B------:R-:W-:Y:S05]  /*14e90*/  LDSM.16.MT88.4 R140, [R171+0xd000] ;  /* 0x00d00000ab8c783b */ /* 0x000fea0000004200 */
        /* <DEDUP_REMOVED lines=8> */
[----:B------:R-:W3:Y:S01]  /*14f20*/  MUFU.EX2 R146, R146 ;  /* 0x0000009200927308 */ /* 0x000ee20000000800 */
[C---:B------:R-:W-:Y:S07]  /*14f30*/  HMMA.16816.F32.BF16 R84, R120.reuse, R86, RZ ;  /* 0x000000567854723c */ /* 0x040fee00000418ff */
[----:B------:R-:W-:Y:S01]  /*14f40*/  MUFU.EX2 R163, R163 ;  /* 0x000000a300a37308 */ /* 0x000fe20000000800 */
[C---:B--2---:R-:W-:Y:S07]  /*14f50*/  HMMA.16816.F32.BF16 R40, R120.reuse, R44, RZ ;  /* 0x0000002c7828723c */ /* 0x044fee00000418ff */
[----:B------:R-:W2:Y:S01]  /*14f60*/  MUFU.EX2 R164, R164 ;  /* 0x000000a400a47308 */ /* 0x000ea20000000800 */
[C---:B----4-:R-:W-:Y:S07]  /*14f70*/  HMMA.16816.F32.BF16 R72, R120.reuse, R76, RZ ;  /* 0x0000004c7848723c */ /* 0x050fee00000418ff */
[----:B------:R-:W-:Y:S01]  /*14f80*/  MUFU.EX2 R165, R165 ;  /* 0x000000a500a57308 */ /* 0x000fe20000000800 */
[C---:B------:R-:W-:Y:S07]  /*14f90*/  HMMA.16816.F32.BF16 R104, R120.reuse, R108, RZ ;  /* 0x0000006c7868723c */ /* 0x040fee00000418ff */
[----:B------:R-:W-:Y:S01]  /*14fa0*/  MUFU.EX2 R168, R168 ;  /* 0x000000a800a87308 */ /* 0x000fe20000000800 */
[C---:B------:R-:W-:Y:S07]  /*14fb0*/  HMMA.16816.F32.BF16 R128, R120.reuse, R36, RZ ;  /* 0x000000247880723c */ /* 0x040fee00000418ff */
[----:B------:R-:W-:Y:S01]  /*14fc0*/  MUFU.EX2 R167, R167 ;  /* 0x000000a700a77308 */ /* 0x000fe20000000800 */
[C---:B------:R-:W-:Y:S07]  /*14fd0*/  HMMA.16816.F32.BF16 R56, R120.reuse, R60, RZ ;  /* 0x0000003c7838723c */ /* 0x040fee00000418ff */
[----:B------:R-:W4:Y:S01]  /*14fe0*/  MUFU.EX2 R172, R172 ;  /* 0x000000ac00ac7308 */ /* 0x000f220000000800 */
[C---:B------:R-:W-:Y:S07]  /*14ff0*/  HMMA.16816.F32.BF16 R88, R120.reuse, R92, RZ ;  /* 0x0000005c7858723c */ /* 0x040fee00000418ff */
[----:B------:R-:W-:Y:S01]  /*15000*/  MUFU.EX2 R173, R173 ;  /* 0x000000ad00ad7308 */ /* 0x000fe20000000800 */
[C---:B------:R-:W-:Y:S07]  /*15010*/  HMMA.16816.F32.BF16 R96, R120.reuse, R100, RZ ;  /* 0x000000647860723c */ /* 0x040fee00000418ff */
[----:B------:R-:W4:Y:S01]  /*15020*/  MUFU.EX2 R176, R176 ;  /* 0x000000b000b07308 */ /* 0x000f220000000800 */
[C---:B-----5:R-:W-:Y:S07]  /*15030*/  HMMA.16816.F32.BF16 R112, R120.reuse, R124, RZ ;  /* 0x0000007c7870723c */ /* 0x060fee00000418ff */
[----:B------:R-:W-:Y:S01]  /*15040*/  MUFU.EX2 R177, R177 ;  /* 0x000000b100b17308 */ /* 0x000fe20000000800 */
[C---:B------:R-:W-:Y:S07]  /*15050*/  HMMA.16816.F32.BF16 R44, R120.reuse, R46, RZ ;  /* 0x0000002e782c723c */ /* 0x040fee00000418ff */
[----:B------:R-:W5:Y:S01]  /*15060*/  MUFU.EX2 R202, R202 ;  /* 0x000000ca00ca7308 */ /* 0x000f620000000800 */
[C---:B------:R-:W-:Y:S07]  /*15070*/  HMMA.16816.F32.BF16 R76, R120.reuse, R78, RZ ;  /* 0x0000004e784c723c */ /* 0x040fee00000418ff */
[----:B------:R-:W-:Y:S01]  /*15080*/  MUFU.EX2 R179, R179 ;  /* 0x000000b300b37308 */ /* 0x000fe20000000800 */
[C---:B------:R-:W-:Y:S07]  /*15090*/  HMMA.16816.F32.BF16 R108, R120.reuse, R110, RZ ;  /* 0x0000006e786c723c */ /* 0x040fee00000418ff */
[----:B------:R-:W-:Y:S01]  /*150a0*/  MUFU.EX2 R182, R182 ;  /* 0x000000b600b67308 */ /* 0x000fe20000000800 */
[C---:B------:R-:W-:Y:S07]  /*150b0*/  HMMA.16816.F32.BF16 R36, R120.reuse, R38, RZ ;  /* 0x000000267824723c */ /* 0x040fee00000418ff */
[----:B------:R-:W-:Y:S01]  /*150c0*/  MUFU.EX2 R175, R175 ;  /* 0x000000af00af7308 */ /* 0x000fe20000000800 */
[C---:B------:R-:W-:Y:S07]  /*150d0*/  HMMA.16816.F32.BF16 R60, R120.reuse, R62, RZ ;  /* 0x0000003e783c723c */ /* 0x040fee00000418ff */
[----:B------:R-:W5:Y:S01]  /*150e0*/  MUFU.EX2 R178, R178 ;  /* 0x000000b200b27308 */ /* 0x000f620000000800 */
[C---:B------:R-:W-:Y:S07]  /*150f0*/  HMMA.16816.F32.BF16 R92, R120.reuse, R94, RZ ;  /* 0x0000005e785c723c */ /* 0x040fee00000418ff */
[----:B------:R-:W-:Y:S01]  /*15100*/  MUFU.EX2 R174, R174 ;  /* 0x000000ae00ae7308 */ /* 0x000fe20000000800 */
[C---:B------:R-:W-:Y:S07]  /*15110*/  HMMA.16816.F32.BF16 R100, R120.reuse, R102, RZ ;  /* 0x000000667864723c */ /* 0x040fee00000418ff */
[----:B------:R-:W5:Y:S01]  /*15120*/  MUFU.EX2 R209, R209 ;  /* 0x000000d100d17308 */ /* 0x000f620000000800 */
[C---:B------:R-:W-:Y:S08]  /*15130*/  HMMA.16816.F32.BF16 R124, R120.reuse, R126, RZ ;  /* 0x0000007e787c723c */ /* 0x040ff000000418ff */
[----:B------:R-:W-:Y:S01]  /*15140*/  HMMA.16816.F32.BF16 R116, R120, R4, RZ ;  /* 0x000000047874723c */ /* 0x000fe200000418ff */
[----:B-1----:R-:W-:Y:S01]  /*15150*/  F2FP.BF16.F32.PACK_AB R4, R152, R153 ;  /* 0x000000999804723e */ /* 0x002fe200000010ff */
[----:B------:R-:W-:Y:S01]  /*15160*/  FADD.FTZ R153, R153, R154 ;  /* 0x0000009a99997221 */ /* 0x000fe20000010000 */
[----:B---3--:R-:W-:Y:S01]  /*15170*/  F2FP.BF16.F32.PACK_AB R5, R150, R151 ;  /* 0x000000979605723e */ /* 0x008fe200000010ff */
[----:B------:R-:W-:-:S02]  /*15180*/  FADD.FTZ R151, R151, R156 ;  /* 0x0000009c97977221 */ /* 0x000fc40000010000 */
[----:B------:R-:W-:Y:S02]  /*15190*/  FADD.FTZ R152, R152, R153 ;  /* 0x0000009998987221 */ /* 0x000fe40000010000 */
[----:B------:R-:W-:Y:S01]  /*151a0*/  HMMA.16816.F32.BF16 R120, R120, R6, RZ ;  /* 0x000000067878723c */ /* 0x000fe200000418ff */
[----:B------:R-:W-:Y:S01]  /*151b0*/  F2FP.BF16.F32.PACK_AB R6, R148, R149 ;  /* 0x000000959406723e */ /* 0x000fe200000010ff */
[----:B------:R-:W-:Y:S01]  /*151c0*/  FADD.FTZ R150, R150, R151 ;  /* 0x0000009796967221 */ /* 0x000fe20000010000 */
[----:B------:R-:W-:Y:S01]  /*151d0*/  F2FP.BF16.F32.PACK_AB R7, R146, R147 ;  /* 0x000000939207723e */ /* 0x000fe200000010ff */
[----:B------:R-:W-:Y:S02]  /*151e0*/  FADD.FTZ R149, R149, R152 ;  /* 0x0000009895957221 */ /* 0x000fe40000010000 */
[----:B------:R-:W-:Y:S02]  /*151f0*/  FADD.FTZ R147, R147, R150 ;  /* 0x0000009693937221 */ /* 0x000fe40000010000 */
[----:B------:R-:W-:-:S02]  /*15200*/  FADD.FTZ R148, R148, R149 ;  /* 0x0000009594947221 */ /* 0x000fc40000010000 */
[----:B------:R-:W-:Y:S01]  /*15210*/  HMMA.16816.F32.BF16 R48, R4, R12, R48 ;  /* 0x0000000c0430723c */ /* 0x000fe20000041830 */
[----:B------:R-:W-:-:S07]  /*15220*/  FADD.FTZ R146, R146, R147 ;  /* 0x0000009392927221 */ /* 0x000fce0000010000 */
[C---:B------:R-:W-:Y:S01]  /*15230*/  HMMA.16816.F32.BF16 R52, R4.reuse, R14, R52 ;  /* 0x0000000e0434723c */ /* 0x040fe20000041834 */
[----:B------:R-:W1:Y:S07]  /*15240*/  LDSM.16.MT88.4 R12, [R190+0x10800] ;  /* 0x01080000be0c783b */ /* 0x000e6e0000004200 */
[C---:B------:R-:W-:Y:S08]  /*15250*/  HMMA.16816.F32.BF16 R64, R4.reuse, R8, R64 ;  /* 0x000000080440723c */ /* 0x040ff00000041840 */
[C---:B------:R-:W-:Y:S01]  /*15260*/  HMMA.16816.F32.BF16 R68, R4.reuse, R10, R68 ;  /* 0x0000000a0444723c */ /* 0x040fe20000041844 */
[----:B------:R-:W3:Y:S07]  /*15270*/  LDSM.16.MT88.4 R8, [R166+0x4800] ;  /* 0x00480000a608783b */ /* 0x000eee0000004200 */
[C---:B------:R-:W-:Y:S08]  /*15280*/  HMMA.16816.F32.BF16 R80, R4.reuse, R16, R80 ;  /* 0x000000100450723c */ /* 0x040ff00000041850 */
[C---:B------:R-:W-:Y:S01]  /*15290*/  HMMA.16816.F32.BF16 R84, R4.reuse, R18, R84 ;  /* 0x000000120454723c */ /* 0x040fe20000041854 */
[----:B------:R-:W2:Y:S07]  /*152a0*/  LDSM.16.MT88.4 R16, [R162+0x4800] ;  /* 0x00480000a210783b */ /* 0x000eae0000004200 */
[C---:B------:R-:W-:Y:S08]  /*152b0*/  HMMA.16816.F32.BF16 R72, R4.reuse, R20, R72 ;  /* 0x000000140448723c */ /* 0x040ff00000041848 */
[C---:B------:R-:W-:Y:S01]  /*152c0*/  HMMA.16816.F32.BF16 R76, R4.reuse, R22, R76 ;  /* 0x00000016044c723c */ /* 0x040fe2000004184c */
[----:B------:R-:W4:Y:S07]  /*152d0*/  LDSM.16.MT88.4 R20, [R162+0x2800] ;  /* 0x00280000a214783b */ /* 0x000f2e0000004200 */
[C---:B-1----:R-:W-:Y:S08]  /*152e0*/  HMMA.16816.F32.BF16 R96, R4.reuse, R12, R96 ;  /* 0x0000000c0460723c */ /* 0x042ff00000041860 */
[C---:B------:R-:W-:Y:S01]  /*152f0*/  HMMA.16816.F32.BF16 R100, R4.reuse, R14, R100 ;  /* 0x0000000e0464723c */ /* 0x040fe20000041864 */
[----:B------:R-:W1:Y:S07]  /*15300*/  LDSM.16.MT88.4 R12, [R166+0x1000] ;  /* 0x00100000a60c783b */ /* 0x000e6e0000004200 */
[C---:B---3--:R-:W-:Y:S08]  /*15310*/  HMMA.16816.F32.BF16 R112, R4.reuse, R8, R112 ;  /* 0x000000080470723c */ /* 0x048ff00000041870 */
[C---:B------:R-:W-:Y:S01]  /*15320*/  HMMA.16816.F32.BF16 R124, R4.reuse, R10, R124 ;  /* 0x0000000a047c723c */ /* 0x040fe2000004187c */
[----:B------:R-:W3:Y:S07]  /*15330*/  LDSM.16.MT88.4 R8, [R190+0xf000] ;  /* 0x00f00000be08783b */ /* 0x000eee0000004200 */
[C---:B--2---:R-:W-:Y:S08]  /*15340*/  HMMA.16816.F32.BF16 R116, R4.reuse, R16, R116 ;  /* 0x000000100474723c */ /* 0x044ff00000041874 */
[C---:B------:R-:W-:Y:S01]  /*15350*/  HMMA.16816.F32.BF16 R120, R4.reuse, R18, R120 ;  /* 0x000000120478723c */ /* 0x040fe20000041878 */
[----:B------:R-:W2:Y:S07]  /*15360*/  LDSM.16.MT88.4 R16, [R162+0x3000] ;  /* 0x00300000a210783b */ /* 0x000eae0000004200 */
[C---:B----4-:R-:W-:Y:S08]  /*15370*/  HMMA.16816.F32.BF16 R88, R4.reuse, R20, R88 ;  /* 0x000000140458723c */ /* 0x050ff00000041858 */
        /* <DEDUP_REMOVED lines=23> */
[----:B-1----:R-:W-:Y:S01]  /*154f0*/  HMMA.16816.F32.BF16 R48, R4, R12, R48 ;  /* 0x0000000c0430723c */ /* 0x002fe20000041830 */
[----:B------:R-:W-:Y:S01]  /*15500*/  FADD.FTZ R173, R173, R172 ;  /* 0x000000acadad7221 */ /* 0x000fe20000010000 */
[----:B------:R-:W-:-:S03]  /*15510*/  FADD.FTZ R168, R168, R165 ;  /* 0x000000a5a8a87221 */ /* 0x000fc60000010000 */
[----:B------:R-:W-:-:S03]  /*15520*/  FADD.FTZ R176, R176, R173 ;  /* 0x000000adb0b07221 */ /* 0x000fc60000010000 */
        /* <DEDUP_REMOVED lines=8> */
[C---:B------:R-:W-:Y:S08]  /*155b0*/  HMMA.16816.F32.BF16 R40, R4.reuse, R140, R40 ;  /* 0x0000008c0428723c */ /* 0x040ff00000041828 */
        /* <DEDUP_REMOVED lines=9> */
[C---:B------:R-:W-:Y:S01]  /*15650*/  HMMA.16816.F32.BF16 R44, R4.reuse, R142, R44 ;  /* 0x0000008e042c723c */ /* 0x040fe2000004182c */
[----:B------:R-:W4:Y:S07]  /*15660*/  LDSM.16.MT88.4 R140, [R171+0xf800] ;  /* 0x00f80000ab8c783b */ /* 0x000f2e0000004200 */
[C---:B------:R-:W-:Y:S08]  /*15670*/  HMMA.16816.F32.BF16 R80, R4.reuse, R20, R80 ;  /* 0x000000140450723c */ /* 0x040ff00000041850 */
[C---:B------:R-:W-:Y:S01]  /*15680*/  HMMA.16816.F32.BF16 R84, R4.reuse, R22, R84 ;  /* 0x000000160454723c */ /* 0x040fe20000041854 */
[----:B------:R-:W-:Y:S07]  /*15690*/  LDSM.16.MT88.4 R20, [R162+0x1800] ;  /* 0x00180000a214783b */ /* 0x000fee0000004200 */
[C---:B------:R-:W-:Y:S08]  /*156a0*/  HMMA.16816.F32.BF16 R72, R4.reuse, R136, R72 ;  /* 0x000000880448723c */ /* 0x040ff00000041848 */
[C---:B------:R-:W-:Y:S01]  /*156b0*/  HMMA.16816.F32.BF16 R76, R4.reuse, R138, R76 ;  /* 0x0000008a044c723c */ /* 0x040fe2000004184c */
[----:B------:R-:W4:Y:S07]  /*156c0*/  LDSM.16.MT88.4 R136, [R171+0x11800] ;  /* 0x01180000ab88783b */ /* 0x000f2e0000004200 */
[C---:B------:R-:W-:Y:S08]  /*156d0*/  HMMA.16816.F32.BF16 R104, R4.reuse, R32, R104 ;  /* 0x000000200468723c */ /* 0x040ff00000041868 */
[C---:B------:R-:W-:Y:S01]  /*156e0*/  HMMA.16816.F32.BF16 R108, R4.reuse, R34, R108 ;  /* 0x00000022046c723c */ /* 0x040fe2000004186c */
[----:B------:R-:W4:Y:S07]  /*156f0*/  LDSM.16.MT88.4 R32, [R166+0x1800] ;  /* 0x00180000a620783b */ /* 0x000f2e0000004200 */
[C---:B------:R-:W-:Y:S08]  /*15700*/  HMMA.16816.F32.BF16 R128, R4.reuse, R28, R128 ;  /* 0x0000001c0480723c */ /* 0x040ff00000041880 */
[C---:B------:R-:W-:Y:S01]  /*15710*/  HMMA.16816.F32.BF16 R36, R4.reuse, R30, R36 ;  /* 0x0000001e0424723c */ /* 0x040fe20000041824 */
[----:B------:R-:W4:Y:S07]  /*15720*/  LDSM.16.MT88.4 R28, [R166+0x5800] ;  /* 0x00580000a61c783b */ /* 0x000f2e0000004200 */
[C---:B------:R-:W-:Y:S08]  /*15730*/  HMMA.16816.F32.BF16 R56, R4.reuse, R24, R56 ;  /* 0x000000180438723c */ /* 0x040ff00000041838 */
[----:B------:R-:W-:Y:S01]  /*15740*/  HMMA.16816.F32.BF16 R60, R4, R26, R60 ;  /* 0x0000001a043c723c */ /* 0x000fe2000004183c */
[----:B-----5:R-:W-:Y:S01]  /*15750*/  F2FP.BF16.F32.PACK_AB R4, R202, R177 ;  /* 0x000000b1ca04723e */ /* 0x020fe200000010ff */
[----:B------:R-:W5:Y:S01]  /*15760*/  LDSM.16.MT88.4 R24, [R190+0xd800] ;  /* 0x00d80000be18783b */ /* 0x000f620000004200 */
        /* <DEDUP_REMOVED lines=21> */
[C---:B------:R-:W-:Y:S08]  /*158c0*/  HMMA.16816.F32.BF16 R76, R4.reuse, R142, R76 ;  /* 0x0000008e044c723c */ /* 0x040ff0000004184c */
[C---:B------:R-:W-:Y:S08]  /*158d0*/  HMMA.16816.F32.BF16 R104, R4.reuse, R136, R104 ;  /* 0x000000880468723c */ /* 0x040ff00000041868 */
[C---:B------:R-:W-:Y:S08]  /*158e0*/  HMMA.16816.F32.BF16 R108, R4.reuse, R138, R108 ;  /* 0x0000008a046c723c */ /* 0x040ff0000004186c */
[C---:B------:R-:W-:Y:S08]  /*158f0*/  HMMA.16816.F32.BF16 R48, R4.reuse, R32, R48 ;  /* 0x000000200430723c */ /* 0x040ff00000041830 */
[C---:B------:R-:W-:Y:S08]  /*15900*/  HMMA.16816.F32.BF16 R52, R4.reuse, R34, R52 ;  /* 0x000000220434723c */ /* 0x040ff00000041834 */
[C---:B------:R-:W-:Y:S08]  /*15910*/  HMMA.16816.F32.BF16 R112, R4.reuse, R28, R112 ;  /* 0x0000001c0470723c */ /* 0x040ff00000041870 */
[C---:B------:R-:W-:Y:S08]  /*15920*/  HMMA.16816.F32.BF16 R124, R4.reuse, R30, R124 ;  /* 0x0000001e047c723c */ /* 0x040ff0000004187c */
[C---:B-----5:R-:W-:Y:S08]  /*15930*/  HMMA.16816.F32.BF16 R128, R4.reuse, R24, R128 ;  /* 0x000000180480723c */ /* 0x060ff00000041880 */
[C---:B------:R-:W-:Y:S08]  /*15940*/  HMMA.16816.F32.BF16 R36, R4.reuse, R26, R36 ;  /* 0x0000001a0424723c */ /* 0x040ff00000041824 */
[C---:B------:R-:W-:Y:S08]  /*15950*/  HMMA.16816.F32.BF16 R56, R4.reuse, R20, R56 ;  /* 0x000000140438723c */ /* 0x040ff00000041838 */
[C---:B------:R-:W-:Y:S08]  /*15960*/  HMMA.16816.F32.BF16 R60, R4.reuse, R22, R60 ;  /* 0x00000016043c723c */ /* 0x040ff0000004183c */
[C---:B-1----:R-:W-:Y:S08]  /*15970*/  HMMA.16816.F32.BF16 R88, R4.reuse, R12, R88 ;  /* 0x0000000c0458723c */ /* 0x042ff00000041858 */
[C---:B------:R-:W-:Y:S08]  /*15980*/  HMMA.16816.F32.BF16 R92, R4.reuse, R14, R92 ;  /* 0x0000000e045c723c */ /* 0x040ff0000004185c */
[C---:B---3--:R-:W-:Y:S08]  /*15990*/  HMMA.16816.F32.BF16 R96, R4.reuse, R8, R96 ;  /* 0x000000080460723c */ /* 0x048ff00000041860 */
[C---:B------:R-:W-:Y:S08]  /*159a0*/  HMMA.16816.F32.BF16 R100, R4.reuse, R10, R100 ;  /* 0x0000000a0464723c */ /* 0x040ff00000041864 */
[C---:B--2---:R-:W-:Y:S08]  /*159b0*/  HMMA.16816.F32.BF16 R116, R4.reuse, R16, R116 ;  /* 0x000000100474723c */ /* 0x044ff00000041874 */
[----:B------:R-:W-:Y:S01]  /*159c0*/  HMMA.16816.F32.BF16 R120, R4, R18, R120 ;  /* 0x000000120478723c */ /* 0x000fe20000041878 */
[----:B------:R-:W-:-:S04]  /*159d0*/  NOP ;  /* 0x0000000000007918 */ /* 0x000fc80000000000 */
[----:B------:R-:W-:-:S15]  /*159e0*/  @!P6 BRA `(.L_x_802) ;  /* 0x0000003800ece947 */ /* 0x000fde0003800000 */
[----:B------:R-:W-:-:S04]  /*159f0*/  DEPBAR.LE SB0, 0x0 ;  /* 0x000080000000791a */ /* 0x000fc80000000000 */
[----:B------:R-:W-:-:S04]  /*15a00*/  UISETP.NE.U32.AND UP0, UPT, UR12, URZ, UPT ;  /* 0x000000ff0c00728c */ /* 0x000fc8000bf05070 */
[----:B------:R-:W-:Y:S01]  /*15a10*/  UISETP.NE.AND.EX UP0, UPT, UR13, URZ, UPT, UP0 ;  /* 0x000000ff0d00728c */ /* 0x000fe2000bf05300 */
[----:B------:R-:W-:Y:S08]  /*15a20*/  BAR.SYNC.DEFER_BLOCKING 0x0 ;  /* 0x0000000000007b1d */ /* 0x000ff00000010000 */
[----:B------:R-:W-:Y:S05]  /*15a30*/  BRA.U !UP0, `(.L_x_803) ;  /* 0x0000000108fc7547 */ /* 0x000fea000b800000 */
[----:B------:R-:W1:Y:S01]  /*15a40*/  LDC R5, c[0x0][0x4f0] ;  /* 0x00013c00ff057b82 */ /* 0x000e620000000800 */
[C---:B------:R-:W-:Y:S01]  /*15a50*/  IADD3 R8, PT, PT, R133.reuse, -0x80, RZ ;  /* 0xffffff8085087810 */ /* 0x040fe20007ffe0ff */
[----:B------:R-:W-:Y:S01]  /*15a60*/  VIADD R6, R133, 0xffffffc0 ;  /* 0xffffffc085067836 */ /* 0x000fe20000000000 */
[----:B------:R-:W2:Y:S02]  /*15a70*/  LDCU.64 UR8, c[0x0][0x3c0] ;  /* 0x00007800ff0877ac */ /* 0x000ea40008000a00 */
[----:B------:R-:W-:Y:S02]  /*15a80*/  IABS R9, R8 ;  /* 0x0000000800097213 */ /* 0x000fe40000000000 */
[----:B------:R-:W-:Y:S01]  /*15a90*/  IABS R10, R6 ;  /* 0x00000006000a7213 */ /* 0x000fe20000000000 */
[----:B------:R-:W3:Y:S01]  /*15aa0*/  LDCU.64 UR10, c[0x0][0x3a8] ;  /* 0x00007500ff0a77ac */ /* 0x000ee20008000a00 */
[-C--:B-1----:R-:W-:Y:S02]  /*15ab0*/  IABS R4, R5.reuse ;  /* 0x0000000500047213 */ /* 0x082fe40000000000 */
[----:B------:R-:W-:-:S02]  /*15ac0*/  LOP3.LUT R6, R6, R5, RZ, 0x3c, !PT ;  /* 0x0000000506067212 */ /* 0x000fc400078e3cff */
[----:B------:R-:W1:Y:S01]  /*15ad0*/  I2F.RP R7, R4 ;  /* 0x0000000400077306 */ /* 0x000e620000209400 */
[----:B------:R-:W-:Y:S02]  /*15ae0*/  LOP3.LUT R8, R8, R5, RZ, 0x3c, !PT ;  /* 0x0000000508087212 */ /* 0x000fe400078e3cff */
[----:B------:R-:W-:-:S05]  /*15af0*/  ISETP.GE.AND P4, PT, R6, RZ, PT ;  /* 0x000000ff0600720c */ /* 0x000fca0003f86270 */
        /* <DEDUP_REMOVED lines=8> */
[----:B------:R-:W-:Y:S01]  /*15b80*/  IMAD.HI.U32 R13, R13, R10, RZ ;  /* 0x0000000a0d0d7227 */ /* 0x000fe200078e00ff */
[----:B------:R-:W-:-:S03]  /*15b90*/  IADD3 R7, PT, PT, -R12, RZ, RZ ;  /* 0x000000ff0c077210 */ /* 0x000fc60007ffe1ff */
[----:B------:R-:W-:Y:S02]  /*15ba0*/  IMAD.MOV R11, RZ, RZ, -R13 ;  /* 0x000000ffff0b7224 */ /* 0x000fe400078e0a0d */
[C---:B------:R-:W-:Y:S01]  /*15bb0*/  IMAD R7, R4.reuse, R7, R9 ;  /* 0x0000000704077224 */ /* 0x040fe200078e0209 */
[----:B------:R-:W-:Y:S01]  /*15bc0*/  LOP3.LUT R9, RZ, R5, RZ, 0x33, !PT ;  /* 0x00000005ff097212 */ /* 0x000fe200078e33ff */
[----:B------:R-:W-:-:S03]  /*15bd0*/  IMAD R11, R4, R11, R10 ;  /* 0x0000000b040b7224 */ /* 0x000fc600078e020a */
[C---:B------:R-:W-:Y:S02]  /*15be0*/  ISETP.GT.U32.AND P3, PT, R4.reuse, R7, PT ;  /* 0x000000070400720c */ /* 0x040fe40003f64070 */
[----:B------:R-:W-:-:S11]  /*15bf0*/  ISETP.GT.U32.AND P2, PT, R4, R11, PT ;  /* 0x0000000b0400720c */ /* 0x000fd60003f44070 */
[-C--:B------:R-:W-:Y:S01]  /*15c00*/  @!P3 IADD3 R7, PT, PT, R7, -R4.reuse, RZ ;  /* 0x800000040707b210 */ /* 0x080fe20007ffe0ff */
[----:B------:R-:W-:Y:S01]  /*15c10*/  @!P3 VIADD R12, R12, 0x1 ;  /* 0x000000010c0cb836 */ /* 0x000fe20000000000 */
[----:B------:R-:W-:Y:S01]  /*15c20*/  @!P2 IADD3 R13, PT, PT, R13, 0x1, RZ ;  /* 0x000000010d0da810 */ /* 0x000fe20007ffe0ff */
[----:B------:R-:W-:Y:S01]  /*15c30*/  @!P2 IMAD.IADD R11, R11, 0x1, -R4 ;  /* 0x000000010b0ba824 */ /* 0x000fe200078e0a04 */
[-C--:B------:R-:W-:Y:S02]  /*15c40*/  ISETP.GE.U32.AND P5, PT, R7, R4.reuse, PT ;  /* 0x000000040700720c */ /* 0x080fe40003fa6070 */
[----:B------:R-:W-:Y:S02]  /*15c50*/  ISETP.GE.AND P2, PT, R8, RZ, PT ;  /* 0x000000ff0800720c */ /* 0x000fe40003f46270 */
[----:B------:R-:W-:Y:S02]  /*15c60*/  ISETP.GE.U32.AND P6, PT, R11, R4, PT ;  /* 0x000000040b00720c */ /* 0x000fe40003fc6070 */
[----:B------:R-:W-:-:S07]  /*15c70*/  ISETP.NE.AND P3, PT, R5, RZ, PT ;  /* 0x000000ff0500720c */ /* 0x000fce0003f65270 */
[----:B------:R-:W-:-:S04]  /*15c80*/  @P5 IADD3 R12, PT, PT, R12, 0x1, RZ ;  /* 0x000000010c0c5810 */ /* 0x000fc80007ffe0ff */
[----:B------:R-:W-:Y:S01]  /*15c90*/  @P6 VIADD R13, R13, 0x1 ;  /* 0x000000010d0d6836 */ /* 0x000fe20000000000 */
[----:B------:R-:W-:-:S03]  /*15ca0*/  @!P2 IADD3 R12, PT, PT, -R12, RZ, RZ ;  /* 0x000000ff0c0ca210 */ /* 0x000fc60007ffe1ff */
[----:B------:R-:W-:Y:S01]  /*15cb0*/  @!P4 IMAD.MOV R13, RZ, RZ, -R13 ;  /* 0x000000ffff0dc224 */ /* 0x000fe200078e0a0d */
[----:B------:R-:W-:-:S04]  /*15cc0*/  SEL R6, R9, R12, !P3 ;  /* 0x0000000c09067207 */ /* 0x000fc80005800000 */
[----:B------:R-:W-:Y:S01]  /*15cd0*/  SEL R9, R9, R13, !P3 ;  /* 0x0000000d09097207 */ /* 0x000fe20005800000 */
[----:B------:R-:W-:-:S04]  /*15ce0*/  IMAD.WIDE R12, R6, 0x4, R200 ;  /* 0x00000004060c7825 */ /* 0x000fc800078e02c8 */
[C---:B------:R-:W-:Y:S01]  /*15cf0*/  IMAD.WIDE R10, R9.reuse, 0x4, R200 ;  /* 0x00000004090a7825 */ /* 0x040fe200078e02c8 */
[----:B------:R-:W4:Y:S04]  /*15d00*/  LDG.E R7, desc[UR6][R12.64] ;  /* 0x000000060c077981 */ /* 0x000f28000c1e1900 */
[----:B------:R-:W4:Y:S01]  /*15d10*/  LDG.E R4, desc[UR6][R10.64] ;  /* 0x000000060a047981 */ /* 0x000f22000c1e1900 */
[----:B------:R-:W-:-:S05]  /*15d20*/  IADD3 R8, PT, PT, R9, -R6, RZ ;  /* 0x8000000609087210 */ /* 0x000fca0007ffe0ff */
[----:B------:R-:W-:Y:S02]  /*15d30*/  IMAD R8, R8, R5, -0x40 ;  /* 0xffffffc008087424 */ /* 0x000fe400078e0205 */
[----:B--2---:R-:W-:-:S03]  /*15d40*/  IMAD.U32 R5, RZ, RZ, UR8 ;  /* 0x00000008ff057e24 */ /* 0x004fc6000f8e00ff */
[----:B------:R-:W-:-:S05]  /*15d50*/  SHF.R.S32.HI R6, RZ, 0x1f, R8 ;  /* 0x0000001fff067819 */ /* 0x000fca0000011408 */
[----:B------:R-:W-:-:S04]  /*15d60*/  IMAD R6, R6, R5, RZ ;  /* 0x0000000506067224 */ /* 0x000fc800078e02ff */
[C---:B------:R-:W-:Y:S02]  /*15d70*/  IMAD R6, R8.reuse, UR9, R6 ;  /* 0x0000000908067c24 */ /* 0x040fe4000f8e0206 */
[----:B------:R-:W-:-:S04]  /*15d80*/  IMAD.WIDE.U32 R8, R8, R5, RZ ;  /* 0x0000000508087225 */ /* 0x000fc800078e00ff */
[----:B------:R-:W-:Y:S01]  /*15d90*/  IMAD.IADD R9, R9, 0x1, R6 ;  /* 0x0000000109097824 */ /* 0x000fe200078e0206 */
[----:B----4-:R-:W-:-:S04]  /*15da0*/  IADD3 R4, PT, PT, R7, -R4, RZ ;  /* 0x8000000407047210 */ /* 0x010fc80007ffe0ff */
[----:B------:R-:W-:Y:S01]  /*15db0*/  SHF.R.S32.HI R7, RZ, 0x1f, R4 ;  /* 0x0000001fff077819 */ /* 0x000fe20000011404 */
[----:B---3--:R-:W-:-:S04]  /*15dc0*/  IMAD.WIDE.U32 R8, R4, UR10, R8 ;  /* 0x0000000a04087c25 */ /* 0x008fc8000f8e0008 */
[----:B------:R-:W-:Y:S01]  /*15dd0*/  IMAD R7, R7, UR10, RZ ;  /* 0x0000000a07077c24 */ /* 0x000fe2000f8e02ff */
[----:B------:R-:W-:-:S03]  /*15de0*/  LEA R196, P2, R8, R196, 0x1 ;  /* 0x000000c408c47211 */ /* 0x000fc600078408ff */
[----:B------:R-:W-:-:S05]  /*15df0*/  IMAD R7, R4, UR11, R7 ;  /* 0x0000000b04077c24 */ /* 0x000fca000f8e0207 */
[----:B------:R-:W-:-:S04]  /*15e00*/  IADD3 R7, PT, PT, R9, R7, RZ ;  /* 0x0000000709077210 */ /* 0x000fc80007ffe0ff */
[----:B------:R-:W-:Y:S01]  /*15e10*/  LEA.HI.X R197, R8, R197, R7, 0x1, P2 ;  /* 0x000000c508c57211 */ /* 0x000fe200010f0c07 */
[----:B------:R-:W-:Y:S06]  /*15e20*/  BRA `(.L_x_804) ;  /* 0x0000000000207947 */ /* 0x000fec0003800000 */
.L_x_803:
[----:B------:R-:W1:Y:S01]  /*15e30*/  LDC R5, c[0x0][0x3c0] ;  /* 0x0000f000ff057b82 */ /* 0x000e620000000800 */
[----:B------:R-:W-:Y:S02]  /*15e40*/  UMOV UR4, URZ ;  /* 0x000000ff00047c82 */ /* 0x000fe40008000000 */
[----:B------:R-:W-:Y:S01]  /*15e50*/  IADD3 R6, P2, PT, RZ, -UR4, RZ ;  /* 0x80000004ff067c10 */ /* 0x000fe2000ff5e0ff */
[----:B-1----:R-:W-:-:S04]  /*15e60*/  IMAD.SHL.U32 R4, R5, 0x40, RZ ;  /* 0x0000004005047824 */ /* 0x002fc800078e00ff */
[----:B------:R-:W-:-:S05]  /*15e70*/  IMAD.X R4, RZ, RZ, ~R4, P2 ;  /* 0x000000ffff047224 */ /* 0x000fca00010e0e04 */
[----:B------:R-:W-:-:S04]  /*15e80*/  SHF.R.S64 R7, R6, 0x1f, R4 ;  /* 0x0000001f06077819 */ /* 0x000fc80000001004 */
[----:B------:R-:W-:-:S04]  /*15e90*/  IADD3 R196, P2, PT, R7, R196, RZ ;  /* 0x000000c407c47210 */ /* 0x000fc80007f5e0ff */
[----:B------:R-:W-:-:S09]  /*15ea0*/  LEA.HI.X.SX32 R197, R4, R197, 0x1, P2 ;  /* 0x000000c504c57211 */ /* 0x000fd200010f0eff */
.L_x_804:
[----:B------:R-:W1:Y:S01]  /*15eb0*/  LDCU UR4, c[0x0][0x440] ;  /* 0x00008800ff0477ac */ /* 0x000e620008000800 */
[----:B------:R-:W2:Y:S01]  /*15ec0*/  LDC R6, c[0x0][0x3c4] ;  /* 0x0000f100ff067b82 */ /* 0x000ea20000000800 */
[----:B------:R-:W-:Y:S01]  /*15ed0*/  LOP3.LUT R4, R188, 0x40, RZ, 0xfc, !PT ;  /* 0x00000040bc047812 */ /* 0x000fe200078efcff */
[C---:B------:R-:W-:Y:S01]  /*15ee0*/  IMAD.SHL.U32 R7, R5.reuse, 0x20, RZ ;  /* 0x0000002005077824 */ /* 0x040fe200078e00ff */
[----:B------:R-:W-:Y:S01]  /*15ef0*/  LEA R8, P2, R5, R196, 0x5 ;  /* 0x000000c405087211 */ /* 0x000fe200078428ff */
[----:B------:R-:W-:Y:S01]  /*15f00*/  IMAD.SHL.U32 R185, R189, 0x20, RZ ;  /* 0x00000020bdb97824 */ /* 0x000fe200078e00ff */
[----:B------:R-:W-:Y:S01]  /*15f10*/  SHF.R.U32.HI R187, RZ, 0x1, R189 ;  /* 0x00000001ffbb7819 */ /* 0x000fe200000116bd */
[----:B------:R-:W-:Y:S02]  /*15f20*/  IMAD.MOV.U32 R169, RZ, RZ, 0x20 ;  /* 0x00000020ffa97424 */ /* 0x000fe400078e00ff */
[----:B------:R-:W-:Y:S01]  /*15f30*/  VIADD R24, R186, UR5 ;  /* 0x00000005ba187c36 */ /* 0x000fe20008000000 */
[----:B------:R-:W-:-:S02]  /*15f40*/  LOP3.LUT R185, R185, 0x7c00, RZ, 0xc0, !PT ;  /* 0x00007c00b9b97812 */ /* 0x000fc400078ec0ff */
[----:B------:R-:W-:Y:S01]  /*15f50*/  SEL R169, R169, 0xffffffe0, !P1 ;  /* 0xffffffe0a9a97807 */ /* 0x000fe20004800000 */
[----:B------:R-:W-:Y:S01]  /*15f60*/  IMAD.IADD R191, R24, 0x1, R135 ;  /* 0x0000000118bf7824 */ /* 0x000fe200078e0287 */
[----:B------:R-:W-:-:S03]  /*15f70*/  LOP3.LUT R144, R185, 0x200, R144, 0xf8, !PT ;  /* 0x00000200b9907812 */ /* 0x000fc600078ef890 */
[----:B------:R-:W-:Y:S01]  /*15f80*/  IMAD.IADD R193, R24, 0x1, R169 ;  /* 0x0000000118c17824 */ /* 0x000fe200078e02a9 */
[----:B-1----:R-:W-:Y:S02]  /*15f90*/  ISETP.GE.AND P4, PT, R4, UR4, PT ;  /* 0x0000000404007c0c */ /* 0x002fe4000bf86270 */
[C---:B------:R-:W-:Y:S02]  /*15fa0*/  ISETP.GE.AND P5, PT, R188.reuse, UR4, PT ;  /* 0x00000004bc007c0c */ /* 0x040fe4000bfa6270 */
[----:B------:R-:W-:Y:S02]  /*15fb0*/  LOP3.LUT R4, R188, 0x80, RZ, 0xfc, !PT ;  /* 0x00000080bc047812 */ /* 0x000fe400078efcff */
[C-C-:B--2---:R-:W-:Y:S02]  /*15fc0*/  SHF.L.U64.HI R11, R5.reuse, 0x5, R6.reuse ;  /* 0x00000005050b7819 */ /* 0x144fe40000010206 */
[----:B------:R-:W-:Y:S02]  /*15fd0*/  ISETP.GE.AND P3, PT, R4, UR4, PT ;  /* 0x0000000404007c0c */ /* 0x000fe4000bf66270 */
[----:B------:R-:W-:-:S02]  /*15fe0*/  LEA.HI.X R9, R5, R197, R6, 0x5, P2 ;  /* 0x000000c505097211 */ /* 0x000fc400010f2c06 */
[----:B------:R-:W-:-:S03]  /*15ff0*/  IADD3 R6, P6, PT, R7, R8, RZ ;  /* 0x0000000807067210 */ /* 0x000fc60007fde0ff */
[----:B------:R-:W-:Y:S01]  /*16000*/  @!PT LDS RZ, [RZ] ;  /* 0x00000000fffff984 */ /* 0x000fe20000000800 */
[----:B------:R-:W-:Y:S01]  /*16010*/  @!PT LDS RZ, [RZ] ;  /* 0x00000000fffff984 */ /* 0x000fe20000000800 */
[----:B------:R-:W-:Y:S01]  /*16020*/  @!PT LDS RZ, [RZ] ;  /* 0x00000000fffff984 */ /* 0x000fe20000000800 */
[----:B------:R-:W-:Y:S01]  /*16030*/  @!P5 LDGSTS.E.BYPASS.LTC128B.128 [R207+0xc000], desc[UR6][R196.64] ;  /* 0x0c000000c4cfdfae */ /* 0x000fe2000b981a06 */
[----:B------:R-:W-:Y:S02]  /*16040*/  LOP3.LUT R4, R187, 0x8, RZ, 0xc0, !PT ;  /* 0x00000008bb047812 */ /* 0x000fe400078ec0ff */
[----:B------:R-:W-:Y:S01]  /*16050*/  IADD3 R16, P2, PT, R7, R6, RZ ;  /* 0x0000000607107210 */ /* 0x000fe20007f5e0ff */
[----:B------:R-:W-:Y:S01]  /*16060*/  @P5 STS.128 [R207+0xc000], RZ ;  /* 0x00c000ffcf005388 */ /* 0x000fe20000000c00 */
[C---:B------:R-:W-:Y:S01]  /*16070*/  IMAD.X R7, R11.reuse, 0x1, R9, P6 ;  /* 0x000000010b077824 */ /* 0x040fe200030e0609 */
[----:B------:R-:W-:Y:S02]  /*16080*/  LOP3.LUT R4, R144, R145, R4, 0xf6, !PT ;  /* 0x0000009190047212 */ /* 0x000fe400078ef604 */
[----:B------:R-:W-:Y:S01]  /*16090*/  @!PT LDS RZ, [RZ] ;  /* 0x00000000fffff984 */ /* 0x000fe20000000800 */
[----:B------:R-:W-:Y:S01]  /*160a0*/  @!PT LDS RZ, [RZ] ;  /* 0x00000000fffff984 */ /* 0x000fe20000000800 */
[----:B------:R-:W-:Y:S01]  /*160b0*/  @!PT LDS RZ, [RZ] ;  /* 0x00000000fffff984 */ /* 0x000fe20000000800 */
[----:B------:R-:W-:Y:S01]  /*160c0*/  @!P4 LDGSTS.E.BYPASS.LTC128B.128 [R207+0xe000], desc[UR6][R196.64+0x80] ;  /* 0x0e000080c4cfcfae */ /* 0x000fe2000b981a06 */
[----:B------:R-:W-:Y:S01]  /*160d0*/  IMAD.X R17, R11, 0x1, R7, P2 ;  /* 0x000000010b117824 */ /* 0x000fe200010e0607 */
[----:B------:R-:W-:-:S02]  /*160e0*/  LEA R204, R4, UR5, 0x1 ;  /* 0x0000000504cc7c11 */ /* 0x000fc4000f8e08ff */
[----:B------:R-:W-:Y:S03]  /*160f0*/  @P4 STS.128 [R207+0xe000], RZ ;  /* 0x00e000ffcf004388 */ /* 0x000fe60000000c00 */
[--C-:B------:R-:W-:Y:S01]  /*16100*/  IMAD.IADD R203, R169, 0x1, R204.reuse ;  /* 0x00000001a9cb7824 */ /* 0x100fe200078e02cc */
[----:B------:R-:W-:Y:S01]  /*16110*/  @!PT LDS RZ, [RZ] ;  /* 0x00000000fffff984 */ /* 0x000fe20000000800 */
[----:B------:R-:W-:Y:S01]  /*16120*/  @!PT LDS RZ, [RZ] ;  /* 0x00000000fffff984 */ /* 0x000fe20000000800 */
[----:B------:R-:W-:Y:S01]  /*16130*/  @!PT LDS RZ, [RZ] ;  /* 0x00000000fffff984 */ /* 0x000fe20000000800 */
[----:B------:R-:W-:Y:S01]  /*16140*/  @!P3 LDGSTS.E.BYPASS.LTC128B.128 [R207+0x10000], desc[UR6][R196.64+0x100] ;  /* 0x10000100c4cfbfae */ /* 0x000fe2000b981a06 */
[----:B------:R-:W-:Y:S02]  /*16150*/  IMAD.IADD R202, R135, 0x1, R204 ;  /* 0x0000000187ca7824 */ /* 0x000fe400078e02cc */
[C---:B------:R-:W-:Y:S01]  /*16160*/  IMAD.IADD R135, R169.reuse, 0x1, R191 ;  /* 0x00000001a9877824 */ /* 0x040fe200078e02bf */
[----:B------:R-:W-:Y:S01]  /*16170*/  @P3 STS.128 [R207+0x10000], RZ ;  /* 0x010000ffcf003388 */ /* 0x000fe20000000c00 */
[----:B------:R-:W-:-:S03]  /*16180*/  IMAD.IADD R192, R169, 0x1, R202 ;  /* 0x00000001a9c07824 */ /* 0x000fc600078e02ca */
        /* <DEDUP_REMOVED lines=49> */
[----:B-1----:R-:W1:Y:S04]  /*164a0*/  LDSM.16.M88.4 R8, [R186+UR5+0x7800] ;  /* 0x00780005ba08783b */ /* 0x002e680008000200 */
[----:B------:R-:W-:Y:S04]  /*164b0*/  LDSM.16.M88.4 R20, [R203] ;  /* 0x00000000cb14783b */ /* 0x000fe80000000200 */
[----:B------:R-:W1:Y:S04]  /*164c0*/  LDSM.16.M88.4 R28, [R193+0x6000] ;  /* 0x00600000c11c783b */ /* 0x000e680000000200 */
[----:B--2---:R-:W2:Y:S04]  /*164d0*/  LDSM.16.M88.4 R4, [R193+0x6800] ;  /* 0x00680000c104783b */ /* 0x004ea80000000200 */
[----:B------:R-:W2:Y:S04]  /*164e0*/  LDSM.16.M88.4 R136, [R193+0x7000] ;  /* 0x00700000c188783b */ /* 0x000ea80000000200 */
[----:B------:R-:W2:Y:S04]  /*164f0*/  LDSM.16.M88.4 R32, [R193+0x7800] ;  /* 0x00780000c120783b */ /* 0x000ea80000000200 */
[----:B------:R-:W-:Y:S01]  /*16500*/  LDSM.16.M88.4 R24, [R202] ;  /* 0x00000000ca18783b */ /* 0x000fe20000000200 */
[C---:B---3--:R-:W-:Y:S03]  /*16510*/  HMMA.16816.F32.BF16 R16, R176.reuse, R12, RZ ;  /* 0x0000000cb010723c */ /* 0x048fe600000418ff */
[----:B------:R-:W-:Y:S04]  /*16520*/  LDSM.16.M88.4 R164, [R191+0x6800] ;  /* 0x00680000bfa4783b */ /* 0x000fe80000000200 */
[----:B------:R-:W-:Y:S01]  /*16530*/  LDSM.16.M88.4 R160, [R191+0x7000] ;  /* 0x00700000bfa0783b */ /* 0x000fe20000000200 */
[C---:B------:R-:W-:Y:S03]  /*16540*/  HMMA.16816.F32.BF16 R12, R176.reuse, R14, RZ ;  /* 0x0000000eb00c723c */ /* 0x040fe600000418ff */
[----:B------:R-:W-:Y:S04]  /*16550*/  LDSM.16.M88.4 R172, [R135+0x6000] ;  /* 0x0060000087ac783b */ /* 0x000fe80000000200 */
[----:B------:R-:W-:Y:S01]  /*16560*/  LDSM.16.M88.4 R168, [R186+UR5+0x8000] ;  /* 0x00800005baa8783b */ /* 0x000fe20008000200 */
[C---:B----4-:R-:W-:Y:S03]  /*16570*/  HMMA.16816.F32.BF16 R156, R176.reuse, R152, RZ ;  /* 0x00000098b09c723c */ /* 0x050fe600000418ff */
[----:B------:R-:W-:Y:S04]  /*16580*/  LDSM.16.M88.4 R180, [R193+0x8000] ;  /* 0x00800000c1b4783b */ /* 0x000fe80000000200 */
[----:B------:R-:W-:Y:S01]  /*16590*/  LDSM.16.M88.4 R216, [R186+UR5+0xb800] ;  /* 0x00b80005bad8783b */ /* 0x000fe20008000200 */
[C---:B-----5:R-:W-:Y:S03]  /*165a0*/  HMMA.16816.F32.BF16 R148, R176.reuse, R144, RZ ;  /* 0x00000090b094723c */ /* 0x060fe600000418ff */
[----:B------:R-:W-:Y:S04]  /*165b0*/  LDSM.16.M88.4 R212, [R193+0xa000] ;  /* 0x00a00000c1d4783b */ /* 0x000fe80000000200 */
[----:B------:R-:W0:Y:S01]  /*165c0*/  LDGDEPBAR ;  /* 0x00000000000079af */ /* 0x000e220000000000 */
[C---:B------:R-:W-:Y:S08]  /*165d0*/  HMMA.16816.F32.BF16 R152, R176.reuse, R154, RZ ;  /* 0x0000009ab098723c */ /* 0x040ff000000418ff */
[C---:B------:R-:W-:Y:S08]  /*165e0*/  HMMA.16816.F32.BF16 R144, R176.reuse, R146, RZ ;  /* 0x00000092b090723c */ /* 0x040ff000000418ff */
[C---:B-1----:R-:W-:Y:S08]  /*165f0*/  HMMA.16816.F32.BF16 R140, R176.reuse, R8, RZ ;  /* 0x00000008b08c723c */ /* 0x042ff000000418ff */
[----:B------:R-:W-:Y:S01]  /*16600*/  HMMA.16816.F32.BF16 R176, R176, R10, RZ ;  /* 0x0000000ab0b0723c */ /* 0x000fe200000418ff */
[----:B------:R-:W1:Y:S07]  /*16610*/  LDSM.16.M88.4 R8, [R191+0x6000] ;  /* 0x00600000bf08783b */ /* 0x000e6e0000000200 */
[C---:B------:R-:W-:Y:S08]  /*16620*/  HMMA.16816.F32.BF16 R16, R20.reuse, R28, R16 ;  /* 0x0000001c1410723c */ /* 0x040ff00000041810 */
[C---:B------:R-:W-:Y:S01]  /*16630*/  HMMA.16816.F32.BF16 R12, R20.reuse, R30, R12 ;  /* 0x0000001e140c723c */ /* 0x040fe2000004180c */
[----:B------:R-:W3:Y:S07]  /*16640*/  LDSM.16.M88.4 R28, [R191+0x7800] ;  /* 0x00780000bf1c783b */ /* 0x000eee0000000200 */
[C---:B--2---:R-:W-:Y:S08]  /*16650*/  HMMA.16816.F32.BF16 R156, R20.reuse, R4, R156 ;  /* 0x00000004149c723c */ /* 0x044ff0000004189c */
[C---:B------:R-:W-:Y:S01]  /*16660*/  HMMA.16816.F32.BF16 R152, R20.reuse, R6, R152 ;  /* 0x000000061498723c */ /* 0x040fe20000041898 */
[----:B------:R-:W2:Y:S07]  /*16670*/  LDSM.16.M88.4 R4, [R192] ;  /* 0x00000000c004783b */ /* 0x000eae0000000200 */
        /* <DEDUP_REMOVED lines=16> */
[C---:B---3--:R-:W-:Y:S08]  /*16780*/  HMMA.16816.F32.BF16 R140, R24.reuse, R28, R140 ;  /* 0x0000001c188c723c */ /* 0x048ff0000004188c */
[----:B------:R-:W-:Y:S01]  /*16790*/  HMMA.16816.F32.BF16 R176, R24, R30, R176 ;  /* 0x0000001e18b0723c */ /* 0x000fe200000418b0 */
[----:B------:R-:W3:Y:S04]  /*167a0*/  LDSM.16.M88.4 R24, [R186+UR5+0x9800] ;  /* 0x00980005ba18783b */ /* 0x000ee80008000200 */
[----:B------:R-:W3:Y:S03]  /*167b0*/  LDSM.16.M88.4 R28, [R203+0x2000] ;  /* 0x00200000cb1c783b */ /* 0x000ee60000000200 */
[C---:B--2---:R-:W-:Y:S08]  /*167c0*/  HMMA.16816.F32.BF16 R16, R4.reuse, R172, R16 ;  /* 0x000000ac0410723c */ /* 0x044ff00000041810 */
[C---:B------:R-:W-:Y:S01]  /*167d0*/  HMMA.16816.F32.BF16 R12, R4.reuse, R174, R12 ;  /* 0x000000ae040c723c */ /* 0x040fe2000004180c */
[----:B------:R-:W2:Y:S07]  /*167e0*/  LDSM.16.M88.4 R172, [R193+0x8800] ;  /* 0x00880000c1ac783b */ /* 0x000eae0000000200 */
        /* <DEDUP_REMOVED lines=19> */
[C---:B---3--:R-:W-:Y:S08]  /*16920*/  HMMA.16816.F32.BF16 R140, R8.reuse, R24, R140 ;  /* 0x00000018088c723c */ /* 0x048ff0000004188c */
[----:B------:R-:W-:Y:S01]  /*16930*/  HMMA.16816.F32.BF16 R176, R8, R26, R176 ;  /* 0x0000001a08b0723c */ /* 0x000fe200000418b0 */
[----:B------:R-:W3:Y:S04]  /*16940*/  LDSM.16.M88.4 R8, [R191+0x9800] ;  /* 0x00980000bf08783b */ /* 0x000ee80000000200 */
[----:B------:R-:W3:Y:S03]  /*16950*/  LDSM.16.M88.4 R24, [R192+0x2000] ;  /* 0x00200000c018783b */ /* 0x000ee60000000200 */
[C---:B------:R-:W-:Y:S08]  /*16960*/  HMMA.16816.F32.BF16 R16, R28.reuse, R180, R16 ;  /* 0x000000b41c10723c */ /* 0x040ff00000041810 */
[C---:B------:R-:W-:Y:S01]  /*16970*/  HMMA.16816.F32.BF16 R12, R28.reuse, R182, R12 ;  /* 0x000000b61c0c723c */ /* 0x040fe2000004180c */
[----:B------:R-:W-:Y:S07]  /*16980*/  LDSM.16.M88.4 R180, [R204+0x4000] ;  /* 0x00400000ccb4783b */ /* 0x000fee0000000200 */
[C---:B--2---:R-:W-:Y:S08]  /*16990*/  HMMA.16816.F32.BF16 R156, R28.reuse, R172, R156 ;  /* 0x000000ac1c9c723c */ /* 0x044ff0000004189c */
[C---:B------:R-:W-:Y:S01]  /*169a0*/  HMMA.16816.F32.BF16 R152, R28.reuse, R174, R152 ;  /* 0x000000ae1c98723c */ /* 0x040fe20000041898 */
[----:B------:R-:W-:Y:S07]  /*169b0*/  LDSM.16.M88.4 R172, [R203+0x4000] ;  /* 0x00400000cbac783b */ /* 0x000fee0000000200 */
[C---:B----4-:R-:W-:Y:S08]  /*169c0*/  HMMA.16816.F32.BF16 R148, R28.reuse, R136, R148 ;  /* 0x000000881c94723c */ /* 0x050ff00000041894 */
[C---:B------:R-:W-:Y:S01]  /*169d0*/  HMMA.16816.F32.BF16 R144, R28.reuse, R138, R144 ;  /* 0x0000008a1c90723c */ /* 0x040fe20000041890 */
[----:B------:R-:W2:Y:S07]  /*169e0*/  LDSM.16.M88.4 R136, [R135+0x8800] ;  /* 0x008800008788783b */ /* 0x000eae0000000200 */
        /* <DEDUP_REMOVED lines=13> */
[C---:B---3--:R-:W-:Y:S08]  /*16ac0*/  HMMA.16816.F32.BF16 R140, R4.reuse, R8, R140 ;  /* 0x00000008048c723c */ /* 0x048ff0000004188c */
[----:B------:R-:W-:Y:S01]  /*16ad0*/  HMMA.16816.F32.BF16 R176, R4, R10, R176 ;  /* 0x0000000a04b0723c */ /* 0x000fe200000418b0 */
[----:B------:R-:W1:Y:S04]  /*16ae0*/  LDSM.16.M88.4 R8, [R186+UR5+0xa800] ;  /* 0x00a80005ba08783b */ /* 0x000e680008000200 */
[----:B------:R-:W3:Y:S03]  /*16af0*/  LDSM.16.M88.4 R4, [R186+UR5+0xb000] ;  /* 0x00b00005ba04783b */ /* 0x000ee60008000200 */
[C---:B------:R-:W-:Y:S08]  /*16b00*/  HMMA.16816.F32.BF16 R16, R24.reuse, R160, R16 ;  /* 0x000000a01810723c */ /* 0x040ff00000041810 */
[C---:B------:R-:W-:Y:S01]  /*16b10*/  HMMA.16816.F32.BF16 R12, R24.reuse, R162, R12 ;  /* 0x000000a2180c723c */ /* 0x040fe2000004180c */
[----:B------:R-:W3:Y:S07]  /*16b20*/  LDSM.16.M88.4 R160, [R193+0xb800] ;  /* 0x00b80000c1a0783b */ /* 0x000eee0000000200 */
[C---:B--2---:R-:W-:Y:S08]  /*16b30*/  HMMA.16816.F32.BF16 R156, R24.reuse, R136, R156 ;  /* 0x00000088189c723c */ /* 0x044ff0000004189c */
[C---:B------:R-:W-:Y:S01]  /*16b40*/  HMMA.16816.F32.BF16 R152, R24.reuse, R138, R152 ;  /* 0x0000008a1898723c */ /* 0x040fe20000041898 */
[----:B------:R-:W-:Y:S07]  /*16b50*/  LDSM.16.M88.4 R136, [R202+0x4000] ;  /* 0x00400000ca88783b */ /* 0x000fee0000000200 */
[C---:B----4-:R-:W-:Y:S08]  /*16b60*/  HMMA.16816.F32.BF16 R148, R24.reuse, R32, R148 ;  /* 0x000000201894723c */ /* 0x050ff00000041894 */
[C---:B------:R-:W-:Y:S01]  /*16b70*/  HMMA.16816.F32.BF16 R144, R24.reuse, R34, R144 ;  /* 0x000000221890723c */ /* 0x040fe20000041890 */
[----:B------:R-:W2:Y:S07]  /*16b80*/  LDSM.16.M88.4 R32, [R191+0xa000] ;  /* 0x00a00000bf20783b */ /* 0x000eae0000000200 */
[----:B-----5:R-:W-:Y:S08]  /*16b90*/  HMMA.16816.F32.BF16 R140, R24, R28, R140 ;  /* 0x0000001c188c723c */ /* 0x020ff0000004188c */
[C---:B------:R-:W-:Y:S08]  /*16ba0*/  HMMA.16816.F32.BF16 R16, R180.reuse, R20, R16 ;  /* 0x00000014b410723c */ /* 0x040ff00000041810 */
[C---:B------:R-:W-:Y:S01]  /*16bb0*/  HMMA.16816.F32.BF16 R12, R180.reuse, R22, R12 ;  /* 0x00000016b40c723c */ /* 0x040fe2000004180c */
[----:B------:R-:W4:Y:S07]  /*16bc0*/  LDSM.16.M88.4 R20, [R191+0xb800] ;  /* 0x00b80000bf14783b */ /* 0x000f2e0000000200 */
[C---:B-1----:R-:W-:Y:S08]  /*16bd0*/  HMMA.16816.F32.BF16 R156, R180.reuse, R8, R156 ;  /* 0x00000008b49c723c */ /* 0x042ff0000004189c */
[C---:B------:R-:W-:Y:S01]  /*16be0*/  HMMA.16816.F32.BF16 R152, R180.reuse, R10, R152 ;  /* 0x0000000ab498723c */ /* 0x040fe20000041898 */
[----:B------:R-:W-:Y:S07]  /*16bf0*/  LDSM.16.M88.4 R8, [R192+0x4000] ;  /* 0x00400000c008783b */ /* 0x000fee0000000200 */
[C---:B---3--:R-:W-:Y:S08]  /*16c00*/  HMMA.16816.F32.BF16 R148, R180.reuse, R4, R148 ;  /* 0x00000004b494723c */ /* 0x048ff00000041894 */
[C---:B------:R-:W-:Y:S01]  /*16c10*/  HMMA.16816.F32.BF16 R144, R180.reuse, R6, R144 ;  /* 0x00000006b490723c */ /* 0x040fe20000041890 */
[----:B------:R-:W1:Y:S07]  /*16c20*/  LDSM.16.M88.4 R4, [R135+0xa000] ;  /* 0x00a000008704783b */ /* 0x000e6e0000000200 */
[----:B------:R-:W-:Y:S08]  /*16c30*/  HMMA.16816.F32.BF16 R140, R180, R216, R140 ;  /* 0x000000d8b48c723c */ /* 0x000ff0000004188c */
[----:B------:R-:W-:Y:S08]  /*16c40*/  HMMA.16816.F32.BF16 R16, R172, R212, R16 ;  /* 0x000000d4ac10723c */ /* 0x000ff00000041810 */
[----:B------:R-:W-:Y:S01]  /*16c50*/  HMMA.16816.F32.BF16 R176, R24, R30, R176 ;  /* 0x0000001e18b0723c */ /* 0x000fe200000418b0 */
[----:B------:R-:W3:Y:S04]  /*16c60*/  LDSM.16.M88.4 R28, [R191+0xa800] ;  /* 0x00a80000bf1c783b */ /* 0x000ee80000000200 */
[----:B------:R-:W5:Y:S03]  /*16c70*/  LDSM.16.M88.4 R24, [R191+0xb000] ;  /* 0x00b00000bf18783b */ /* 0x000f660000000200 */
[C---:B------:R-:W-:Y:S08]  /*16c80*/  HMMA.16816.F32.BF16 R12, R172.reuse, R214, R12 ;  /* 0x000000d6ac0c723c */ /* 0x040ff0000004180c */
[----:B------:R-:W-:Y:S08]  /*16c90*/  HMMA.16816.F32.BF16 R140, R172, R160, R140 ;  /* 0x000000a0ac8c723c */ /* 0x000ff0000004188c */
[----:B--2---:R-:W-:Y:S08]  /*16ca0*/  HMMA.16816.F32.BF16 R16, R136, R32, R16 ;  /* 0x000000208810723c */ /* 0x004ff00000041810 */
[----:B------:R-:W-:Y:S08]  /*16cb0*/  HMMA.16816.F32.BF16 R176, R180, R218, R176 ;  /* 0x000000dab4b0723c */ /* 0x000ff000000418b0 */
[C---:B------:R-:W-:Y:S08]  /*16cc0*/  HMMA.16816.F32.BF16 R148, R172.reuse, R164, R148 ;  /* 0x000000a4ac94723c */ /* 0x040ff00000041894 */
[C---:B------:R-:W-:Y:S01]  /*16cd0*/  HMMA.16816.F32.BF16 R144, R172.reuse, R166, R144 ;  /* 0x000000a6ac90723c */ /* 0x040fe20000041890 */
[----:B------:R-:W2:Y:S07]  /*16ce0*/  LDSM.16.M88.4 R164, [R135+0xa800] ;  /* 0x00a8000087a4783b */ /* 0x000eae0000000200 */
[----:B------:R-:W-:Y:S08]  /*16cf0*/  HMMA.16816.F32.BF16 R156, R172, R168, R156 ;  /* 0x000000a8ac9c723c */ /* 0x000ff0000004189c */
[----:B------:R-:W-:Y:S08]  /*16d00*/  HMMA.16816.F32.BF16 R12, R136, R34, R12 ;  /* 0x00000022880c723c */ /* 0x000ff0000004180c */
[----:B------:R-:W-:Y:S08]  /*16d10*/  HMMA.16816.F32.BF16 R152, R172, R170, R152 ;  /* 0x000000aaac98723c */ /* 0x000ff00000041898 */
[----:B----4-:R-:W-:Y:S01]  /*16d20*/  HMMA.16816.F32.BF16 R140, R136, R20, R140 ;  /* 0x00000014888c723c */ /* 0x010fe2000004188c */
[----:B------:R-:W-:-:S07]  /*16d30*/  IMAD.SHL.U32 R21, R189, 0x2, RZ ;  /* 0x00000002bd157824 */ /* 0x000fce00078e00ff */
[----:B-1----:R-:W-:Y:S01]  /*16d40*/  HMMA.16816.F32.BF16 R16, R8, R4, R16 ;  /* 0x000000040810723c */ /* 0x002fe20000041810 */
[----:B------:R-:W-:-:S05]  /*16d50*/  IMAD.SHL.U32 R4, R134, 0x40, RZ ;  /* 0x0000004086047824 */ /* 0x000fca00078e00ff */
[----:B------:R-:W-:Y:S02]  /*16d60*/  LOP3.LUT R21, R4, 0x6, R21, 0xf8, !PT ;  /* 0x0000000604157812 */ /* 0x000fe400078ef815 */
[----:B------:R-:W-:Y:S08]  /*16d70*/  HMMA.16816.F32.BF16 R176, R172, R162, R176 ;  /* 0x000000a2acb0723c */ /* 0x000ff000000418b0 */
[----:B---3--:R-:W-:Y:S01]  /*16d80*/  HMMA.16816.F32.BF16 R156, R136, R28, R156 ;  /* 0x0000001c889c723c */ /* 0x008fe2000004189c */
[----:B------:R-:W-:-:S07]  /*16d90*/  VIADD R29, R21, 0xffffff89 ;  /* 0xffffff89151d7836 */ /* 0x000fce0000000000 */
[----:B------:R-:W-:Y:S01]  /*16da0*/  HMMA.16816.F32.BF16 R12, R8, R6, R12 ;  /* 0x00000006080c723c */ /* 0x000fe2000004180c */
[----:B------:R-:W1:Y:S07]  /*16db0*/  LDSM.16.M88.4 R4, [R135+0xb000] ;  /* 0x00b000008704783b */ /* 0x000e6e0000000200 */
[----:B-----5:R-:W-:Y:S01]  /*16dc0*/  HMMA.16816.F32.BF16 R148, R136, R24, R148 ;  /* 0x000000188894723c */ /* 0x020fe20000041894 */
[----:B------:R-:W-:-:S05]  /*16dd0*/  VIADD R25, R21, 0xffffff80 ;  /* 0xffffff8015197836 */ /* 0x000fca0000000000 */
[C---:B------:R-:W-:Y:S02]  /*16de0*/  ISETP.GE.AND P6, PT, R25.reuse, R0, PT ;  /* 0x000000001900720c */ /* 0x040fe40003fc6270 */
[----:B------:R-:W-:Y:S01]  /*16df0*/  HMMA.16816.F32.BF16 R152, R136, R30, R152 ;  /* 0x0000001e8898723c */ /* 0x000fe20000041898 */
[----:B------:R-:W-:-:S04]  /*16e00*/  ISETP.GE.AND P2, PT, R25, R2, PT ;  /* 0x000000021900720c */ /* 0x000fc80003f46270 */
[----:B------:R-:W-:-:S03]  /*16e10*/  FSEL R20, R18, -INF , !P2 ;  /* 0xff80000012147808 */ /* 0x000fc60005000000 */
[----:B------:R-:W-:Y:S01]  /*16e20*/  HMMA.16816.F32.BF16 R144, R136, R26, R144 ;  /* 0x0000001a8890723c */ /* 0x000fe20000041890 */
[----:B------:R-:W-:-:S05]  /*16e30*/  VIADD R27, R21, 0xffffff81 ;  /* 0xffffff81151b7836 */ /* 0x000fca0000000000 */
[C---:B------:R-:W-:Y:S02]  /*16e40*/  ISETP.GE.AND P2, PT, R27.reuse, R2, PT ;  /* 0x000000021b00720c */ /* 0x040fe40003f46270 */
[----:B------:R-:W-:Y:S01]  /*16e50*/  HMMA.16816.F32.BF16 R176, R136, R22, R176 ;  /* 0x0000001688b0723c */ /* 0x000fe200000418b0 */
[----:B------:R-:W-:Y:S02]  /*16e60*/  FSEL R23, R16, -INF , !P6 ;  /* 0xff80000010177808 */ /* 0x000fe40007000000 */
[-C--:B------:R-:W-:Y:S01]  /*16e70*/  ISETP.GE.AND P6, PT, R27, R0.reuse, PT ;  /* 0x000000001b00720c */ /* 0x080fe20003fc6270 */
[----:B------:R-:W-:Y:S01]  /*16e80*/  VIADD R27, R21, 0xffffff88 ;  /* 0xffffff88151b7836 */ /* 0x000fe20000000000 */
[----:B------:R-:W-:Y:S02]  /*16e90*/  FSEL R22, R19, -INF , !P2 ;  /* 0xff80000013167808 */ /* 0x000fe40005000000 */
[----:B------:R-:W-:Y:S01]  /*16ea0*/  FSEL R25, R17, -INF , !P6 ;  /* 0xff80000011197808 */ /* 0x000fe20007000000 */
[----:B--2---:R-:W-:Y:S01]  /*16eb0*/  HMMA.16816.F32.BF16 R156, R8, R164, R156 ;  /* 0x000000a4089c723c */ /* 0x004fe2000004189c */
[C---:B------:R-:W-:Y:S01]  /*16ec0*/  ISETP.GE.AND P6, PT, R27.reuse, R0, PT ;  /* 0x000000001b00720c */ /* 0x040fe20003fc6270 */
[----:B------:R-:W2:Y:S01]  /*16ed0*/  LDSM.16.M88.4 R16, [R135+0xb800] ;  /* 0x00b800008710783b */ /* 0x000ea20000000200 */
[----:B------:R-:W-:Y:S01]  /*16ee0*/  ISETP.GE.AND P2, PT, R27, R2, PT ;  /* 0x000000021b00720c */ /* 0x000fe20003f46270 */
[----:B------:R-:W-:-:S04]  /*16ef0*/  DEPBAR.LE SB0, 0x0 ;  /* 0x000080000000791a */ /* 0x000fc80000000000 */
[----:B------:R-:W-:Y:S01]  /*16f00*/  FSEL R27, R12, -INF , !P6 ;  /* 0xff8000000c1b7808 */ /* 0x000fe20007000000 */
[C---:B------:R-:W-:Y:S01]  /*16f10*/  HMMA.16816.F32.BF16 R152, R8.reuse, R166, R152 ;  /* 0x000000a60898723c */ /* 0x040fe20000041898 */
[----:B------:R-:W-:Y:S01]  /*16f20*/  FSEL R14, R14, -INF , !P2 ;  /* 0xff8000000e0e7808 */ /* 0x000fe20005000000 */
[----:B------:R-:W-:Y:S01]  /*16f30*/  BAR.SYNC.DEFER_BLOCKING 0x0 ;  /* 0x0000000000007b1d */ /* 0x000fe20000010000 */
[C---:B------:R-:W-:Y:S02]  /*16f40*/  ISETP.GE.AND P6, PT, R29.reuse, R0, PT ;  /* 0x000000001d00720c */ /* 0x040fe40003fc6270 */
[----:B------:R-:W-:Y:S01]  /*16f50*/  ISETP.GE.AND P2, PT, R29, R2, PT ;  /* 0x000000021d00720c */ /* 0x000fe20003f46270 */
[----:B------:R-:W-:Y:S01]  /*16f60*/  VIADD R29, R21, 0xffffff90 ;  /* 0xffffff90151d7836 */ /* 0x000fe20000000000 */
[----:B------:R-:W-:Y:S01]  /*16f70*/  FSEL R13, R13, -INF , !P6 ;  /* 0xff8000000d0d7808 */ /* 0x000fe20007000000 */
[----:B-1----:R-:W-:Y:S01]  /*16f80*/  HMMA.16816.F32.BF16 R148, R8, R4, R148 ;  /* 0x000000040894723c */ /* 0x002fe20000041894 */
[----:B------:R-:W-:Y:S01]  /*16f90*/  FSEL R24, R15, -INF , !P2 ;  /* 0xff8000000f187808 */ /* 0x000fe20005000000 */
[----:B------:R-:W-:Y:S01]  /*16fa0*/  VIADD R15, R21, 0xffffff91 ;  /* 0xffffff91150f7836 */ /* 0x000fe20000000000 */
[----:B------:R-:W-:Y:S01]  /*16fb0*/  ISETP.GE.AND P6, PT, R29, R0, PT ;  /* 0x000000001d00720c */ /* 0x000fe20003fc6270 */
[----:B------:R-:W-:Y:S01]  /*16fc0*/  VIADD R5, R21, 0xffffff99 ;  /* 0xffffff9915057836 */ /* 0x000fe20000000000 */
[----:B------:R-:W-:-:S02]  /*16fd0*/  ISETP.GE.AND P2, PT, R29, R2, PT ;  /* 0x000000021d00720c */ /* 0x000fc40003f46270 */
[----:B------:R-:W-:Y:S01]  /*16fe0*/  FSEL R171, R156, -INF , !P6 ;  /* 0xff8000009cab7808 */ /* 0x000fe20007000000 */
[----:B------:R-:W-:Y:S01]  /*16ff0*/  HMMA.16816.F32.BF16 R144, R8, R6, R144 ;  /* 0x000000060890723c */ /* 0x000fe20000041890 */
[----:B------:R-:W-:Y:S01]  /*17000*/  FSEL R136, R158, -INF , !P2 ;  /* 0xff8000009e887808 */ /* 0x000fe20005000000 */
[----:B------:R-:W-:Y:S01]  /*17010*/  VIADD R7, R21, 0xffffffa1 ;  /* 0xffffffa115077836 */ /* 0x000fe20000000000 */
[C---:B------:R-:W-:Y:S02]  /*17020*/  ISETP.GE.AND P6, PT, R15.reuse, R0, PT ;  /* 0x000000000f00720c */ /* 0x040fe40003fc6270 */
[----:B------:R-:W-:Y:S01]  /*17030*/  ISETP.GE.AND P2, PT, R15, R2, PT ;  /* 0x000000020f00720c */ /* 0x000fe20003f46270 */
[----:B------:R-:W-:Y:S01]  /*17040*/  VIADD R15, R21, 0xffffff98 ;  /* 0xffffff98150f7836 */ /* 0x000fe20000000000 */
[----:B------:R-:W-:Y:S02]  /*17050*/  FSEL R175, R157, -INF , !P6 ;  /* 0xff8000009daf7808 */ /* 0x000fe40007000000 */
[----:B------:R-:W-:-:S02]  /*17060*/  FSEL R138, R159, -INF , !P2 ;  /* 0xff8000009f8a7808 */ /* 0x000fc40005000000 */
[C---:B------:R-:W-:Y:S02]  /*17070*/  ISETP.GE.AND P6, PT, R15.reuse, R0, PT ;  /* 0x000000000f00720c */ /* 0x040fe40003fc6270 */
[----:B------:R-:W-:Y:S02]  /*17080*/  ISETP.GE.AND P2, PT, R15, R2, PT ;  /* 0x000000020f00720c */ /* 0x000fe40003f46270 */
[----:B------:R-:W-:Y:S02]  /*17090*/  FSEL R139, R152, -INF , !P6 ;  /* 0xff800000988b7808 */ /* 0x000fe40007000000 */
[----:B------:R-:W-:Y:S01]  /*170a0*/  FSEL R180, R154, -INF , !P2 ;  /* 0xff8000009ab47808 */ /* 0x000fe20005000000 */
[----:B--2---:R-:W-:Y:S01]  /*170b0*/  HMMA.16816.F32.BF16 R140, R8, R16, R140 ;  /* 0x00000010088c723c */ /* 0x004fe2000004188c */
[C---:B------:R-:W-:Y:S02]  /*170c0*/  ISETP.GE.AND P6, PT, R5.reuse, R0, PT ;  /* 0x000000000500720c */ /* 0x040fe40003fc6270 */
[----:B------:R-:W-:Y:S01]  /*170d0*/  ISETP.GE.AND P2, PT, R5, R2, PT ;  /* 0x000000020500720c */ /* 0x000fe20003f46270 */
[----:B------:R-:W-:Y:S01]  /*170e0*/  VIADD R5, R21, 0xffffffa0 ;  /* 0xffffffa015057836 */ /* 0x000fe20000000000 */
[----:B------:R-:W-:-:S02]  /*170f0*/  FSEL R137, R153, -INF , !P6 ;  /* 0xff80000099897808 */ /* 0x000fc40007000000 */
[----:B------:R-:W-:Y:S01]  /*17100*/  FSEL R186, R155, -INF , !P2 ;  /* 0xff8000009bba7808 */ /* 0x000fe20005000000 */
[----:B------:R-:W-:Y:S01]  /*17110*/  HMMA.16816.F32.BF16 R176, R8, R18, R176 ;  /* 0x0000001208b0723c */ /* 0x000fe200000418b0 */
        /* <DEDUP_REMOVED lines=15> */
[C---:B------:R-:W-:Y:S02]  /*17210*/  ISETP.GE.AND P6, PT, R5.reuse, R0, PT ;  /* 0x000000000500720c */ /* 0x040fe40003fc6270 */
[----:B------:R-:W-:Y:S01]  /*17220*/  ISETP.GE.AND P2, PT, R5, R2, PT ;  /* 0x000000020500720c */ /* 0x000fe20003f46270 */
[----:B------:R-:W-:Y:S01]  /*17230*/  VIADD R5, R21, 0xffffffb0 ;  /* 0xffffffb015057836 */ /* 0x000fe20000000000 */
[----:B------:R-:W-:Y:S02]  /*17240*/  FSEL R145, R145, -INF , !P6 ;  /* 0xff80000091917808 */ /* 0x000fe40007000000 */
[----:B------:R-:W-:Y:S02]  /*17250*/  FSEL R182, R147, -INF , !P2 ;  /* 0xff80000093b67808 */ /* 0x000fe40005000000 */
[----:B------:R-:W-:-:S02]  /*17260*/  ISETP.GE.AND P2, PT, R5, R0, PT ;  /* 0x000000000500720c */ /* 0x000fc40003f46270 */
[----:B------:R-:W-:Y:S01]  /*17270*/  ISETP.GE.AND P6, PT, R5, R2, PT ;  /* 0x000000020500720c */ /* 0x000fe20003fc6270 */
[C---:B------:R-:W-:Y:S01]  /*17280*/  VIADD R5, R21.reuse, 0xffffffb8 ;  /* 0xffffffb815057836 */ /* 0x040fe20000000000 */
[----:B------:R-:W-:Y:S01]  /*17290*/  FSEL R161, R140, -INF , !P2 ;  /* 0xff8000008ca17808 */ /* 0x000fe20005000000 */
[----:B------:R-:W-:Y:S01]  /*172a0*/  VIADD R21, R21, 0xffffffb9 ;  /* 0xffffffb915157836 */ /* 0x000fe20000000000 */
[-C--:B------:R-:W-:Y:S02]  /*172b0*/  ISETP.GE.AND P2, PT, R7, R0.reuse, PT ;  /* 0x000000000700720c */ /* 0x080fe40003f46270 */
[----:B------:R-:W-:Y:S02]  /*172c0*/  FSEL R158, R142, -INF , !P6 ;  /* 0xff8000008e9e7808 */ /* 0x000fe40007000000 */
[----:B------:R-:W-:Y:S02]  /*172d0*/  FSEL R159, R141, -INF , !P2 ;  /* 0xff8000008d9f7808 */ /* 0x000fe40005000000 */
[----:B------:R-:W-:-:S02]  /*172e0*/  ISETP.GE.AND P2, PT, R5, R0, PT ;  /* 0x000000000500720c */ /* 0x000fc40003f46270 */
[-C--:B------:R-:W-:Y:S02]  /*172f0*/  ISETP.GE.AND P6, PT, R7, R2.reuse, PT ;  /* 0x000000020700720c */ /* 0x080fe40003fc6270 */
[----:B------:R-:W-:Y:S02]  /*17300*/  FSEL R157, R176, -INF , !P2 ;  /* 0xff800000b09d7808 */ /* 0x000fe40005000000 */
[----:B------:R-:W-:Y:S02]  /*17310*/  ISETP.GE.AND P2, PT, R5, R2, PT ;  /* 0x000000020500720c */ /* 0x000fe40003f46270 */
[----:B------:R-:W-:Y:S02]  /*17320*/  FSEL R156, R143, -INF , !P6 ;  /* 0xff8000008f9c7808 */ /* 0x000fe40007000000 */
[----:B------:R-:W-:Y:S02]  /*17330*/  FSEL R154, R178, -INF , !P2 ;  /* 0xff800000b29a7808 */ /* 0x000fe40005000000 */
[----:B------:R-:W-:-:S02]  /*17340*/  ISETP.GE.AND P2, PT, R134, 0x3, PT ;  /* 0x000000038600780c */ /* 0x000fc40003f46270 */
[----:B------:R-:W-:-:S04]  /*17350*/  ISETP.GE.AND P6, PT, R21, R0, PT ;  /* 0x000000001500720c */ /* 0x000fc80003fc6270 */
[----:B------:R-:W-:Y:S02]  /*17360*/  FSEL R155, R177, -INF , !P6 ;  /* 0xff800000b19b7808 */ /* 0x000fe40007000000 */
[----:B------:R-:W-:-:S04]  /*17370*/  ISETP.GE.AND P6, PT, R21, R2, PT ;  /* 0x000000021500720c */ /* 0x000fc80003fc6270 */
[----:B------:R-:W-:Y:S01]  /*17380*/  FSEL R152, R179, -INF , !P6 ;  /* 0xff800000b3987808 */ /* 0x000fe20007000000 */
[----:B------:R-:W-:Y:S08]  /*17390*/  @!P2 BRA `(.L_x_805) ;  /* 0x000000080038a947 */ /* 0x000ff00003800000 */
[----:B------:R-:W-:Y:S05]  /*173a0*/  BRA.U !UP0, `(.L_x_806) ;  /* 0x0000000108fc7547 */ /* 0x000fea000b800000 */
[----:B------:R-:W1:Y:S01]  /*173b0*/  LDC R2, c[0x0][0x4f0] ;  /* 0x00013c00ff027b82 */ /* 0x000e620000000800 */
[C---:B------:R-:W-:Y:S01]  /*173c0*/  IADD3 R9, PT, PT, R133.reuse, -0x80, RZ ;  /* 0xffffff8085097810 */ /* 0x040fe20007ffe0ff */
[----:B------:R-:W-:Y:S01]  /*173d0*/  VIADD R133, R133, 0xffffff40 ;  /* 0xffffff4085857836 */ /* 0x000fe20000000000 */
[----:B------:R-:W2:Y:S01]  /*173e0*/  LDCU.64 UR8, c[0x0][0x3b8] ;  /* 0x00007700ff0877ac */ /* 0x000ea20008000a00 */
[----:B------:R-:W3:Y:S01]  /*173f0*/  LDCU.64 UR10, c[0x0][0x3a0] ;  /* 0x00007400ff0a77ac */ /* 0x000ee20008000a00 */
[----:B-1----:R-:W-:-:S04]  /*17400*/  IABS R7, R2 ;  /* 0x0000000200077213 */ /* 0x002fc80000000000 */
[----:B------:R-:W1:Y:S08]  /*17410*/  I2F.RP R4, R7 ;  /* 0x0000000700047306 */ /* 0x000e700000209400 */
[----:B-1----:R-:W1:Y:S02]  /*17420*/  MUFU.RCP R10, R4 ;  /* 0x00000004000a7308 */ /* 0x002e640000001000 */
[----:B-1----:R-:W-:Y:S01]  /*17430*/  VIADD R10, R10, 0xffffffe ;  /* 0x0ffffffe0a0a7836 */ /* 0x002fe20000000000 */
[----:B------:R-:W-:-:S02]  /*17440*/  IABS R4, R133 ;  /* 0x0000008500047213 */ /* 0x000fc40000000000 */
[----:B------:R-:W-:-:S03]  /*17450*/  LOP3.LUT R133, R133, R2, RZ, 0x3c, !PT ;  /* 0x0000000285857212 */ /* 0x000fc600078e3cff */
[----:B------:R-:W1:Y:S02]  /*17460*/  F2I.FTZ.U32.TRUNC.NTZ R11, R10 ;  /* 0x0000000a000b7305 */ /* 0x000e64000021f000 */
[--C-:B-1----:R-:W-:Y:S02]  /*17470*/  IMAD.MOV R0, RZ, RZ, -R11.reuse ;  /* 0x000000ffff007224 */ /* 0x102fe400078e0a0b */
[----:B------:R-:W-:Y:S02]  /*17480*/  IMAD.MOV.U32 R10, RZ, RZ, RZ ;  /* 0x000000ffff0a7224 */ /* 0x000fe400078e00ff */
[----:B------:R-:W-:Y:S01]  /*17490*/  IMAD R5, R0, R7, RZ ;  /* 0x0000000700057224 */ /* 0x000fe200078e02ff */
[----:B------:R-:W-:Y:S02]  /*174a0*/  IABS R0, R9 ;  /* 0x0000000900007213 */ /* 0x000fe40000000000 */
[----:B------:R-:W-:Y:S01]  /*174b0*/  LOP3.LUT R9, R9, R2, RZ, 0x3c, !PT ;  /* 0x0000000209097212 */ /* 0x000fe200078e3cff */
[----:B------:R-:W-:-:S06]  /*174c0*/  IMAD.HI.U32 R5, R11, R5, R10 ;  /* 0x000000050b057227 */ /* 0x000fcc00078e000a */
[----:B------:R-:W-:-:S05]  /*174d0*/  IMAD.HI.U32 R8, R5, R0, RZ ;  /* 0x0000000005087227 */ /* 0x000fca00078e00ff */
[----:B------:R-:W-:-:S05]  /*174e0*/  IADD3 R6, PT, PT, -R8, RZ, RZ ;  /* 0x000000ff08067210 */ /* 0x000fca0007ffe1ff */
[----:B------:R-:W-:Y:S02]  /*174f0*/  IMAD R0, R7, R6, R0 ;  /* 0x0000000607007224 */ /* 0x000fe400078e0200 */
[----:B------:R-:W-:-:S03]  /*17500*/  IMAD.HI.U32 R6, R5, R4, RZ ;  /* 0x0000000405067227 */ /* 0x000fc600078e00ff */
[----:B------:R-:W-:Y:S01]  /*17510*/  ISETP.GT.U32.AND P2, PT, R7, R0, PT ;  /* 0x000000000700720c */ /* 0x000fe20003f44070 */
[----:B------:R-:W-:-:S04]  /*17520*/  IMAD.MOV R5, RZ, RZ, -R6 ;  /* 0x000000ffff057224 */ /* 0x000fc800078e0a06 */
[----:B------:R-:W-:-:S08]  /*17530*/  IMAD R4, R7, R5, R4 ;  /* 0x0000000507047224 */ /* 0x000fd000078e0204 */
[----:B------:R-:W-:Y:S01]  /*17540*/  @!P2 IMAD.IADD R0, R0, 0x1, -R7 ;  /* 0x000000010000a824 */ /* 0x000fe200078e0a07 */
[----:B------:R-:W-:Y:S02]  /*17550*/  @!P2 IADD3 R8, PT, PT, R8, 0x1, RZ ;  /* 0x000000010808a810 */ /* 0x000fe40007ffe0ff */
[----:B------:R-:W-:Y:S02]  /*17560*/  ISETP.GT.U32.AND P2, PT, R7, R4, PT ;  /* 0x000000040700720c */ /* 0x000fe40003f44070 */
[----:B------:R-:W-:-:S11]  /*17570*/  ISETP.GE.U32.AND P6, PT, R0, R7, PT ;  /* 0x000000070000720c */ /* 0x000fd60003fc6070 */
[-C--:B------:R-:W-:Y:S02]  /*17580*/  @!P2 IADD3 R4, PT, PT, R4, -R7.reuse, RZ ;  /* 0x800000070404a210 */ /* 0x080fe40007ffe0ff */
[----:B------:R-:W-:Y:S01]  /*17590*/  @P6 VIADD R8, R8, 0x1 ;  /* 0x0000000108086836 */ /* 0x000fe20000000000 */
[----:B------:R-:W-:Y:S02]  /*175a0*/  @!P2 IADD3 R6, PT, PT, R6, 0x1, RZ ;  /* 0x000000010606a810 */ /* 0x000fe40007ffe0ff */
[----:B------:R-:W-:Y:S02]  /*175b0*/  ISETP.GE.U32.AND P6, PT, R4, R7, PT ;  /* 0x000000070400720c */ /* 0x000fe40003fc6070 */
[----:B------:R-:W-:Y:S02]  /*175c0*/  ISETP.GE.AND P2, PT, R9, RZ, PT ;  /* 0x000000ff0900720c */ /* 0x000fe40003f46270 */
[----:B------:R-:W-:-:S09]  /*175d0*/  LOP3.LUT R7, RZ, R2, RZ, 0x33, !PT ;  /* 0x00000002ff077212 */ /* 0x000fd200078e33ff */
[----:B------:R-:W-:Y:S01]  /*175e0*/  @P6 VIADD R6, R6, 0x1 ;  /* 0x0000000106066836 */ /* 0x000fe20000000000 */
[----:B------:R-:W-:Y:S02]  /*175f0*/  ISETP.GE.AND P6, PT, R133, RZ, PT ;  /* 0x000000ff8500720c */ /* 0x000fe40003fc6270 */
[----:B------:R-:W-:Y:S02]  /*17600*/  @!P2 IADD3 R8, PT, PT, -R8, RZ, RZ ;  /* 0x000000ff0808a210 */ /* 0x000fe40007ffe1ff */
[----:B------:R-:W-:-:S09]  /*17610*/  ISETP.NE.AND P2, PT, R2, RZ, PT ;  /* 0x000000ff0200720c */ /* 0x000fd20003f45270 */
[----:B------:R-:W-:-:S05]  /*17620*/  @!P6 IMAD.MOV R6, RZ, RZ, -R6 ;  /* 0x000000ffff06e224 */ /* 0x000fca00078e0a06 */
[C---:B------:R-:W-:Y:S02]  /*17630*/  SEL R4, R7.reuse, R6, !P2 ;  /* 0x0000000607047207 */ /* 0x040fe40005000000 */
[----:B------:R-:W-:-:S03]  /*17640*/  SEL R7, R7, R8, !P2 ;  /* 0x0000000807077207 */ /* 0x000fc60005000000 */
        /* <DEDUP_REMOVED lines=21> */
.L_x_806:
        /* <DEDUP_REMOVED lines=8> */
.L_x_807:
[----:B------:R-:W1:Y:S01]  /*17820*/  LDC R5, c[0x0][0x3bc] ;  /* 0x0000ef00ff057b82 */ /* 0x000e620000000800 */
[C---:B------:R-:W-:Y:S01]  /*17830*/  LEA R6, P2, R2.reuse, R194, 0x5 ;  /* 0x000000c202067211 */ /* 0x040fe200078428ff */
[----:B------:R-:W-:Y:S01]  /*17840*/  IMAD.SHL.U32 R0, R2, 0x20, RZ ;  /* 0x0000002002007824 */ /* 0x000fe200078e00ff */
[----:B------:R-:W-:Y:S01]  /*17850*/  @!PT LDS RZ, [RZ] ;  /* 0x00000000fffff984 */ /* 0x000fe20000000800 */
[----:B------:R-:W-:Y:S01]  /*17860*/  @!PT LDS RZ, [RZ] ;  /* 0x00000000fffff984 */ /* 0x000fe20000000800 */
[----:B------:R-:W-:Y:S01]  /*17870*/  @!PT LDS RZ, [RZ] ;  /* 0x00000000fffff984 */ /* 0x000fe20000000800 */
[----:B------:R2:W-:Y:S04]  /*17880*/  @!P5 LDGSTS.E.BYPASS.LTC128B.128 [R207+0x6000], desc[UR6][R194.64] ;  /* 0x06000000c2cfdfae */ /* 0x0005e8000b981a06 */
[----:B------:R2:W-:Y:S01]  /*17890*/  @P5 STS.128 [R207+0x6000], RZ ;  /* 0x006000ffcf005388 */ /* 0x0005e20000000c00 */
[----:B------:R-:W-:-:S03]  /*178a0*/  IADD3 R8, P6, PT, R0, R6, RZ ;  /* 0x0000000600087210 */ /* 0x000fc60007fde0ff */
        /* <DEDUP_REMOVED lines=10> */
[----:B-1----:R-:W-:-:S02]  /*17950*/  LEA.HI.X R7, R2, R195, R5, 0x5, P2 ;  /* 0x000000c302077211 */ /* 0x002fc400010f2c05 */
[----:B------:R-:W-:Y:S02]  /*17960*/  SHF.L.U64.HI R4, R2, 0x5, R5 ;  /* 0x0000000502047819 */ /* 0x000fe40000010205 */
[----:B------:R-:W-:Y:S01]  /*17970*/  IADD3 R10, P2, PT, R0, R8, RZ ;  /* 0x00000008000a7210 */ /* 0x000fe20007f5e0ff */
[----:B------:R-:W-:Y:S01]  /*17980*/  @!PT LDS RZ, [RZ] ;  /* 0x00000000fffff984 */ /* 0x000fe20000000800 */
[----:B------:R-:W-:Y:S01]  /*17990*/  @!PT LDS RZ, [RZ] ;  /* 0x00000000fffff984 */ /* 0x000fe20000000800 */
[----:B------:R-:W-:Y:S01]  /*179a0*/  @!PT LDS RZ, [RZ] ;  /* 0x00000000fffff984 */ /* 0x000fe20000000800 */
[----:B------:R2:W-:Y:S02]  /*179b0*/  @!P5 LDGSTS.E.BYPASS.LTC128B.128 [R207+0x6800], desc[UR6][R6.64] ;  /* 0x0680000006cfdfae */ /* 0x0005e4000b981a06 */
[C---:B------:R-:W-:Y:S02]  /*179c0*/  IMAD.X R9, R4.reuse, 0x1, R7, P6 ;  /* 0x0000000104097824 */ /* 0x040fe400030e0607 */
[----:B------:R2:W-:Y:S02]  /*179d0*/  @P5 STS.128 [R207+0x6800], RZ ;  /* 0x006800ffcf005388 */ /* 0x0005e40000000c00 */
[----:B------:R-:W-:Y:S02]  /*179e0*/  IMAD.X R11, R4, 0x1, R9, P2 ;  /* 0x00000001040b7824 */ /* 0x000fe400010e0609 */
        /* <DEDUP_REMOVED lines=41> */
.L_x_805:
[----:B------:R-:W-:Y:S01]  /*17c80*/  FMNMX3.FTZ R2, R132, R23, R25, !PT ;  /* 0x0000001784027276 */ /* 0x000fe20007810019 */
[----:B------:R-:W1:Y:S01]  /*17c90*/  LDCU UR4, c[0x0][0x45c] ;  /* 0x00008b80ff0477ac */ /* 0x000e620008000800 */
[----:B--2---:R-:W-:Y:S02]  /*17ca0*/  FMNMX3.FTZ R7, R3, R20, R22, !PT ;  /* 0x0000001403077276 */ /* 0x004fe40007810016 */
        /* <DEDUP_REMOVED lines=17> */
[C---:B------:R-:W-:Y:S01]  /*17dc0*/  IADD3 R174, PT, PT, R169.reuse, R190, RZ ;  /* 0x000000bea9ae7210 */ /* 0x040fe20007ffe0ff */
[----:B------:R-:W3:Y:S01]  /*17dd0*/  SHFL.BFLY PT, R0, R7, 0x2, 0x1f ;  /* 0x0c401f0007007f89 */ /* 0x000ee200000e0000 */
[----:B------:R-:W-:Y:S02]  /*17de0*/  IADD3 R173, PT, PT, R190, 0xc040, RZ ;  /* 0x0000c040bead7810 */ /* 0x000fe40007ffe0ff */
[----:B------:R-:W-:Y:S02]  /*17df0*/  @P0 IADD3 R173, PT, PT, R16, -0x40, RZ ;  /* 0xffffffc010ad0810 */ /* 0x000fe40007ffe0ff */
[----:B------:R-:W-:Y:S02]  /*17e00*/  VIMNMX R134, PT, PT, R134, 0x2, !PT ;  /* 0x0000000286867848 */ /* 0x000fe40007fe0100 */
[----:B------:R-:W-:Y:S01]  /*17e10*/  IADD3 R169, PT, PT, R169, R173, RZ ;  /* 0x000000ada9a97210 */ /* 0x000fe20007ffe0ff */
[----:B------:R-:W-:Y:S01]  /*17e20*/  LDSM.16.MT88.4 R28, [R173] ;  /* 0x00000000ad1c783b */ /* 0x000fe20000004200 */
        /* <DEDUP_REMOVED lines=13> */
[--C-:B------:R-:W-:Y:S01]  /*17f00*/  FFMA.FTZ R133, R13, UR4, -R160.reuse ;  /* 0x000000040d857c23 */ /* 0x100fe200080108a0 */
[----:B------:R-:W-:Y:S01]  /*17f10*/  FSEL R6, R165, RZ, P2 ;  /* 0x000000ffa5067208 */ /* 0x000fe20001000000 */
[----:B------:R-:W-:Y:S01]  /*17f20*/  FADD.FTZ R4, R132, -R5 ;  /* 0x8000000584047221 */ /* 0x000fe20000010000 */
[--C-:B------:R-:W-:Y:S01]  /*17f30*/  FFMA.FTZ R170, R23, UR4, -R160.reuse ;  /* 0x0000000417aa7c23 */ /* 0x100fe200080108a0 */
[--C-:B------:R-:W-:Y:S01]  /*17f40*/  FFMA.FTZ R0, R14, UR4, -R153.reuse ;  /* 0x000000040e007c23 */ /* 0x100fe20008010899 */
[----:B------:R-:W-:Y:S01]  /*17f50*/  FFMA.FTZ R135, R25, UR4, -R160 ;  /* 0x0000000419877c23 */ /* 0x000fe200080108a0 */
[----:B------:R-:W1:Y:S01]  /*17f60*/  LDSM.16.MT88.4 R12, [R190+0xc000] ;  /* 0x00c00000be0c783b */ /* 0x000e620000004200 */
[----:B------:R-:W-:Y:S01]  /*17f70*/  FADD.FTZ R3, R3, -R6 ;  /* 0x8000000603037221 */ /* 0x000fe20000010000 */
[--C-:B------:R-:W-:Y:S01]  /*17f80*/  FFMA.FTZ R164, R27, UR4, -R160.reuse ;  /* 0x000000041ba47c23 */ /* 0x100fe200080108a0 */
[--C-:B------:R-:W-:Y:S01]  /*17f90*/  FFMA.FTZ R168, R20, UR4, -R153.reuse ;  /* 0x0000000414a87c23 */ /* 0x100fe20008010899 */
[--C-:B------:R-:W-:Y:S01]  /*17fa0*/  FFMA.FTZ R2, R22, UR4, -R153.reuse ;  /* 0x0000000416027c23 */ /* 0x100fe20008010899 */
[--C-:B------:R-:W-:Y:S01]  /*17fb0*/  FFMA.FTZ R167, R24, UR4, -R153.reuse ;  /* 0x0000000418a77c23 */ /* 0x100fe20008010899 */
[----:B------:R-:W-:Y:S01]  /*17fc0*/  FMUL.FTZ R132, R4, UR4 ;  /* 0x0000000404847c20 */ /* 0x000fe20008410000 */
[----:B------:R-:W-:Y:S01]  /*17fd0*/  FMUL.FTZ R3, R3, UR4 ;  /* 0x0000000403037c20 */ /* 0x000fe20008410000 */
[----:B------:R-:W-:Y:S01]  /*17fe0*/  MUFU.EX2 R170, R170 ;  /* 0x000000aa00aa7308 */ /* 0x000fe20000000800 */
[----:B------:R-:W2:Y:S01]  /*17ff0*/  LDSM.16.MT88.4 R20, [R174+0xc000] ;  /* 0x00c00000ae14783b */ /* 0x000ea20000004200 */
[--C-:B------:R-:W-:Y:S01]  /*18000*/  FFMA.FTZ R172, R175, UR4, -R160.reuse ;  /* 0x00000004afac7c23 */ /* 0x100fe200080108a0 */
[--C-:B------:R-:W-:Y:S01]  /*18010*/  FFMA.FTZ R175, R139, UR4, -R160.reuse ;  /* 0x000000048baf7c23 */ /* 0x100fe200080108a0 */
[--C-:B------:R-:W-:Y:S01]  /*18020*/  FFMA.FTZ R176, R137, UR4, -R160.reuse ;  /* 0x0000000489b07c23 */ /* 0x100fe200080108a0 */
[--C-:B------:R-:W-:Y:S01]  /*18030*/  FFMA.FTZ R177, R136, UR4, -R153.reuse ;  /* 0x0000000488b17c23 */ /* 0x100fe20008010899 */
[--C-:B------:R-:W-:Y:S01]  /*18040*/  FFMA.FTZ R178, R138, UR4, -R153.reuse ;  /* 0x000000048ab27c23 */ /* 0x100fe20008010899 */
[--C-:B------:R-:W-:Y:S01]  /*18050*/  FFMA.FTZ R171, R171, UR4, -R160.reuse ;  /* 0x00000004abab7c23 */ /* 0x100fe200080108a0 */
[----:B------:R-:W3:Y:S01]  /*18060*/  MUFU.EX2 R135, R135 ;  /* 0x0000008700877308 */ /* 0x000ee20000000800 */
[----:B------:R-:W-:Y:S01]  /*18070*/  LDSM.16.MT88.4 R136, [R190+0xc800] ;  /* 0x00c80000be88783b */ /* 0x000fe20000004200 */
[--C-:B------:R-:W-:Y:S01]  /*18080*/  FFMA.FTZ R180, R180, UR4, -R153.reuse ;  /* 0x00000004b4b47c23 */ /* 0x100fe20008010899 */
[--C-:B------:R-:W-:Y:S01]  /*18090*/  FFMA.FTZ R179, R186, UR4, -R153.reuse ;  /* 0x00000004bab37c23 */ /* 0x100fe20008010899 */
[--C-:B------:R-:W-:Y:S01]  /*180a0*/  FFMA.FTZ R192, R145, UR4, -R160.reuse ;  /* 0x0000000491c07c23 */ /* 0x100fe200080108a0 */
[--C-:B------:R-:W-:Y:S01]  /*180b0*/  FFMA.FTZ R186, R181, UR4, -R160.reuse ;  /* 0x00000004b5ba7c23 */ /* 0x100fe200080108a0 */
[----:B------:R-:W-:Y:S01]  /*180c0*/  LDSM.16.MT88.4 R144, [R169+0x1000] ;  /* 0x00100000a990783b */ /* 0x000fe20000004200 */
[--C-:B------:R-:W-:Y:S01]  /*180d0*/  FFMA.FTZ R183, R163, UR4, -R160.reuse ;  /* 0x00000004a3b77c23 */ /* 0x100fe200080108a0 */
[----:B------:R-:W-:Y:S01]  /*180e0*/  MUFU.EX2 R164, R164 ;  /* 0x000000a400a47308 */ /* 0x000fe20000000800 */
[--C-:B------:R-:W-:Y:S01]  /*180f0*/  FFMA.FTZ R181, R149, UR4, -R160.reuse ;  /* 0x0000000495b57c23 */ /* 0x100fe200080108a0 */
[--C-:B------:R-:W-:Y:S01]  /*18100*/  FFMA.FTZ R191, R150, UR4, -R153.reuse ;  /* 0x0000000496bf7c23 */ /* 0x100fe20008010899 */
[--C-:B------:R-:W-:Y:S01]  /*18110*/  FFMA.FTZ R202, R148, UR4, -R153.reuse ;  /* 0x0000000494ca7c23 */ /* 0x100fe20008010899 */
[--C-:B------:R-:W-:Y:S01]  /*18120*/  FFMA.FTZ R193, R162, UR4, -R153.reuse ;  /* 0x00000004a2c17c23 */ /* 0x100fe20008010899 */
[--C-:B------:R-:W-:Y:S01]  /*18130*/  FFMA.FTZ R182, R182, UR4, -R153.reuse ;  /* 0x00000004b6b67c23 */ /* 0x100fe20008010899 */
[----:B------:R-:W-:Y:S01]  /*18140*/  LDSM.16.MT88.4 R148, [R173+0x1000] ;  /* 0x00100000ad94783b */ /* 0x000fe20000004200 */
[--C-:B------:R-:W-:Y:S01]  /*18150*/  FFMA.FTZ R203, R161, UR4, -R160.reuse ;  /* 0x00000004a1cb7c23 */ /* 0x100fe200080108a0 */
[----:B------:R-:W4:Y:S01]  /*18160*/  MUFU.EX2 R133, R133 ;  /* 0x0000008500857308 */ /* 0x000f220000000800 */
[----:B---3--:R-:W-:Y:S01]  /*18170*/  F2FP.BF16.F32.PACK_AB R4, R135, R170 ;  /* 0x000000aa8704723e */ /* 0x008fe200000010ff */
[--C-:B------:R-:W-:Y:S01]  /*18180*/  FFMA.FTZ R204, R159, UR4, -R160.reuse ;  /* 0x000000049fcc7c23 */ /* 0x100fe200080108a0 */
[--C-:B------:R-:W-:Y:S01]  /*18190*/  FFMA.FTZ R205, R157, UR4, -R160.reuse ;  /* 0x000000049dcd7c23 */ /* 0x100fe200080108a0 */
[----:B------:R-:W-:Y:S01]  /*181a0*/  FFMA.FTZ R206, R155, UR4, -R160 ;  /* 0x000000049bce7c23 */ /* 0x000fe200080108a0 */
[--C-:B------:R-:W-:Y:S01]  /*181b0*/  FFMA.FTZ R208, R158, UR4, -R153.reuse ;  /* 0x000000049ed07c23 */ /* 0x100fe20008010899 */
[----:B------:R-:W-:Y:S01]  /*181c0*/  LDSM.16.MT88.4 R160, [R174+0x11800] ;  /* 0x01180000aea0783b */ /* 0x000fe20000004200 */
[--C-:B------:R-:W-:Y:S01]  /*181d0*/  FFMA.FTZ R213, R156, UR4, -R153.reuse ;  /* 0x000000049cd57c23 */ /* 0x100fe20008010899 */
[----:B------:R-:W-:Y:S01]  /*181e0*/  MUFU.EX2 R168, R168 ;  /* 0x000000a800a87308 */ /* 0x000fe20000000800 */
[--C-:B------:R-:W-:Y:S01]  /*181f0*/  FFMA.FTZ R210, R154, UR4, -R153.reuse ;  /* 0x000000049ad27c23 */ /* 0x100fe20008010899 */
[----:B------:R-:W-:Y:S01]  /*18200*/  LDSM.16.MT88.4 R156, [R173+0x1800] ;  /* 0x00180000ad9c783b */ /* 0x000fe20000004200 */
[----:B------:R-:W-:-:S03]  /*18210*/  FFMA.FTZ R215, R152, UR4, -R153 ;  /* 0x0000000498d77c23 */ /* 0x000fc60008010899 */
[----:B------:R-:W-:Y:S02]  /*18220*/  LDSM.16.MT88.4 R152, [R190+0xd800] ;  /* 0x00d80000be98783b */ /* 0x000fe40000004200 */
[----:B------:R-:W3:Y:S01]  /*18230*/  MUFU.EX2 R2, R2 ;  /* 0x0000000200027308 */ /* 0x000ee20000000800 */
[----:B----4-:R-:W-:-:S07]  /*18240*/  F2FP.BF16.F32.PACK_AB R6, R133, R164 ;  /* 0x000000a48506723e */ /* 0x010fce00000010ff */
[----:B------:R-:W-:Y:S08]  /*18250*/  MUFU.EX2 R0, R0 ;  /* 0x0000000000007308 */ /* 0x000ff00000000800 */
[----:B------:R-:W4:Y:S01]  /*18260*/  MUFU.EX2 R167, R167 ;  /* 0x000000a700a77308 */ /* 0x000f220000000800 */
[----:B---3--:R-:W-:-:S07]  /*18270*/  F2FP.BF16.F32.PACK_AB R5, R2, R168 ;  /* 0x000000a80205723e */ /* 0x008fce00000010ff */
[----:B------:R-:W3:Y:S08]  /*18280*/  MUFU.EX2 R132, R132 ;  /* 0x0000008400847308 */ /* 0x000ef00000000800 */
[----:B------:R-:W5:Y:S01]  /*18290*/  MUFU.EX2 R3, R3 ;  /* 0x0000000300037308 */ /* 0x000f620000000800 */
[----:B----4-:R-:W-:-:S07]  /*182a0*/  F2FP.BF16.F32.PACK_AB R7, R167, R0 ;  /* 0x00000000a707723e */ /* 0x010fce00000010ff */
[----:B------:R-:W-:Y:S01]  /*182b0*/  MUFU.EX2 R171, R171 ;  /* 0x000000ab00ab7308 */ /* 0x000fe20000000800 */
[-C--:B---3--:R-:W-:Y:S01]  /*182c0*/  FMUL.FTZ R8, R128, R132.reuse ;  /* 0x0000008480087220 */ /* 0x088fe20000410000 */
[-C--:B------:R-:W-:Y:S01]  /*182d0*/  FMUL.FTZ R9, R129, R132.reuse ;  /* 0x0000008481097220 */ /* 0x080fe20000410000 */
[-C--:B------:R-:W-:Y:S01]  /*182e0*/  FMUL.FTZ R36, R36, R132.reuse ;  /* 0x0000008424247220 */ /* 0x080fe20000410000 */
[-C--:B------:R-:W-:Y:S01]  /*182f0*/  FMUL.FTZ R37, R37, R132.reuse ;  /* 0x0000008425257220 */ /* 0x080fe20000410000 */
[-C--:B------:R-:W-:Y:S01]  /*18300*/  FMUL.FTZ R16, R40, R132.reuse ;  /* 0x0000008428107220 */ /* 0x080fe20000410000 */
[-C--:B------:R-:W-:Y:S01]  /*18310*/  FMUL.FTZ R17, R41, R132.reuse ;  /* 0x0000008429117220 */ /* 0x080fe20000410000 */
[-C--:B------:R-:W-:Y:S01]  /*18320*/  FMUL.FTZ R44, R44, R132.reuse ;  /* 0x000000842c2c7220 */ /* 0x080fe20000410000 */
[-C--:B------:R-:W-:Y:S01]  /*18330*/  FMUL.FTZ R45, R45, R132.reuse ;  /* 0x000000842d2d7220 */ /* 0x080fe20000410000 */
[-C--:B-----5:R-:W-:Y:S01]  /*18340*/  FMUL.FTZ R10, R130, R3.reuse ;  /* 0x00000003820a7220 */ /* 0x0a0fe20000410000 */
[-C--:B------:R-:W-:Y:S01]  /*18350*/  FMUL.FTZ R11, R131, R3.reuse ;  /* 0x00000003830b7220 */ /* 0x080fe20000410000 */
[-C--:B------:R-:W-:Y:S01]  /*18360*/  FMUL.FTZ R38, R38, R3.reuse ;  /* 0x0000000326267220 */ /* 0x080fe20000410000 */
[-C--:B------:R-:W-:Y:S01]  /*18370*/  FMUL.FTZ R39, R39, R3.reuse ;  /* 0x0000000327277220 */ /* 0x080fe20000410000 */
[-C--:B------:R-:W-:Y:S01]  /*18380*/  FMUL.FTZ R18, R42, R3.reuse ;  /* 0x000000032a127220 */ /* 0x080fe20000410000 */
[-C--:B------:R-:W-:Y:S01]  /*18390*/  FMUL.FTZ R19, R43, R3.reuse ;  /* 0x000000032b137220 */ /* 0x080fe20000410000 */
[-C--:B------:R-:W-:Y:S01]  /*183a0*/  FMUL.FTZ R46, R46, R3.reuse ;  /* 0x000000032e2e7220 */ /* 0x080fe20000410000 */
[-C--:B------:R-:W-:Y:S01]  /*183b0*/  FMUL.FTZ R47, R47, R3.reuse ;  /* 0x000000032f2f7220 */ /* 0x080fe20000410000 */
[C---:B-1----:R-:W-:Y:S01]  /*183c0*/  HMMA.16816.F32.BF16 R8, R4.reuse, R12, R8 ;  /* 0x0000000c0408723c */ /* 0x042fe20000041808 */
[-C--:B------:R-:W-:Y:S01]  /*183d0*/  FMUL.FTZ R24, R48, R132.reuse ;  /* 0x0000008430187220 */ /* 0x080fe20000410000 */
[-C--:B------:R-:W-:Y:S01]  /*183e0*/  FMUL.FTZ R25, R49, R132.reuse ;  /* 0x0000008431197220 */ /* 0x080fe20000410000 */
[-C--:B------:R-:W-:Y:S01]  /*183f0*/  FMUL.FTZ R26, R50, R3.reuse ;  /* 0x00000003321a7220 */ /* 0x080fe20000410000 */
[-C--:B------:R-:W-:Y:S01]  /*18400*/  FMUL.FTZ R27, R51, R3.reuse ;  /* 0x00000003331b7220 */ /* 0x080fe20000410000 */
[-C--:B------:R-:W-:Y:S01]  /*18410*/  FMUL.FTZ R52, R52, R132.reuse ;  /* 0x0000008434347220 */ /* 0x080fe20000410000 */
[-C--:B------:R-:W-:Y:S01]  /*18420*/  FMUL.FTZ R53, R53, R132.reuse ;  /* 0x0000008435357220 */ /* 0x080fe20000410000 */
[-C--:B------:R-:W-:Y:S01]  /*18430*/  FMUL.FTZ R54, R54, R3.reuse ;  /* 0x0000000336367220 */ /* 0x080fe20000410000 */
[C---:B------:R-:W-:Y:S01]  /*18440*/  HMMA.16816.F32.BF16 R12, R4.reuse, R14, R36 ;  /* 0x0000000e040c723c */ /* 0x040fe20000041824 */
[----:B------:R-:W1:Y:S01]  /*18450*/  LDSM.16.MT88.4 R36, [R169] ;  /* 0x00000000a924783b */ /* 0x000e620000004200 */
[-C--:B------:R-:W-:Y:S01]  /*18460*/  FMUL.FTZ R55, R55, R3.reuse ;  /* 0x0000000337377220 */ /* 0x080fe20000410000 */
[-C--:B------:R-:W-:Y:S01]  /*18470*/  FMUL.FTZ R32, R56, R132.reuse ;  /* 0x0000008438207220 */ /* 0x080fe20000410000 */
[-C--:B------:R-:W-:Y:S01]  /*18480*/  FMUL.FTZ R33, R57, R132.reuse ;  /* 0x0000008439217220 */ /* 0x080fe20000410000 */
[-C--:B------:R-:W-:Y:S01]  /*18490*/  FMUL.FTZ R34, R58, R3.reuse ;  /* 0x000000033a227220 */ /* 0x080fe20000410000 */
[-C--:B------:R-:W-:Y:S01]  /*184a0*/  FMUL.FTZ R35, R59, R3.reuse ;  /* 0x000000033b237220 */ /* 0x080fe20000410000 */
[-C--:B------:R-:W-:Y:S01]  /*184b0*/  FMUL.FTZ R60, R60, R132.reuse ;  /* 0x000000843c3c7220 */ /* 0x080fe20000410000 */
[C---:B--2---:R-:W-:Y:S01]  /*184c0*/  HMMA.16816.F32.BF16 R16, R4.reuse, R20, R16 ;  /* 0x000000140410723c */ /* 0x044fe20000041810 */
        /* <DEDUP_REMOVED lines=8> */
[----:B------:R-:W2:Y:S01]  /*18550*/  LDSM.16.MT88.4 R44, [R190+0xe000] ;  /* 0x00e00000be2c783b */ /* 0x000ea20000004200 */
[-C--:B------:R-:W-:Y:S01]  /*18560*/  FMUL.FTZ R68, R68, R132.reuse ;  /* 0x0000008444447220 */ /* 0x080fe20000410000 */
[-C--:B------:R-:W-:Y:S01]  /*18570*/  FMUL.FTZ R69, R69, R132.reuse ;  /* 0x0000008445457220 */ /* 0x080fe20000410000 */
[-C--:B------:R-:W-:Y:S01]  /*18580*/  FMUL.FTZ R70, R70, R3.reuse ;  /* 0x0000000346467220 */ /* 0x080fe20000410000 */
[-C--:B------:R-:W-:Y:S01]  /*18590*/  FMUL.FTZ R71, R71, R3.reuse ;  /* 0x0000000347477220 */ /* 0x080fe20000410000 */
[-C--:B------:R-:W-:Y:S01]  /*185a0*/  FMUL.FTZ R48, R72, R132.reuse ;  /* 0x0000008448307220 */ /* 0x080fe20000410000 */
[-C--:B------:R-:W-:Y:S01]  /*185b0*/  FMUL.FTZ R49, R73, R132.reuse ;  /* 0x0000008449317220 */ /* 0x080fe20000410000 */
[C---:B------:R-:W-:Y:S01]  /*185c0*/  HMMA.16816.F32.BF16 R24, R4.reuse, R28, R24 ;  /* 0x0000001c0418723c */ /* 0x040fe20000041818 */
        /* <DEDUP_REMOVED lines=8> */
[----:B------:R-:W3:Y:S01]  /*18650*/  LDSM.16.MT88.4 R52, [R174+0xe000] ;  /* 0x00e00000ae34783b */ /* 0x000ee20000004200 */
        /* <DEDUP_REMOVED lines=16> */
[----:B------:R-:W1:Y:S01]  /*18760*/  LDSM.16.MT88.4 R60, [R173+0x2000] ;  /* 0x00200000ad3c783b */ /* 0x000e620000004200 */
        /* <DEDUP_REMOVED lines=21> */
[----:B------:R-:W-:Y:S01]  /*188c0*/  LDSM.16.MT88.4 R120, [R190+0xe800] ;  /* 0x00e80000be78783b */ /* 0x000fe20000004200 */
[C---:B---3--:R-:W-:Y:S01]  /*188d0*/  HMMA.16816.F32.BF16 R48, R4.reuse, R52, R48 ;  /* 0x000000340430723c */ /* 0x048fe20000041830 */
        /* <DEDUP_REMOVED lines=12> */
[----:B------:R-:W-:Y:S01]  /*189a0*/  LDSM.16.MT88.4 R112, [R174+0xc800] ;  /* 0x00c80000ae70783b */ /* 0x000fe20000004200 */
[-C--:B------:R-:W-:Y:S01]  /*189b0*/  FMUL.FTZ R99, R119, R3.reuse ;  /* 0x0000000377637220 */ /* 0x080fe20000410000 */
[----:B------:R-:W4:Y:S01]  /*189c0*/  MUFU.EX2 R172, R172 ;  /* 0x000000ac00ac7308 */ /* 0x000f220000000800 */
[-C--:B------:R-:W-:Y:S01]  /*189d0*/  FMUL.FTZ R124, R124, R132.reuse ;  /* 0x000000847c7c7220 */ /* 0x080fe20000410000 */
[C---:B-1----:R-:W-:Y:S01]  /*189e0*/  HMMA.16816.F32.BF16 R56, R4.reuse, R60, R56 ;  /* 0x0000003c0438723c */ /* 0x042fe20000041838 */
[----:B------:R-:W-:Y:S01]  /*189f0*/  LDSM.16.MT88.4 R116, [R174+0xe800] ;  /* 0x00e80000ae74783b */ /* 0x000fe20000004200 */
[-C--:B------:R-:W-:Y:S01]  /*18a00*/  FMUL.FTZ R125, R125, R132.reuse ;  /* 0x000000847d7d7220 */ /* 0x080fe20000410000 */
[-C--:B------:R-:W-:Y:S01]  /*18a10*/  FMUL.FTZ R126, R126, R3.reuse ;  /* 0x000000037e7e7220 */ /* 0x080fe20000410000 */
[-C--:B------:R-:W-:Y:S01]  /*18a20*/  FMUL.FTZ R127, R127, R3.reuse ;  /* 0x000000037f7f7220 */ /* 0x080fe20000410000 */
[----:B------:R-:W-:Y:S01]  /*18a30*/  LDSM.16.MT88.4 R128, [R173+0x800] ;  /* 0x00080000ad80783b */ /* 0x000fe20000004200 */
[----:B------:R-:W-:Y:S01]  /*18a40*/  MUFU.EX2 R175, R175 ;  /* 0x000000af00af7308 */ /* 0x000fe20000000800 */
[----:B------:R-:W-:Y:S01]  /*18a50*/  FFMA.FTZ R132, R211, R132, R170 ;  /* 0x00000084d3847223 */ /* 0x000fe200000100aa */
[----:B------:R-:W-:Y:S01]  /*18a60*/  HMMA.16816.F32.BF16 R60, R4, R62, R84 ;  /* 0x0000003e043c723c */ /* 0x000fe20000041854 */
[----:B------:R-:W1:Y:S01]  /*18a70*/  LDSM.16.MT88.4 R84, [R174+0x10000] ;  /* 0x01000000ae54783b */ /* 0x000e620000004200 */
[----:B------:R-:W-:Y:S01]  /*18a80*/  FFMA.FTZ R3, R209, R3, R168 ;  /* 0x00000003d1037223 */ /* 0x000fe200000100a8 */
[----:B------:R-:W-:Y:S01]  /*18a90*/  FADD.FTZ R135, R135, R132 ;  /* 0x0000008487877221 */ /* 0x000fe20000010000 */
[----:B------:R-:W-:-:S02]  /*18aa0*/  MOV R132, R166 ;  /* 0x000000a600847202 */ /* 0x000fc40000000f00 */
        /* <DEDUP_REMOVED lines=84> */
[----:B------:R-:W-:-:S06]  /*18ff0*/  FADD.FTZ R193, R182, R193 ;  /* 0x000000c1b6c17221 */ /* 0x000fcc0000010000 */
        /* <DEDUP_REMOVED lines=55> */
[----:B------:R-:W-:Y:S01]  /*19370*/  FADD.FTZ R211, R206, R205 ;  /* 0x000000cdced37221 */ /* 0x000fe20000010000 */
[----:B------:R-:W-:Y:S01]  /*19380*/  IADD3 R205, PT, PT, R134, -0x3, RZ ;  /* 0xfffffffd86cd7810 */ /* 0x000fe20007ffe0ff */
        /* <DEDUP_REMOVED lines=27> */
[C---:B------:R-:W-:Y:S08]  /*19540*/  HMMA.16816.F32.BF16 R36, R148.reuse, R154, R12 ;  /* 0x0000009a9424723c */ /* 0x040ff0000004180c */
[C---:B--2---:R-:W-:Y:S08]  /*19550*/  HMMA.16816.F32.BF16 R96, R148.reuse, R28, R96 ;  /* 0x0000001c9460723c */ /* 0x044ff00000041860 */
[C---:B------:R-:W-:Y:S08]  /*19560*/  HMMA.16816.F32.BF16 R100, R148.reuse, R30, R100 ;  /* 0x0000001e9464723c */ /* 0x040ff00000041864 */
[C---:B---3--:R-:W-:Y:S08]  /*19570*/  HMMA.16816.F32.BF16 R116, R148.reuse, R4, R144 ;  /* 0x000000049474723c */ /* 0x048ff00000041890 */
[----:B------:R-:W-:-:S15]  /*19580*/  HMMA.16816.F32.BF16 R120, R148, R6, R120 ;  /* 0x000000069478723c */ /* 0x000fde0000041878 */
[----:B------:R-:W-:-:S05]  /*19590*/  NOP ;  /* 0x0000000000007918 */ /* 0x000fca0000000000 */
.L_x_802:
[----:B------:R-:W-:-:S13]  /*195a0*/  ISETP.GE.AND P2, PT, R205, RZ, PT ;  /* 0x000000ffcd00720c */ /* 0x000fda0003f46270 */
[----:B------:R-:W-:Y:S05]  /*195b0*/  @!P2 BRA `(.L_x_808) ;  /* 0x00000038001ca947 */ /* 0x000fea0003800000 */
[----:B------:R-:W1:Y:S01]  /*195c0*/  S2UR UR5, SR_CgaCtaId ;  /* 0x00000000000579c3 */ /* 0x000e620000008800 */
[----:B------:R-:W-:Y:S01]  /*195d0*/  IMAD.MOV.U32 R0, RZ, RZ, R3 ;  /* 0x000000ffff007224 */ /* 0x000fe200078e0003 */
[----:B------:R-:W-:Y:S01]  /*195e0*/  UISETP.NE.U32.AND UP0, UPT, UR12, URZ, UPT ;  /* 0x000000ff0c00728c */ /* 0x000fe2000bf05070 */
[----:B------:R-:W-:Y:S01]  /*195f0*/  IMAD.MOV.U32 R3, RZ, RZ, 0x20 ;  /* 0x00000020ff037424 */ /* 0x000fe200078e00ff */
[C---:B------:R-:W-:Y:S01]  /*19600*/  LEA R206, R205.reuse, 0x40, 0x6 ;  /* 0x00000040cdce7811 */ /* 0x040fe200078e30ff */
[----:B------:R-:W-:Y:S01]  /*19610*/  IMAD.MOV.U32 R133, RZ, RZ, R132 ;  /* 0x000000ffff857224 */ /* 0x000fe200078e0084 */
[----:B------:R-:W-:Y:S01]  /*19620*/  UISETP.NE.AND.EX UP0, UPT, UR13, URZ, UPT, UP0 ;  /* 0x000000ff0d00728c */ /* 0x000fe2000bf05300 */
[----:B------:R-:W-:Y:S01]  /*19630*/  IADD3 R205, PT, PT, R205, 0x1, RZ ;  /* 0x00000001cdcd7810 */ /* 0x000fe20007ffe0ff */
[C---:B------:R-:W-:Y:S01]  /*19640*/  VIADD R202, R190.reuse, 0xc040 ;  /* 0x0000c040beca7836 */ /* 0x040fe20000000000 */
[----:B------:R-:W-:Y:S01]  /*19650*/  SEL R3, R3, 0xffffffe0, !P1 ;  /* 0xffffffe003037807 */ /* 0x000fe20004800000 */
[----:B------:R-:W-:Y:S01]  /*19660*/  UMOV UR13, 0x400 ;  /* 0x00000400000d7882 */ /* 0x000fe20000000000 */
[----:B------:R-:W-:Y:S01]  /*19670*/  IADD3 R203, PT, PT, R190, 0xc000, RZ ;  /* 0x0000c000becb7810 */ /* 0x000fe20007ffe0ff */
[----:B------:R-:W2:Y:S01]  /*19680*/  LDCU UR12, c[0x0][0x440] ;  /* 0x00008800ff0c77ac */ /* 0x000ea20008000800 */
[----:B------:R-:W-:Y:S01]  /*19690*/  PLOP3.LUT P4, PT, PT, PT, UP0, 0x80, 0x8 ;  /* 0x000000000008781c */ /* 0x000fe20003f8f008 */
[----:B------:R-:W-:Y:S01]  /*196a0*/  IMAD.IADD R186, R3, 0x1, R190 ;  /* 0x0000000103ba7824 */ /* 0x000fe200078e02be */
[----:B------:R-:W-:Y:S01]  /*196b0*/  MOV R204, RZ ;  /* 0x000000ff00cc7202 */ /* 0x000fe20000000f00 */
[----:B------:R-:W3:Y:S01]  /*196c0*/  LDCU UR4, c[0x0][0x45c] ;  /* 0x00008b80ff0477ac */ /* 0x000ee20008000800 */
[----:B------:R-:W4:Y:S01]  /*196d0*/  LDCU.64 UR8, c[0x0][0x3a0] ;  /* 0x00007400ff0877ac */ /* 0x000f220008000a00 */
[----:B------:R-:W2:Y:S01]  /*196e0*/  LDCU.64 UR10, c[0x0][0x3a8] ;  /* 0x00007500ff0a77ac */ /* 0x000ea20008000a00 */
[----:B-1----:R-:W-:-:S12]  /*196f0*/  ULEA UR5, UR5, UR13, 0x18 ;  /* 0x0000000d05057291 */ /* 0x002fd8000f8ec0ff */
.L_x_812:
[----:B------:R-:W-:Y:S01]  /*19700*/  @!P4 IADD3 R9, P0, PT, RZ, -R204, RZ ;  /* 0x800000ccff09c210 */ /* 0x000fe20007f1e0ff */
[----:B------:R-:W-:Y:S01]  /*19710*/  IMAD.SHL.U32 R10, R189, 0x8, RZ ;  /* 0x00000008bd0a7824 */ /* 0x000fe200078e00ff */
[----:B------:R-:W-:Y:S04]  /*19720*/  DEPBAR.LE SB0, 0x0 ;  /* 0x000080000000791a */ /* 0x000fe80000000000 */
[C---:B------:R-:W-:Y:S01]  /*19730*/  LOP3.LUT R8, R10.reuse, 0x1f8, RZ, 0xc0, !PT ;  /* 0x000001f80a087812 */ /* 0x040fe200078ec0ff */
[----:B------:R-:W-:Y:S01]  /*19740*/  BAR.SYNC.DEFER_BLOCKING 0x0 ;  /* 0x0000000000007b1d */ /* 0x000fe20000010000 */
[----:B------:R-:W-:Y:S01]  /*19750*/  LOP3.LUT R188, R10, 0x38, RZ, 0xc0, !PT ;  /* 0x000000380abc7812 */ /* 0x000fe200078ec0ff */
[----:B------:R-:W-:Y:S01]  /*19760*/  IMAD.MOV.U32 R11, RZ, RZ, R197 ;  /* 0x000000ffff0b7224 */ /* 0x000fe200078e00c5 */
[----:B------:R-:W-:Y:S02]  /*19770*/  LOP3.LUT R207, R8, 0x38, R189, 0x78, !PT ;  /* 0x0000003808cf7812 */ /* 0x000fe400078e78bd */
[C---:B------:R-:W-:Y:S02]  /*19780*/  LOP3.LUT R5, R188.reuse, 0x80, RZ, 0xfc, !PT ;  /* 0x00000080bc057812 */ /* 0x040fe400078efcff */
[----:B------:R-:W-:Y:S02]  /*19790*/  LOP3.LUT R207, R207, 0x1e00, R10, 0xf8, !PT ;  /* 0x00001e00cfcf7812 */ /* 0x000fe400078ef80a */
[----:B--2---:R-:W-:Y:S02]  /*197a0*/  ISETP.GE.AND P1, PT, R5, UR12, PT ;  /* 0x0000000c05007c0c */ /* 0x004fe4000bf26270 */
[C---:B------:R-:W-:Y:S02]  /*197b0*/  LOP3.LUT R7, R188.reuse, 0x40, RZ, 0xfc, !PT ;  /* 0x00000040bc077812 */ /* 0x040fe400078efcff */
[----:B------:R-:W-:Y:S02]  /*197c0*/  ISETP.GE.AND P3, PT, R188, UR12, PT ;  /* 0x0000000cbc007c0c */ /* 0x000fe4000bf66270 */
[----:B------:R-:W-:Y:S02]  /*197d0*/  ISETP.GE.AND P2, PT, R7, UR12, PT ;  /* 0x0000000c07007c0c */ /* 0x000fe4000bf46270 */
[----:B------:R-:W-:Y:S01]  /*197e0*/  LEA R207, R207, UR5, 0x1 ;  /* 0x00000005cfcf7c11 */ /* 0x000fe2000f8e08ff */
[----:B------:R-:W1:Y:S01]  /*197f0*/  S2R R189, SR_TID.X ;  /* 0x0000000000bd7919 */ /* 0x000e620000002100 */
[----:B------:R-:W2:Y:S08]  /*19800*/  @!P4 LDC R8, c[0x0][0x3c0] ;  /* 0x0000f000ff08cb82 */ /* 0x000eb00000000800 */
[----:B------:R-:W3:Y:S01]  /*19810*/  LDC R5, c[0x0][0x3c4] ;  /* 0x0000f100ff057b82 */ /* 0x000ee20000000800 */
[----:B-1----:R-:W-:Y:S01]  /*19820*/  SHF.R.U32.HI R187, RZ, 0x1, R189 ;  /* 0x00000001ffbb7819 */ /* 0x002fe200000116bd */
[----:B--2---:R-:W-:Y:S02]  /*19830*/  @!P4 IMAD.SHL.U32 R10, R8, 0x40, RZ ;  /* 0x00000040080ac824 */ /* 0x004fe400078e00ff */
[----:B------:R-:W-:Y:S01]  /*19840*/  IMAD.SHL.U32 R3, R189, 0x40, RZ ;  /* 0x00000040bd037824 */ /* 0x000fe200078e00ff */
[----:B------:R-:W-:Y:S01]  /*19850*/  LOP3.LUT R2, R187, 0x8, RZ, 0xc0, !PT ;  /* 0x00000008bb027812 */ /* 0x000fe200078ec0ff */
[----:B------:R-:W-:Y:S02]  /*19860*/  @!P4 IMAD.X R10, RZ, RZ, ~R10, P0 ;  /* 0x000000ffff0ac224 */ /* 0x000fe400000e0e0a */
[----:B------:R-:W-:Y:S01]  /*19870*/  IMAD.SHL.U32 R7, R189, 0x20, RZ ;  /* 0x00000020bd077824 */ /* 0x000fe200078e00ff */
[----:B------:R-:W-:Y:S02]  /*19880*/  LOP3.LUT R6, R188, 0x1c0, R3, 0xf8, !PT ;  /* 0x000001c0bc067812 */ /* 0x000fe400078ef803 */
[----:B------:R-:W-:Y:S02]  /*19890*/  @!P4 SHF.R.S64 R9, R9, 0x1f, R10 ;  /* 0x0000001f0909c819 */ /* 0x000fe4000000100a */
[----:B------:R-:W-:Y:S01]  /*198a0*/  LOP3.LUT R185, R7, 0x7c00, RZ, 0xc0, !PT ;  /* 0x00007c0007b97812 */ /* 0x000fe200078ec0ff */
[----:B------:R-:W-:Y:S01]  /*198b0*/  IMAD.MOV.U32 R7, RZ, RZ, R196 ;  /* 0x000000ffff077224 */ /* 0x000fe200078e00c4 */
[----:B------:R-:W-:Y:S02]  /*198c0*/  LOP3.LUT R193, R3, 0x400, RZ, 0xc0, !PT ;  /* 0x0000040003c17812 */ /* 0x000fe400078ec0ff */
[----:B------:R-:W-:Y:S02]  /*198d0*/  LOP3.LUT R4, R6, 0x8, R189, 0x78, !PT ;  /* 0x0000000806047812 */ /* 0x000fe400078e78bd */
[----:B------:R-:W-:Y:S02]  /*198e0*/  LOP3.LUT R3, R185, 0x200, R3, 0xf8, !PT ;  /* 0x00000200b9037812 */ /* 0x000fe400078ef803 */
[----:B------:R-:W-:Y:S01]  /*198f0*/  @!P4 IADD3 R196, P0, PT, R196, R9, RZ ;  /* 0x00000009c4c4c210 */ /* 0x000fe20007f1e0ff */
[----:B------:R-:W-:Y:S01]  /*19900*/  IMAD R193, R4, 0x2, R193 ;  /* 0x0000000204c17824 */ /* 0x000fe200078e02c1 */
[----:B------:R-:W-:Y:S02]  /*19910*/  LOP3.LUT R2, R3, R6, R2, 0xf6, !PT ;  /* 0x0000000603027212 */ /* 0x000fe400078ef602 */
[----:B------:R-:W-:Y:S01]  /*19920*/  @!P4 LEA.HI.X.SX32 R197, R10, R197, 0x1, P0 ;  /* 0x000000c50ac5c211 */ /* 0x000fe200000f0eff */
[----:B---3--:R-:W-:Y:S08]  /*19930*/  @!P4 BRA `(.L_x_809) ;  /* 0x0000000000f4c947 */ /* 0x008ff00003800000 */
[----:B------:R-:W-:Y:S01]  /*19940*/  VIADD R8, R206, 0xffffffc0 ;  /* 0xffffffc0ce087836 */ /* 0x000fe20000000000 */
[----:B------:R-:W1:Y:S04]  /*19950*/  LDC R3, c[0x0][0x4f0] ;  /* 0x00013c00ff037b82 */ /* 0x000e680000000800 */
[----:B------:R-:W-:Y:S02]  /*19960*/  IABS R13, R8 ;  /* 0x00000008000d7213 */ /* 0x000fe40000000000 */
[-C--:B-1----:R-:W-:Y:S02]  /*19970*/  IABS R6, R3.reuse ;  /* 0x0000000300067213 */ /* 0x082fe40000000000 */
[----:B------:R-:W-:Y:S02]  /*19980*/  LOP3.LUT R8, R8, R3, RZ, 0x3c, !PT ;  /* 0x0000000308087212 */ /* 0x000fe400078e3cff */
[----:B------:R-:W1:Y:S10]  /*19990*/  I2F.RP R10, R6 ;  /* 0x00000006000a7306 */ /* 0x000e740000209400 */
[----:B-1----:R-:W1:Y:S02]  /*199a0*/  MUFU.RCP R4, R10 ;  /* 0x0000000a00047308 */ /* 0x002e640000001000 */
[----:B-1----:R-:W-:Y:S08]  /*199b0*/  VIADD R14, R4, 0xffffffe ;  /* 0x0ffffffe040e7836 */ /* 0x002ff00000000000 */
[----:B------:R-:W1:Y:S02]  /*199c0*/  F2I.FTZ.U32.TRUNC.NTZ R15, R14 ;  /* 0x0000000e000f7305 */ /* 0x000e64000021f000 */
[--C-:B-1----:R-:W-:Y:S01]  /*199d0*/  IMAD.MOV R9, RZ, RZ, -R15.reuse ;  /* 0x000000ffff097224 */ /* 0x102fe200078e0a0f */
[----:B------:R-:W-:Y:S03]  /*199e0*/  MOV R14, RZ ;  /* 0x000000ff000e7202 */ /* 0x000fe60000000f00 */
        /* <DEDUP_REMOVED lines=9> */
[C---:B------:R-:W-:Y:S05]  /*19a80*/  IMAD R15, R6.reuse, R9, R15 ;  /* 0x00000009060f7224 */ /* 0x040fea00078e020f */
[----:B------:R-:W-:Y:S07]  /*19a90*/  ISETP.GT.U32.AND P5, PT, R6, R15, PT ;  /* 0x0000000f0600720c */ /* 0x000fee0003fa4070 */
[----:B------:R-:W-:Y:S02]  /*19aa0*/  @!P0 IMAD.IADD R13, R13, 0x1, -R6 ;  /* 0x000000010d0d8824 */ /* 0x000fe400078e0a06 */
[----:B------:R-:W-:Y:S03]  /*19ab0*/  @!P0 VIADD R10, R10, 0x1 ;  /* 0x000000010a0a8836 */ /* 0x000fe60000000000 */
[-C--:B------:R-:W-:Y:S01]  /*19ac0*/  ISETP.GE.U32.AND P6, PT, R13, R6.reuse, PT ;  /* 0x000000060d00720c */ /* 0x080fe20003fc6070 */
[----:B------:R-:W-:Y:S01]  /*19ad0*/  @!P5 VIADD R4, R4, 0x1 ;  /* 0x000000010404d836 */ /* 0x000fe20000000000 */
[-C--:B------:R-:W-:Y:S02]  /*19ae0*/  @!P5 IADD3 R15, PT, PT, R15, -R6.reuse, RZ ;  /* 0x800000060f0fd210 */ /* 0x080fe40007ffe0ff */
[----:B------:R-:W-:Y:S02]  /*19af0*/  ISETP.GE.AND P5, PT, R8, RZ, PT ;  /* 0x000000ff0800720c */ /* 0x000fe40003fa6270 */
[----:B------:R-:W-:Y:S01]  /*19b00*/  ISETP.GE.U32.AND P0, PT, R15, R6, PT ;  /* 0x000000060f00720c */ /* 0x000fe20003f06070 */
[----:B------:R-:W1:Y:S01]  /*19b10*/  LDC.64 R8, c[0x0][0x3c0] ;  /* 0x0000f000ff087b82 */ /* 0x000e620000000a00 */
[-C--:B------:R-:W-:Y:S02]  /*19b20*/  LOP3.LUT R6, R206, R3.reuse, RZ, 0x3c, !PT ;  /* 0x00000003ce067212 */ /* 0x080fe400078e3cff */
[----:B------:R-:W-:Y:S03]  /*19b30*/  LOP3.LUT R15, RZ, R3, RZ, 0x33, !PT ;  /* 0x00000003ff0f7212 */ /* 0x000fe600078e33ff */
[----:B------:R-:W-:Y:S02]  /*19b40*/  @P6 IADD3 R10, PT, PT, R10, 0x1, RZ ;  /* 0x000000010a0a6810 */ /* 0x000fe40007ffe0ff */
[----:B------:R-:W-:Y:S03]  /*19b50*/  ISETP.GE.AND P6, PT, R6, RZ, PT ;  /* 0x000000ff0600720c */ /* 0x000fe60003fc6270 */
[----:B------:R-:W-:Y:S02]  /*19b60*/  @!P5 IMAD.MOV R10, RZ, RZ, -R10 ;  /* 0x000000ffff0ad224 */ /* 0x000fe400078e0a0a */
[----:B------:R-:W-:Y:S01]  /*19b70*/  @P0 VIADD R4, R4, 0x1 ;  /* 0x0000000104040836 */ /* 0x000fe20000000000 */
[----:B------:R-:W-:Y:S04]  /*19b80*/  ISETP.NE.AND P0, PT, R3, RZ, PT ;  /* 0x000000ff0300720c */ /* 0x000fe80003f05270 */
[----:B------:R-:W-:Y:S03]  /*19b90*/  SEL R17, R15, R10, !P0 ;  /* 0x0000000a0f117207 */ /* 0x000fe60004000000 */
[----:B------:R-:W-:Y:S02]  /*19ba0*/  @!P6 IADD3 R4, PT, PT, -R4, RZ, RZ ;  /* 0x000000ff0404e210 */ /* 0x000fe40007ffe1ff */
[----:B------:R-:W-:Y:S02]  /*19bb0*/  LEA R20, P5, R17, R200, 0x2 ;  /* 0x000000c811147211 */ /* 0x000fe400078a10ff */
[----:B------:R-:W-:Y:S02]  /*19bc0*/  SEL R15, R15, R4, !P0 ;  /* 0x000000040f0f7207 */ /* 0x000fe40004000000 */
[-C--:B------:R-:W-:Y:S02]  /*19bd0*/  LEA.HI.X.SX32 R21, R17, R201.reuse, 0x2, P5 ;  /* 0x000000c911157211 */ /* 0x080fe400028f16ff */
[C---:B------:R-:W-:Y:S01]  /*19be0*/  LEA R18, P0, R15.reuse, R200, 0x2 ;  /* 0x000000c80f127211 */ /* 0x040fe200078010ff */
[C---:B------:R-:W-:Y:S02]  /*19bf0*/  IMAD.IADD R6, R15.reuse, 0x1, -R17 ;  /* 0x000000010f067824 */ /* 0x040fe400078e0a11 */
[----:B------:R-:W2:Y:S01]  /*19c00*/  LDG.E R13, desc[UR6][R20.64] ;  /* 0x00000006140d7981 */ /* 0x000ea2000c1e1900 */
[----:B------:R-:W-:Y:S01]  /*19c10*/  LEA.HI.X.SX32 R19, R15, R201, 0x2, P0 ;  /* 0x000000c90f137211 */ /* 0x000fe200000f16ff */
[----:B------:R-:W-:Y:S04]  /*19c20*/  IMAD R3, R6, R3, -0x40 ;  /* 0xffffffc006037424 */ /* 0x000fe800078e0203 */
[----:B------:R-:W2:Y:S01]  /*19c30*/  LDG.E R4, desc[UR6][R18.64] ;  /* 0x0000000612047981 */ /* 0x000ea2000c1e1900 */
[----:B------:R-:W-:Y:S05]  /*19c40*/  SHF.R.S32.HI R15, RZ, 0x1f, R3 ;  /* 0x0000001fff0f7819 */ /* 0x000fea0000011403 */
[-C--:B-1----:R-:W-:Y:S02]  /*19c50*/  IMAD R6, R15, R8.reuse, RZ ;  /* 0x000000080f067224 */ /* 0x082fe400078e02ff */
[C---:B------:R-:W-:Y:S04]  /*19c60*/  IMAD.WIDE.U32 R14, R3.reuse, R8, RZ ;  /* 0x00000008030e7225 */ /* 0x040fe800078e00ff */
[----:B------:R-:W-:Y:S05]  /*19c70*/  IMAD R6, R3, R9, R6 ;  /* 0x0000000903067224 */ /* 0x000fea00078e0206 */
[----:B------:R-:W-:Y:S01]  /*19c80*/  IADD3 R15, PT, PT, R15, R6, RZ ;  /* 0x000000060f0f7210 */ /* 0x000fe20007ffe0ff */
[----:B--2---:R-:W-:Y:S04]  /*19c90*/  IMAD.IADD R13, R13, 0x1, -R4 ;  /* 0x000000010d0d7824 */ /* 0x004fe800078e0a04 */
[----:B------:R-:W-:Y:S01]  /*19ca0*/  IMAD.WIDE.U32 R14, R13, UR10, R14 ;  /* 0x0000000a0d0e7c25 */ /* 0x000fe2000f8e000e */
[----:B------:R-:W-:Y:S02]  /*19cb0*/  SHF.R.S32.HI R3, RZ, 0x1f, R13 ;  /* 0x0000001fff037819 */ /* 0x000fe4000001140d */
[C---:B------:R-:W-:Y:S03]  /*19cc0*/  LEA R196, P0, R14.reuse, R7, 0x1 ;  /* 0x000000070ec47211 */ /* 0x040fe600078008ff */
[----:B------:R-:W-:Y:S04]  /*19cd0*/  IMAD R4, R3, UR10, RZ ;  /* 0x0000000a03047c24 */ /* 0x000fe8000f8e02ff */
[----:B------:R-:W-:Y:S04]  /*19ce0*/  IMAD R4, R13, UR11, R4 ;  /* 0x0000000b0d047c24 */ /* 0x000fe8000f8e0204 */
[----:B------:R-:W-:Y:S05]  /*19cf0*/  IMAD.IADD R4, R15, 0x1, R4 ;  /* 0x000000010f047824 */ /* 0x000fea00078e0204 */
[----:B------:R-:W-:Y:S07]  /*19d00*/  LEA.HI.X R197, R14, R11, R4, 0x1, P0 ;  /* 0x0000000b0ec57211 */ /* 0x000fee00000f0c04 */
.L_x_809:
        /* <DEDUP_REMOVED lines=19> */
[C---:B------:R-:W-:Y:S01]  /*19e40*/  IMAD.X R9, R4.reuse, 0x1, R7, P5 ;  /* 0x0000000104097824 */ /* 0x040fe200028e0607 */
        /* <DEDUP_REMOVED lines=29> */
[----:B------:R1:W-:Y:S01]  /*1a020*/  @!P1 LDGSTS.E.BYPASS.LTC128B.128 [R207+0x10800], desc[UR6][R6.64+0x100] ;  /* 0x1080010006cf9fae */ /* 0x0003e2000b981a06 */
        /* <DEDUP_REMOVED lines=33> */
[----:B------:R-:W1:Y:S04]  /*1a240*/  LDSM.16.M88.4 R140, [R193+UR5+0x6000] ;  /* 0x00600005c18c783b */ /* 0x000e680008000200 */
[----:B------:R-:W3:Y:S04]  /*1a250*/  LDSM.16.M88.4 R144, [R193+UR5+0x6800] ;  /* 0x00680005c190783b */ /* 0x000ee80008000200 */
[----:B------:R-:W5:Y:S04]  /*1a260*/  LDSM.16.M88.4 R148, [R193+UR5+0x7000] ;  /* 0x00700005c194783b */ /* 0x000f680008000200 */
[----:B------:R-:W0:Y:S04]  /*1a270*/  LDGDEPBAR ;  /* 0x00000000000079af */ /* 0x000e280000000000 */
[----:B------:R-:W4:Y:S04]  /*1a280*/  LDSM.16.M88.4 R152, [R193+UR5+0x7800] ;  /* 0x00780005c198783b */ /* 0x000f280008000200 */
[----:B------:R-:W-:Y:S04]  /*1a290*/  LDSM.16.M88.4 R156, [R135] ;  /* 0x00000000879c783b */ /* 0x000fe80000000200 */
[----:B------:R-:W4:Y:S04]  /*1a2a0*/  LDSM.16.M88.4 R160, [R134+0x6000] ;  /* 0x0060000086a0783b */ /* 0x000f280000000200 */
[----:B------:R-:W4:Y:S04]  /*1a2b0*/  LDSM.16.M88.4 R164, [R134+0x6800] ;  /* 0x0068000086a4783b */ /* 0x000f280000000200 */
[----:B------:R-:W-:Y:S04]  /*1a2c0*/  LDSM.16.M88.4 R168, [R2+0x6000] ;  /* 0x0060000002a8783b */ /* 0x000fe80000000200 */
[----:B------:R-:W-:Y:S01]  /*1a2d0*/  LDSM.16.M88.4 R172, [R134+0x8000] ;  /* 0x0080000086ac783b */ /* 0x000fe20000000200 */
[C---:B-1----:R-:W-:Y:S03]  /*1a2e0*/  HMMA.16816.F32.BF16 R4, R136.reuse, R140, RZ ;  /* 0x0000008c8804723c */ /* 0x042fe600000418ff */
[----:B------:R-:W-:Y:S05]  /*1a2f0*/  LDSM.16.M88.4 R180, [R193+UR5+0xa000] ;  /* 0x00a00005c1b4783b */ /* 0x000fea0008000200 */
[C---:B--2---:R-:W-:Y:S01]  /*1a300*/  HMMA.16816.F32.BF16 R8, R136.reuse, R142, RZ ;  /* 0x0000008e8808723c */ /* 0x044fe200000418ff */
[----:B------:R-:W1:Y:S07]  /*1a310*/  LDSM.16.M88.4 R140, [R134+0x7000] ;  /* 0x00700000868c783b */ /* 0x000e6e0000000200 */
[C---:B---3--:R-:W-:Y:S08]  /*1a320*/  HMMA.16816.F32.BF16 R12, R136.reuse, R144, RZ ;  /* 0x00000090880c723c */ /* 0x048ff000000418ff */
[C---:B------:R-:W-:Y:S01]  /*1a330*/  HMMA.16816.F32.BF16 R16, R136.reuse, R146, RZ ;  /* 0x000000928810723c */ /* 0x040fe200000418ff */
[----:B------:R-:W-:Y:S07]  /*1a340*/  LDSM.16.M88.4 R144, [R192] ;  /* 0x00000000c090783b */ /* 0x000fee0000000200 */
[C---:B-----5:R-:W-:Y:S08]  /*1a350*/  HMMA.16816.F32.BF16 R20, R136.reuse, R148, RZ ;  /* 0x000000948814723c */ /* 0x060ff000000418ff */
[C---:B------:R-:W-:Y:S01]  /*1a360*/  HMMA.16816.F32.BF16 R24, R136.reuse, R150, RZ ;  /* 0x000000968818723c */ /* 0x040fe200000418ff */
[----:B------:R-:W-:Y:S07]  /*1a370*/  LDSM.16.M88.4 R148, [R132+0x6000] ;  /* 0x006000008494783b */ /* 0x000fee0000000200 */
[C---:B----4-:R-:W-:Y:S08]  /*1a380*/  HMMA.16816.F32.BF16 R28, R136.reuse, R152, RZ ;  /* 0x00000098881c723c */ /* 0x050ff000000418ff */
        /* <DEDUP_REMOVED lines=153> */
[C---:B------:R-:W-:Y:S01]  /*1ad20*/  VIADD R141, R206.reuse, 0xffffff80 ;  /* 0xffffff80ce8d7836 */ /* 0x040fe20000000000 */
        /* <DEDUP_REMOVED lines=61> */
.L_x_811:
[----:B------:R-:W-:Y:S01]  /*1b100*/  @!PT LDS RZ, [RZ] ;  /* 0x00000000fffff984 */ /* 0x000fe20000000800 */
[----:B------:R-:W-:Y:S01]  /*1b110*/  @!PT LDS RZ, [RZ] ;  /* 0x00000000fffff984 */ /* 0x000fe20000000800 */
[----:B------:R-:W-:Y:S01]  /*1b120*/  @!PT LDS RZ, [RZ] ;  /* 0x00000000fffff984 */ /* 0x000fe20000000800 */
[----:B------:R1:W-:Y:S01]  /*1b130*/  @!P3 LDGSTS.E.BYPASS.LTC128B.128 [R207+0x6000], desc[UR6][R194.64] ;  /* 0x06000000c2cfbfae */ /* 0x0003e2000b981a06 */
[C---:B------:R-:W-:Y:S01]  /*1b140*/  LEA R134, P5, R2.reuse, R194, 0x5 ;  /* 0x000000c202867211 */ /* 0x040fe200078a28ff */
[C---:B------:R-:W-:Y:S01]  /*1b150*/  IMAD.SHL.U32 R3, R2.reuse, 0x20, RZ ;  /* 0x0000002002037824 */ /* 0x040fe200078e00ff */
[C-C-:B------:R-:W-:Y:S01]  /*1b160*/  SHF.L.U64.HI R132, R2.reuse, 0x5, R135.reuse ;  /* 0x0000000502847819 */ /* 0x140fe20000010287 */
[----:B------:R1:W-:Y:S01]  /*1b170*/  @P3 STS.128 [R207+0x6000], RZ ;  /* 0x006000ffcf003388 */ /* 0x0003e20000000c00 */
[----:B------:R-:W-:Y:S02]  /*1b180*/  LEA.HI.X R135, R2, R195, R135, 0x5, P5 ;  /* 0x000000c302877211 */ /* 0x000fe400028f2c87 */
[C---:B------:R-:W-:Y:S01]  /*1b190*/  IADD3 R2, P6, PT, R3.reuse, R134, RZ ;  /* 0x0000008603027210 */ /* 0x040fe20007fde0ff */
[----:B------:R-:W-:Y:S01]  /*1b1a0*/  @!PT LDS RZ, [RZ] ;  /* 0x00000000fffff984 */ /* 0x000fe20000000800 */
[----:B------:R-:W-:Y:S01]  /*1b1b0*/  @!PT LDS RZ, [RZ] ;  /* 0x00000000fffff984 */ /* 0x000fe20000000800 */
[----:B------:R-:W-:Y:S01]  /*1b1c0*/  @!PT LDS RZ, [RZ] ;  /* 0x00000000fffff984 */ /* 0x000fe20000000800 */
[----:B------:R1:W-:Y:S03]  /*1b1d0*/  @!P2 LDGSTS.E.BYPASS.LTC128B.128 [R207+0x8000], desc[UR6][R194.64+0x80] ;  /* 0x08000080c2cfafae */ /* 0x0003e6000b981a06 */
[----:B------:R-:W-:Y:S01]  /*1b1e0*/  IADD3 R136, P5, PT, R3, R2, RZ ;  /* 0x0000000203887210 */ /* 0x000fe20007fbe0ff */
[----:B------:R1:W-:Y:S01]  /*1b1f0*/  @P2 STS.128 [R207+0x8000], RZ ;  /* 0x008000ffcf002388 */ /* 0x0003e20000000c00 */
[C---:B------:R-:W-:Y:S03]  /*1b200*/  IMAD.X R3, R132.reuse, 0x1, R135, P6 ;  /* 0x0000000184037824 */ /* 0x040fe600030e0687 */
[----:B------:R-:W-:Y:S01]  /*1b210*/  @!PT LDS RZ, [RZ] ;  /* 0x00000000fffff984 */ /* 0x000fe20000000800 */
[----:B------:R-:W-:Y:S01]  /*1b220*/  @!PT LDS RZ, [RZ] ;  /* 0x00000000fffff984 */ /* 0x000fe20000000800 */
[----:B------:R-:W-:Y:S01]  /*1b230*/  @!PT LDS RZ, [RZ] ;  /* 0x00000000fffff984 */ /* 0x000fe20000000800 */
[----:B------:R1:W-:Y:S01]  /*1b240*/  @!P1 LDGSTS.E.BYPASS.LTC128B.128 [R207+0xa000], desc[UR6][R194.64+0x100] ;  /* 0x0a000100c2cf9fae */ /* 0x0003e2000b981a06 */
[----:B------:R-:W-:Y:S03]  /*1b250*/  IMAD.X R137, R132, 0x1, R3, P5 ;  /* 0x0000000184897824 */ /* 0x000fe600028e0603 */
        /* <DEDUP_REMOVED lines=47> */
.L_x_810:
[----:B-1----:R-:W-:Y:S01]  /*1b550*/  FMNMX3.FTZ R2, R0, R6, R7, !PT ;  /* 0x0000000600027276 */ /* 0x002fe20007810007 */
        /* <DEDUP_REMOVED lines=397> */
.L_x_808:
[----:B------:R-:W1:Y:S01]  /*1ce30*/  SHFL.BFLY PT, R8, R211, 0x2, 0x1f ;  /* 0x0c401f00d3087f89 */ /* 0x000e6200000e0000 */
[C---:B------:R-:W-:Y:S01]  /*1ce40*/  LOP3.LUT P3, RZ, R189.reuse, 0x10, RZ, 0xc0, !PT ;  /* 0x00000010bdff7812 */ /* 0x040fe2000786c0ff */
[----:B------:R-:W2:Y:S01]  /*1ce50*/  S2UR UR8, SR_CTAID.X ;  /* 0x00000000000879c3 */ /* 0x000ea20000002500 */
[C---:B------:R-:W-:Y:S01]  /*1ce60*/  LOP3.LUT P4, RZ, R189.reuse, 0x8, RZ, 0xc0, !PT ;  /* 0x00000008bdff7812 */ /* 0x040fe2000788c0ff */
[----:B------:R-:W3:Y:S01]  /*1ce70*/  SHFL.BFLY PT, R0, R209, 0x2, 0x1f ;  /* 0x0c401f00d1007f89 */ /* 0x000ee200000e0000 */
[----:B------:R-:W-:Y:S01]  /*1ce80*/  LOP3.LUT P5, RZ, R189, 0x3, RZ, 0xc0, !PT ;  /* 0x00000003bdff7812 */ /* 0x000fe200078ac0ff */
[----:B------:R-:W-:Y:S01]  /*1ce90*/  BSSY.RECONVERGENT B0, `(.L_x_813) ;  /* 0x0000110000007945 */ /* 0x000fe20003800200 */
[----:B------:R-:W-:Y:S02]  /*1cea0*/  SEL R184, R184, 0xffffffe0, !P4 ;  /* 0xffffffe0b8b87807 */ /* 0x000fe40006000000 */
[----:B------:R-:W-:Y:S02]  /*1ceb0*/  LOP3.LUT R187, R187, 0x30, RZ, 0xc0, !PT ;  /* 0x00000030bbbb7812 */ /* 0x000fe400078ec0ff */
[----:B------:R-:W-:-:S04]  /*1cec0*/  SHF.R.U32.HI R18, RZ, 0x2, R189 ;  /* 0x00000002ff127819 */ /* 0x000fc800000116bd */
[----:B------:R-:W-:Y:S01]  /*1ced0*/  LOP3.LUT R18, R187, 0x7, R18, 0xf8, !PT ;  /* 0x00000007bb127812 */ /* 0x000fe200078ef812 */
        /* <DEDUP_REMOVED lines=20> */
[----:B------:R-:W3:Y:S01]  /*1d020*/  LDC.U8 R0, c[0x0][0x548] ;  /* 0x00015200ff007b82 */ /* 0x000ee20000000000 */
[----:B-1----:R-:W-:Y:S01]  /*1d030*/  FSEL R7, R7, 1, P2 ;  /* 0x3f80000007077808 */ /* 0x002fe20001000000 */
[----:B------:R-:W-:Y:S01]  /*1d040*/  @P2 MUFU.LG2 R16, R4 ;  /* 0x0000000400102308 */ /* 0x000fe20000000c00 */
[----:B------:R-:W-:-:S02]  /*1d050*/  IADD3 R15, PT, PT, R9, 0x40, RZ ;  /* 0x00000040090f7810 */ /* 0x000fc40007ffe0ff */
[----:B------:R-:W-:Y:S01]  /*1d060*/  IADD3 R13, PT, PT, R9, R184, RZ ;  /* 0x000000b8090d7210 */ /* 0x000fe20007ffe0ff */
        /* <DEDUP_REMOVED lines=21> */
[----:B------:R-:W-:Y:S01]  /*1d1c0*/  @P3 IADD3 R15, PT, PT, R9, -0x40, RZ ;  /* 0xffffffc0090f3810 */ /* 0x000fe20007ffe0ff */
[C---:B------:R-:W-:Y:S01]  /*1d1d0*/  FMUL.FTZ R52, R7.reuse, R52 ;  /* 0x0000003407347220 */ /* 0x040fe20000410000 */
        /* <DEDUP_REMOVED lines=143> */
[----:B------:R-:W1:Y:S01]  /*1dad0*/  @P1 LDC R10, c[0x0][0x458] ;  /* 0x00011600ff0a1b82 */ /* 0x000e620000000800 */
[----:B------:R-:W-:Y:S01]  /*1dae0*/  F2FP.BF16.F32.PACK_AB R106, R107, R106 ;  /* 0x0000006a6b6a723e */ /* 0x000fe200000010ff */
[----:B------:R-:W-:Y:S01]  /*1daf0*/  STS [R21+0x2000], R84 ;  /* 0x0020005415007388 */ /* 0x000fe20000000800 */
[----:B------:R-:W-:Y:S01]  /*1db00*/  F2FP.BF16.F32.PACK_AB R108, R109, R108 ;  /* 0x0000006c6d6c723e */ /* 0x000fe200000010ff */
[----:B------:R-:W2:Y:S01]  /*1db10*/  @P1 MUFU.LG2 R2, R2 ;  /* 0x0000000200021308 */ /* 0x000ea20000000c00 */
        /* <DEDUP_REMOVED lines=15> */
[----:B--2---:R-:W-:Y:S01]  /*1dc10*/  @P1 FMUL.FTZ R2, R2, 0.69314718246459960938 ;  /* 0x3f31721802021820 */ /* 0x004fe20000410000 */
[----:B---3--:R-:W-:Y:S01]  /*1dc20*/  ISETP.NE.AND P4, PT, R0, RZ, PT ;  /* 0x000000ff0000720c */ /* 0x008fe20003f85270 */
        /* <DEDUP_REMOVED lines=27> */
[----:B---3--:R-:W-:-:S05]  /*1dde0*/  @P2 FMUL.FTZ R19, R16, 0.69314718246459960938 ;  /* 0x3f31721810132820 */ /* 0x008fca0000410000 */
[----:B--2---:R-:W2:Y:S01]  /*1ddf0*/  @P4 LDC R7, c[0x0][0x454] ;  /* 0x00011500ff074b82 */ /* 0x004ea20000000800 */
[----:B------:R3:W2:Y:S07]  /*1de00*/  LDS.128 R12, [R207+0x1800] ;  /* 0x00180000cf0c7984 */ /* 0x0006ae0000000c00 */
        /* <DEDUP_REMOVED lines=13> */
[----:B------:R-:W-:Y:S02]  /*1dee0*/  VIADD R7, R0, UR8 ;  /* 0x0000000800077c36 */ /* 0x000fe40008000000 */
[----:B------:R-:W-:Y:S02]  /*1def0*/  VIADD R3, R199, -UR8 ;  /* 0x80000008c7037c36 */ /* 0x000fe40008000000 */
[C---:B------:R-:W-:Y:S01]  /*1df00*/  VIADD R2, R18.reuse, 0x8 ;  /* 0x0000000812027836 */ /* 0x040fe20000000000 */
[C---:B------:R-:W-:Y:S02]  /*1df10*/  IADD3 R0, P0, PT, R18.reuse, R7, RZ ;  /* 0x0000000712007210 */ /* 0x040fe40007f1e0ff */
[-C--:B------:R-:W-:Y:S02]  /*1df20*/  ISETP.GE.AND P2, PT, R18, R3.reuse, PT ;  /* 0x000000031200720c */ /* 0x080fe40003f46270 */
[----:B------:R-:W-:-:S02]  /*1df30*/  ISETP.GE.AND P1, PT, R2, R3, PT ;  /* 0x000000030200720c */ /* 0x000fc40003f26270 */
[----:B------:R-:W-:Y:S02]  /*1df40*/  LEA.HI.X.SX32 R7, R7, RZ, 0x1, P0 ;  /* 0x000000ff07077211 */ /* 0x000fe400000f0eff */
[----:B-1----:R-:W-:-:S04]  /*1df50*/  LEA R2, P0, R0, UR4, 0x2 ;  /* 0x0000000400027c11 */ /* 0x002fc8000f8010ff */
[----:B------:R-:W-:-:S05]  /*1df60*/  LEA.HI.X R3, R0, UR5, R7, 0x2, P0 ;  /* 0x0000000500037c11 */ /* 0x000fca00080f1407 */
[----:B------:R1:W-:Y:S04]  /*1df70*/  @!P2 STG.E desc[UR6][R2.64], R8 ;  /* 0x000000080200a986 */ /* 0x0003e8000c101906 */
[----:B------:R1:W-:Y:S02]  /*1df80*/  @!P1 STG.E desc[UR6][R2.64+0x20], R9 ;  /* 0x0000200902009986 */ /* 0x0003e4000c101906 */
.L_x_814:
[----:B------:R-:W-:Y:S05]  /*1df90*/  BSYNC.RECONVERGENT B0 ;  /* 0x0000000000007941 */ /* 0x000fea0003800200 */
.L_x_813:
[----:B------:R-:W2:Y:S01]  /*1dfa0*/  LDCU.64 UR4, c[0x0][0x410] ;  /* 0x00008200ff0477ac */ /* 0x000ea20008000a00 */
[----:B-1----:R-:W-:Y:S01]  /*1dfb0*/  IMAD.MOV.U32 R2, RZ, RZ, R188 ;  /* 0x000000ffff027224 */ /* 0x002fe200078e00bc */
[----:B------:R-:W-:Y:S01]  /*1dfc0*/  @P3 MOV R24, R26 ;  /* 0x0000001a00183202 */ /* 0x000fe20000000f00 */
[----:B------:R-:W-:Y:S01]  /*1dfd0*/  IMAD.MOV.U32 R3, RZ, RZ, RZ ;  /* 0x000000ffff037224 */ /* 0x000fe200078e00ff */
[----:B------:R-:W-:Y:S01]  /*1dfe0*/  SHF.R.U32.HI R0, RZ, 0x3, R189 ;  /* 0x00000003ff007819 */ /* 0x000fe200000116bd */
[----:B------:R-:W-:Y:S01]  /*1dff0*/  VIADD R199, R199, -UR8 ;  /* 0x80000008c7c77c36 */ /* 0x000fe20008000000 */
[----:B------:R1:W3:Y:S01]  /*1e000*/  LDS.128 R16, [R207+0x2000] ;  /* 0x00200000cf107984 */ /* 0x0002e20000000c00 */
[----:B----4-:R-:W-:Y:S01]  /*1e010*/  IMAD.WIDE.U32 R6, R4, UR8, R2 ;  /* 0x0000000804067c25 */ /* 0x010fe2000f8e0002 */
[----:B------:R-:W-:Y:S01]  /*1e020*/  IADD3 R8, PT, PT, R0, 0x20, RZ ;  /* 0x0000002000087810 */ /* 0x000fe20007ffe0ff */
[----:B------:R-:W-:Y:S01]  /*1e030*/  BSSY.RECONVERGENT B0, `(.L_x_815) ;  /* 0x000001e000007945 */ /* 0x000fe20003800200 */
[----:B------:R-:W-:Y:S01]  /*1e040*/  LOP3.LUT R3, R188, 0x40, RZ, 0xfc, !PT ;  /* 0x00000040bc037812 */ /* 0x000fe200078efcff */
[----:B------:R-:W-:Y:S01]  /*1e050*/  IMAD R2, R5, UR8, R7 ;  /* 0x0000000805027c24 */ /* 0x000fe2000f8e0207 */
[----:B------:R-:W-:Y:S01]  /*1e060*/  IADD3 R24, P0, PT, R24, R6, RZ ;  /* 0x0000000618187210 */ /* 0x000fe20007f1e0ff */
[----:B------:R-:W-:Y:S01]  /*1e070*/  VIADD R6, R0, 0x10 ;  /* 0x0000001000067836 */ /* 0x000fe20000000000 */
[----:B------:R-:W-:-:S03]  /*1e080*/  ISETP.GE.AND P5, PT, R8, R199, PT ;  /* 0x000000c70800720c */ /* 0x000fc60003fa6270 */
[----:B------:R-:W-:Y:S01]  /*1e090*/  IMAD.X R25, R23, 0x1, R2, P0 ;  /* 0x0000000117197824 */ /* 0x000fe200000e0602 */
[-C--:B------:R-:W-:Y:S01]  /*1e0a0*/  ISETP.GE.AND P6, PT, R6, R199.reuse, PT ;  /* 0x000000c70600720c */ /* 0x080fe20003fc6270 */
[----:B------:R1:W4:Y:S01]  /*1e0b0*/  LDS.128 R20, [R207] ;  /* 0x00000000cf147984 */ /* 0x0003220000000c00 */
[C---:B------:R-:W-:Y:S01]  /*1e0c0*/  ISETP.GE.AND P0, PT, R0.reuse, R199, PT ;  /* 0x000000c70000720c */ /* 0x040fe20003f06270 */
[----:B--2---:R-:W-:Y:S01]  /*1e0d0*/  IMAD.WIDE.U32 R6, R11, UR4, R24 ;  /* 0x000000040b067c25 */ /* 0x004fe2000f8e0018 */
[----:B------:R-:W-:-:S03]  /*1e0e0*/  IADD3 R2, PT, PT, R0, 0x30, RZ ;  /* 0x0000003000027810 */ /* 0x000fc60007ffe0ff */
[----:B------:R-:W-:Y:S01]  /*1e0f0*/  IMAD R25, R11, UR5, R7 ;  /* 0x000000050b197c24 */ /* 0x000fe2000f8e0207 */
[----:B------:R-:W-:Y:S01]  /*1e100*/  ISETP.GE.AND P4, PT, R2, R199, PT ;  /* 0x000000c70200720c */ /* 0x000fe20003f86270 */
[----:B------:R1:W2:Y:S01]  /*1e110*/  LDS.128 R8, [R207+0x4000] ;  /* 0x00400000cf087984 */ /* 0x0002a20000000c00 */
[----:B------:R-:W-:-:S05]  /*1e120*/  LOP3.LUT R2, R188, 0x80, RZ, 0xfc, !PT ;  /* 0x00000080bc027812 */ /* 0x000fca00078efcff */
[----:B------:R-:W-:Y:S06]  /*1e130*/  @P0 BRA `(.L_x_816) ;  /* 0x0000000000340947 */ /* 0x000fec0003800000 */
[----:B------:R-:W5:Y:S01]  /*1e140*/  LDCU UR8, c[0x0][0x440] ;  /* 0x00008800ff0877ac */ /* 0x000f620008000800 */
[----:B------:R-:W-:Y:S01]  /*1e150*/  IMAD.MOV.U32 R24, RZ, RZ, R6 ;  /* 0x000000ffff187224 */ /* 0x000fe200078e0006 */
[----:B------:R-:W3:Y:S03]  /*1e160*/  LDCU.64 UR4, c[0x0][0x3f0] ;  /* 0x00007e00ff0477ac */ /* 0x000ee60008000a00 */
[----:B------:R-:W-:-:S04]  /*1e170*/  IMAD.WIDE.U32 R30, R0, R4, R24 ;  /* 0x00000004001e7225 */ /* 0x000fc800078e0018 */
[----:B------:R-:W-:Y:S01]  /*1e180*/  IMAD R26, R0, R5, R31 ;  /* 0x00000005001a7224 */ /* 0x000fe200078e021f */
[----:B-----5:R-:W-:Y:S02]  /*1e190*/  ISETP.GE.AND P2, PT, R188, UR8, PT ;  /* 0x00000008bc007c0c */ /* 0x020fe4000bf46270 */
[----:B------:R-:W-:Y:S02]  /*1e1a0*/  ISETP.GE.AND P1, PT, R3, UR8, PT ;  /* 0x0000000803007c0c */ /* 0x000fe4000bf26270 */
[----:B------:R-:W-:Y:S02]  /*1e1b0*/  ISETP.GE.AND P0, PT, R2, UR8, PT ;  /* 0x0000000802007c0c */ /* 0x000fe4000bf06270 */
[----:B---3--:R-:W-:-:S04]  /*1e1c0*/  LEA R28, P3, R30, UR4, 0x1 ;  /* 0x000000041e1c7c11 */ /* 0x008fc8000f8608ff */
[----:B------:R-:W-:-:S05]  /*1e1d0*/  LEA.HI.X R29, R30, UR5, R26, 0x1, P3 ;  /* 0x000000051e1d7c11 */ /* 0x000fca00098f0c1a */
[----:B----4-:R3:W-:Y:S04]  /*1e1e0*/  @!P2 STG.E.128 desc[UR6][R28.64], R20 ;  /* 0x000000141c00a986 */ /* 0x0107e8000c101d06 */
[----:B------:R3:W-:Y:S04]  /*1e1f0*/  @!P1 STG.E.128 desc[UR6][R28.64+0x80], R16 ;  /* 0x000080101c009986 */ /* 0x0007e8000c101d06 */
[----:B--2---:R3:W-:Y:S02]  /*1e200*/  @!P0 STG.E.128 desc[UR6][R28.64+0x100], R8 ;  /* 0x000100081c008986 */ /* 0x0047e4000c101d06 */
.L_x_816:
[----:B------:R-:W-:Y:S05]  /*1e210*/  BSYNC.RECONVERGENT B0 ;  /* 0x0000000000007941 */ /* 0x000fea0003800200 */
.L_x_815:
[----:B---34-:R3:W4:Y:S01]  /*1e220*/  LDS.128 R20, [R207+0x800] ;  /* 0x00080000cf147984 */ /* 0x0187220000000c00 */
[----:B------:R-:W-:Y:S03]  /*1e230*/  BSSY.RECONVERGENT B0, `(.L_x_817) ;  /* 0x0000016000007945 */ /* 0x000fe60003800200 */
[----:B------:R3:W1:Y:S04]  /*1e240*/  LDS.128 R16, [R207+0x2800] ;  /* 0x00280000cf107984 */ /* 0x0006680000000c00 */
        /* <DEDUP_REMOVED lines=17> */
[----:B----4-:R3:W-:Y:S04]  /*1e360*/  @!P2 STG.E.128 desc[UR6][R30.64], R20 ;  /* 0x000000141e00a986 */ /* 0x0107e8000c101d06 */
[----:B-1----:R3:W-:Y:S04]  /*1e370*/  @!P1 STG.E.128 desc[UR6][R30.64+0x80], R16 ;  /* 0x000080101e009986 */ /* 0x0027e8000c101d06 */
[----:B--2---:R3:W-:Y:S02]  /*1e380*/  @!P0 STG.E.128 desc[UR6][R30.64+0x100], R8 ;  /* 0x000100081e008986 */ /* 0x0047e4000c101d06 */
.L_x_818:
[----:B------:R-:W-:Y:S05]  /*1e390*/  BSYNC.RECONVERGENT B0 ;  /* 0x0000000000007941 */ /* 0x000fea0003800200 */
.L_x_817:
[----:B---34-:R3:W4:Y:S01]  /*1e3a0*/  LDS.128 R20, [R207+0x1000] ;  /* 0x00100000cf147984 */ /* 0x0187220000000c00 */
[----:B------:R-:W-:Y:S03]  /*1e3b0*/  BSSY.RECONVERGENT B0, `(.L_x_819) ;  /* 0x0000016000007945 */ /* 0x000fe60003800200 */
[----:B-1----:R3:W1:Y:S04]  /*1e3c0*/  LDS.128 R16, [R207+0x3000] ;  /* 0x00300000cf107984 */ /* 0x0026680000000c00 */
        /* <DEDUP_REMOVED lines=20> */
.L_x_820:
[----:B------:R-:W-:Y:S05]  /*1e510*/  BSYNC.RECONVERGENT B0 ;  /* 0x0000000000007941 */ /* 0x000fea0003800200 */
.L_x_819:
[----:B--23--:R2:W3:Y:S01]  /*1e520*/  LDS.128 R8, [R207+0x3800] ;  /* 0x00380000cf087984 */ /* 0x00c4e20000000c00 */
[----:B------:R-:W-:Y:S05]  /*1e530*/  @P4 EXIT ;  /* 0x000000000000494d */ /* 0x000fea0003800000 */
[----:B-1----:R1:W1:Y:S01]  /*1e540*/  LDS.128 R16, [R207+0x5800] ;  /* 0x00580000cf107984 */ /* 0x0022620000000c00 */
[----:B------:R-:W5:Y:S01]  /*1e550*/  LDCU UR8, c[0x0][0x440] ;  /* 0x00008800ff0877ac */ /* 0x000f620008000800 */
[----:B------:R-:W-:Y:S01]  /*1e560*/  IADD3 R7, P0, PT, R0, 0x30, RZ ;  /* 0x0000003000077810 */ /* 0x000fe20007f1e0ff */
[----:B----4-:R-:W-:Y:S01]  /*1e570*/  IMAD.MOV.U32 R20, RZ, RZ, R6 ;  /* 0x000000ffff147224 */ /* 0x010fe200078e0006 */
[----:B------:R-:W4:Y:S03]  /*1e580*/  LDCU.64 UR4, c[0x0][0x3f0] ;  /* 0x00007e00ff0477ac */ /* 0x000f260008000a00 */
        /* <DEDUP_REMOVED lines=9> */
[----:B----4-:R-:W-:-:S04]  /*1e620*/  LEA R4, P3, R20, UR4, 0x1 ;  /* 0x0000000414047c11 */ /* 0x010fc8000f8608ff */
[----:B------:R-:W-:-:S05]  /*1e630*/  LEA.HI.X R5, R20, UR5, R0, 0x1, P3 ;  /* 0x0000000514057c11 */ /* 0x000fca00098f0c00 */
[----:B------:R4:W-:Y:S04]  /*1e640*/  @!P2 STG.E.128 desc[UR6][R4.64], R12 ;  /* 0x0000000c0400a986 */ /* 0x0009e8000c101d06 */
[----:B---3--:R4:W-:Y:S01]  /*1e650*/  @!P1 STG.E.128 desc[UR6][R4.64+0x80], R8 ;  /* 0x0000800804009986 */ /* 0x0089e2000c101d06 */
[----:B------:R-:W-:Y:S05]  /*1e660*/  @P0 EXIT ;  /* 0x000000000000094d */ /* 0x000fea0003800000 */
[----:B-1----:R-:W-:Y:S01]  /*1e670*/  STG.E.128 desc[UR6][R4.64+0x100], R16 ;  /* 0x0001001004007986 */ /* 0x002fe2000c101d06 */
[----:B------:R-:W-:Y:S05]  /*1e680*/  EXIT ;  /* 0x000000000000794d */ /* 0x000fea0003800000 */
.L_x_821:
        /* <DEDUP_REMOVED lines=15> */
.L_x_3739:


//--------------------- .text._ZN5flash24flash_fwd_splitkv_kernelI23Flash_fwd_kernel_traitsILi192ELi64ELi64ELi4ELb0ELb0EN7cutlass10bfloat16_tE19Flash_kernel_traitsILi192ELi64ELi64ELi4ES3_EELb1ELb0ELb0ELb0ELb0ELb1ELb0ELb1EEEvNS_16Flash_fwd_paramsE --------------------------
	.section	.text._ZN5flash24flash_fwd_splitkv_kernelI23Flash_fwd_kernel_traitsILi192ELi64ELi64ELi4ELb0ELb0EN7cutlass10bfloat16_tE19Flash_kernel_traitsILi192ELi64ELi64ELi4ES3_EELb1ELb0ELb0ELb0ELb0ELb1ELb0ELb1EEEvNS_16Flash_fwd_paramsE,"ax",@progbits
	.align	128
        .global         _ZN5flash24flash_fwd_splitkv_kernelI23Flash_fwd_kernel_traitsILi192ELi64ELi64ELi4ELb0ELb0EN7cutlass10bfloat16_tE19Flash_kernel_traitsILi192ELi64ELi64ELi4ES3_EELb1ELb0ELb0ELb0ELb0ELb1ELb0ELb1EEEvNS_16Flash_fwd_paramsE
        .type           _ZN5flash24flash_fwd_splitkv_kernelI23Flash_fwd_kernel_traitsILi192ELi64ELi64ELi4ELb0ELb0EN7cutlass10bfloat16_tE19Flash_kernel_traitsILi192ELi64ELi64ELi4ES3_EELb1ELb0ELb0ELb0ELb0ELb1ELb0ELb1EEEvNS_16Flash_fwd_paramsE,@function
        .size           _ZN5flash24flash_fwd_splitkv_kernelI23Flash_fwd_kernel_traitsILi192ELi64ELi64ELi4ELb0ELb0EN7cutlass10bfloat16_tE19Flash_kernel_traitsILi192ELi64ELi64ELi4ES3_EELb1ELb0ELb0ELb0ELb0ELb1ELb0ELb1EEEvNS_16Flash_fwd_paramsE,(.L_x_3740 - _ZN5flash24flash_fwd_splitkv_kernelI23Flash_fwd_kernel_traitsILi192ELi64ELi64ELi4ELb0ELb0EN7cutlass10bfloat16_tE19Flash_kernel_traitsILi192ELi64ELi64ELi4ES3_EELb1ELb0ELb0ELb0ELb0ELb1ELb0ELb1EEEvNS_16Flash_fwd_paramsE)
        .other          _ZN5flash24flash_fwd_splitkv_kernelI23Flash_fwd_kernel_traitsILi192ELi64ELi64ELi4ELb0ELb0EN7cutlass10bfloat16_tE19Flash_kernel_traitsILi192ELi64ELi64ELi4ES3_EELb1ELb0ELb0ELb0ELb0ELb1ELb0ELb1EEEvNS_16Flash_fwd_paramsE,@"STO_CUDA_ENTRY STV_DEFAULT"
_ZN5flash24flash_fwd_splitkv_kernelI23Flash_fwd_kernel_traitsILi192ELi64ELi64ELi4ELb0ELb0EN7cutlass10bfloat16_tE19Flash_kernel_traitsILi192ELi64ELi64ELi4ES3_EELb1ELb0ELb0ELb0ELb0ELb1ELb0ELb1EEEvNS_16Flash_fwd_paramsE:
.text._ZN5flash24flash_fwd_splitkv_kernelI23Flash_fwd_kernel_traitsILi192ELi64ELi64ELi4ELb0ELb0EN7cutlass10bfloat16_tE19Flash_kernel_traitsILi192ELi64ELi64ELi4ES3_EELb1ELb0ELb0ELb0ELb0ELb1ELb0ELb1EEEvNS_16Flash_fwd_paramsE:
        /* <DEDUP_REMOVED lines=51> */
.L_x_822:
        /* <DEDUP_REMOVED lines=77> */
.L_x_825:
[----:B------:R-:W-:Y:S05]  /*0800*/  BSYNC.RECONVERGENT B0 ;  /* 0x0000000000007941 */ /* 0x000fea0003800200 */
.L_x_824:
        /* <DEDUP_REMOVED lines=20> */
.L_x_827:
[----:B------:R-:W-:Y:S05]  /*0950*/  BSYNC.RECONVERGENT B0 ;  /* 0x0000000000007941 */ /* 0x000fea0003800200 */
.L_x_826:
        /* <DEDUP_REMOVED lines=20> */
.L_x_829:
[----:B------:R-:W-:Y:S05]  /*0aa0*/  BSYNC.RECONVERGENT B0 ;  /* 0x0000000000007941 */ /* 0x000fea0003800200 */
.L_x_828:
        /* <DEDUP_REMOVED lines=19> */
.L_x_831:
[----:B------:R-:W-:Y:S05]  /*0be0*/  BSYNC.RECONVERGENT B0 ;  /* 0x0000000000007941 */ /* 0x000fea0003800200 */
.L_x_830:
        /* <DEDUP_REMOVED lines=20> */
.L_x_823:
        /* <DEDUP_REMOVED lines=10> */
.L_x_832:
        /* <DEDUP_REMOVED lines=104> */
.L_x_833:
        /* <DEDUP_REMOVED lines=16> */
.L_x_835:
[----:B------:R-:W2:Y:S01]  /*1550*/  LDC.64 R6, c[0x0][0x3b8] ;  /* 0x0000ee00ff067b82 */ /* 0x000ea20000000a00 */
[----:B-1----:R-:W-:-:S05]  /*1560*/  IADD3 R2, PT, PT, R0, R9, RZ ;  /* 0x0000000900027210 */ /* 0x002fca0007ffe0ff */
[C---:B--2---:R-:W-:Y:S02]  /*1570*/  IMAD R17, R2.reuse, R7, RZ ;  /* 0x0000000702117224 */ /* 0x044fe400078e02ff */
[----:B------:R-:W-:-:S05]  /*1580*/  IMAD.WIDE.U32 R2, R2, R6, RZ ;  /* 0x0000000602027225 */ /* 0x000fca00078e00ff */
[----:B------:R-:W-:Y:S02]  /*1590*/  IADD3 R17, PT, PT, R3, R17, RZ ;  /* 0x0000001103117210 */ /* 0x000fe40007ffe0ff */
[----:B------:R-:W-:Y:S02]  /*15a0*/  MOV R12, R2 ;  /* 0x00000002000c7202 */ /* 0x000fe40000000f00 */
.L_x_836:
        /* <DEDUP_REMOVED lines=14> */
.L_x_837:
[----:B------:R-:W1:Y:S01]  /*1690*/  LDC.64 R2, c[0x0][0x3c0] ;  /* 0x0000f000ff027b82 */ /* 0x000e620000000a00 */
[----:B------:R-:W-:-:S05]  /*16a0*/  IADD3 R0, PT, PT, R0, R9, RZ ;  /* 0x0000000900007210 */ /* 0x000fca0007ffe0ff */
[C---:B-1----:R-:W-:Y:S02]  /*16b0*/  IMAD R19, R0.reuse, R3, RZ ;  /* 0x0000000300137224 */ /* 0x042fe400078e02ff */
[----:B------:R-:W-:-:S05]  /*16c0*/  IMAD.WIDE.U32 R8, R0, R2, RZ ;  /* 0x0000000200087225 */ /* 0x000fca00078e00ff */
[----:B------:R-:W-:Y:S02]  /*16d0*/  IADD3 R19, PT, PT, R9, R19, RZ ;  /* 0x0000001309137210 */ /* 0x000fe40007ffe0ff */
[----:B------:R-:W-:-:S07]  /*16e0*/  MOV R18, R8 ;  /* 0x0000000800127202 */ /* 0x000fce0000000f00 */
.L_x_838:
        /* <DEDUP_REMOVED lines=47> */
.L_x_834:
        /* <DEDUP_REMOVED lines=172> */
.L_x_907:
        /* <DEDUP_REMOVED lines=18> */
.L_x_841:
[----:B-1--4-:R-:W-:Y:S05]  /*25c0*/  BSYNC.RECONVERGENT B0 ;  /* 0x0000000000007941 */ /* 0x012fea0003800200 */
.L_x_840:
        /* <DEDUP_REMOVED lines=16> */
.L_x_843:
[----:B------:R-:W-:Y:S05]  /*26d0*/  BSYNC.RECONVERGENT B0 ;  /* 0x0000000000007941 */ /* 0x000fea0003800200 */
.L_x_842:
        /* <DEDUP_REMOVED lines=20> */
.L_x_845:
[----:B------:R-:W-:Y:S05]  /*2820*/  BSYNC.RECONVERGENT B0 ;  /* 0x0000000000007941 */ /* 0x000fea0003800200 */
.L_x_844:
        /* <DEDUP_REMOVED lines=21> */
.L_x_847:
[----:B------:R-:W-:Y:S05]  /*2980*/  BSYNC.RECONVERGENT B0 ;  /* 0x0000000000007941 */ /* 0x000fea0003800200 */
.L_x_846:
        /* <DEDUP_REMOVED lines=16> */
.L_x_851:
[----:B------:R-:W-:Y:S05]  /*2a90*/  BSYNC.RECONVERGENT B0 ;  /* 0x0000000000007941 */ /* 0x000fea0003800200 */
.L_x_850:
        /* <DEDUP_REMOVED lines=15> */
.L_x_853:
[----:B------:R-:W-:Y:S05]  /*2b90*/  BSYNC.RECONVERGENT B0 ;  /* 0x0000000000007941 */ /* 0x000fea0003800200 */
.L_x_852:
        /* <DEDUP_REMOVED lines=17> */
.L_x_855:
[----:B------:R-:W-:Y:S05]  /*2cb0*/  BSYNC.RECONVERGENT B0 ;  /* 0x0000000000007941 */ /* 0x000fea0003800200 */
.L_x_854:
        /* <DEDUP_REMOVED lines=22> */
.L_x_849:
        /* <DEDUP_REMOVED lines=55> */
.L_x_861:
[----:B------:R-:W-:Y:S05]  /*3190*/  BSYNC.RECONVERGENT B0 ;  /* 0x0000000000007941 */ /* 0x000fea0003800200 */
.L_x_860:
        /* <DEDUP_REMOVED lines=48> */
.L_x_863:
[----:B------:R-:W-:Y:S05]  /*34a0*/  BSYNC.RECONVERGENT B0 ;  /* 0x0000000000007941 */ /* 0x000fea0003800200 */
.L_x_862:
        /* <DEDUP_REMOVED lines=47> */
.L_x_859:
[----:B------:R-:W-:Y:S05]  /*37a0*/  BSYNC.RECONVERGENT B1 ;  /* 0x0000000000017941 */ /* 0x000fea0003800200 */
.L_x_858:
        /* <DEDUP_REMOVED lines=64> */
.L_x_867:
[----:B------:R-:W-:Y:S05]  /*3bb0*/  BSYNC.RECONVERGENT B0 ;  /* 0x0000000000007941 */ /* 0x000fea0003800200 */
.L_x_866:
        /* <DEDUP_REMOVED lines=48> */
.L_x_869:
[----:B------:R-:W-:Y:S05]  /*3ec0*/  BSYNC.RECONVERGENT B0 ;  /* 0x0000000000007941 */ /* 0x000fea0003800200 */
.L_x_868:
        /* <DEDUP_REMOVED lines=47> */
.L_x_865:
[----:B------:R-:W-:Y:S05]  /*41c0*/  BSYNC.RECONVERGENT B1 ;  /* 0x0000000000017941 */ /* 0x000fea0003800200 */
.L_x_864:
        /* <DEDUP_REMOVED lines=64> */
.L_x_873:
[----:B------:R-:W-:Y:S05]  /*45d0*/  BSYNC.RECONVERGENT B0 ;  /* 0x0000000000007941 */ /* 0x000fea0003800200 */
.L_x_872:
        /* <DEDUP_REMOVED lines=48> */
.L_x_875:
[----:B------:R-:W-:Y:S05]  /*48e0*/  BSYNC.RECONVERGENT B0 ;  /* 0x0000000000007941 */ /* 0x000fea0003800200 */
.L_x_874:
        /* <DEDUP_REMOVED lines=47> */
.L_x_871:
[----:B------:R-:W-:Y:S05]  /*4be0*/  BSYNC.RECONVERGENT B1 ;  /* 0x0000000000017941 */ /* 0x000fea0003800200 */
.L_x_870:
        /* <DEDUP_REMOVED lines=66> */
.L_x_879:
[----:B------:R-:W-:Y:S05]  /*5010*/  BSYNC.RECONVERGENT B0 ;  /* 0x0000000000007941 */ /* 0x000fea0003800200 */
.L_x_878:
        /* <DEDUP_REMOVED lines=48> */
.L_x_881:
[----:B------:R-:W-:Y:S05]  /*5320*/  BSYNC.RECONVERGENT B0 ;  /* 0x0000000000007941 */ /* 0x000fea0003800200 */
.L_x_880:
        /* <DEDUP_REMOVED lines=47> */
.L_x_877:
[----:B------:R-:W-:Y:S05]  /*5620*/  BSYNC.RECONVERGENT B1 ;  /* 0x0000000000017941 */ /* 0x000fea0003800200 */
.L_x_876:
        /* <DEDUP_REMOVED lines=8> */
.L_x_857:
        /* <DEDUP_REMOVED lines=95> */
.L_x_885:
[----:B------:R-:W-:Y:S05]  /*5ca0*/  BSYNC.RECONVERGENT B0 ;  /* 0x0000000000007941 */ /* 0x000fea0003800200 */
.L_x_884:
        /* <DEDUP_REMOVED lines=89> */
.L_x_887:
[----:B------:R-:W-:Y:S05]  /*6240*/  BSYNC.RECONVERGENT B0 ;  /* 0x0000000000007941 */ /* 0x000fea0003800200 */
.L_x_886:
        /* <DEDUP_REMOVED lines=88> */
.L_x_883:
[----:B------:R-:W-:Y:S05]  /*67d0*/  BSYNC.RECONVERGENT B1 ;  /* 0x0000000000017941 */ /* 0x000fea0003800200 */
.L_x_882:
        /* <DEDUP_REMOVED lines=96> */
.L_x_891:
[----:B------:R-:W-:Y:S05]  /*6de0*/  BSYNC.RECONVERGENT B0 ;  /* 0x0000000000007941 */ /* 0x000fea0003800200 */
.L_x_890:
        /* <DEDUP_REMOVED lines=89> */
.L_x_893:
[----:B------:R-:W-:Y:S05]  /*7380*/  BSYNC.RECONVERGENT B0 ;  /* 0x0000000000007941 */ /* 0x000fea0003800200 */
.L_x_892:
        /* <DEDUP_REMOVED lines=88> */
.L_x_889:
[----:B------:R-:W-:Y:S05]  /*7910*/  BSYNC.RECONVERGENT B1 ;  /* 0x0000000000017941 */ /* 0x000fea0003800200 */
.L_x_888:
        /* <DEDUP_REMOVED lines=98> */
.L_x_897:
[----:B------:R-:W-:Y:S05]  /*7f40*/  BSYNC.RECONVERGENT B0 ;  /* 0x0000000000007941 */ /* 0x000fea0003800200 */
.L_x_896:
        /* <DEDUP_REMOVED lines=88> */
.L_x_899:
[----:B------:R-:W-:Y:S05]  /*84d0*/  BSYNC.RECONVERGENT B0 ;  /* 0x0000000000007941 */ /* 0x000fea0003800200 */
.L_x_898:
        /* <DEDUP_REMOVED lines=86> */
.L_x_895:
[----:B------:R-:W-:Y:S05]  /*8a40*/  BSYNC.RECONVERGENT B1 ;  /* 0x0000000000017941 */ /* 0x000fea0003800200 */
.L_x_894:
        /* <DEDUP_REMOVED lines=101> */
.L_x_903:
[----:B------:R-:W-:Y:S05]  /*90a0*/  BSYNC.RECONVERGENT B0 ;  /* 0x0000000000007941 */ /* 0x000fea0003800200 */
.L_x_902:
        /* <DEDUP_REMOVED lines=87> */
.L_x_905:
[----:B------:R-:W-:Y:S05]  /*9620*/  BSYNC.RECONVERGENT B0 ;  /* 0x0000000000007941 */ /* 0x000fea0003800200 */
.L_x_904:
        /* <DEDUP_REMOVED lines=86> */
.L_x_901:
[----:B------:R-:W-:Y:S05]  /*9b90*/  BSYNC.RECONVERGENT B1 ;  /* 0x0000000000017941 */ /* 0x000fea0003800200 */
.L_x_900:
[----:B------:R-:W5:Y:S08]  /*9ba0*/  LDC R3, c[0x0][0x450] ;  /* 0x00011400ff037b82 */ /* 0x000f700000000800 */
[----:B------:R-:W1:Y:S01]  /*9bb0*/  LDC R11, c[0x0][0x450] ;  /* 0x00011400ff0b7b82 */ /* 0x000e620000000800 */
[----:B-----5:R-:W-:Y:S05]  /*9bc0*/  IMAD.U32 R3, R3, -0x20, RZ ;  /* 0xffffffe003037824 */ /* 0x020fea00078e00ff */
[C---:B------:R-:W-:Y:S02]  /*9bd0*/  LEA R90, P1, R3.reuse, R90, 0x1 ;  /* 0x0000005a035a7211 */ /* 0x040fe400078208ff */
[C---:B------:R-:W-:Y:S02]  /*9be0*/  LEA R88, P0, R3.reuse, R88, 0x1 ;  /* 0x0000005803587211 */ /* 0x040fe400078008ff */
[C---:B------:R-:W-:Y:S02]  /*9bf0*/  LEA.HI.X.SX32 R91, R3.reuse, R91, 0x1, P1 ;  /* 0x0000005b035b7211 */ /* 0x040fe400008f0eff */
[----:B-1----:R-:W-:Y:S09]  /*9c00*/  LEA.HI.X.SX32 R89, R3, R89, 0x1, P0 ;  /* 0x0000005903597211 */ /* 0x002ff200000f0eff */
.L_x_856:
[----:B------:R-:W-:Y:S05]  /*9c10*/  BSYNC.RECONVERGENT B2 ;  /* 0x0000000000027941 */ /* 0x000fea0003800200 */
.L_x_848:
        /* <DEDUP_REMOVED lines=91> */
.L_x_906:
[----:B------:R-:W-:Y:S02]  /*a1d0*/  IADD3 R86, P1, PT, R86, R93, RZ ;  /* 0x0000005d56567210 */ /* 0x000fe40007f3e0ff */
[----:B------:R-:W-:Y:S03]  /*a1e0*/  IADD3 R14, P0, PT, R14, R97, RZ ;  /* 0x000000610e0e7210 */ /* 0x000fe60007f1e0ff */
[----:B------:R-:W-:Y:S02]  /*a1f0*/  IMAD.X R87, R87, 0x1, R92, P1 ;  /* 0x0000000157577824 */ /* 0x000fe400008e065c */
[----:B------:R-:W-:Y:S01]  /*a200*/  IMAD.X R15, R15, 0x1, R95, P0 ;  /* 0x000000010f0f7824 */ /* 0x000fe200000e065f */
[----:B------:R-:W-:Y:S07]  /*a210*/  @P2 BRA `(.L_x_907) ;  /* 0xffffff8000a02947 */ /* 0x000fee000383ffff */
.L_x_839:
        /* <DEDUP_REMOVED lines=42> */
.L_x_912:
[----:B------:R3:W-:Y:S02]  /*a4c0*/  STS.128 [R209+0x4000], RZ ;  /* 0x004000ffd1007388 */ /* 0x0007e40000000c00 */
.L_x_911:
[----:B------:R-:W-:Y:S05]  /*a4d0*/  BSYNC.RECONVERGENT B0 ;  /* 0x0000000000007941 */ /* 0x000fea0003800200 */
.L_x_910:
        /* <DEDUP_REMOVED lines=26> */
.L_x_915:
[----:B------:R1:W-:Y:S02]  /*a680*/  STS.128 [R209+0x4800], RZ ;  /* 0x004800ffd1007388 */ /* 0x0003e40000000c00 */
.L_x_914:
[----:B------:R-:W-:Y:S05]  /*a690*/  BSYNC.RECONVERGENT B0 ;  /* 0x0000000000007941 */ /* 0x000fea0003800200 */
.L_x_913:
        /* <DEDUP_REMOVED lines=26> */
.L_x_918:
[----:B------:R2:W-:Y:S02]  /*a840*/  STS.128 [R209+0x5000], RZ ;  /* 0x005000ffd1007388 */ /* 0x0005e40000000c00 */
.L_x_917:
[----:B------:R-:W-:Y:S05]  /*a850*/  BSYNC.RECONVERGENT B0 ;  /* 0x0000000000007941 */ /* 0x000fea0003800200 */
.L_x_916:
        /* <DEDUP_REMOVED lines=26> */
.L_x_920:
[----:B------:R2:W-:Y:S01]  /*aa00*/  STS.128 [R209+0x5800], RZ ;  /* 0x005800ffd1007388 */ /* 0x0005e20000000c00 */
[----:B------:R-:W-:Y:S05]  /*aa10*/  BRA `(.L_x_919) ;  /* 0x0000007000ec7947 */ /* 0x000fea0003800000 */
.L_x_909:
        /* <DEDUP_REMOVED lines=79> */
.L_x_927:
[----:B------:R-:W-:Y:S05]  /*af10*/  BSYNC.RECONVERGENT B0 ;  /* 0x0000000000007941 */ /* 0x000fea0003800200 */
.L_x_926:
[----:B-----5:R-:W-:Y:S01]  /*af20*/  IMAD.MOV.U32 R6, RZ, RZ, R18 ;  /* 0x000000ffff067224 */ /* 0x020fe200078e0012 */
[----:B------:R-:W-:Y:S01]  /*af30*/  MOV R4, R16 ;  /* 0x0000001000047202 */ /* 0x000fe20000000f00 */
[----:B------:R-:W-:Y:S01]  /*af40*/  IMAD.MOV.U32 R7, RZ, RZ, R19 ;  /* 0x000000ffff077224 */ /* 0x000fe200078e0013 */
[----:B------:R-:W-:Y:S02]  /*af50*/  MOV R5, R17 ;  /* 0x0000001100057202 */ /* 0x000fe40000000f00 */
.L_x_925:
[----:B------:R-:W-:Y:S05]  /*af60*/  BSYNC.RECONVERGENT B1 ;  /* 0x0000000000017941 */ /* 0x000fea0003800200 */
.L_x_924:
        /* <DEDUP_REMOVED lines=47> */
.L_x_931:
[----:B------:R-:W-:Y:S05]  /*b260*/  BSYNC.RECONVERGENT B0 ;  /* 0x0000000000007941 */ /* 0x000fea0003800200 */
.L_x_930:
[----:B-----5:R4:W-:Y:S02]  /*b270*/  STS.128 [R209+0x2000], R16 ;  /* 0x00200010d1007388 */ /* 0x0209e40000000c00 */
.L_x_929:
[----:B------:R-:W-:Y:S05]  /*b280*/  BSYNC.RECONVERGENT B1 ;  /* 0x0000000000017941 */ /* 0x000fea0003800200 */
.L_x_928:
        /* <DEDUP_REMOVED lines=46> */
.L_x_933:
[----:B------:R-:W-:Y:S05]  /*b570*/  BSYNC.RECONVERGENT B0 ;  /* 0x0000000000007941 */ /* 0x000fea0003800200 */
.L_x_932:
[----:B-----5:R1:W-:Y:S02]  /*b580*/  STS.128 [R209+0x4000], R16 ;  /* 0x00400010d1007388 */ /* 0x0203e40000000c00 */
.L_x_923:
[----:B------:R-:W-:Y:S05]  /*b590*/  BSYNC.RECONVERGENT B2 ;  /* 0x0000000000027941 */ /* 0x000fea0003800200 */
.L_x_922:
        /* <DEDUP_REMOVED lines=63> */
.L_x_939:
[----:B------:R-:W-:Y:S05]  /*b990*/  BSYNC.RECONVERGENT B0 ;  /* 0x0000000000007941 */ /* 0x000fea0003800200 */
.L_x_938:
[----:B-----5:R4:W-:Y:S02]  /*b9a0*/  STS.128 [R209+0x800], R16 ;  /* 0x00080010d1007388 */ /* 0x0209e40000000c00 */
.L_x_937:
[----:B------:R-:W-:Y:S05]  /*b9b0*/  BSYNC.RECONVERGENT B1 ;  /* 0x0000000000017941 */ /* 0x000fea0003800200 */
.L_x_936:
        /* <DEDUP_REMOVED lines=56> */
.L_x_943:
[----:B------:R-:W-:Y:S05]  /*bd40*/  BSYNC.RECONVERGENT B0 ;  /* 0x0000000000007941 */ /* 0x000fea0003800200 */
.L_x_942:
[----:B-----5:R4:W-:Y:S02]  /*bd50*/  STS.128 [R209+0x2800], R16 ;  /* 0x00280010d1007388 */ /* 0x0209e40000000c00 */
.L_x_941:
[----:B------:R-:W-:Y:S05]  /*bd60*/  BSYNC.RECONVERGENT B1 ;  /* 0x0000000000017941 */ /* 0x000fea0003800200 */
.L_x_940:
        /* <DEDUP_REMOVED lines=57> */
.L_x_945:
[----:B------:R-:W-:Y:S05]  /*c100*/  BSYNC.RECONVERGENT B0 ;  /* 0x0000000000007941 */ /* 0x000fea0003800200 */
.L_x_944:
[----:B-----5:R4:W-:Y:S02]  /*c110*/  STS.128 [R209+0x4800], R16 ;  /* 0x00480010d1007388 */ /* 0x0209e40000000c00 */
.L_x_935:
[----:B------:R-:W-:Y:S05]  /*c120*/  BSYNC.RECONVERGENT B2 ;  /* 0x0000000000027941 */ /* 0x000fea0003800200 */
.L_x_934:
        /* <DEDUP_REMOVED lines=64> */
.L_x_951:
[----:B------:R-:W-:Y:S05]  /*c530*/  BSYNC.RECONVERGENT B0 ;  /* 0x0000000000007941 */ /* 0x000fea0003800200 */
.L_x_950:
[----:B-----5:R4:W-:Y:S02]  /*c540*/  STS.128 [R209+0x1000], R16 ;  /* 0x00100010d1007388 */ /* 0x0209e40000000c00 */
.L_x_949:
[----:B------:R-:W-:Y:S05]  /*c550*/  BSYNC.RECONVERGENT B1 ;  /* 0x0000000000017941 */ /* 0x000fea0003800200 */
.L_x_948:
        /* <DEDUP_REMOVED lines=56> */
.L_x_955:
[----:B------:R-:W-:Y:S05]  /*c8e0*/  BSYNC.RECONVERGENT B0 ;  /* 0x0000000000007941 */ /* 0x000fea0003800200 */
.L_x_954:
[----:B-----5:R1:W-:Y:S02]  /*c8f0*/  STS.128 [R209+0x3000], R16 ;  /* 0x00300010d1007388 */ /* 0x0203e40000000c00 */
.L_x_953:
[----:B------:R-:W-:Y:S05]  /*c900*/  BSYNC.RECONVERGENT B1 ;  /* 0x0000000000017941 */ /* 0x000fea0003800200 */
.L_x_952:
        /* <DEDUP_REMOVED lines=56> */
.L_x_957:
[----:B------:R-:W-:Y:S05]  /*cc90*/  BSYNC.RECONVERGENT B0 ;  /* 0x0000000000007941 */ /* 0x000fea0003800200 */
.L_x_956:
[----:B-----5:R4:W-:Y:S02]  /*cca0*/  STS.128 [R209+0x5000], R16 ;  /* 0x00500010d1007388 */ /* 0x0209e40000000c00 */
.L_x_947:
[----:B------:R-:W-:Y:S05]  /*ccb0*/  BSYNC.RECONVERGENT B2 ;  /* 0x0000000000027941 */ /* 0x000fea0003800200 */
.L_x_946:
        /* <DEDUP_REMOVED lines=64> */
.L_x_961:
[----:B------:R-:W-:Y:S05]  /*d0c0*/  BSYNC.RECONVERGENT B0 ;  /* 0x0000000000007941 */ /* 0x000fea0003800200 */
.L_x_960:
[----:B-----5:R4:W-:Y:S02]  /*d0d0*/  STS.128 [R209+0x1800], R16 ;  /* 0x00180010d1007388 */ /* 0x0209e40000000c00 */
.L_x_959:
[----:B------:R-:W-:Y:S05]  /*d0e0*/  BSYNC.RECONVERGENT B1 ;  /* 0x0000000000017941 */ /* 0x000fea0003800200 */
.L_x_958:
        /* <DEDUP_REMOVED lines=56> */
.L_x_965:
[----:B------:R-:W-:Y:S05]  /*d470*/  BSYNC.RECONVERGENT B0 ;  /* 0x0000000000007941 */ /* 0x000fea0003800200 */
.L_x_964:
[----:B-----5:R1:W-:Y:S02]  /*d480*/  STS.128 [R209+0x3800], R16 ;  /* 0x00380010d1007388 */ /* 0x0203e40000000c00 */
.L_x_963:
[----:B------:R-:W-:Y:S05]  /*d490*/  BSYNC.RECONVERGENT B1 ;  /* 0x0000000000017941 */ /* 0x000fea0003800200 */
.L_x_962:
        /* <DEDUP_REMOVED lines=55> */
.L_x_967:
[----:B------:R-:W-:Y:S05]  /*d810*/  BSYNC.RECONVERGENT B0 ;  /* 0x0000000000007941 */ /* 0x000fea0003800200 */
.L_x_966:
[----:B-----5:R4:W-:Y:S01]  /*d820*/  STS.128 [R209+0x5800], R16 ;  /* 0x00580010d1007388 */ /* 0x0209e20000000c00 */
[----:B------:R-:W-:Y:S05]  /*d830*/  BRA `(.L_x_919) ;  /* 0x0000004400647947 */ /* 0x000fea0003800000 */
.L_x_921:
        /* <DEDUP_REMOVED lines=98> */
.L_x_972:
[----:B------:R-:W-:Y:S05]  /*de60*/  BSYNC.RECONVERGENT B0 ;  /* 0x0000000000007941 */ /* 0x000fea0003800200 */
.L_x_971:
[----:B------:R-:W-:Y:S05]  /*de70*/  BSYNC.RECONVERGENT B1 ;  /* 0x0000000000017941 */ /* 0x000fea0003800200 */
.L_x_970:
        /* <DEDUP_REMOVED lines=87> */
.L_x_976:
[----:B------:R-:W-:Y:S05]  /*e3f0*/  BSYNC.RECONVERGENT B0 ;  /* 0x0000000000007941 */ /* 0x000fea0003800200 */
.L_x_975:
[----:B-----5:R4:W-:Y:S02]  /*e400*/  STS.128 [R209+0x2000], R24 ;  /* 0x00200018d1007388 */ /* 0x0209e40000000c00 */
.L_x_974:
[----:B------:R-:W-:Y:S05]  /*e410*/  BSYNC.RECONVERGENT B1 ;  /* 0x0000000000017941 */ /* 0x000fea0003800200 */
.L_x_973:
        /* <DEDUP_REMOVED lines=86> */
.L_x_978:
[----:B------:R-:W-:Y:S05]  /*e980*/  BSYNC.RECONVERGENT B0 ;  /* 0x0000000000007941 */ /* 0x000fea0003800200 */
.L_x_977:
[----:B-----5:R1:W-:Y:S02]  /*e990*/  STS.128 [R209+0x4000], R24 ;  /* 0x00400018d1007388 */ /* 0x0203e40000000c00 */
.L_x_969:
[----:B------:R-:W-:Y:S05]  /*e9a0*/  BSYNC.RECONVERGENT B2 ;  /* 0x0000000000027941 */ /* 0x000fea0003800200 */
.L_x_968:
        /* <DEDUP_REMOVED lines=94> */
.L_x_984:
[----:B------:R-:W-:Y:S05]  /*ef90*/  BSYNC.RECONVERGENT B0 ;  /* 0x0000000000007941 */ /* 0x000fea0003800200 */
.L_x_983:
[----:B-----5:R4:W-:Y:S02]  /*efa0*/  STS.128 [R209+0x800], R24 ;  /* 0x00080018d1007388 */ /* 0x0209e40000000c00 */
.L_x_982:
[----:B------:R-:W-:Y:S05]  /*efb0*/  BSYNC.RECONVERGENT B1 ;  /* 0x0000000000017941 */ /* 0x000fea0003800200 */
.L_x_981:
        /* <DEDUP_REMOVED lines=87> */
.L_x_988:
[----:B------:R-:W-:Y:S05]  /*f530*/  BSYNC.RECONVERGENT B0 ;  /* 0x0000000000007941 */ /* 0x000fea0003800200 */
.L_x_987:
[----:B-----5:R4:W-:Y:S02]  /*f540*/  STS.128 [R209+0x2800], R24 ;  /* 0x00280018d1007388 */ /* 0x0209e40000000c00 */
.L_x_986:
[----:B------:R-:W-:Y:S05]  /*f550*/  BSYNC.RECONVERGENT B1 ;  /* 0x0000000000017941 */ /* 0x000fea0003800200 */
.L_x_985:
        /* <DEDUP_REMOVED lines=88> */
.L_x_990:
[----:B------:R-:W-:Y:S05]  /*fae0*/  BSYNC.RECONVERGENT B0 ;  /* 0x0000000000007941 */ /* 0x000fea0003800200 */
.L_x_989:
[----:B-----5:R1:W-:Y:S02]  /*faf0*/  STS.128 [R209+0x4800], R4 ;  /* 0x00480004d1007388 */ /* 0x0203e40000000c00 */
.L_x_980:
[----:B------:R-:W-:Y:S05]  /*fb00*/  BSYNC.RECONVERGENT B2 ;  /* 0x0000000000027941 */ /* 0x000fea0003800200 */
.L_x_979:
        /* <DEDUP_REMOVED lines=95> */
.L_x_996:
[----:B------:R-:W-:Y:S05]  /*10100*/  BSYNC.RECONVERGENT B0 ;  /* 0x0000000000007941 */ /* 0x000fea0003800200 */
.L_x_995:
[----:B-----5:R4:W-:Y:S02]  /*10110*/  STS.128 [R209+0x1000], R24 ;  /* 0x00100018d1007388 */ /* 0x0209e40000000c00 */
.L_x_994:
[----:B------:R-:W-:Y:S05]  /*10120*/  BSYNC.RECONVERGENT B1 ;  /* 0x0000000000017941 */ /* 0x000fea0003800200 */
.L_x_993:
        /* <DEDUP_REMOVED lines=87> */
.L_x_1000:
[----:B------:R-:W-:Y:S05]  /*106a0*/  BSYNC.RECONVERGENT B0 ;  /* 0x0000000000007941 */ /* 0x000fea0003800200 */
.L_x_999:
[----:B-----5:R4:W-:Y:S02]  /*106b0*/  STS.128 [R209+0x3000], R24 ;  /* 0x00300018d1007388 */ /* 0x0209e40000000c00 */
.L_x_998:
[----:B------:R-:W-:Y:S05]  /*106c0*/  BSYNC.RECONVERGENT B1 ;  /* 0x0000000000017941 */ /* 0x000fea0003800200 */
.L_x_997:
        /* <DEDUP_REMOVED lines=86> */
.L_x_1002:
[----:B------:R-:W-:Y:S05]  /*10c30*/  BSYNC.RECONVERGENT B0 ;  /* 0x0000000000007941 */ /* 0x000fea0003800200 */
.L_x_1001:
[----:B-----5:R4:W-:Y:S02]  /*10c40*/  STS.128 [R209+0x5000], R24 ;  /* 0x00500018d1007388 */ /* 0x0209e40000000c00 */
.L_x_992:
[----:B------:R-:W-:Y:S05]  /*10c50*/  BSYNC.RECONVERGENT B2 ;  /* 0x0000000000027941 */ /* 0x000fea0003800200 */
.L_x_991:
        /* <DEDUP_REMOVED lines=96> */
.L_x_1006:
[----:B------:R-:W-:Y:S05]  /*11260*/  BSYNC.RECONVERGENT B0 ;  /* 0x0000000000007941 */ /* 0x000fea0003800200 */
.L_x_1005:
[----:B-----5:R4:W-:Y:S02]  /*11270*/  STS.128 [R209+0x1800], R24 ;  /* 0x00180018d1007388 */ /* 0x0209e40000000c00 */
.L_x_1004:
[----:B------:R-:W-:Y:S05]  /*11280*/  BSYNC.RECONVERGENT B1 ;  /* 0x0000000000017941 */ /* 0x000fea0003800200 */
.L_x_1003:
        /* <DEDUP_REMOVED lines=88> */
.L_x_1010:
[----:B------:R-:W-:Y:S05]  /*11810*/  BSYNC.RECONVERGENT B0 ;  /* 0x0000000000007941 */ /* 0x000fea0003800200 */
.L_x_1009:
[----:B-----5:R1:W-:Y:S02]  /*11820*/  STS.128 [R209+0x3800], R24 ;  /* 0x00380018d1007388 */ /* 0x0203e40000000c00 */
.L_x_1008:
[----:B------:R-:W-:Y:S05]  /*11830*/  BSYNC.RECONVERGENT B1 ;  /* 0x0000000000017941 */ /* 0x000fea0003800200 */
.L_x_1007:
        /* <DEDUP_REMOVED lines=87> */
.L_x_1012:
[----:B------:R-:W-:Y:S05]  /*11db0*/  BSYNC.RECONVERGENT B0 ;  /* 0x0000000000007941 */ /* 0x000fea0003800200 */
.L_x_1011:
[----:B-----5:R1:W-:Y:S02]  /*11dc0*/  STS.128 [R209+0x5800], R4 ;  /* 0x00580004d1007388 */ /* 0x0203e40000000c00 */
.L_x_919:
[----:B------:R-:W-:Y:S05]  /*11dd0*/  BSYNC.RECONVERGENT B3 ;  /* 0x0000000000037941 */ /* 0x000fea0003800200 */
.L_x_908:
[----:B-12---:R-:W-:Y:S01]  /*11de0*/  IADD3 R7, PT, PT, -R49, R63, RZ ;  /* 0x0000003f31077210 */ /* 0x006fe20007ffe1ff */
[----:B------:R-:W-:Y:S03]  /*11df0*/  BSSY.RECONVERGENT B0, `(.L_x_1013) ;  /* 0x000001c000007945 */ /* 0x000fe60003800200 */
[----:B------:R-:W-:-:S13]  /*11e00*/  ISETP.GE.AND P3, PT, R112, R7, PT ;  /* 0x000000077000720c */ /* 0x000fda0003f66270 */
[----:B------:R-:W-:Y:S05]  /*11e10*/  @P3 BRA `(.L_x_1014) ;  /* 0x0000000000643947 */ /* 0x000fea0003800000 */
[----:B------:R-:W1:Y:S02]  /*11e20*/  LDCU UR4, c[0x0][0x440] ;  /* 0x00008800ff0477ac */ /* 0x000e640008000800 */
[----:B-1----:R-:W-:Y:S02]  /*11e30*/  ISETP.GE.AND P1, PT, R12, UR4, PT ;  /* 0x000000040c007c0c */ /* 0x002fe4000bf26270 */
        /* <DEDUP_REMOVED lines=22> */
.L_x_1015:
[----:B------:R2:W-:Y:S02]  /*11fa0*/  STS.128 [R209+0xa000], RZ ;  /* 0x00a000ffd1007388 */ /* 0x0005e40000000c00 */
.L_x_1014:
[----:B------:R-:W-:Y:S05]  /*11fb0*/  BSYNC.RECONVERGENT B0 ;  /* 0x0000000000007941 */ /* 0x000fea0003800200 */
.L_x_1013:
        /* <DEDUP_REMOVED lines=25> */
.L_x_1018:
[----:B------:R2:W-:Y:S02]  /*12150*/  STS.128 [R209+0xa800], RZ ;  /* 0x00a800ffd1007388 */ /* 0x0005e40000000c00 */
.L_x_1017:
[----:B------:R-:W-:Y:S05]  /*12160*/  BSYNC.RECONVERGENT B0 ;  /* 0x0000000000007941 */ /* 0x000fea0003800200 */
.L_x_1016:
        /* <DEDUP_REMOVED lines=26> */
.L_x_1021:
[----:B------:R2:W-:Y:S02]  /*12310*/  STS.128 [R209+0xb000], RZ ;  /* 0x00b000ffd1007388 */ /* 0x0005e40000000c00 */
.L_x_1020:
[----:B------:R-:W-:Y:S05]  /*12320*/  BSYNC.RECONVERGENT B0 ;  /* 0x0000000000007941 */ /* 0x000fea0003800200 */
.L_x_1019:
        /* <DEDUP_REMOVED lines=8> */
[----:B------:R-:W1:Y:S01]  /*123b0*/  LDCU UR4, c[0x0][0x440] ;  /* 0x00008800ff0477ac */ /* 0x000e620008000800 */
[----:B------:R-:W-:Y:S01]  /*123c0*/  IMAD.MOV.U32 R194, RZ, RZ, R196 ;  /* 0x000000ffffc27224 */ /* 0x000fe200078e00c4 */
        /* <DEDUP_REMOVED lines=22> */
.L_x_1024:
[----:B------:R2:W-:Y:S02]  /*12530*/  STS.128 [R209+0xb800], RZ ;  /* 0x00b800ffd1007388 */ /* 0x0005e40000000c00 */
.L_x_1023:
[----:B------:R-:W-:Y:S05]  /*12540*/  BSYNC.RECONVERGENT B0 ;  /* 0x0000000000007941 */ /* 0x000fea0003800200 */
.L_x_1022:
        /* <DEDUP_REMOVED lines=37> */
.L_x_1027:
[----:B------:R1:W-:Y:S01]  /*127a0*/  STS.128 [R209+0x10000], RZ ;  /* 0x010000ffd1007388 */ /* 0x0003e20000000c00 */
[----:B------:R-:W-:Y:S05]  /*127b0*/  BRA `(.L_x_1028) ;  /* 0x00000000000c7947 */ /* 0x000fea0003800000 */
.L_x_1026:
[----:B------:R1:W-:Y:S04]  /*127c0*/  STS.128 [R209+0xc000], RZ ;  /* 0x00c000ffd1007388 */ /* 0x0003e80000000c00 */
[----:B------:R1:W-:Y:S04]  /*127d0*/  STS.128 [R209+0xe000], RZ ;  /* 0x00e000ffd1007388 */ /* 0x0003e80000000c00 */
[----:B------:R1:W-:Y:S02]  /*127e0*/  STS.128 [R209+0x10000], RZ ;  /* 0x010000ffd1007388 */ /* 0x0003e40000000c00 */
.L_x_1028:
[----:B------:R-:W-:Y:S05]  /*127f0*/  BSYNC.RECONVERGENT B0 ;  /* 0x0000000000007941 */ /* 0x000fea0003800200 */
.L_x_1025:
        /* <DEDUP_REMOVED lines=28> */
.L_x_1031:
[----:B------:R1:W-:Y:S02]  /*129c0*/  STS.128 [R209+0x10800], RZ ;  /* 0x010800ffd1007388 */ /* 0x0003e40000000c00 */
.L_x_1030:
[----:B------:R-:W-:Y:S05]  /*129d0*/  BSYNC.RECONVERGENT B0 ;  /* 0x0000000000007941 */ /* 0x000fea0003800200 */
.L_x_1029:
        /* <DEDUP_REMOVED lines=29> */
.L_x_1034:
[----:B------:R2:W-:Y:S02]  /*12bb0*/  STS.128 [R209+0x11000], RZ ;  /* 0x011000ffd1007388 */ /* 0x0005e40000000c00 */
.L_x_1033:
[----:B------:R-:W-:Y:S05]  /*12bc0*/  BSYNC.RECONVERGENT B0 ;  /* 0x0000000000007941 */ /* 0x000fea0003800200 */
.L_x_1032:
[----:B------:R-:W-:Y:S01]  /*12bd0*/  ISETP.GE.AND P0, PT, R38, R7, PT ;  /* 0x000000072600720c */ /* 0x000fe20003f06270 */
[----:B------:R-:W-:-:S12]  /*12be0*/  BSSY.RECONVERGENT B0, `(.L_x_1035) ;  /* 0x000001f000007945 */ /* 0x000fd80003800200 */
[----:B------:R1:W-:Y:S04]  /*12bf0*/  @P0 STS.128 [R209+0xd800], RZ ;  /* 0x00d800ffd1000388 */ /* 0x0003e80000000c00 */
[----:B------:R1:W-:Y:S04]  /*12c00*/  @P0 STS.128 [R209+0xf800], RZ ;  /* 0x00f800ffd1000388 */ /* 0x0003e80000000c00 */
[----:B------:R1:W-:Y:S01]  /*12c10*/  @P0 STS.128 [R209+0x11800], RZ ;  /* 0x011800ffd1000388 */ /* 0x0003e20000000c00 */
[----:B------:R-:W-:Y:S05]  /*12c20*/  @P0 BRA `(.L_x_1036) ;  /* 0x0000000000680947 */ /* 0x000fea0003800000 */
[----:B-1----:R-:W1:Y:S01]  /*12c30*/  LDC.64 R4, c[0x0][0x3c0] ;  /* 0x0000f000ff047b82 */ /* 0x002e620000000a00 */
[----:B------:R-:W5:Y:S01]  /*12c40*/  LDCU UR4, c[0x0][0x440] ;  /* 0x00008800ff0477ac */ /* 0x000f620008000800 */
[----:B------:R-:W-:Y:S01]  /*12c50*/  IMAD.MOV.U32 R199, RZ, RZ, R197 ;  /* 0x000000ffffc77224 */ /* 0x000fe200078e00c5 */
        /* <DEDUP_REMOVED lines=22> */
.L_x_1037:
[----:B------:R1:W-:Y:S02]  /*12dc0*/  STS.128 [R209+0x11800], RZ ;  /* 0x011800ffd1007388 */ /* 0x0003e40000000c00 */
.L_x_1036:
[----:B------:R-:W-:Y:S05]  /*12dd0*/  BSYNC.RECONVERGENT B0 ;  /* 0x0000000000007941 */ /* 0x000fea0003800200 */
.L_x_1035:
[----:B------:R-:W-:Y:S01]  /*12de0*/  LOP3.LUT R0, R67, 0x8, R62, 0x78, !PT ;  /* 0x0000000843007812 */ /* 0x000fe200078e783e */
        /* <DEDUP_REMOVED lines=9> */
[----:B------:R-:W3:Y:S01]  /*12e80*/  LDSM.16.M88.4 R28, [R137+UR5+0x6000] ;  /* 0x00600005891c783b */ /* 0x000ee20008000200 */
[----:B------:R-:W-:Y:S02]  /*12e90*/  SEL R8, R138, 0xffffffe0, !P1 ;  /* 0xffffffe08a087807 */ /* 0x000fe40004800000 */
[----:B------:R-:W-:Y:S01]  /*12ea0*/  LOP3.LUT P0, RZ, R62, 0x4, RZ, 0xc0, !PT ;  /* 0x000000043eff7812 */ /* 0x000fe2000780c0ff */
[----:B------:R-:W5:Y:S01]  /*12eb0*/  LDSM.16.M88.4 R20, [R137+UR5+0x6800] ;  /* 0x006800058914783b */ /* 0x000f620008000200 */
[-C--:B------:R-:W-:Y:S02]  /*12ec0*/  IADD3 R48, PT, PT, R50, R8.reuse, RZ ;  /* 0x0000000832307210 */ /* 0x080fe40007ffe0ff */
[----:B------:R-:W-:Y:S01]  /*12ed0*/  IADD3 R0, PT, PT, R11, R8, RZ ;  /* 0x000000080b007210 */ /* 0x000fe20007ffe0ff */
[----:B------:R-:W5:Y:S01]  /*12ee0*/  LDSM.16.M88.4 R72, [R137+UR5+0x7000] ;  /* 0x007000058948783b */ /* 0x000f620008000200 */
[----:B------:R-:W-:-:S02]  /*12ef0*/  MOV R135, 0x40 ;  /* 0x0000004000877802 */ /* 0x000fc40000000f00 */
[----:B------:R-:W-:Y:S01]  /*12f00*/  ISETP.NE.AND P6, PT, R134, 0x1, PT ;  /* 0x000000018600780c */ /* 0x000fe20003fc5270 */
[----:B------:R-:W5:Y:S01]  /*12f10*/  LDSM.16.M88.4 R36, [R137+UR5+0x7800] ;  /* 0x007800058924783b */ /* 0x000f620008000200 */
[----:B------:R-:W-:-:S03]  /*12f20*/  SEL R135, R135, 0xffffffc0, !P0 ;  /* 0xffffffc087877807 */ /* 0x000fc60004000000 */
[----:B------:R-:W-:Y:S01]  /*12f30*/  LDSM.16.M88.4 R64, [R48] ;  /* 0x000000003040783b */ /* 0x000fe20000000200 */
[-C--:B-12-4-:R-:W-:Y:S02]  /*12f40*/  IADD3 R15, PT, PT, R50, R135.reuse, RZ ;  /* 0x00000087320f7210 */ /* 0x096fe40007ffe0ff */
[----:B------:R-:W-:Y:S01]  /*12f50*/  IADD3 R11, PT, PT, R11, R135, RZ ;  /* 0x000000870b0b7210 */ /* 0x000fe20007ffe0ff */
[----:B------:R-:W1:Y:S01]  /*12f60*/  LDSM.16.M88.4 R40, [R0+0x6000] ;  /* 0x006000000028783b */ /* 0x000e620000000200 */
[C---:B------:R-:W-:Y:S02]  /*12f70*/  IADD3 R14, PT, PT, R8.reuse, R15, RZ ;  /* 0x0000000f080e7210 */ /* 0x040fe40007ffe0ff */
[----:B------:R-:W-:Y:S01]  /*12f80*/  IADD3 R3, PT, PT, R8, R11, RZ ;  /* 0x0000000b08037210 */ /* 0x000fe20007ffe0ff */
[----:B------:R-:W2:Y:S04]  /*12f90*/  LDSM.16.M88.4 R16, [R0+0x6800] ;  /* 0x006800000010783b */ /* 0x000ea80000000200 */
[----:B------:R-:W4:Y:S04]  /*12fa0*/  LDSM.16.M88.4 R4, [R0+0x7000] ;  /* 0x007000000004783b */ /* 0x000f280000000200 */
[----:B------:R-:W4:Y:S04]  /*12fb0*/  LDSM.16.M88.4 R84, [R0+0x7800] ;  /* 0x007800000054783b */ /* 0x000f280000000200 */
[----:B------:R-:W-:Y:S01]  /*12fc0*/  LDSM.16.M88.4 R56, [R11+0x6000] ;  /* 0x006000000b38783b */ /* 0x000fe20000000200 */
[C---:B---3--:R-:W-:Y:S03]  /*12fd0*/  HMMA.16816.F32.BF16 R32, R80.reuse, R28, RZ ;  /* 0x0000001c5020723c */ /* 0x048fe600000418ff */
[----:B------:R-:W-:Y:S04]  /*12fe0*/  LDSM.16.M88.4 R52, [R11+0x6800] ;  /* 0x006800000b34783b */ /* 0x000fe80000000200 */
[----:B------:R-:W-:Y:S01]  /*12ff0*/  LDSM.16.M88.4 R44, [R11+0x7000] ;  /* 0x007000000b2c783b */ /* 0x000fe20000000200 */
[C---:B-----5:R-:W-:Y:S03]  /*13000*/  HMMA.16816.F32.BF16 R24, R80.reuse, R20, RZ ;  /* 0x000000145018723c */ /* 0x060fe600000418ff */
[----:B------:R-:W-:Y:S05]  /*13010*/  LDSM.16.M88.4 R88, [R14] ;  /* 0x000000000e58783b */ /* 0x000fea0000000200 */
[C---:B------:R-:W-:Y:S08]  /*13020*/  HMMA.16816.F32.BF16 R76, R80.reuse, R72, RZ ;  /* 0x00000048504c723c */ /* 0x040ff000000418ff */
[C---:B------:R-:W-:Y:S08]  /*13030*/  HMMA.16816.F32.BF16 R28, R80.reuse, R30, RZ ;  /* 0x0000001e501c723c */ /* 0x040ff000000418ff */
[C---:B------:R-:W-:Y:S08]  /*13040*/  HMMA.16816.F32.BF16 R20, R80.reuse, R22, RZ ;  /* 0x000000165014723c */ /* 0x040ff000000418ff */
[C---:B------:R-:W-:Y:S08]  /*13050*/  HMMA.16816.F32.BF16 R72, R80.reuse, R74, RZ ;  /* 0x0000004a5048723c */ /* 0x040ff000000418ff */
[C---:B------:R-:W-:Y:S08]  /*13060*/  HMMA.16816.F32.BF16 R68, R80.reuse, R36, RZ ;  /* 0x000000245044723c */ /* 0x040ff000000418ff */
[----:B------:R-:W-:Y:S01]  /*13070*/  HMMA.16816.F32.BF16 R80, R80, R38, RZ ;  /* 0x000000265050723c */ /* 0x000fe200000418ff */
[----:B------:R-:W3:Y:S07]  /*13080*/  LDSM.16.M88.4 R36, [R15] ;  /* 0x000000000f24783b */ /* 0x000eee0000000200 */
[C---:B-1----:R-:W-:Y:S08]  /*13090*/  HMMA.16816.F32.BF16 R32, R64.reuse, R40, R32 ;  /* 0x000000284020723c */ /* 0x042ff00000041820 */
[C---:B------:R-:W-:Y:S01]  /*130a0*/  HMMA.16816.F32.BF16 R28, R64.reuse, R42, R28 ;  /* 0x0000002a401c723c */ /* 0x040fe2000004181c */
[----:B------:R-:W1:Y:S07]  /*130b0*/  LDSM.16.M88.4 R40, [R11+0x7800] ;  /* 0x007800000b28783b */ /* 0x000e6e0000000200 */
[C---:B--2---:R-:W-:Y:S08]  /*130c0*/  HMMA.16816.F32.BF16 R24, R64.reuse, R16, R24 ;  /* 0x000000104018723c */ /* 0x044ff00000041818 */
[C---:B------:R-:W-:Y:S01]  /*130d0*/  HMMA.16816.F32.BF16 R20, R64.reuse, R18, R20 ;  /* 0x000000124014723c */ /* 0x040fe20000041814 */
[----:B------:R-:W2:Y:S07]  /*130e0*/  LDSM.16.M88.4 R16, [R3+0x6000] ;  /* 0x006000000310783b */ /* 0x000eae0000000200 */
[C---:B----4-:R-:W-:Y:S08]  /*130f0*/  HMMA.16816.F32.BF16 R76, R64.reuse, R4, R76 ;  /* 0x00000004404c723c */ /* 0x050ff0000004184c */
[C---:B------:R-:W-:Y:S01]  /*13100*/  HMMA.16816.F32.BF16 R72, R64.reuse, R6, R72 ;  /* 0x000000064048723c */ /* 0x040fe20000041848 */
[----:B------:R-:W4:Y:S07]  /*13110*/  LDSM.16.M88.4 R4, [R3+0x6800] ;  /* 0x006800000304783b */ /* 0x000f2e0000000200 */
[C---:B------:R-:W-:Y:S08]  /*13120*/  HMMA.16816.F32.BF16 R68, R64.reuse, R84, R68 ;  /* 0x000000544044723c */ /* 0x040ff00000041844 */
[----:B------:R-:W-:Y:S01]  /*13130*/  HMMA.16816.F32.BF16 R64, R64, R86, R80 ;  /* 0x000000564040723c */ /* 0x000fe20000041850 */
[----:B------:R-:W5:Y:S04]  /*13140*/  LDSM.16.M88.4 R80, [R3+0x7800] ;  /* 0x007800000350783b */ /* 0x000f680000000200 */
[----:B------:R-:W5:Y:S03]  /*13150*/  LDSM.16.M88.4 R84, [R3+0x7000] ;  /* 0x007000000354783b */ /* 0x000f660000000200 */
[C---:B---3--:R-:W-:Y:S08]  /*13160*/  HMMA.16816.F32.BF16 R32, R36.reuse, R56, R32 ;  /* 0x000000382420723c */ /* 0x048ff00000041820 */
[C---:B------:R-:W-:Y:S01]  /*13170*/  HMMA.16816.F32.BF16 R28, R36.reuse, R58, R28 ;  /* 0x0000003a241c723c */ /* 0x040fe2000004181c */
[----:B------:R-:W-:Y:S07]  /*13180*/  LDSM.16.M88.4 R56, [R50+0x2000] ;  /* 0x002000003238783b */ /* 0x000fee0000000200 */
[C---:B------:R-:W-:Y:S08]  /*13190*/  HMMA.16816.F32.BF16 R24, R36.reuse, R52, R24 ;  /* 0x000000342418723c */ /* 0x040ff00000041818 */
[C---:B------:R-:W-:Y:S01]  /*131a0*/  HMMA.16816.F32.BF16 R20, R36.reuse, R54, R20 ;  /* 0x000000362414723c */ /* 0x040fe20000041814 */
[----:B------:R-:W3:Y:S07]  /*131b0*/  LDSM.16.M88.4 R52, [R137+UR5+0x8000] ;  /* 0x008000058934783b */ /* 0x000eee0008000200 */
[C---:B------:R-:W-:Y:S08]  /*131c0*/  HMMA.16816.F32.BF16 R76, R36.reuse, R44, R76 ;  /* 0x0000002c244c723c */ /* 0x040ff0000004184c */
[C---:B------:R-:W-:Y:S01]  /*131d0*/  HMMA.16816.F32.BF16 R72, R36.reuse, R46, R72 ;  /* 0x0000002e2448723c */ /* 0x040fe20000041848 */
[----:B------:R-:W-:Y:S07]  /*131e0*/  LDSM.16.M88.4 R44, [R137+UR5+0x8800] ;  /* 0x00880005892c783b */ /* 0x000fee0008000200 */
[C---:B-1----:R-:W-:Y:S08]  /*131f0*/  HMMA.16816.F32.BF16 R68, R36.reuse, R40, R68 ;  /* 0x000000282444723c */ /* 0x042ff00000041844 */
[----:B------:R-:W-:Y:S01]  /*13200*/  HMMA.16816.F32.BF16 R64, R36, R42, R64 ;  /* 0x0000002a2440723c */ /* 0x000fe20000041840 */
[----:B------:R-:W1:Y:S04]  /*13210*/  LDSM.16.M88.4 R40, [R137+UR5+0x9000] ;  /* 0x009000058928783b */ /* 0x000e680008000200 */
[----:B------:R-:W1:Y:S03]  /*13220*/  LDSM.16.M88.4 R36, [R137+UR5+0x9800] ;  /* 0x009800058924783b */ /* 0x000e660008000200 */
[C---:B--2---:R-:W-:Y:S08]  /*13230*/  HMMA.16816.F32.BF16 R32, R88.reuse, R16, R32 ;  /* 0x000000105820723c */ /* 0x044ff00000041820 */
[C---:B------:R-:W-:Y:S01]  /*13240*/  HMMA.16816.F32.BF16 R28, R88.reuse, R18, R28 ;  /* 0x00000012581c723c */ /* 0x040fe2000004181c */
[----:B------:R-:W-:Y:S07]  /*13250*/  LDSM.16.M88.4 R16, [R48+0x2000] ;  /* 0x002000003010783b */ /* 0x000fee0000000200 */
[C---:B----4-:R-:W-:Y:S08]  /*13260*/  HMMA.16816.F32.BF16 R24, R88.reuse, R4, R24 ;  /* 0x000000045818723c */ /* 0x050ff00000041818 */
[C---:B------:R-:W-:Y:S01]  /*13270*/  HMMA.16816.F32.BF16 R20, R88.reuse, R6, R20 ;  /* 0x000000065814723c */ /* 0x040fe20000041814 */
[----:B------:R-:W2:Y:S07]  /*13280*/  LDSM.16.M88.4 R4, [R0+0x8000] ;  /* 0x008000000004783b */ /* 0x000eae0000000200 */
[C---:B-----5:R-:W-:Y:S08]  /*13290*/  HMMA.16816.F32.BF16 R68, R88.reuse, R80, R68 ;  /* 0x000000505844723c */ /* 0x060ff00000041844 */
[C---:B------:R-:W-:Y:S08]  /*132a0*/  HMMA.16816.F32.BF16 R76, R88.reuse, R84, R76 ;  /* 0x00000054584c723c */ /* 0x040ff0000004184c */
[C---:B------:R-:W-:Y:S01]  /*132b0*/  HMMA.16816.F32.BF16 R72, R88.reuse, R86, R72 ;  /* 0x000000565848723c */ /* 0x040fe20000041848 */
[----:B------:R-:W-:Y:S07]  /*132c0*/  LDSM.16.M88.4 R84, [R0+0x9000] ;  /* 0x009000000054783b */ /* 0x000fee0000000200 */
[----:B------:R-:W-:Y:S01]  /*132d0*/  HMMA.16816.F32.BF16 R80, R88, R82, R64 ;  /* 0x000000525850723c */ /* 0x000fe20000041840 */
[----:B------:R-:W4:Y:S04]  /*132e0*/  LDSM.16.M88.4 R64, [R0+0x8800] ;  /* 0x008800000040783b */ /* 0x000f280000000200 */
[----:B------:R-:W-:Y:S03]  /*132f0*/  LDSM.16.M88.4 R88, [R15+0x4000] ;  /* 0x004000000f58783b */ /* 0x000fe60000000200 */
[C---:B---3--:R-:W-:Y:S08]  /*13300*/  HMMA.16816.F32.BF16 R32, R56.reuse, R52, R32 ;  /* 0x000000343820723c */ /* 0x048ff00000041820 */
[C---:B------:R-:W-:Y:S01]  /*13310*/  HMMA.16816.F32.BF16 R28, R56.reuse, R54, R28 ;  /* 0x00000036381c723c */ /* 0x040fe2000004181c */
[----:B------:R-:W3:Y:S07]  /*13320*/  LDSM.16.M88.4 R52, [R0+0x9800] ;  /* 0x009800000034783b */ /* 0x000eee0000000200 */
[C---:B-1----:R-:W-:Y:S08]  /*13330*/  HMMA.16816.F32.BF16 R76, R56.reuse, R40, R76 ;  /* 0x00000028384c723c */ /* 0x042ff0000004184c */
[C---:B------:R-:W-:Y:S01]  /*13340*/  HMMA.16816.F32.BF16 R72, R56.reuse, R42, R72 ;  /* 0x0000002a3848723c */ /* 0x040fe20000041848 */
[----:B------:R-:W-:Y:S07]  /*13350*/  LDSM.16.M88.4 R40, [R15+0x2000] ;  /* 0x002000000f28783b */ /* 0x000fee0000000200 */
[C---:B------:R-:W-:Y:S08]  /*13360*/  HMMA.16816.F32.BF16 R68, R56.reuse, R36, R68 ;  /* 0x000000243844723c */ /* 0x040ff00000041844 */
[C---:B------:R-:W-:Y:S01]  /*13370*/  HMMA.16816.F32.BF16 R80, R56.reuse, R38, R80 ;  /* 0x000000263850723c */ /* 0x040fe20000041850 */
[----:B------:R-:W1:Y:S07]  /*13380*/  LDSM.16.M88.4 R36, [R11+0x8000] ;  /* 0x008000000b24783b */ /* 0x000e6e0000000200 */
[C---:B------:R-:W-:Y:S08]  /*13390*/  HMMA.16816.F32.BF16 R24, R56.reuse, R44, R24 ;  /* 0x0000002c3818723c */ /* 0x040ff00000041818 */
[----:B------:R-:W-:Y:S01]  /*133a0*/  HMMA.16816.F32.BF16 R20, R56, R46, R20 ;  /* 0x0000002e3814723c */ /* 0x000fe20000041814 */
[----:B------:R-:W5:Y:S04]  /*133b0*/  LDSM.16.M88.4 R44, [R11+0x9000] ;  /* 0x009000000b2c783b */ /* 0x000f680000000200 */
[----:B------:R-:W-:Y:S03]  /*133c0*/  LDSM.16.M88.4 R56, [R11+0x9800] ;  /* 0x009800000b38783b */ /* 0x000fe60000000200 */
[C---:B--2---:R-:W-:Y:S08]  /*133d0*/  HMMA.16816.F32.BF16 R32, R16.reuse, R4, R32 ;  /* 0x000000041020723c */ /* 0x044ff00000041820 */
[C---:B------:R-:W-:Y:S01]  /*133e0*/  HMMA.16816.F32.BF16 R28, R16.reuse, R6, R28 ;  /* 0x00000006101c723c */ /* 0x040fe2000004181c */
[----:B------:R-:W2:Y:S07]  /*133f0*/  LDSM.16.M88.4 R4, [R11+0x8800] ;  /* 0x008800000b04783b */ /* 0x000eae0000000200 */
[C---:B----4-:R-:W-:Y:S08]  /*13400*/  HMMA.16816.F32.BF16 R24, R16.reuse, R64, R24 ;  /* 0x000000401018723c */ /* 0x050ff00000041818 */
[C---:B------:R-:W-:Y:S01]  /*13410*/  HMMA.16816.F32.BF16 R20, R16.reuse, R66, R20 ;  /* 0x000000421014723c */ /* 0x040fe20000041814 */
[----:B------:R-:W-:Y:S07]  /*13420*/  LDSM.16.M88.4 R64, [R137+UR5+0xa000] ;  /* 0x00a000058940783b */ /* 0x000fee0008000200 */
[C---:B------:R-:W-:Y:S08]  /*13430*/  HMMA.16816.F32.BF16 R76, R16.reuse, R84, R76 ;  /* 0x00000054104c723c */ /* 0x040ff0000004184c */
[C---:B------:R-:W-:Y:S08]  /*13440*/  HMMA.16816.F32.BF16 R72, R16.reuse, R86, R72 ;  /* 0x000000561048723c */ /* 0x040ff00000041848 */
[C---:B---3--:R-:W-:Y:S08]  /*13450*/  HMMA.16816.F32.BF16 R68, R16.reuse, R52, R68 ;  /* 0x000000341044723c */ /* 0x048ff00000041844 */
[----:B------:R-:W-:Y:S01]  /*13460*/  HMMA.16816.F32.BF16 R80, R16, R54, R80 ;  /* 0x000000361050723c */ /* 0x000fe20000041850 */
[----:B------:R-:W-:Y:S04]  /*13470*/  LDSM.16.M88.4 R52, [R14+0x2000] ;  /* 0x002000000e34783b */ /* 0x000fe80000000200 */
[----:B------:R-:W3:Y:S03]  /*13480*/  LDSM.16.M88.4 R16, [R3+0x8000] ;  /* 0x008000000310783b */ /* 0x000ee60000000200 */
[C---:B-1----:R-:W-:Y:S08]  /*13490*/  HMMA.16816.F32.BF16 R32, R40.reuse, R36, R32 ;  /* 0x000000242820723c */ /* 0x042ff00000041820 */
[C---:B------:R-:W-:Y:S01]  /*134a0*/  HMMA.16816.F32.BF16 R28, R40.reuse, R38, R28 ;  /* 0x00000026281c723c */ /* 0x040fe2000004181c */
[----:B------:R-:W1:Y:S07]  /*134b0*/  LDSM.16.M88.4 R36, [R3+0x8800] ;  /* 0x008800000324783b */ /* 0x000e6e0000000200 */
[C---:B-----5:R-:W-:Y:S01]  /*134c0*/  HMMA.16816.F32.BF16 R84, R40.reuse, R44, R76 ;  /* 0x0000002c2854723c */ /* 0x060fe2000004184c */
[----:B------:R-:W4:Y:S07]  /*134d0*/  LDSM.16.M88.4 R76, [R50+0x4000] ;  /* 0x00400000324c783b */ /* 0x000f2e0000000200 */
[C---:B--2---:R-:W-:Y:S08]  /*134e0*/  HMMA.16816.F32.BF16 R24, R40.reuse, R4, R24 ;  /* 0x000000042818723c */ /* 0x044ff00000041818 */
[C---:B------:R-:W-:Y:S01]  /*134f0*/  HMMA.16816.F32.BF16 R20, R40.reuse, R6, R20 ;  /* 0x000000062814723c */ /* 0x040fe20000041814 */
[----:B------:R-:W2:Y:S07]  /*13500*/  LDSM.16.M88.4 R4, [R3+0x9000] ;  /* 0x009000000304783b */ /* 0x000eae0000000200 */
[C---:B------:R-:W-:Y:S01]  /*13510*/  HMMA.16816.F32.BF16 R72, R40.reuse, R46, R72 ;  /* 0x0000002e2848723c */ /* 0x040fe20000041848 */
[----:B------:R-:W-:Y:S07]  /*13520*/  LDSM.16.M88.4 R44, [R48+0x4000] ;  /* 0x00400000302c783b */ /* 0x000fee0000000200 */
[C---:B------:R-:W-:Y:S08]  /*13530*/  HMMA.16816.F32.BF16 R68, R40.reuse, R56, R68 ;  /* 0x000000382844723c */ /* 0x040ff00000041844 */
[----:B------:R-:W-:Y:S01]  /*13540*/  HMMA.16816.F32.BF16 R80, R40, R58, R80 ;  /* 0x0000003a2850723c */ /* 0x000fe20000041850 */
[----:B------:R-:W5:Y:S07]  /*13550*/  LDSM.16.M88.4 R40, [R3+0x9800] ;  /* 0x009800000328783b */ /* 0x000f6e0000000200 */
[C---:B---3--:R-:W-:Y:S01]  /*13560*/  HMMA.16816.F32.BF16 R56, R52.reuse, R16, R32 ;  /* 0x000000103438723c */ /* 0x048fe20000041820 */
[----:B------:R-:W3:Y:S07]  /*13570*/  LDSM.16.M88.4 R32, [R0+0xa000] ;  /* 0x00a000000020783b */ /* 0x000eee0000000200 */
[C---:B-1----:R-:W-:Y:S08]  /*13580*/  HMMA.16816.F32.BF16 R24, R52.reuse, R36, R24 ;  /* 0x000000243418723c */ /* 0x042ff00000041818 */
[----:B------:R-:W-:Y:S01]  /*13590*/  HMMA.16816.F32.BF16 R20, R52, R38, R20 ;  /* 0x000000263414723c */ /* 0x000fe20000041814 */
[----:B------:R-:W-:Y:S07]  /*135a0*/  LDSM.16.M88.4 R36, [R11+0xa000] ;  /* 0x00a000000b24783b */ /* 0x000fee0000000200 */
[----:B----4-:R-:W-:Y:S08]  /*135b0*/  HMMA.16816.F32.BF16 R56, R76, R64, R56 ;  /* 0x000000404c38723c */ /* 0x010ff00000041838 */
[C---:B------:R-:W-:Y:S01]  /*135c0*/  HMMA.16816.F32.BF16 R28, R52.reuse, R18, R28 ;  /* 0x00000012341c723c */ /* 0x040fe2000004181c */
[----:B------:R-:W1:Y:S07]  /*135d0*/  LDSM.16.M88.4 R16, [R137+UR5+0xa800] ;  /* 0x00a800058910783b */ /* 0x000e6e0008000200 */
[C---:B--2---:R-:W-:Y:S08]  /*135e0*/  HMMA.16816.F32.BF16 R84, R52.reuse, R4, R84 ;  /* 0x000000043454723c */ /* 0x044ff00000041854 */
[C---:B------:R-:W-:Y:S01]  /*135f0*/  HMMA.16816.F32.BF16 R72, R52.reuse, R6, R72 ;  /* 0x000000063448723c */ /* 0x040fe20000041848 */
[----:B------:R-:W2:Y:S07]  /*13600*/  LDSM.16.M88.4 R4, [R137+UR5+0xb000] ;  /* 0x00b000058904783b */ /* 0x000eae0008000200 */
[C---:B-----5:R-:W-:Y:S08]  /*13610*/  HMMA.16816.F32.BF16 R68, R52.reuse, R40, R68 ;  /* 0x000000283444723c */ /* 0x060ff00000041844 */
[----:B------:R-:W-:Y:S01]  /*13620*/  HMMA.16816.F32.BF16 R80, R52, R42, R80 ;  /* 0x0000002a3450723c */ /* 0x000fe20000041850 */
[----:B------:R-:W-:Y:S04]  /*13630*/  LDSM.16.M88.4 R52, [R14+0x4000] ;  /* 0x004000000e34783b */ /* 0x000fe80000000200 */
[----:B------:R-:W4:Y:S03]  /*13640*/  LDSM.16.M88.4 R40, [R3+0xa000] ;  /* 0x00a000000328783b */ /* 0x000f260000000200 */
[----:B---3--:R-:W-:Y:S08]  /*13650*/  HMMA.16816.F32.BF16 R56, R44, R32, R56 ;  /* 0x000000202c38723c */ /* 0x008ff00000041838 */
[C---:B------:R-:W-:Y:S01]  /*13660*/  HMMA.16816.F32.BF16 R28, R76.reuse, R66, R28 ;  /* 0x000000424c1c723c */ /* 0x040fe2000004181c */
[----:B------:R-:W3:Y:S07]  /*13670*/  LDSM.16.M88.4 R64, [R0+0xa800] ;  /* 0x00a800000040783b */ /* 0x000eee0000000200 */
[----:B-1----:R-:W-:Y:S08]  /*13680*/  HMMA.16816.F32.BF16 R24, R76, R16, R24 ;  /* 0x000000104c18723c */ /* 0x002ff00000041818 */
[----:B------:R-:W-:Y:S08]  /*13690*/  HMMA.16816.F32.BF16 R56, R88, R36, R56 ;  /* 0x000000245838723c */ /* 0x000ff00000041838 */
[----:B------:R-:W-:Y:S01]  /*136a0*/  HMMA.16816.F32.BF16 R28, R44, R34, R28 ;  /* 0x000000222c1c723c */ /* 0x000fe2000004181c */
[----:B------:R-:W-:Y:S07]  /*136b0*/  LDSM.16.M88.4 R32, [R137+UR5+0xb800] ;  /* 0x00b800058920783b */ /* 0x000fee0008000200 */
[C---:B------:R-:W-:Y:S01]  /*136c0*/  HMMA.16816.F32.BF16 R20, R76.reuse, R18, R20 ;  /* 0x000000124c14723c */ /* 0x040fe20000041814 */
[----:B------:R-:W1:Y:S07]  /*136d0*/  LDSM.16.M88.4 R16, [R11+0xa800] ;  /* 0x00a800000b10783b */ /* 0x000e6e0000000200 */
[C---:B--2---:R-:W-:Y:S08]  /*136e0*/  HMMA.16816.F32.BF16 R84, R76.reuse, R4, R84 ;  /* 0x000000044c54723c */ /* 0x044ff00000041854 */
[----:B------:R-:W-:Y:S01]  /*136f0*/  HMMA.16816.F32.BF16 R72, R76, R6, R72 ;  /* 0x000000064c48723c */ /* 0x000fe20000041848 */
[----:B------:R-:W2:Y:S07]  /*13700*/  LDSM.16.M88.4 R4, [R0+0xb000] ;  /* 0x00b000000004783b */ /* 0x000eae0000000200 */
[----:B----4-:R-:W-:Y:S08]  /*13710*/  HMMA.16816.F32.BF16 R56, R52, R40, R56 ;  /* 0x000000283438723c */ /* 0x010ff00000041838 */
[----:B------:R-:W-:Y:S08]  /*13720*/  HMMA.16816.F32.BF16 R28, R88, R38, R28 ;  /* 0x00000026581c723c */ /* 0x000ff0000004181c */
[----:B---3--:R-:W-:Y:S01]  /*13730*/  HMMA.16816.F32.BF16 R36, R44, R64, R24 ;  /* 0x000000402c24723c */ /* 0x008fe20000041818 */
[----:B------:R-:W3:Y:S02]  /*13740*/  LDSM.16.M88.4 R24, [R3+0xa800] ;  /* 0x00a800000318783b */ /* 0x000ee40000000200 */
[----:B------:R-:W-:Y:S01]  /*13750*/  FMUL.FTZ R14, R56, UR4 ;  /* 0x00000004380e7c20 */ /* 0x000fe20008410000 */
[----:B------:R-:W-:Y:S01]  /*13760*/  FMUL.FTZ R15, R57, UR4 ;  /* 0x00000004390f7c20 */ /* 0x000fe20008410000 */
[----:B------:R-:W-:Y:S01]  /*13770*/  FMUL.FTZ R48, R58, UR4 ;  /* 0x000000043a307c20 */ /* 0x000fe20008410000 */
[----:B------:R-:W-:-:S02]  /*13780*/  FMUL.FTZ R50, R59, UR4 ;  /* 0x000000043b327c20 */ /* 0x000fc40008410000 */
[----:B------:R-:W-:Y:S01]  /*13790*/  HMMA.16816.F32.BF16 R20, R44, R66, R20 ;  /* 0x000000422c14723c */ /* 0x000fe20000041814 */
[----:B------:R4:W5:Y:S01]  /*137a0*/  LDSM.16.M88.4 R56, [R0+0xb800] ;  /* 0x00b800000038783b */ /* 0x0009620000000200 */
[----:B------:R-:W2:Y:S06]  /*137b0*/  MUFU.TANH R14, R14 ;  /* 0x0000000e000e7308 */ /* 0x000eac0000002400 */
[----:B------:R-:W-:Y:S01]  /*137c0*/  HMMA.16816.F32.BF16 R28, R52, R42, R28 ;  /* 0x0000002a341c723c */ /* 0x000fe2000004181c */
[----:B------:R-:W5:Y:S01]  /*137d0*/  LDSM.16.M88.4 R40, [R11+0xb000] ;  /* 0x00b000000b28783b */ /* 0x000f620000000200 */
[----:B------:R-:W2:Y:S06]  /*137e0*/  MUFU.TANH R15, R15 ;  /* 0x0000000f000f7308 */ /* 0x000eac0000002400 */
[C---:B-1----:R-:W-:Y:S02]  /*137f0*/  HMMA.16816.F32.BF16 R36, R88.reuse, R16, R36 ;  /* 0x000000105824723c */ /* 0x042fe40000041824 */
[----:B------:R-:W1:Y:S06]  /*13800*/  MUFU.TANH R48, R48 ;  /* 0x0000003000307308 */ /* 0x000e6c0000002400 */
[----:B------:R-:W-:Y:S01]  /*13810*/  HMMA.16816.F32.BF16 R20, R88, R18, R20 ;  /* 0x000000125814723c */ /* 0x000fe20000041814 */
[----:B------:R-:W-:Y:S01]  /*13820*/  LDSM.16.M88.4 R16, [R3+0xb000] ;  /* 0x00b000000310783b */ /* 0x000fe20000000200 */
[----:B------:R-:W1:Y:S01]  /*13830*/  MUFU.TANH R50, R50 ;  /* 0x0000003200327308 */ /* 0x000e620000002400 */
[----:B------:R-:W-:Y:S01]  /*13840*/  FMUL.FTZ R28, R28, UR4 ;  /* 0x000000041c1c7c20 */ /* 0x000fe20008410000 */
[----:B------:R-:W-:Y:S01]  /*13850*/  FMUL.FTZ R29, R29, UR4 ;  /* 0x000000041d1d7c20 */ /* 0x000fe20008410000 */
[----:B------:R-:W-:Y:S01]  /*13860*/  FMUL.FTZ R30, R30, UR4 ;  /* 0x000000041e1e7c20 */ /* 0x000fe20008410000 */
[----:B------:R-:W-:Y:S01]  /*13870*/  FMUL.FTZ R31, R31, UR4 ;  /* 0x000000041f1f7c20 */ /* 0x000fe20008410000 */
[C---:B----4-:R-:W-:Y:S01]  /*13880*/  VIMNMX R0, PT, PT, R2.reuse, R63, PT ;  /* 0x0000003f02007248 */ /* 0x050fe20003fe0100 */
[C---:B--2---:R-:W-:Y:S01]  /*13890*/  HMMA.16816.F32.BF16 R84, R44.reuse, R4, R84 ;  /* 0x000000042c54723c */ /* 0x044fe20000041854 */
[----:B------:R-:W-:Y:S01]  /*138a0*/  VIADDMNMX R2, R2, 0x8, R63, PT ;  /* 0x0000000802027846 */ /* 0x000fe2000380013f */
[----:B------:R-:W2:Y:S06]  /*138b0*/  MUFU.TANH R28, R28 ;  /* 0x0000001c001c7308 */ /* 0x000eac0000002400 */
[----:B------:R-:W-:Y:S01]  /*138c0*/  HMMA.16816.F32.BF16 R72, R44, R6, R72 ;  /* 0x000000062c48723c */ /* 0x000fe20000041848 */
[----:B------:R-:W4:Y:S01]  /*138d0*/  LDSM.16.M88.4 R4, [R11+0xb800] ;  /* 0x00b800000b04783b */ /* 0x000f220000000200 */
[----:B------:R-:W1:Y:S06]  /*138e0*/  MUFU.TANH R29, R29 ;  /* 0x0000001d001d7308 */ /* 0x000e6c0000002400 */
[C---:B------:R-:W-:Y:S02]  /*138f0*/  HMMA.16816.F32.BF16 R68, R76.reuse, R32, R68 ;  /* 0x000000204c44723c */ /* 0x040fe40000041844 */
[----:B------:R-:W1:Y:S06]  /*13900*/  MUFU.TANH R30, R30 ;  /* 0x0000001e001e7308 */ /* 0x000e6c0000002400 */
[----:B------:R-:W-:Y:S02]  /*13910*/  HMMA.16816.F32.BF16 R80, R76, R34, R80 ;  /* 0x000000224c50723c */ /* 0x000fe40000041850 */
[----:B------:R-:W1:Y:S06]  /*13920*/  MUFU.TANH R31, R31 ;  /* 0x0000001f001f7308 */ /* 0x000e6c0000002400 */
[C---:B---3--:R-:W-:Y:S08]  /*13930*/  HMMA.16816.F32.BF16 R36, R52.reuse, R24, R36 ;  /* 0x000000183424723c */ /* 0x048ff00000041824 */
[----:B------:R-:W-:Y:S01]  /*13940*/  HMMA.16816.F32.BF16 R20, R52, R26, R20 ;  /* 0x0000001a3414723c */ /* 0x000fe20000041814 */
[----:B------:R-:W3:Y:S01]  /*13950*/  LDSM.16.M88.4 R24, [R3+0xb800] ;  /* 0x00b800000318783b */ /* 0x000ee20000000200 */
[----:B------:R-:W-:-:S06]  /*13960*/  DEPBAR.LE SB0, 0x0 ;  /* 0x000080000000791a */ /* 0x000fcc0000000000 */
[C---:B-----5:R-:W-:Y:S03]  /*13970*/  HMMA.16816.F32.BF16 R68, R44.reuse, R56, R68 ;  /* 0x000000382c44723c */ /* 0x060fe60000041844 */
[----:B------:R-:W-:Y:S01]  /*13980*/  FMUL.FTZ R32, R36, UR4 ;  /* 0x0000000424207c20 */ /* 0x000fe20008410000 */
[----:B------:R-:W-:Y:S01]  /*13990*/  FMUL.FTZ R33, R37, UR4 ;  /* 0x0000000425217c20 */ /* 0x000fe20008410000 */
[----:B------:R-:W-:Y:S01]  /*139a0*/  FMUL.FTZ R36, R38, UR4 ;  /* 0x0000000426247c20 */ /* 0x000fe20008410000 */
[----:B------:R-:W-:Y:S02]  /*139b0*/  FMUL.FTZ R37, R39, UR4 ;  /* 0x0000000427257c20 */ /* 0x000fe40008410000 */
[----:B------:R-:W-:Y:S01]  /*139c0*/  HMMA.16816.F32.BF16 R80, R44, R58, R80 ;  /* 0x0000003a2c50723c */ /* 0x000fe20000041850 */
[----:B------:R-:W1:Y:S02]  /*139d0*/  MUFU.TANH R32, R32 ;  /* 0x0000002000207308 */ /* 0x000e640000002400 */
[----:B------:R-:W-:-:S05]  /*139e0*/  FMUL.FTZ R20, R20, UR4 ;  /* 0x0000000414147c20 */ /* 0x000fca0008410000 */
[C---:B------:R-:W-:Y:S01]  /*139f0*/  HMMA.16816.F32.BF16 R84, R88.reuse, R40, R84 ;  /* 0x000000285854723c */ /* 0x040fe20000041854 */
[----:B------:R-:W1:Y:S07]  /*13a00*/  MUFU.TANH R33, R33 ;  /* 0x0000002100217308 */ /* 0x000e6e0000002400 */
[C---:B------:R-:W-:Y:S01]  /*13a10*/  HMMA.16816.F32.BF16 R72, R88.reuse, R42, R72 ;  /* 0x0000002a5848723c */ /* 0x040fe20000041848 */
[----:B------:R-:W1:Y:S07]  /*13a20*/  MUFU.TANH R36, R36 ;  /* 0x0000002400247308 */ /* 0x000e6e0000002400 */
[C---:B----4-:R-:W-:Y:S01]  /*13a30*/  HMMA.16816.F32.BF16 R68, R88.reuse, R4, R68 ;  /* 0x000000045844723c */ /* 0x050fe20000041844 */
[----:B------:R-:W-:Y:S01]  /*13a40*/  FMUL.FTZ R4, R23, UR4 ;  /* 0x0000000417047c20 */ /* 0x000fe20008410000 */
[----:B------:R-:W4:Y:S06]  /*13a50*/  MUFU.TANH R37, R37 ;  /* 0x0000002500257308 */ /* 0x000f2c0000002400 */
[----:B------:R-:W-:Y:S02]  /*13a60*/  HMMA.16816.F32.BF16 R80, R88, R6, R80 ;  /* 0x000000065850723c */ /* 0x000fe40000041850 */
[----:B------:R1:W1:Y:S06]  /*13a70*/  MUFU.TANH R11, R20 ;  /* 0x00000014000b7308 */ /* 0x00026c0000002400 */
[C---:B------:R-:W-:Y:S01]  /*13a80*/  HMMA.16816.F32.BF16 R84, R52.reuse, R16, R84 ;  /* 0x000000103454723c */ /* 0x040fe20000041854 */
[----:B------:R-:W-:Y:S01]  /*13a90*/  FMUL.FTZ R17, R21, UR4 ;  /* 0x0000000415117c20 */ /* 0x000fe20008410000 */
[----:B------:R-:W-:Y:S01]  /*13aa0*/  FMUL.FTZ R16, R22, UR4 ;  /* 0x0000000416107c20 */ /* 0x000fe20008410000 */
[----:B------:R-:W1:Y:S05]  /*13ab0*/  MUFU.TANH R4, R4 ;  /* 0x0000000400047308 */ /* 0x000e6a0000002400 */
[C---:B------:R-:W-:Y:S03]  /*13ac0*/  HMMA.16816.F32.BF16 R72, R52.reuse, R18, R72 ;  /* 0x000000123448723c */ /* 0x040fe60000041848 */
[----:B------:R-:W1:Y:S05]  /*13ad0*/  MUFU.TANH R17, R17 ;  /* 0x0000001100117308 */ /* 0x000e6a0000002400 */
[C---:B---3--:R-:W-:Y:S03]  /*13ae0*/  HMMA.16816.F32.BF16 R68, R52.reuse, R24, R68 ;  /* 0x000000183444723c */ /* 0x048fe60000041844 */
[----:B------:R-:W-:Y:S01]  /*13af0*/  FMUL.FTZ R84, R84, UR4 ;  /* 0x0000000454547c20 */ /* 0x000fe20008410000 */
[----:B------:R-:W-:Y:S01]  /*13b00*/  FMUL.FTZ R85, R85, UR4 ;  /* 0x0000000455557c20 */ /* 0x000fe20008410000 */
[----:B------:R-:W-:Y:S01]  /*13b10*/  FMUL.FTZ R86, R86, UR4 ;  /* 0x0000000456567c20 */ /* 0x000fe20008410000 */
[----:B------:R-:W-:Y:S01]  /*13b20*/  FMUL.FTZ R87, R87, UR4 ;  /* 0x0000000457577c20 */ /* 0x000fe20008410000 */
[----:B------:R-:W3:Y:S01]  /*13b30*/  MUFU.TANH R16, R16 ;  /* 0x0000001000107308 */ /* 0x000ee20000002400 */
[----:B------:R-:W-:Y:S03]  /*13b40*/  HMMA.16816.F32.BF16 R80, R52, R26, R80 ;  /* 0x0000001a3450723c */ /* 0x000fe60000041850 */
[----:B------:R-:W-:Y:S01]  /*13b50*/  FMUL.FTZ R72, R72, UR4 ;  /* 0x0000000448487c20 */ /* 0x000fe20008410000 */
[----:B------:R-:W-:Y:S01]  /*13b60*/  FMUL.FTZ R73, R73, UR4 ;  /* 0x0000000449497c20 */ /* 0x000fe20008410000 */
[----:B------:R-:W-:Y:S01]  /*13b70*/  FMUL.FTZ R74, R74, UR4 ;  /* 0x000000044a4a7c20 */ /* 0x000fe20008410000 */
[----:B------:R-:W-:Y:S01]  /*13b80*/  FMUL.FTZ R75, R75, UR4 ;  /* 0x000000044b4b7c20 */ /* 0x000fe20008410000 */
[----:B------:R1:W1:Y:S04]  /*13b90*/  MUFU.TANH R207, R84 ;  /* 0x0000005400cf7308 */ /* 0x0002680000002400 */
        /* <DEDUP_REMOVED lines=28> */
[----:B------:R-:W2:Y:S01]  /*13d60*/  LDCU UR10, c[0x0][0x3b8] ;  /* 0x00007700ff0a77ac */ /* 0x000ea20008000800 */
[----:B------:R-:W-:Y:S02]  /*13d70*/  UMOV UR8, URZ ;  /* 0x000000ff00087c82 */ /* 0x000fe40008000000 */
[----:B------:R-:W-:Y:S01]  /*13d80*/  IADD3 R3, P2, PT, RZ, -UR8, RZ ;  /* 0x80000008ff037c10 */ /* 0x000fe2000ff5e0ff */
[----:B--2---:R-:W-:-:S06]  /*13d90*/  USHF.L.U32 UR4, UR10, 0x6, URZ ;  /* 0x000000060a047899 */ /* 0x004fcc00080006ff */
[----:B------:R-:W-:-:S05]  /*13da0*/  IMAD.X R6, RZ, RZ, ~UR4, P2 ;  /* 0x80000004ff067e24 */ /* 0x000fca00090e06ff */
[----:B------:R-:W-:-:S04]  /*13db0*/  SHF.R.S64 R3, R3, 0x1f, R6 ;  /* 0x0000001f03037819 */ /* 0x000fc80000001006 */
[----:B------:R-:W-:-:S04]  /*13dc0*/  IADD3 R196, P2, PT, R3, R196, RZ ;  /* 0x000000c403c47210 */ /* 0x000fc80007f5e0ff */
[----:B------:R-:W-:Y:S01]  /*13dd0*/  LEA.HI.X.SX32 R195, R6, R195, 0x1, P2 ;  /* 0x000000c306c37211 */ /* 0x000fe200010f0eff */
[----:B------:R-:W-:Y:S08]  /*13de0*/  BRA `(.L_x_1040) ;  /* 0x0000000000f07947 */ /* 0x000ff00003800000 */
.L_x_1039:
[----:B------:R-:W2:Y:S01]  /*13df0*/  LDC R6, c[0x0][0x4f0] ;  /* 0x00013c00ff067b82 */ /* 0x000ea20000000800 */
[----:B------:R-:W-:Y:S01]  /*13e00*/  IADD3 R21, PT, PT, R133, -0x80, RZ ;  /* 0xffffff8085157810 */ /* 0x000fe20007ffe0ff */
[----:B------:R-:W3:Y:S01]  /*13e10*/  LDCU.64 UR10, c[0x0][0x3b8] ;  /* 0x00007700ff0a77ac */ /* 0x000ee20008000a00 */
[----:B------:R-:W-:Y:S02]  /*13e20*/  IABS R7, R49 ;  /* 0x0000003100077213 */ /* 0x000fe40000000000 */
[----:B------:R-:W-:Y:S01]  /*13e30*/  IABS R5, R21 ;  /* 0x0000001500057213 */ /* 0x000fe20000000000 */
[----:B------:R-:W4:Y:S01]  /*13e40*/  LDCU.64 UR8, c[0x0][0x3a0] ;  /* 0x00007400ff0877ac */ /* 0x000f220008000a00 */
[-C--:B--2---:R-:W-:Y:S02]  /*13e50*/  IABS R3, R6.reuse ;  /* 0x0000000600037213 */ /* 0x084fe40000000000 */
[-C--:B------:R-:W-:Y:S02]  /*13e60*/  LOP3.LUT R21, R21, R6.reuse, RZ, 0x3c, !PT ;  /* 0x0000000615157212 */ /* 0x080fe400078e3cff */
[----:B-1----:R-:W1:Y:S01]  /*13e70*/  I2F.RP R20, R3 ;  /* 0x0000000300147306 */ /* 0x002e620000209400 */
        /* <DEDUP_REMOVED lines=39> */
[----:B---3--:R-:W-:-:S04]  /*140f0*/  IMAD R3, R3, UR10, RZ ;  /* 0x0000000a03037c24 */ /* 0x008fc8000f8e02ff */
[----:B------:R-:W-:Y:S01]  /*14100*/  IMAD R3, R6, UR11, R3 ;  /* 0x0000000b06037c24 */ /* 0x000fe2000f8e0203 */
[----:B--2---:R-:W-:Y:S01]  /*14110*/  IADD3 R5, PT, PT, R18, -R5, RZ ;  /* 0x8000000512057210 */ /* 0x004fe20007ffe0ff */
[----:B------:R-:W-:-:S03]  /*14120*/  IMAD.WIDE.U32 R18, R6, UR10, RZ ;  /* 0x0000000a06127c25 */ /* 0x000fc6000f8e00ff */
[----:B------:R-:W-:Y:S01]  /*14130*/  SHF.R.S32.HI R6, RZ, 0x1f, R5 ;  /* 0x0000001fff067819 */ /* 0x000fe20000011405 */
[----:B------:R-:W-:-:S04]  /*14140*/  IMAD.IADD R19, R19, 0x1, R3 ;  /* 0x0000000113137824 */ /* 0x000fc800078e0203 */
[----:B----4-:R-:W-:Y:S02]  /*14150*/  IMAD R6, R6, UR8, RZ ;  /* 0x0000000806067c24 */ /* 0x010fe4000f8e02ff */
[----:B------:R-:W-:-:S04]  /*14160*/  IMAD.WIDE.U32 R18, R5, UR8, R18 ;  /* 0x0000000805127c25 */ /* 0x000fc8000f8e0012 */
[----:B------:R-:W-:Y:S01]  /*14170*/  IMAD R6, R5, UR9, R6 ;  /* 0x0000000905067c24 */ /* 0x000fe2000f8e0206 */
[----:B------:R-:W-:-:S04]  /*14180*/  LEA R196, P2, R18, R196, 0x1 ;  /* 0x000000c412c47211 */ /* 0x000fc800078408ff */
[----:B------:R-:W-:-:S04]  /*14190*/  IADD3 R6, PT, PT, R19, R6, RZ ;  /* 0x0000000613067210 */ /* 0x000fc80007ffe0ff */
[----:B------:R-:W-:-:S07]  /*141a0*/  LEA.HI.X R195, R18, R195, R6, 0x1, P2 ;  /* 0x000000c312c37211 */ /* 0x000fce00010f0c06 */
.L_x_1040:
[----:B------:R-:W2:Y:S01]  /*141b0*/  LDCU UR8, c[0x0][0x440] ;  /* 0x00008800ff0877ac */ /* 0x000ea20008000800 */
[C---:B------:R-:W-:Y:S01]  /*141c0*/  LEA R6, P2, R61.reuse, R196, 0x1 ;  /* 0x000000c43d067211 */ /* 0x040fe200078408ff */
[----:B------:R-:W3:Y:S03]  /*141d0*/  LDCU UR4, c[0x0][0x3bc] ;  /* 0x00007780ff0477ac */ /* 0x000ee60008000800 */
[----:B------:R-:W-:Y:S01]  /*141e0*/  LEA.HI.X R7, R61, R195, R60, 0x1, P2 ;  /* 0x000000c33d077211 */ /* 0x000fe200010f0c3c */
[----:B------:R-:W-:-:S06]  /*141f0*/  USHF.L.U32 UR9, UR10, 0x5, URZ ;  /* 0x000000050a097899 */ /* 0x000fcc00080006ff */
[----:B------:R-:W-:Y:S02]  /*14200*/  IADD3 R18, P2, PT, R6, UR9, RZ ;  /* 0x0000000906127c10 */ /* 0x000fe4000ff5e0ff */
[----:B--2---:R-:W-:Y:S02]  /*14210*/  ISETP.GE.AND P5, PT, R12, UR8, PT ;  /* 0x000000080c007c0c */ /* 0x004fe4000bfa6270 */
[----:B------:R-:W-:Y:S02]  /*14220*/  ISETP.GE.AND P4, PT, R10, UR8, PT ;  /* 0x000000080a007c0c */ /* 0x000fe4000bf86270 */
[----:B------:R-:W-:Y:S01]  /*14230*/  ISETP.GE.AND P3, PT, R9, UR8, PT ;  /* 0x0000000809007c0c */ /* 0x000fe2000bf66270 */
[----:B---3--:R-:W-:-:S06]  /*14240*/  USHF.L.U64.HI UR4, UR10, 0x5, UR4 ;  /* 0x000000050a047899 */ /* 0x008fcc0008010204 */
[----:B------:R-:W-:Y:S02]  /*14250*/  IADD3.X R19, PT, PT, R7, UR4, RZ, P2, !PT ;  /* 0x0000000407137c10 */ /* 0x000fe400097fe4ff */
[----:B------:R-:W-:Y:S01]  /*14260*/  @!P5 IMAD.MOV.U32 R194, RZ, RZ, R196 ;  /* 0x000000ffffc2d224 */ /* 0x000fe200078e00c4 */
[----:B------:R-:W-:-:S04]  /*14270*/  IADD3 R12, P2, PT, R18, UR9, RZ ;  /* 0x00000009120c7c10 */ /* 0x000fc8000ff5e0ff */
[----:B------:R-:W-:Y:S01]  /*14280*/  @!PT LDS RZ, [RZ] ;  /* 0x00000000fffff984 */ /* 0x000fe20000000800 */
[----:B------:R-:W-:Y:S01]  /*14290*/  @!PT LDS RZ, [RZ] ;  /* 0x00000000fffff984 */ /* 0x000fe20000000800 */
[----:B------:R-:W-:Y:S01]  /*142a0*/  @!PT LDS RZ, [RZ] ;  /* 0x00000000fffff984 */ /* 0x000fe20000000800 */
[----:B------:R2:W-:Y:S01]  /*142b0*/  @!P5 LDGSTS.E.BYPASS.LTC128B.128 [R209+0x6000], desc[UR6][R194.64] ;  /* 0x06000000c2d1dfae */ /* 0x0005e2000b981a06 */
[----:B------:R-:W-:-:S03]  /*142c0*/  IADD3.X R13, PT, PT, R19, UR4, RZ, P2, !PT ;  /* 0x00000004130d7c10 */ /* 0x000fc600097fe4ff */
[----:B------:R3:W-:Y:S01]  /*142d0*/  @P5 STS.128 [R209+0x6000], RZ ;  /* 0x006000ffd1005388 */ /* 0x0007e20000000c00 */
[----:B--2---:R-:W-:-:S05]  /*142e0*/  @!P4 IMAD.MOV.U32 R194, RZ, RZ, R196 ;  /* 0x000000ffffc2c224 */ /* 0x004fca00078e00c4 */
[----:B------:R-:W-:Y:S01]  /*142f0*/  @!PT LDS RZ, [RZ] ;  /* 0x00000000fffff984 */ /* 0x000fe20000000800 */
[----:B------:R-:W-:Y:S01]  /*14300*/  @!PT LDS RZ, [RZ] ;  /* 0x00000000fffff984 */ /* 0x000fe20000000800 */
[----:B------:R-:W-:Y:S01]  /*14310*/  @!PT LDS RZ, [RZ] ;  /* 0x00000000fffff984 */ /* 0x000fe20000000800 */
[----:B------:R2:W-:Y:S04]  /*14320*/  @!P4 LDGSTS.E.BYPASS.LTC128B.128 [R209+0x8000], desc[UR6][R194.64+0x80] ;  /* 0x08000080c2d1cfae */ /* 0x0005e8000b981a06 */
[----:B------:R3:W-:Y:S01]  /*14330*/  @P4 STS.128 [R209+0x8000], RZ ;  /* 0x008000ffd1004388 */ /* 0x0007e20000000c00 */
[----:B--2---:R-:W-:-:S05]  /*14340*/  @!P3 IMAD.MOV.U32 R194, RZ, RZ, R196 ;  /* 0x000000ffffc2b224 */ /* 0x004fca00078e00c4 */
        /* <DEDUP_REMOVED lines=51> */
.L_x_1038:
[----:B------:R-:W3:Y:S01]  /*14680*/  S2R R187, SR_TID.X ;  /* 0x0000000000bb7919 */ /* 0x000ee20000002100 */
[----:B------:R-:W-:Y:S01]  /*14690*/  IMAD.SHL.U32 R5, R134, 0x40, RZ ;  /* 0x0000004086057824 */ /* 0x000fe200078e00ff */
[----:B------:R-:W2:Y:S01]  /*146a0*/  LDCU UR4, c[0x0][0x45c] ;  /* 0x00008b80ff0477ac */ /* 0x000ea20008000800 */
[C---:B---3--:R-:W-:Y:S01]  /*146b0*/  IMAD.SHL.U32 R6, R187.reuse, 0x2, RZ ;  /* 0x00000002bb067824 */ /* 0x048fe200078e00ff */
        /* <DEDUP_REMOVED lines=11> */
[----:B------:R-:W-:Y:S01]  /*14770*/  VIADD R7, R5, 0xffffffc8 ;  /* 0xffffffc805077836 */ /* 0x000fe20000000000 */
[----:B------:R-:W-:Y:S01]  /*14780*/  ISETP.GE.AND P4, PT, R3, R0, PT ;  /* 0x000000000300720c */ /* 0x000fe20003f86270 */
[----:B------:R-:W-:Y:S01]  /*14790*/  VIADD R45, R5, 0xffffffe8 ;  /* 0xffffffe8052d7836 */ /* 0x000fe20000000000 */
[----:B------:R-:W-:Y:S01]  /*147a0*/  ISETP.GE.AND P2, PT, R3, R2, PT ;  /* 0x000000020300720c */ /* 0x000fe20003f46270 */
[C---:B------:R-:W-:Y:S01]  /*147b0*/  VIADD R43, R5.reuse, 0xffffffe9 ;  /* 0xffffffe9052b7836 */ /* 0x040fe20000000000 */
[----:B------:R-:W-:Y:S01]  /*147c0*/  FSEL R3, R14, -INF , !P3 ;  /* 0xff8000000e037808 */ /* 0x000fe20005800000 */
[C---:B------:R-:W-:Y:S01]  /*147d0*/  VIADD R41, R5.reuse, 0xfffffff0 ;  /* 0xfffffff005297836 */ /* 0x040fe20000000000 */
[----:B-1----:R-:W-:Y:S01]  /*147e0*/  FSEL R25, R48, -INF , !P5 ;  /* 0xff80000030197808 */ /* 0x002fe20006800000 */
[----:B------:R-:W-:Y:S01]  /*147f0*/  VIADD R39, R5, 0xfffffff1 ;  /* 0xfffffff105277836 */ /* 0x000fe20000000000 */
        /* <DEDUP_REMOVED lines=21> */
[----:B------:R-:W-:Y:S02]  /*14950*/  ISETP.GE.AND P5, PT, R7, R2, PT ;  /* 0x000000020700720c */ /* 0x000fe40003fa6270 */
[----:B------:R-:W-:Y:S01]  /*14960*/  FSEL R7, R33, -INF , !P4 ;  /* 0xff80000021077808 */ /* 0x000fe20006000000 */
[----:B------:R-:W-:Y:S01]  /*14970*/  VIADD R33, R5, 0xfffffff9 ;  /* 0xfffffff905217836 */ /* 0x000fe20000000000 */
[----:B------:R-:W-:Y:S01]  /*14980*/  FSEL R13, R37, -INF , !P2 ;  /* 0xff800000250d7808 */ /* 0x000fe20005000000 */
[----:B------:R-:W-:Y:S01]  /*14990*/  VIADD R37, R5, 0xfffffff8 ;  /* 0xfffffff805257836 */ /* 0x000fe20000000000 */
[----:B------:R-:W-:-:S02]  /*149a0*/  FMNMX3.FTZ R6, R3, R35, R27, !PT ;  /* 0x0000002303067276 */ /* 0x000fc4000781001b */
[C---:B------:R-:W-:Y:S02]  /*149b0*/  ISETP.GE.AND P4, PT, R9.reuse, R0, PT ;  /* 0x000000000900720c */ /* 0x040fe40003f86270 */
[----:B------:R-:W-:Y:S01]  /*149c0*/  ISETP.GE.AND P2, PT, R9, R2, PT ;  /* 0x000000020900720c */ /* 0x000fe20003f46270 */
[----:B------:R-:W-:Y:S01]  /*149d0*/  VIADD R9, R5, 0xffffffe1 ;  /* 0xffffffe105097836 */ /* 0x000fe20000000000 */
[----:B------:R-:W-:Y:S02]  /*149e0*/  FSEL R5, R11, -INF , !P3 ;  /* 0xff8000000b057808 */ /* 0x000fe40005800000 */
[----:B------:R-:W-:Y:S02]  /*149f0*/  ISETP.GE.AND P3, PT, R47, R0, PT ;  /* 0x000000002f00720c */ /* 0x000fe40003f66270 */
[----:B------:R-:W-:Y:S02]  /*14a00*/  FMNMX3.FTZ R6, R6, R29, R19, !PT ;  /* 0x0000001d06067276 */ /* 0x000fe40007810013 */
[----:B------:R-:W-:-:S02]  /*14a10*/  FSEL R11, R16, -INF , !P5 ;  /* 0xff800000100b7808 */ /* 0x000fc40006800000 */
[-C--:B------:R-:W-:Y:S02]  /*14a20*/  ISETP.GE.AND P5, PT, R9, R0.reuse, PT ;  /* 0x000000000900720c */ /* 0x080fe40003fa6270 */
[----:B------:R-:W-:Y:S02]  /*14a30*/  FSEL R17, R17, -INF , !P4 ;  /* 0xff80000011117808 */ /* 0x000fe40006000000 */
[-C--:B------:R-:W-:Y:S02]  /*14a40*/  ISETP.GE.AND P4, PT, R45, R0.reuse, PT ;  /* 0x000000002d00720c */ /* 0x080fe40003f86270 */
[----:B------:R-:W-:Y:S02]  /*14a50*/  FSEL R207, R207, -INF , !P3 ;  /* 0xff800000cfcf7808 */ /* 0x000fe40005800000 */
[----:B------:R-:W-:Y:S02]  /*14a60*/  FMNMX3.FTZ R6, R6, R7, R5, !PT ;  /* 0x0000000706067276 */ /* 0x000fe40007810005 */
[----:B------:R-:W-:-:S02]  /*14a70*/  ISETP.GE.AND P3, PT, R43, R0, PT ;  /* 0x000000002b00720c */ /* 0x000fc40003f66270 */
[----:B------:R-:W-:Y:S02]  /*14a80*/  FSEL R167, R167, -INF , !P5 ;  /* 0xff800000a7a77808 */ /* 0x000fe40006800000 */
[-C--:B------:R-:W-:Y:S02]  /*14a90*/  ISETP.GE.AND P5, PT, R41, R0.reuse, PT ;  /* 0x000000002900720c */ /* 0x080fe40003fa6270 */
[----:B------:R-:W-:Y:S02]  /*14aa0*/  FSEL R175, R175, -INF , !P4 ;  /* 0xff800000afaf7808 */ /* 0x000fe40006000000 */
[----:B------:R-:W-:Y:S02]  /*14ab0*/  FMNMX3.FTZ R6, R6, R17, R207, !PT ;  /* 0x0000001106067276 */ /* 0x000fe400078100cf */
[----:B------:R-:W-:Y:S02]  /*14ac0*/  FSEL R171, R171, -INF , !P3 ;  /* 0xff800000abab7808 */ /* 0x000fe40005800000 */
[----:B------:R-:W-:-:S02]  /*14ad0*/  ISETP.GE.AND P4, PT, R39, R0, PT ;  /* 0x000000002700720c */ /* 0x000fc40003f86270 */
[----:B------:R-:W-:Y:S02]  /*14ae0*/  ISETP.GE.AND P3, PT, R37, R0, PT ;  /* 0x000000002500720c */ /* 0x000fe40003f66270 */
[----:B------:R-:W-:Y:S02]  /*14af0*/  FSEL R199, R199, -INF , !P5 ;  /* 0xff800000c7c77808 */ /* 0x000fe40006800000 */
[----:B------:R-:W-:Y:S02]  /*14b00*/  FMNMX3.FTZ R6, R6, R167, R175, !PT ;  /* 0x000000a706067276 */ /* 0x000fe400078100af */
[----:B------:R-:W-:Y:S02]  /*14b10*/  FSEL R193, R193, -INF , !P4 ;  /* 0xff800000c1c17808 */ /* 0x000fe40006000000 */
[----:B------:R-:W-:Y:S02]  /*14b20*/  FSEL R191, R191, -INF , !P3 ;  /* 0xff800000bfbf7808 */ /* 0x000fe40005800000 */
[----:B------:R-:W-:-:S02]  /*14b30*/  FMNMX3.FTZ R6, R6, R171, R199, !PT ;  /* 0x000000ab06067276 */ /* 0x000fc400078100c7 */
[----:B------:R-:W-:Y:S02]  /*14b40*/  ISETP.GE.AND P5, PT, R33, R0, PT ;  /* 0x000000002100720c */ /* 0x000fe40003fa6270 */
[----:B------:R-:W-:Y:S02]  /*14b50*/  FMNMX3.FTZ R10, R6, R193, R191, !PT ;  /* 0x000000c1060a7276 */ /* 0x000fe400078100bf */
[----:B------:R-:W-:Y:S02]  /*14b60*/  FMNMX3.FTZ R6, R25, R23, R21, !PT ;  /* 0x0000001719067276 */ /* 0x000fe40007810015 */
[-C--:B------:R-:W-:Y:S02]  /*14b70*/  ISETP.GE.AND P4, PT, R47, R2.reuse, PT ;  /* 0x000000022f00720c */ /* 0x080fe40003f86270 */
[----:B------:R-:W-:Y:S02]  /*14b80*/  FMNMX3.FTZ R6, R6, R31, R15, !PT ;  /* 0x0000001f06067276 */ /* 0x000fe4000781000f */
[----:B------:R-:W-:-:S02]  /*14b90*/  ISETP.GE.AND P3, PT, R9, R2, PT ;  /* 0x000000020900720c */ /* 0x000fc40003f66270 */
[----:B------:R-:W-:Y:S02]  /*14ba0*/  FSEL R9, R4, -INF , !P2 ;  /* 0xff80000004097808 */ /* 0x000fe40005000000 */
[----:B------:R-:W-:Y:S02]  /*14bb0*/  FSEL R189, R189, -INF , !P5 ;  /* 0xff800000bdbd7808 */ /* 0x000fe40006800000 */
[----:B------:R-:W-:Y:S02]  /*14bc0*/  ISETP.GE.AND P2, PT, R45, R2, PT ;  /* 0x000000022d00720c */ /* 0x000fe40003f46270 */
[----:B------:R-:W-:Y:S02]  /*14bd0*/  FSEL R147, R147, -INF , !P4 ;  /* 0xff80000093937808 */ /* 0x000fe40006000000 */
[----:B------:R-:W-:Y:S02]  /*14be0*/  FMNMX3.FTZ R6, R6, R13, R11, !PT ;  /* 0x0000000d06067276 */ /* 0x000fe4000781000b */
[----:B------:R-:W-:-:S02]  /*14bf0*/  FMNMX.FTZ R4, R189, R10, !PT ;  /* 0x0000000abd047209 */ /* 0x000fc40007810000 */
[-C--:B------:R-:W-:Y:S02]  /*14c00*/  ISETP.GE.AND P5, PT, R43, R2.reuse, PT ;  /* 0x000000022b00720c */ /* 0x080fe40003fa6270 */
[-C--:B------:R-:W-:Y:S02]  /*14c10*/  ISETP.GE.AND P4, PT, R41, R2.reuse, PT ;  /* 0x000000022900720c */ /* 0x080fe40003f86270 */
[----:B------:R-:W-:Y:S01]  /*14c20*/  FSEL R145, R145, -INF , !P3 ;  /* 0xff80000091917808 */ /* 0x000fe20005800000 */
[----:B------:R-:W1:Y:S01]  /*14c30*/  SHFL.BFLY PT, R41, R4, 0x2, 0x1f ;  /* 0x0c401f0004297f89 */ /* 0x000e6200000e0000 */
[----:B------:R-:W-:Y:S02]  /*14c40*/  FSEL R205, R205, -INF , !P2 ;  /* 0xff800000cdcd7808 */ /* 0x000fe40005000000 */
[----:B------:R-:W-:Y:S02]  /*14c50*/  FMNMX3.FTZ R6, R6, R9, R147, !PT ;  /* 0x0000000906067276 */ /* 0x000fe40007810093 */
[----:B------:R-:W-:-:S02]  /*14c60*/  ISETP.GE.AND P3, PT, R39, R2, PT ;  /* 0x000000022700720c */ /* 0x000fc40003f66270 */
[-C--:B------:R-:W-:Y:S02]  /*14c70*/  ISETP.GE.AND P2, PT, R37, R2.reuse, PT ;  /* 0x000000022500720c */ /* 0x080fe40003f46270 */
[----:B------:R-:W-:Y:S02]  /*14c80*/  FSEL R179, R179, -INF , !P5 ;  /* 0xff800000b3b37808 */ /* 0x000fe40006800000 */
[----:B------:R-:W-:Y:S02]  /*14c90*/  FSEL R183, R183, -INF , !P4 ;  /* 0xff800000b7b77808 */ /* 0x000fe40006000000 */
[----:B------:R-:W-:Y:S02]  /*14ca0*/  FMNMX3.FTZ R6, R6, R145, R205, !PT ;  /* 0x0000009106067276 */ /* 0x000fe400078100cd */
[----:B------:R-:W-:Y:S02]  /*14cb0*/  ISETP.GE.AND P4, PT, R33, R2, PT ;  /* 0x000000022100720c */ /* 0x000fe40003f86270 */
[----:B------:R-:W-:-:S02]  /*14cc0*/  FSEL R181, R181, -INF , !P3 ;  /* 0xff800000b5b57808 */ /* 0x000fc40005800000 */
[----:B------:R-:W-:Y:S02]  /*14cd0*/  FSEL R177, R177, -INF , !P2 ;  /* 0xff800000b1b17808 */ /* 0x000fe40005000000 */
[----:B------:R-:W-:Y:S02]  /*14ce0*/  FMNMX3.FTZ R6, R6, R179, R183, !PT ;  /* 0x000000b306067276 */ /* 0x000fe400078100b7 */
[----:B------:R-:W-:Y:S02]  /*14cf0*/  FSEL R173, R173, -INF , !P4 ;  /* 0xff800000adad7808 */ /* 0x000fe40006000000 */
[----:B------:R-:W-:Y:S02]  /*14d00*/  FMNMX3.FTZ R6, R6, R181, R177, !PT ;  /* 0x000000b506067276 */ /* 0x000fe400078100b1 */
[----:B-1----:R-:W-:Y:S02]  /*14d10*/  FMNMX.FTZ R41, R4, R41, !PT ;  /* 0x0000002904297209 */ /* 0x002fe40007810000 */
[----:B------:R-:W-:-:S03]  /*14d20*/  FMNMX.FTZ R6, R173, R6, !PT ;  /* 0x00000006ad067209 */ /* 0x000fc60007810000 */
[----:B------:R-:W1:Y:S04]  /*14d30*/  SHFL.BFLY PT, R132, R41, 0x1, 0x1f ;  /* 0x0c201f0029847f89 */ /* 0x000e6800000e0000 */
[----:B------:R-:W3:Y:S01]  /*14d40*/  SHFL.BFLY PT, R33, R6, 0x2, 0x1f ;  /* 0x0c401f0006217f89 */ /* 0x000ee200000e0000 */
[----:B-1----:R-:W-:Y:S02]  /*14d50*/  FMNMX.FTZ R132, R41, R132, !PT ;  /* 0x0000008429847209 */ /* 0x002fe40007810000 */
[----:B---3--:R-:W-:-:S03]  /*14d60*/  FMNMX.FTZ R33, R6, R33, !PT ;  /* 0x0000002106217209 */ /* 0x008fc60007810000 */
[C---:B--2---:R-:W-:Y:S01]  /*14d70*/  FMUL.FTZ R178, R132.reuse, UR4 ;  /* 0x0000000484b27c20 */ /* 0x044fe20008410000 */
        /* <DEDUP_REMOVED lines=11> */
[--C-:B------:R-:W-:Y:S01]  /*14e30*/  FFMA.FTZ R151, R17, UR4, -R178.reuse ;  /* 0x0000000411977c23 */ /* 0x100fe200080108b2 */
[--C-:B------:R-:W-:Y:S01]  /*14e40*/  FFMA.FTZ R168, R175, UR4, -R178.reuse ;  /* 0x00000004afa87c23 */ /* 0x100fe200080108b2 */
[--C-:B------:R-:W-:Y:S01]  /*14e50*/  FFMA.FTZ R166, R207, UR4, -R178.reuse ;  /* 0x00000004cfa67c23 */ /* 0x100fe200080108b2 */
[--C-:B------:R-:W-:Y:S01]  /*14e60*/  FFMA.FTZ R167, R167, UR4, -R178.reuse ;  /* 0x00000004a7a77c23 */ /* 0x100fe200080108b2 */
[--C-:B------:R-:W-:Y:S01]  /*14e70*/  FFMA.FTZ R171, R171, UR4, -R178.reuse ;  /* 0x00000004abab7c23 */ /* 0x100fe200080108b2 */
[--C-:B------:R-:W-:Y:S01]  /*14e80*/  FFMA.FTZ R180, R199, UR4, -R178.reuse ;  /* 0x00000004c7b47c23 */ /* 0x100fe200080108b2 */
[----:B------:R-:W2:Y:S01]  /*14e90*/  MUFU.EX2 R161, R161 ;  /* 0x000000a100a17308 */ /* 0x000ea20000000800 */
[--C-:B------:R-:W-:Y:S01]  /*14ea0*/  FFMA.FTZ R193, R193, UR4, -R178.reuse ;  /* 0x00000004c1c17c23 */ /* 0x100fe200080108b2 */
[--C-:B------:R-:W-:Y:S01]  /*14eb0*/  FFMA.FTZ R182, R191, UR4, -R178.reuse ;  /* 0x00000004bfb67c23 */ /* 0x100fe200080108b2 */
[----:B------:R-:W-:Y:S01]  /*14ec0*/  FFMA.FTZ R213, R189, UR4, -R178 ;  /* 0x00000004bdd57c23 */ /* 0x000fe200080108b2 */
[----:B-1----:R-:W-:Y:S01]  /*14ed0*/  FMNMX.FTZ R3, R33, R4, !PT ;  /* 0x0000000421037209 */ /* 0x002fe20007810000 */
[----:B------:R-:W-:Y:S01]  /*14ee0*/  IMAD.MOV.U32 R207, RZ, RZ, -0x1 ;  /* 0xffffffffffcf7424 */ /* 0x000fe200078e00ff */
[----:B------:R-:W-:-:S02]  /*14ef0*/  LOP3.LUT R33, R185, 0x8, RZ, 0xc0, !PT ;  /* 0x00000008b9217812 */ /* 0x000fc400078ec0ff */
[C---:B------:R-:W-:Y:S01]  /*14f00*/  FSETP.NEU.FTZ.AND P2, PT, R3.reuse, -INF , PT ;  /* 0xff8000000300780b */ /* 0x040fe20003f5d000 */
[----:B------:R-:W-:Y:S01]  /*14f10*/  FMUL.FTZ R172, R3, UR4 ;  /* 0x0000000403ac7c20 */ /* 0x000fe20008410000 */
[----:B------:R-:W-:Y:S01]  /*14f20*/  LOP3.LUT R27, R148, R33, RZ, 0x3c, !PT ;  /* 0x00000021941b7212 */ /* 0x000fe200078e3cff */
[----:B------:R-:W-:Y:S03]  /*14f30*/  MUFU.EX2 R158, R158 ;  /* 0x0000009e009e7308 */ /* 0x000fe60000000800 */
[----:B------:R-:W-:Y:S02]  /*14f40*/  LOP3.LUT R188, R27, 0x200, R136, 0xf8, !PT ;  /* 0x000002001bbc7812 */ /* 0x000fe400078ef888 */
[----:B------:R-:W-:Y:S02]  /*14f50*/  FSEL R172, R172, RZ, P2 ;  /* 0x000000ffacac7208 */ /* 0x000fe40001000000 */
[----:B------:R-:W-:Y:S01]  /*14f60*/  LEA R188, R188, UR5, 0x1 ;  /* 0x00000005bcbc7c11 */ /* 0x000fe2000f8e08ff */
[----:B------:R-:W1:Y:S01]  /*14f70*/  MUFU.EX2 R157, R157 ;  /* 0x0000009d009d7308 */ /* 0x000e620000000800 */
[----:B--2---:R-:W-:Y:S01]  /*14f80*/  F2FP.BF16.F32.PACK_AB R96, R161, R162 ;  /* 0x000000a2a160723e */ /* 0x004fe200000010ff */
[--C-:B------:R-:W-:Y:S01]  /*14f90*/  FFMA.FTZ R164, R25, UR4, -R172.reuse ;  /* 0x0000000419a47c23 */ /* 0x100fe200080108ac */
[----:B------:R-:W-:Y:S01]  /*14fa0*/  FFMA.FTZ R163, R23, UR4, -R172 ;  /* 0x0000000417a37c23 */ /* 0x000fe200080108ac */
[C---:B------:R-:W-:Y:S01]  /*14fb0*/  VIADD R4, R188.reuse, 0xc000 ;  /* 0x0000c000bc047836 */ /* 0x040fe20000000000 */
[----:B------:R-:W-:Y:S01]  /*14fc0*/  LDSM.16.MT88.4 R40, [R188+0xe000] ;  /* 0x00e00000bc28783b */ /* 0x000fe20000004200 */
[----:B------:R-:W-:-:S02]  /*14fd0*/  VIADD R169, R188, 0xc040 ;  /* 0x0000c040bca97836 */ /* 0x000fc40000000000 */
[--C-:B------:R-:W-:Y:S01]  /*14fe0*/  FFMA.FTZ R160, R21, UR4, -R172.reuse ;  /* 0x0000000415a07c23 */ /* 0x100fe200080108ac */
[----:B------:R-:W-:Y:S02]  /*14ff0*/  @P0 VIADD R169, R4, 0xffffffc0 ;  /* 0xffffffc004a90836 */ /* 0x000fe40000000000 */
[----:B------:R-:W-:Y:S01]  /*15000*/  FFMA.FTZ R159, R31, UR4, -R172 ;  /* 0x000000041f9f7c23 */ /* 0x000fe200080108ac */
[C---:B------:R-:W-:Y:S01]  /*15010*/  IMAD.IADD R174, R8.reuse, 0x1, R188 ;  /* 0x0000000108ae7824 */ /* 0x040fe200078e02bc */
[----:B------:R-:W-:Y:S01]  /*15020*/  LDSM.16.MT88.4 R124, [R188+0xc000] ;  /* 0x00c00000bc7c783b */ /* 0x000fe20000004200 */
[----:B------:R-:W-:Y:S01]  /*15030*/  IMAD.IADD R165, R8, 0x1, R169 ;  /* 0x0000000108a57824 */ /* 0x000fe200078e02a9 */
[----:B------:R-:W-:Y:S01]  /*15040*/  MUFU.EX2 R164, R164 ;  /* 0x000000a400a47308 */ /* 0x000fe20000000800 */
[--C-:B------:R-:W-:Y:S01]  /*15050*/  FFMA.FTZ R154, R15, UR4, -R172.reuse ;  /* 0x000000040f9a7c23 */ /* 0x100fe200080108ac */
[----:B------:R-:W2:Y:S01]  /*15060*/  LDSM.16.MT88.4 R108, [R169] ;  /* 0x00000000a96c783b */ /* 0x000ea20000004200 */
[--C-:B------:R-:W-:Y:S01]  /*15070*/  FFMA.FTZ R153, R13, UR4, -R172.reuse ;  /* 0x000000040d997c23 */ /* 0x100fe200080108ac */
[--C-:B------:R-:W-:Y:S01]  /*15080*/  FFMA.FTZ R150, R11, UR4, -R172.reuse ;  /* 0x000000040b967c23 */ /* 0x100fe200080108ac */
[--C-:B------:R-:W-:Y:S01]  /*15090*/  FFMA.FTZ R149, R9, UR4, -R172.reuse ;  /* 0x0000000409957c23 */ /* 0x100fe200080108ac */
[----:B------:R-:W3:Y:S01]  /*150a0*/  LDSM.16.MT88.4 R56, [R169+0x2000] ;  /* 0x00200000a938783b */ /* 0x000ee20000004200 */
[----:B-1----:R-:W-:Y:S01]  /*150b0*/  F2FP.BF16.F32.PACK_AB R98, R157, R158 ;  /* 0x0000009e9d62723e */ /* 0x002fe200000010ff */
[----:B------:R-:W1:Y:S01]  /*150c0*/  MUFU.EX2 R163, R163 ;  /* 0x000000a300a37308 */ /* 0x000e620000000800 */
[--C-:B------:R-:W-:Y:S01]  /*150d0*/  FFMA.FTZ R170, R147, UR4, -R172.reuse ;  /* 0x0000000493aa7c23 */ /* 0x100fe200080108ac */
[----:B------:R-:W4:Y:S01]  /*150e0*/  LDSM.16.MT88.4 R116, [R174+0xc000] ;  /* 0x00c00000ae74783b */ /* 0x000f220000004200 */
[--C-:B------:R-:W-:Y:S01]  /*150f0*/  FFMA.FTZ R175, R145, UR4, -R172.reuse ;  /* 0x0000000491af7c23 */ /* 0x100fe200080108ac */
[--C-:B------:R-:W-:Y:S01]  /*15100*/  FFMA.FTZ R176, R205, UR4, -R172.reuse ;  /* 0x00000004cdb07c23 */ /* 0x100fe200080108ac */
[--C-:B------:R-:W-:Y:S01]  /*15110*/  FFMA.FTZ R179, R179, UR4, -R172.reuse ;  /* 0x00000004b3b37c23 */ /* 0x100fe200080108ac */
[----:B------:R-:W5:Y:S01]  /*15120*/  LDSM.16.MT88.4 R48, [R174+0xe000] ;  /* 0x00e00000ae30783b */ /* 0x000f620000004200 */
[--C-:B------:R-:W-:Y:S01]  /*15130*/  FFMA.FTZ R178, R183, UR4, -R172.reuse ;  /* 0x00000004b7b27c23 */ /* 0x100fe200080108ac */
[----:B------:R-:W-:Y:S01]  /*15140*/  MUFU.EX2 R160, R160 ;  /* 0x000000a000a07308 */ /* 0x000fe20000000800 */
[--C-:B------:R-:W-:Y:S01]  /*15150*/  FFMA.FTZ R181, R181, UR4, -R172.reuse ;  /* 0x00000004b5b57c23 */ /* 0x100fe200080108ac */
[----:B------:R-:W5:Y:S01]  /*15160*/  LDSM.16.MT88.4 R80, [R174+0x10000] ;  /* 0x01000000ae50783b */ /* 0x000f620000004200 */
[--C-:B------:R-:W-:Y:S01]  /*15170*/  FFMA.FTZ R177, R177, UR4, -R172.reuse ;  /* 0x00000004b1b17c23 */ /* 0x100fe200080108ac */
[----:B------:R-:W-:Y:S01]  /*15180*/  FFMA.FTZ R172, R173, UR4, -R172 ;  /* 0x00000004adac7c23 */ /* 0x000fe200080108ac */
[----:B------:R-:W-:Y:S01]  /*15190*/  FADD.FTZ R161, R162, R161 ;  /* 0x000000a1a2a17221 */ /* 0x000fe20000010000 */
[----:B------:R-:W5:Y:S02]  /*151a0*/  LDSM.16.MT88.4 R100, [R165] ;  /* 0x00000000a564783b */ /* 0x000f640000004200 */
[----:B------:R-:W2:Y:S01]  /*151b0*/  MUFU.EX2 R159, R159 ;  /* 0x0000009f009f7308 */ /* 0x000ea20000000800 */
[----:B-1----:R-:W-:Y:S01]  /*151c0*/  F2FP.BF16.F32.PACK_AB R97, R163, R164 ;  /* 0x000000a4a361723e */ /* 0x002fe200000010ff */
[----:B------:R-:W1:Y:S01]  /*151d0*/  LDSM.16.MT88.4 R64, [R165+0x2000] ;  /* 0x00200000a540783b */ /* 0x000e620000004200 */
[----:B------:R-:W-:Y:S01]  /*151e0*/  FADD.FTZ R163, R164, R163 ;  /* 0x000000a3a4a37221 */ /* 0x000fe20000010000 */
[----:B------:R-:W-:-:S02]  /*151f0*/  FADD.FTZ R158, R158, R161 ;  /* 0x000000a19e9e7221 */ /* 0x000fc40000010000 */
[----:B------:R-:W1:Y:S02]  /*15200*/  LDSM.16.MT88.4 R72, [R188+0x10000] ;  /* 0x01000000bc48783b */ /* 0x000e640000004200 */
[----:B------:R-:W-:Y:S01]  /*15210*/  MUFU.EX2 R156, R156 ;  /* 0x0000009c009c7308 */ /* 0x000fe20000000800 */
[----:B------:R-:W-:Y:S01]  /*15220*/  FADD.FTZ R157, R157, R158 ;  /* 0x0000009e9d9d7221 */ /* 0x000fe20000010000 */
[----:B------:R-:W1:Y:S04]  /*15230*/  LDSM.16.MT88.4 R88, [R169+0x4000] ;  /* 0x00400000a958783b */ /* 0x000e680000004200 */
[----:B------:R-:W1:Y:S02]  /*15240*/  LDSM.16.MT88.4 R4, [R165+0x4000] ;  /* 0x00400000a504783b */ /* 0x000e640000004200 */
[----:B------:R-:W1:Y:S01]  /*15250*/  MUFU.EX2 R155, R155 ;  /* 0x0000009b009b7308 */ /* 0x000e620000000800 */
[----:B--2---:R-:W-:Y:S01]  /*15260*/  F2FP.BF16.F32.PACK_AB R99, R159, R160 ;  /* 0x000000a09f63723e */ /* 0x004fe200000010ff */
[----:B------:R-:W2:Y:S01]  /*15270*/  LDSM.16.MT88.4 R12, [R169+0x800] ;  /* 0x00080000a90c783b */ /* 0x000ea20000004200 */
[----:B------:R-:W-:-:S03]  /*15280*/  FADD.FTZ R160, R160, R163 ;  /* 0x000000a3a0a07221 */ /* 0x000fc60000010000 */
[----:B------:R-:W2:Y:S01]  /*15290*/  LDSM.16.MT88.4 R8, [R188+0xe800] ;  /* 0x00e80000bc08783b */ /* 0x000ea20000004200 */
[----:B------:R-:W-:Y:S01]  /*152a0*/  FADD.FTZ R159, R159, R160 ;  /* 0x000000a09f9f7221 */ /* 0x000fe20000010000 */
[----:B------:R-:W-:Y:S01]  /*152b0*/  MUFU.EX2 R152, R152 ;  /* 0x0000009800987308 */ /* 0x000fe20000000800 */
[C---:B------:R-:W-:Y:S01]  /*152c0*/  HMMA.16816.F32.BF16 R112, R96.reuse, R108, RZ ;  /* 0x0000006c6070723c */ /* 0x040fe200000418ff */
[----:B------:R-:W2:Y:S04]  /*152d0*/  LDSM.16.MT88.4 R16, [R169+0x2800] ;  /* 0x00280000a910783b */ /* 0x000ea80000004200 */
[----:B------:R-:W2:Y:S02]  /*152e0*/  LDSM.16.MT88.4 R20, [R174+0xe800] ;  /* 0x00e80000ae14783b */ /* 0x000ea40000004200 */
[----:B------:R-:W-:Y:S01]  /*152f0*/  MUFU.EX2 R151, R151 ;  /* 0x0000009700977308 */ /* 0x000fe20000000800 */
[C---:B------:R-:W-:Y:S01]  /*15300*/  HMMA.16816.F32.BF16 R36, R96.reuse, R40, RZ ;  /* 0x000000286024723c */ /* 0x040fe200000418ff */
[----:B------:R-:W-:Y:S04]  /*15310*/  LDSM.16.MT88.4 R140, [R174+0xc800] ;  /* 0x00c80000ae8c783b */ /* 0x000fe80000004200 */
[----:B------:R-:W-:Y:S02]  /*15320*/  LDSM.16.MT88.4 R32, [R174+0x10800] ;  /* 0x01080000ae20783b */ /* 0x000fe40000004200 */
[----:B------:R-:W-:Y:S01]  /*15330*/  MUFU.EX2 R154, R154 ;  /* 0x0000009a009a7308 */ /* 0x000fe20000000800 */
[C---:B---3--:R-:W-:Y:S01]  /*15340*/  HMMA.16816.F32.BF16 R52, R96.reuse, R56, RZ ;  /* 0x000000386034723c */ /* 0x048fe200000418ff */
[----:B------:R-:W-:Y:S04]  /*15350*/  LDSM.16.MT88.4 R28, [R188+0xc800] ;  /* 0x00c80000bc1c783b */ /* 0x000fe80000004200 */
[----:B------:R-:W-:Y:S02]  /*15360*/  LDSM.16.MT88.4 R24, [R165+0x800] ;  /* 0x00080000a518783b */ /* 0x000fe40000004200 */
[----:B------:R-:W3:Y:S01]  /*15370*/  MUFU.EX2 R153, R153 ;  /* 0x0000009900997308 */ /* 0x000ee20000000800 */
[C---:B------:R-:W-:Y:S01]  /*15380*/  HMMA.16816.F32.BF16 R108, R96.reuse, R110, RZ ;  /* 0x0000006e606c723c */ /* 0x040fe200000418ff */
[----:B------:R-:W-:Y:S06]  /*15390*/  LDSM.16.MT88.4 R144, [R174+0xd000] ;  /* 0x00d00000ae90783b */ /* 0x000fec0000004200 */
[----:B------:R-:W-:Y:S01]  /*153a0*/  MUFU.EX2 R150, R150 ;  /* 0x0000009600967308 */ /* 0x000fe20000000800 */
[C---:B------:R-:W-:Y:S07]  /*153b0*/  HMMA.16816.F32.BF16 R40, R96.reuse, R42, RZ ;  /* 0x0000002a6028723c */ /* 0x040fee00000418ff */
[----:B------:R-:W2:Y:S01]  /*153c0*/  MUFU.EX2 R149, R149 ;  /* 0x0000009500957308 */ /* 0x000ea20000000800 */
[C---:B------:R-:W-:Y:S07]  /*153d0*/  HMMA.16816.F32.BF16 R56, R96.reuse, R58, RZ ;  /* 0x0000003a6038723c */ /* 0x040fee00000418ff */
[----:B------:R-:W-:Y:S01]  /*153e0*/  MUFU.EX2 R166, R166 ;  /* 0x000000a600a67308 */ /* 0x000fe20000000800 */
[C---:B----4-:R-:W-:Y:S07]  /*153f0*/  HMMA.16816.F32.BF16 R120, R96.reuse, R116, RZ ;  /* 0x000000746078723c */ /* 0x050fee00000418ff */
[----:B------:R-:W4:Y:S01]  /*15400*/  MUFU.EX2 R167, R167 ;  /* 0x000000a700a77308 */ /* 0x000f220000000800 */
[C---:B-----5:R-:W-:Y:S07]  /*15410*/  HMMA.16816.F32.BF16 R44, R96.reuse, R48, RZ ;  /* 0x00000030602c723c */ /* 0x060fee00000418ff */
[----:B------:R-:W-:Y:S01]  /*15420*/  MUFU.EX2 R168, R168 ;  /* 0x000000a800a87308 */ /* 0x000fe20000000800 */
[C---:B------:R-:W-:Y:S07]  /*15430*/  HMMA.16816.F32.BF16 R76, R96.reuse, R80, RZ ;  /* 0x00000050604c723c */ /* 0x040fee00000418ff */
[----:B------:R-:W-:Y:S01]  /*15440*/  MUFU.EX2 R171, R171 ;  /* 0x000000ab00ab7308 */ /* 0x000fe20000000800 */
[C---:B------:R-:W-:Y:S07]  /*15450*/  HMMA.16816.F32.BF16 R128, R96.reuse, R124, RZ ;  /* 0x0000007c6080723c */ /* 0x040fee00000418ff */
[----:B------:R-:W-:Y:S01]  /*15460*/  MUFU.EX2 R170, R170 ;  /* 0x000000aa00aa7308 */ /* 0x000fe20000000800 */
[C---:B------:R-:W-:Y:S07]  /*15470*/  HMMA.16816.F32.BF16 R104, R96.reuse, R100, RZ ;  /* 0x000000646068723c */ /* 0x040fee00000418ff */
[----:B------:R-:W5:Y:S01]  /*15480*/  MUFU.EX2 R175, R175 ;  /* 0x000000af00af7308 */ /* 0x000f620000000800 */
[C---:B-1----:R-:W-:Y:S07]  /*15490*/  HMMA.16816.F32.BF16 R60, R96.reuse, R64, RZ ;  /* 0x00000040603c723c */ /* 0x042fee00000418ff */
        /* <DEDUP_REMOVED lines=21> */
[----:B------:R-:W-:Y:S01]  /*155f0*/  F2FP.BF16.F32.PACK_AB R4, R155, R156 ;  /* 0x0000009c9b04723e */ /* 0x000fe200000010ff */
[----:B------:R-:W-:Y:S01]  /*15600*/  FADD.FTZ R156, R156, R157 ;  /* 0x0000009d9c9c7221 */ /* 0x000fe20000010000 */
[----:B---3--:R-:W-:Y:S01]  /*15610*/  F2FP.BF16.F32.PACK_AB R5, R153, R154 ;  /* 0x0000009a9905723e */ /* 0x008fe200000010ff */
[----:B------:R-:W-:-:S02]  /*15620*/  FADD.FTZ R154, R154, R159 ;  /* 0x0000009f9a9a7221 */ /* 0x000fc40000010000 */
[----:B------:R-:W-:Y:S02]  /*15630*/  FADD.FTZ R155, R155, R156 ;  /* 0x0000009c9b9b7221 */ /* 0x000fe40000010000 */
[----:B------:R-:W-:Y:S01]  /*15640*/  HMMA.16816.F32.BF16 R96, R96, R6, RZ ;  /* 0x000000066060723c */ /* 0x000fe200000418ff */
[----:B------:R-:W-:Y:S01]  /*15650*/  F2FP.BF16.F32.PACK_AB R6, R151, R152 ;  /* 0x000000989706723e */ /* 0x000fe200000010ff */
[----:B------:R-:W-:Y:S01]  /*15660*/  FADD.FTZ R153, R153, R154 ;  /* 0x0000009a99997221 */ /* 0x000fe20000010000 */
[----:B--2---:R-:W-:Y:S01]  /*15670*/  F2FP.BF16.F32.PACK_AB R7, R149, R150 ;  /* 0x000000969507723e */ /* 0x004fe200000010ff */
[----:B------:R-:W-:Y:S02]  /*15680*/  FADD.FTZ R152, R152, R155 ;  /* 0x0000009b98987221 */ /* 0x000fe40000010000 */
[----:B------:R-:W-:Y:S02]  /*15690*/  FADD.FTZ R150, R150, R153 ;  /* 0x0000009996967221 */ /* 0x000fe40000010000 */
[----:B------:R-:W-:-:S02]  /*156a0*/  FADD.FTZ R151, R151, R152 ;  /* 0x0000009897977221 */ /* 0x000fc40000010000 */
[----:B------:R-:W-:Y:S01]  /*156b0*/  HMMA.16816.F32.BF16 R112, R4, R12, R112 ;  /* 0x0000000c0470723c */ /* 0x000fe20000041870 */
[----:B------:R-:W-:-:S07]  /*156c0*/  FADD.FTZ R149, R149, R150 ;  /* 0x0000009695957221 */ /* 0x000fce0000010000 */
[C---:B------:R-:W-:Y:S01]  /*156d0*/  HMMA.16816.F32.BF16 R108, R4.reuse, R14, R108 ;  /* 0x0000000e046c723c */ /* 0x040fe2000004186c */
[----:B------:R-:W2:Y:S07]  /*156e0*/  LDSM.16.MT88.4 R12, [R188+0x10800] ;  /* 0x01080000bc0c783b */ /* 0x000eae0000004200 */
[C---:B------:R-:W-:Y:S08]  /*156f0*/  HMMA.16816.F32.BF16 R36, R4.reuse, R8, R36 ;  /* 0x000000080424723c */ /* 0x040ff00000041824 */
[C---:B------:R-:W-:Y:S01]  /*15700*/  HMMA.16816.F32.BF16 R40, R4.reuse, R10, R40 ;  /* 0x0000000a0428723c */ /* 0x040fe20000041828 */
[----:B------:R-:W3:Y:S07]  /*15710*/  LDSM.16.MT88.4 R8, [R169+0x4800] ;  /* 0x00480000a908783b */ /* 0x000eee0000004200 */
[C---:B------:R-:W-:Y:S08]  /*15720*/  HMMA.16816.F32.BF16 R52, R4.reuse, R16, R52 ;  /* 0x000000100434723c */ /* 0x040ff00000041834 */
[C---:B------:R-:W-:Y:S01]  /*15730*/  HMMA.16816.F32.BF16 R56, R4.reuse, R18, R56 ;  /* 0x000000120438723c */ /* 0x040fe20000041838 */
[----:B------:R-:W4:Y:S07]  /*15740*/  LDSM.16.MT88.4 R16, [R165+0x4800] ;  /* 0x00480000a510783b */ /* 0x000f2e0000004200 */
[C---:B------:R-:W-:Y:S08]  /*15750*/  HMMA.16816.F32.BF16 R44, R4.reuse, R20, R44 ;  /* 0x00000014042c723c */ /* 0x040ff0000004182c */
[C---:B------:R-:W-:Y:S01]  /*15760*/  HMMA.16816.F32.BF16 R48, R4.reuse, R22, R48 ;  /* 0x000000160430723c */ /* 0x040fe20000041830 */
[----:B------:R-:W5:Y:S07]  /*15770*/  LDSM.16.MT88.4 R20, [R165+0x2800] ;  /* 0x00280000a514783b */ /* 0x000f6e0000004200 */
[C---:B--2---:R-:W-:Y:S08]  /*15780*/  HMMA.16816.F32.BF16 R68, R4.reuse, R12, R68 ;  /* 0x0000000c0444723c */ /* 0x044ff00000041844 */
[C---:B------:R-:W-:Y:S01]  /*15790*/  HMMA.16816.F32.BF16 R72, R4.reuse, R14, R72 ;  /* 0x0000000e0448723c */ /* 0x040fe20000041848 */
[----:B------:R-:W2:Y:S07]  /*157a0*/  LDSM.16.MT88.4 R12, [R169+0x1000] ;  /* 0x00100000a90c783b */ /* 0x000eae0000004200 */
[C---:B---3--:R-:W-:Y:S08]  /*157b0*/  HMMA.16816.F32.BF16 R84, R4.reuse, R8, R84 ;  /* 0x000000080454723c */ /* 0x048ff00000041854 */
[C---:B------:R-:W-:Y:S01]  /*157c0*/  HMMA.16816.F32.BF16 R88, R4.reuse, R10, R88 ;  /* 0x0000000a0458723c */ /* 0x040fe20000041858 */
[----:B------:R-:W3:Y:S07]  /*157d0*/  LDSM.16.MT88.4 R8, [R188+0xf000] ;  /* 0x00f00000bc08783b */ /* 0x000eee0000004200 */
[C---:B----4-:R-:W-:Y:S08]  /*157e0*/  HMMA.16816.F32.BF16 R92, R4.reuse, R16, R92 ;  /* 0x00000010045c723c */ /* 0x050ff0000004185c */
[C---:B------:R-:W-:Y:S01]  /*157f0*/  HMMA.16816.F32.BF16 R96, R4.reuse, R18, R96 ;  /* 0x000000120460723c */ /* 0x040fe20000041860 */
[----:B------:R-:W4:Y:S07]  /*15800*/  LDSM.16.MT88.4 R16, [R165+0x3000] ;  /* 0x00300000a510783b */ /* 0x000f2e0000004200 */
[C---:B-----5:R-:W-:Y:S08]  /*15810*/  HMMA.16816.F32.BF16 R60, R4.reuse, R20, R60 ;  /* 0x00000014043c723c */ /* 0x060ff0000004183c */
        /* <DEDUP_REMOVED lines=19> */
[----:B-1----:R-:W-:Y:S01]  /*15950*/  F2FP.BF16.F32.PACK_AB R7, R179, R176 ;  /* 0x000000b0b307723e */ /* 0x002fe200000010ff */
[----:B------:R-:W-:-:S02]  /*15960*/  FADD.FTZ R167, R167, R166 ;  /* 0x000000a6a7a77221 */ /* 0x000fc40000010000 */
[----:B------:R-:W-:Y:S02]  /*15970*/  FADD.FTZ R175, R175, R170 ;  /* 0x000000aaafaf7221 */ /* 0x000fe40000010000 */
[----:B------:R-:W-:Y:S02]  /*15980*/  FADD.FTZ R168, R168, R167 ;  /* 0x000000a7a8a87221 */ /* 0x000fe40000010000 */
[----:B--2---:R-:W-:Y:S01]  /*15990*/  HMMA.16816.F32.BF16 R112, R4, R12, R112 ;  /* 0x0000000c0470723c */ /* 0x004fe20000041870 */
[----:B------:R-:W-:Y:S01]  /*159a0*/  FADD.FTZ R176, R176, R175 ;  /* 0x000000afb0b07221 */ /* 0x000fe20000010000 */
[----:B------:R-:W-:-:S03]  /*159b0*/  FADD.FTZ R171, R171, R168 ;  /* 0x000000a8abab7221 */ /* 0x000fc60000010000 */
[----:B------:R-:W-:-:S03]  /*159c0*/  FADD.FTZ R179, R179, R176 ;  /* 0x000000b0b3b37221 */ /* 0x000fc60000010000 */
[C---:B------:R-:W-:Y:S01]  /*159d0*/  HMMA.16816.F32.BF16 R108, R4.reuse, R14, R108 ;  /* 0x0000000e046c723c */ /* 0x040fe2000004186c */
[----:B------:R-:W1:Y:S07]  /*159e0*/  LDSM.16.MT88.4 R12, [R188+0x11000] ;  /* 0x01100000bc0c783b */ /* 0x000e6e0000004200 */
[C---:B---3--:R-:W-:Y:S08]  /*159f0*/  HMMA.16816.F32.BF16 R36, R4.reuse, R8, R36 ;  /* 0x000000080424723c */ /* 0x048ff00000041824 */
[C---:B------:R-:W-:Y:S01]  /*15a00*/  HMMA.16816.F32.BF16 R40, R4.reuse, R10, R40 ;  /* 0x0000000a0428723c */ /* 0x040fe20000041828 */
[----:B------:R-:W2:Y:S07]  /*15a10*/  LDSM.16.MT88.4 R8, [R169+0x5000] ;  /* 0x00500000a908783b */ /* 0x000eae0000004200 */
[C---:B----4-:R-:W-:Y:S08]  /*15a20*/  HMMA.16816.F32.BF16 R60, R4.reuse, R16, R60 ;  /* 0x00000010043c723c */ /* 0x050ff0000004183c */
[C---:B------:R-:W-:Y:S01]  /*15a30*/  HMMA.16816.F32.BF16 R64, R4.reuse, R18, R64 ;  /* 0x000000120440723c */ /* 0x040fe20000041840 */
[----:B------:R-:W3:Y:S07]  /*15a40*/  LDSM.16.MT88.4 R16, [R165+0x5000] ;  /* 0x00500000a510783b */ /* 0x000eee0000004200 */
[C---:B------:R-:W-:Y:S08]  /*15a50*/  HMMA.16816.F32.BF16 R120, R4.reuse, R144, R120 ;  /* 0x000000900478723c */ /* 0x040ff00000041878 */
[C---:B-1----:R-:W-:Y:S08]  /*15a60*/  HMMA.16816.F32.BF16 R68, R4.reuse, R12, R68 ;  /* 0x0000000c0444723c */ /* 0x042ff00000041844 */
[C---:B------:R-:W-:Y:S01]  /*15a70*/  HMMA.16816.F32.BF16 R72, R4.reuse, R14, R72 ;  /* 0x0000000e0448723c */ /* 0x040fe20000041848 */
[----:B------:R-:W1:Y:S07]  /*15a80*/  LDSM.16.MT88.4 R12, [R174+0xd800] ;  /* 0x00d80000ae0c783b */ /* 0x000e6e0000004200 */
[C---:B--2---:R-:W-:Y:S08]  /*15a90*/  HMMA.16816.F32.BF16 R84, R4.reuse, R8, R84 ;  /* 0x000000080454723c */ /* 0x044ff00000041854 */
[C---:B------:R-:W-:Y:S01]  /*15aa0*/  HMMA.16816.F32.BF16 R88, R4.reuse, R10, R88 ;  /* 0x0000000a0458723c */ /* 0x040fe20000041858 */
[----:B------:R-:W2:Y:S07]  /*15ab0*/  LDSM.16.MT88.4 R8, [R169+0x3800] ;  /* 0x00380000a908783b */ /* 0x000eae0000004200 */
[C---:B---3--:R-:W-:Y:S08]  /*15ac0*/  HMMA.16816.F32.BF16 R92, R4.reuse, R16, R92 ;  /* 0x00000010045c723c */ /* 0x048ff0000004185c */
[C---:B------:R-:W-:Y:S01]  /*15ad0*/  HMMA.16816.F32.BF16 R96, R4.reuse, R18, R96 ;  /* 0x000000120460723c */ /* 0x040fe20000041860 */
[----:B------:R-:W3:Y:S07]  /*15ae0*/  LDSM.16.MT88.4 R16, [R188+0xf800] ;  /* 0x00f80000bc10783b */ /* 0x000eee0000004200 */
[C---:B------:R-:W-:Y:S01]  /*15af0*/  HMMA.16816.F32.BF16 R116, R4.reuse, R146, R116 ;  /* 0x000000920474723c */ /* 0x040fe20000041874 */
[----:B------:R-:W4:Y:S07]  /*15b00*/  LDSM.16.MT88.4 R144, [R174+0xf800] ;  /* 0x00f80000ae90783b */ /* 0x000f2e0000004200 */
[C---:B------:R-:W-:Y:S08]  /*15b10*/  HMMA.16816.F32.BF16 R52, R4.reuse, R20, R52 ;  /* 0x000000140434723c */ /* 0x040ff00000041834 */
        /* <DEDUP_REMOVED lines=8> */
[C---:B------:R-:W-:Y:S08]  /*15ba0*/  HMMA.16816.F32.BF16 R128, R4.reuse, R28, R128 ;  /* 0x0000001c0480723c */ /* 0x040ff00000041880 */
[C---:B------:R-:W-:Y:S01]  /*15bb0*/  HMMA.16816.F32.BF16 R124, R4.reuse, R30, R124 ;  /* 0x0000001e047c723c */ /* 0x040fe2000004187c */
[----:B------:R-:W5:Y:S07]  /*15bc0*/  LDSM.16.MT88.4 R28, [R169+0x5800] ;  /* 0x00580000a91c783b */ /* 0x000f6e0000004200 */
[C---:B------:R-:W-:Y:S08]  /*15bd0*/  HMMA.16816.F32.BF16 R104, R4.reuse, R24, R104 ;  /* 0x000000180468723c */ /* 0x040ff00000041868 */
[----:B------:R-:W-:Y:S01]  /*15be0*/  HMMA.16816.F32.BF16 R100, R4, R26, R100 ;  /* 0x0000001a0464723c */ /* 0x000fe20000041864 */
[----:B------:R-:W-:Y:S01]  /*15bf0*/  F2FP.BF16.F32.PACK_AB R4, R193, R180 ;  /* 0x000000b4c104723e */ /* 0x000fe200000010ff */
        /* <DEDUP_REMOVED lines=21> */
[C---:B----4-:R-:W-:Y:S08]  /*15d50*/  HMMA.16816.F32.BF16 R44, R4.reuse, R144, R44 ;  /* 0x00000090042c723c */ /* 0x050ff0000004182c */
[C---:B------:R-:W-:Y:S08]  /*15d60*/  HMMA.16816.F32.BF16 R48, R4.reuse, R146, R48 ;  /* 0x000000920430723c */ /* 0x040ff00000041830 */
[C---:B-----5:R-:W-:Y:S08]  /*15d70*/  HMMA.16816.F32.BF16 R76, R4.reuse, R140, R76 ;  /* 0x0000008c044c723c */ /* 0x060ff0000004184c */
        /* <DEDUP_REMOVED lines=10> */
[C---:B------:R-:W-:Y:S08]  /*15e20*/  HMMA.16816.F32.BF16 R64, R4.reuse, R14, R64 ;  /* 0x0000000e0440723c */ /* 0x040ff00000041840 */
[C---:B--2---:R-:W-:Y:S08]  /*15e30*/  HMMA.16816.F32.BF16 R68, R4.reuse, R8, R68 ;  /* 0x000000080444723c */ /* 0x044ff00000041844 */
[C---:B------:R-:W-:Y:S08]  /*15e40*/  HMMA.16816.F32.BF16 R72, R4.reuse, R10, R72 ;  /* 0x0000000a0448723c */ /* 0x040ff00000041848 */
[C---:B---3--:R-:W-:Y:S08]  /*15e50*/  HMMA.16816.F32.BF16 R92, R4.reuse, R16, R92 ;  /* 0x00000010045c723c */ /* 0x048ff0000004185c */
        /* <DEDUP_REMOVED lines=31> */
[C---:B------:R-:W-:Y:S02]  /*16050*/  IMAD R7, R4.reuse, R7, R9 ;  /* 0x0000000704077224 */ /* 0x040fe400078e0209 */
        /* <DEDUP_REMOVED lines=10> */
[----:B------:R-:W-:-:S02]  /*16100*/  ISETP.NE.AND P3, PT, R5, RZ, PT ;  /* 0x000000ff0500720c */ /* 0x000fc40003f65270 */
[----:B------:R-:W-:-:S05]  /*16110*/  LOP3.LUT R7, RZ, R5, RZ, 0x33, !PT ;  /* 0x00000005ff077212 */ /* 0x000fca00078e33ff */
        /* <DEDUP_REMOVED lines=10> */
[----:B------:R-:W-:Y:S01]  /*161c0*/  IADD3 R6, PT, PT, R7, -R6, RZ ;  /* 0x8000000607067210 */ /* 0x000fe20007ffe0ff */
[----:B--2---:R-:W-:-:S04]  /*161d0*/  IMAD.U32 R7, RZ, RZ, UR8 ;  /* 0x00000008ff077e24 */ /* 0x004fc8000f8e00ff */
[----:B------:R-:W-:-:S05]  /*161e0*/  IMAD R6, R6, R5, -0x40 ;  /* 0xffffffc006067424 */ /* 0x000fca00078e0205 */
[----:B------:R-:W-:-:S05]  /*161f0*/  SHF.R.S32.HI R8, RZ, 0x1f, R6 ;  /* 0x0000001fff087819 */ /* 0x000fca0000011406 */
[----:B------:R-:W-:-:S04]  /*16200*/  IMAD R5, R8, R7, RZ ;  /* 0x0000000708057224 */ /* 0x000fc800078e02ff */
[C---:B------:R-:W-:Y:S01]  /*16210*/  IMAD R5, R6.reuse, UR9, R5 ;  /* 0x0000000906057c24 */ /* 0x040fe2000f8e0205 */
[----:B----4-:R-:W-:Y:S01]  /*16220*/  IADD3 R4, PT, PT, R9, -R4, RZ ;  /* 0x8000000409047210 */ /* 0x010fe20007ffe0ff */
        /* <DEDUP_REMOVED lines=8> */
[----:B------:R-:W-:Y:S01]  /*162b0*/  LEA.HI.X R197, R8, R197, R5, 0x1, P2 ;  /* 0x000000c508c57211 */ /* 0x000fe200010f0c05 */
[----:B------:R-:W-:Y:S06]  /*162c0*/  BRA `(.L_x_1043) ;  /* 0x0000000000207947 */ /* 0x000fec0003800000 */
.L_x_1042:
        /* <DEDUP_REMOVED lines=8> */
.L_x_1043:
[----:B------:R-:W1:Y:S01]  /*16350*/  LDCU UR4, c[0x0][0x440] ;  /* 0x00008800ff0477ac */ /* 0x000e620008000800 */
[----:B------:R-:W-:Y:S01]  /*16360*/  LOP3.LUT R5, R186, 0x40, RZ, 0xfc, !PT ;  /* 0x00000040ba057812 */ /* 0x000fe200078efcff */
[----:B------:R-:W2:Y:S01]  /*16370*/  LDC R4, c[0x0][0x3c4] ;  /* 0x0000f100ff047b82 */ /* 0x000ea20000000800 */
[----:B------:R-:W-:Y:S01]  /*16380*/  IMAD.SHL.U32 R139, R187, 0x20, RZ ;  /* 0x00000020bb8b7824 */ /* 0x000fe200078e00ff */
[----:B------:R-:W-:Y:S01]  /*16390*/  SHF.R.U32.HI R185, RZ, 0x1, R187 ;  /* 0x00000001ffb97819 */ /* 0x000fe200000116bb */
[C---:B------:R-:W-:Y:S01]  /*163a0*/  IMAD.SHL.U32 R6, R7.reuse, 0x20, RZ ;  /* 0x0000002007067824 */ /* 0x040fe200078e00ff */
[----:B------:R-:W-:Y:S01]  /*163b0*/  LEA R8, P2, R7, R198, 0x5 ;  /* 0x000000c607087211 */ /* 0x000fe200078428ff */
[----:B------:R-:W-:Y:S01]  /*163c0*/  IMAD.MOV.U32 R184, RZ, RZ, 0x20 ;  /* 0x00000020ffb87424 */ /* 0x000fe200078e00ff */
[----:B------:R-:W-:Y:S02]  /*163d0*/  LOP3.LUT R139, R139, 0x7c00, RZ, 0xc0, !PT ;  /* 0x00007c008b8b7812 */ /* 0x000fe400078ec0ff */
[----:B------:R-:W-:-:S02]  /*163e0*/  IADD3 R10, P6, PT, R6, R8, RZ ;  /* 0x00000008060a7210 */ /* 0x000fc40007fde0ff */
[----:B------:R-:W-:Y:S02]  /*163f0*/  LOP3.LUT R136, R139, 0x200, R136, 0xf8, !PT ;  /* 0x000002008b887812 */ /* 0x000fe400078ef888 */
[----:B------:R-:W-:Y:S02]  /*16400*/  SEL R184, R184, 0xffffffe0, !P1 ;  /* 0xffffffe0b8b87807 */ /* 0x000fe40004800000 */
[C---:B-1----:R-:W-:Y:S02]  /*16410*/  ISETP.GE.AND P5, PT, R186.reuse, UR4, PT ;  /* 0x00000004ba007c0c */ /* 0x042fe4000bfa6270 */
[----:B------:R-:W-:Y:S02]  /*16420*/  ISETP.GE.AND P4, PT, R5, UR4, PT ;  /* 0x0000000405007c0c */ /* 0x000fe4000bf86270 */
[----:B------:R-:W-:-:S04]  /*16430*/  LOP3.LUT R5, R186, 0x80, RZ, 0xfc, !PT ;  /* 0x00000080ba057812 */ /* 0x000fc800078efcff */
[----:B------:R-:W-:Y:S01]  /*16440*/  ISETP.GE.AND P3, PT, R5, UR4, PT ;  /* 0x0000000405007c0c */ /* 0x000fe2000bf66270 */
[----:B------:R-:W1:Y:S01]  /*16450*/  LDCU UR4, c[0x0][0x50c] ;  /* 0x0000a180ff0477ac */ /* 0x000e620008000800 */
[----:B------:R-:W-:Y:S02]  /*16460*/  LOP3.LUT R5, R185, 0x8, RZ, 0xc0, !PT ;  /* 0x00000008b9057812 */ /* 0x000fe400078ec0ff */
[C-C-:B--2---:R-:W-:Y:S01]  /*16470*/  LEA.HI.X R9, R7.reuse, R197, R4.reuse, 0x5, P2 ;  /* 0x000000c507097211 */ /* 0x144fe200010f2c04 */
[----:B------:R-:W-:Y:S01]  /*16480*/  @!P5 IMAD.MOV.U32 R199, RZ, RZ, R197 ;  /* 0x000000ffffc7d224 */ /* 0x000fe200078e00c5 */
[----:B------:R-:W-:Y:S02]  /*16490*/  LOP3.LUT R136, R136, R148, R5, 0xf6, !PT ;  /* 0x0000009488887212 */ /* 0x000fe400078ef605 */
[----:B------:R-:W-:Y:S01]  /*164a0*/  SHF.L.U64.HI R5, R7, 0x5, R4 ;  /* 0x0000000507057819 */ /* 0x000fe20000010204 */
[----:B------:R-:W-:Y:S01]  /*164b0*/  VIADD R4, R137, UR5 ;  /* 0x0000000589047c36 */ /* 0x000fe20008000000 */
[----:B------:R-:W-:Y:S01]  /*164c0*/  @!PT LDS RZ, [RZ] ;  /* 0x00000000fffff984 */ /* 0x000fe20000000800 */
[----:B------:R-:W-:Y:S01]  /*164d0*/  @!PT LDS RZ, [RZ] ;  /* 0x00000000fffff984 */ /* 0x000fe20000000800 */
[----:B------:R-:W-:Y:S01]  /*164e0*/  @!PT LDS RZ, [RZ] ;  /* 0x00000000fffff984 */ /* 0x000fe20000000800 */
[----:B------:R2:W-:Y:S01]  /*164f0*/  @!P5 LDGSTS.E.BYPASS.LTC128B.128 [R209+0xc000], desc[UR6][R198.64] ;  /* 0x0c000000c6d1dfae */ /* 0x0005e2000b981a06 */
[----:B------:R-:W-:-:S02]  /*16500*/  IADD3 R6, P2, PT, R6, R10, RZ ;  /* 0x0000000a06067210 */ /* 0x000fc40007f5e0ff */
[C---:B------:R-:W-:Y:S01]  /*16510*/  IMAD.X R11, R5.reuse, 0x1, R9, P6 ;  /* 0x00000001050b7824 */ /* 0x040fe200030e0609 */
[----:B------:R-:W-:Y:S01]  /*16520*/  @P5 STS.128 [R209+0xc000], RZ ;  /* 0x00c000ffd1005388 */ /* 0x000fe20000000c00 */
[----:B------:R-:W-:Y:S01]  /*16530*/  LEA R192, R136, UR5, 0x1 ;  /* 0x0000000588c07c11 */ /* 0x000fe2000f8e08ff */
[----:B------:R-:W-:Y:S02]  /*16540*/  IMAD.IADD R136, R4, 0x1, R184 ;  /* 0x0000000104887824 */ /* 0x000fe400078e02b8 */
[----:B------:R-:W-:Y:S02]  /*16550*/  IMAD.X R7, R5, 0x1, R11, P2 ;  /* 0x0000000105077824 */ /* 0x000fe400010e060b */
[--C-:B------:R-:W-:Y:S02]  /*16560*/  IMAD.IADD R191, R184, 0x1, R192.reuse ;  /* 0x00000001b8bf7824 */ /* 0x100fe400078e02c0 */
[----:B------:R-:W-:Y:S02]  /*16570*/  IMAD.IADD R189, R135, 0x1, R192 ;  /* 0x0000000187bd7824 */ /* 0x000fe400078e02c0 */
[----:B------:R-:W-:-:S02]  /*16580*/  IMAD.IADD R135, R4, 0x1, R135 ;  /* 0x0000000104877824 */ /* 0x000fc400078e0287 */
[C---:B------:R-:W-:Y:S02]  /*16590*/  IMAD.IADD R190, R184.reuse, 0x1, R189 ;  /* 0x00000001b8be7824 */ /* 0x040fe400078e02bd */
[----:B------:R-:W-:Y:S02]  /*165a0*/  IMAD.IADD R184, R184, 0x1, R135 ;  /* 0x00000001b8b87824 */ /* 0x000fe400078e0287 */
[----:B--2---:R-:W-:-:S05]  /*165b0*/  @!P4 IMAD.MOV.U32 R199, RZ, RZ, R197 ;  /* 0x000000ffffc7c224 */ /* 0x004fca00078e00c5 */
[----:B------:R-:W-:Y:S01]  /*165c0*/  @!PT LDS RZ, [RZ] ;  /* 0x00000000fffff984 */ /* 0x000fe20000000800 */
[----:B------:R-:W-:Y:S01]  /*165d0*/  @!PT LDS RZ, [RZ] ;  /* 0x00000000fffff984 */ /* 0x000fe20000000800 */
[----:B------:R-:W-:Y:S01]  /*165e0*/  @!PT LDS RZ, [RZ] ;  /* 0x00000000fffff984 */ /* 0x000fe20000000800 */
[----:B------:R2:W-:Y:S04]  /*165f0*/  @!P4 LDGSTS.E.BYPASS.LTC128B.128 [R209+0xe000], desc[UR6][R198.64+0x80] ;  /* 0x0e000080c6d1cfae */ /* 0x0005e8000b981a06 */
[----:B------:R-:W-:Y:S01]  /*16600*/  @P4 STS.128 [R209+0xe000], RZ ;  /* 0x00e000ffd1004388 */ /* 0x000fe20000000c00 */
[----:B--2---:R-:W-:-:S05]  /*16610*/  @!P3 IMAD.MOV.U32 R199, RZ, RZ, R197 ;  /* 0x000000ffffc7b224 */ /* 0x004fca00078e00c5 */
        /* <DEDUP_REMOVED lines=51> */
[----:B------:R-:W4:Y:S04]  /*16950*/  LDSM.16.M88.4 R148, [R137+UR5+0x6000] ;  /* 0x006000058994783b */ /* 0x000f280008000200 */
[----:B------:R-:W5:Y:S04]  /*16960*/  LDSM.16.M88.4 R140, [R137+UR5+0x6800] ;  /* 0x00680005898c783b */ /* 0x000f680008000200 */
[----:B------:R-:W1:Y:S04]  /*16970*/  LDSM.16.M88.4 R28, [R137+UR5+0x7000] ;  /* 0x00700005891c783b */ /* 0x000e680008000200 */
[----:B------:R-:W1:Y:S04]  /*16980*/  LDSM.16.M88.4 R168, [R137+UR5+0x7800] ;  /* 0x0078000589a8783b */ /* 0x000e680008000200 */
[----:B--2---:R-:W-:Y:S04]  /*16990*/  LDSM.16.M88.4 R8, [R191] ;  /* 0x00000000bf08783b */ /* 0x004fe80000000200 */
[----:B------:R-:W2:Y:S04]  /*169a0*/  LDSM.16.M88.4 R164, [R136+0x6000] ;  /* 0x0060000088a4783b */ /* 0x000ea80000000200 */
[----:B------:R-:W2:Y:S04]  /*169b0*/  LDSM.16.M88.4 R156, [R136+0x6800] ;  /* 0x00680000889c783b */ /* 0x000ea80000000200 */
[----:B------:R-:W2:Y:S04]  /*169c0*/  LDSM.16.M88.4 R20, [R136+0x7000] ;  /* 0x007000008814783b */ /* 0x000ea80000000200 */
[----:B------:R-:W2:Y:S04]  /*169d0*/  LDSM.16.M88.4 R12, [R136+0x7800] ;  /* 0x00780000880c783b */ /* 0x000ea80000000200 */
[----:B------:R-:W-:Y:S01]  /*169e0*/  LDSM.16.M88.4 R16, [R189] ;  /* 0x00000000bd10783b */ /* 0x000fe20000000200 */
[C---:B----4-:R-:W-:Y:S03]  /*169f0*/  HMMA.16816.F32.BF16 R152, R176.reuse, R148, RZ ;  /* 0x00000094b098723c */ /* 0x050fe600000418ff */
[----:B---3--:R-:W3:Y:S04]  /*16a00*/  LDSM.16.M88.4 R4, [R135+0x6000] ;  /* 0x006000008704783b */ /* 0x008ee80000000200 */
[----:B------:R-:W4:Y:S01]  /*16a10*/  LDSM.16.M88.4 R160, [R135+0x6800] ;  /* 0x0068000087a0783b */ /* 0x000f220000000200 */
[C---:B-----5:R-:W-:Y:S03]  /*16a20*/  HMMA.16816.F32.BF16 R144, R176.reuse, R140, RZ ;  /* 0x0000008cb090723c */ /* 0x060fe600000418ff */
[----:B------:R-:W-:Y:S04]  /*16a30*/  LDSM.16.M88.4 R180, [R190] ;  /* 0x00000000beb4783b */ /* 0x000fe80000000200 */
[----:B------:R-:W-:Y:S01]  /*16a40*/  LDSM.16.M88.4 R204, [R184+0x7800] ;  /* 0x00780000b8cc783b */ /* 0x000fe20000000200 */
[C---:B------:R-:W-:Y:S03]  /*16a50*/  HMMA.16816.F32.BF16 R148, R176.reuse, R150, RZ ;  /* 0x00000096b094723c */ /* 0x040fe600000418ff */
[----:B------:R-:W-:Y:S04]  /*16a60*/  LDSM.16.M88.4 R172, [R192+0x2000] ;  /* 0x00200000c0ac783b */ /* 0x000fe80000000200 */
[----:B------:R-:W0:Y:S01]  /*16a70*/  LDGDEPBAR ;  /* 0x00000000000079af */ /* 0x000e220000000000 */
[C---:B------:R-:W-:Y:S08]  /*16a80*/  HMMA.16816.F32.BF16 R140, R176.reuse, R142, RZ ;  /* 0x0000008eb08c723c */ /* 0x040ff000000418ff */
[C---:B-1----:R-:W-:Y:S08]  /*16a90*/  HMMA.16816.F32.BF16 R32, R176.reuse, R28, RZ ;  /* 0x0000001cb020723c */ /* 0x042ff000000418ff */
[C---:B------:R-:W-:Y:S08]  /*16aa0*/  HMMA.16816.F32.BF16 R28, R176.reuse, R30, RZ ;  /* 0x0000001eb01c723c */ /* 0x040ff000000418ff */
[C---:B------:R-:W-:Y:S08]  /*16ab0*/  HMMA.16816.F32.BF16 R24, R176.reuse, R168, RZ ;  /* 0x000000a8b018723c */ /* 0x040ff000000418ff */
        /* <DEDUP_REMOVED lines=13> */
[----:B------:R-:W5:Y:S04]  /*16b90*/  LDSM.16.M88.4 R12, [R184+0x6000] ;  /* 0x00600000b80c783b */ /* 0x000f680000000200 */
[----:B------:R-:W5:Y:S03]  /*16ba0*/  LDSM.16.M88.4 R8, [R184+0x6800] ;  /* 0x00680000b808783b */ /* 0x000f660000000200 */
[C---:B---3--:R-:W-:Y:S08]  /*16bb0*/  HMMA.16816.F32.BF16 R152, R16.reuse, R4, R152 ;  /* 0x000000041098723c */ /* 0x048ff00000041898 */
[C---:B------:R-:W-:Y:S01]  /*16bc0*/  HMMA.16816.F32.BF16 R148, R16.reuse, R6, R148 ;  /* 0x000000061094723c */ /* 0x040fe20000041894 */
[----:B------:R-:W3:Y:S07]  /*16bd0*/  LDSM.16.M88.4 R4, [R184+0x7000] ;  /* 0x00700000b804783b */ /* 0x000eee0000000200 */
[C---:B----4-:R-:W-:Y:S08]  /*16be0*/  HMMA.16816.F32.BF16 R144, R16.reuse, R160, R144 ;  /* 0x000000a01090723c */ /* 0x050ff00000041890 */
[C---:B------:R-:W-:Y:S01]  /*16bf0*/  HMMA.16816.F32.BF16 R140, R16.reuse, R162, R140 ;  /* 0x000000a2108c723c */ /* 0x040fe2000004188c */
[----:B------:R-:W4:Y:S07]  /*16c00*/  LDSM.16.M88.4 R160, [R137+UR5+0x9000] ;  /* 0x0090000589a0783b */ /* 0x000f2e0008000200 */
[C---:B-1----:R-:W-:Y:S08]  /*16c10*/  HMMA.16816.F32.BF16 R32, R16.reuse, R156, R32 ;  /* 0x0000009c1020723c */ /* 0x042ff00000041820 */
[C---:B------:R-:W-:Y:S01]  /*16c20*/  HMMA.16816.F32.BF16 R28, R16.reuse, R158, R28 ;  /* 0x0000009e101c723c */ /* 0x040fe2000004181c */
[----:B------:R-:W1:Y:S07]  /*16c30*/  LDSM.16.M88.4 R156, [R137+UR5+0x9800] ;  /* 0x00980005899c783b */ /* 0x000e6e0008000200 */
[C---:B--2---:R-:W-:Y:S08]  /*16c40*/  HMMA.16816.F32.BF16 R24, R16.reuse, R20, R24 ;  /* 0x000000141018723c */ /* 0x044ff00000041818 */
[----:B------:R-:W-:Y:S01]  /*16c50*/  HMMA.16816.F32.BF16 R176, R16, R22, R176 ;  /* 0x0000001610b0723c */ /* 0x000fe200000418b0 */
[----:B------:R-:W-:Y:S04]  /*16c60*/  LDSM.16.M88.4 R20, [R191+0x2000] ;  /* 0x00200000bf14783b */ /* 0x000fe80000000200 */
[----:B------:R-:W-:Y:S03]  /*16c70*/  LDSM.16.M88.4 R16, [R136+0x8000] ;  /* 0x008000008810783b */ /* 0x000fe60000000200 */
[C---:B-----5:R-:W-:Y:S08]  /*16c80*/  HMMA.16816.F32.BF16 R152, R180.reuse, R12, R152 ;  /* 0x0000000cb498723c */ /* 0x060ff00000041898 */
[C---:B------:R-:W-:Y:S01]  /*16c90*/  HMMA.16816.F32.BF16 R148, R180.reuse, R14, R148 ;  /* 0x0000000eb494723c */ /* 0x040fe20000041894 */
[----:B------:R-:W2:Y:S07]  /*16ca0*/  LDSM.16.M88.4 R12, [R136+0x8800] ;  /* 0x00880000880c783b */ /* 0x000eae0000000200 */
[C---:B------:R-:W-:Y:S08]  /*16cb0*/  HMMA.16816.F32.BF16 R144, R180.reuse, R8, R144 ;  /* 0x00000008b490723c */ /* 0x040ff00000041890 */
[C---:B------:R-:W-:Y:S01]  /*16cc0*/  HMMA.16816.F32.BF16 R140, R180.reuse, R10, R140 ;  /* 0x0000000ab48c723c */ /* 0x040fe2000004188c */
[----:B------:R-:W5:Y:S07]  /*16cd0*/  LDSM.16.M88.4 R8, [R136+0x9000] ;  /* 0x009000008808783b */ /* 0x000f6e0000000200 */
        /* <DEDUP_REMOVED lines=9> */
[C---:B----4-:R-:W-:Y:S08]  /*16d70*/  HMMA.16816.F32.BF16 R32, R172.reuse, R160, R32 ;  /* 0x000000a0ac20723c */ /* 0x050ff00000041820 */
        /* <DEDUP_REMOVED lines=11> */
[C---:B-----5:R-:W-:Y:S08]  /*16e30*/  HMMA.16816.F32.BF16 R32, R20.reuse, R8, R32 ;  /* 0x000000081420723c */ /* 0x060ff00000041820 */
        /* <DEDUP_REMOVED lines=58> */
[----:B---3--:R-:W-:Y:S01]  /*171e0*/  HMMA.16816.F32.BF16 R32, R28, R4, R32 ;  /* 0x000000041c20723c */ /* 0x008fe20000041820 */
[----:B------:R-:W2:Y:S02]  /*171f0*/  MUFU.TANH R172, R172 ;  /* 0x000000ac00ac7308 */ /* 0x000ea40000002400 */
[----:B------:R-:W-:-:S05]  /*17200*/  FMUL.FTZ R148, R148, UR4 ;  /* 0x0000000494947c20 */ /* 0x000fca0008410000 */
[----:B------:R-:W-:Y:S01]  /*17210*/  HMMA.16816.F32.BF16 R140, R16, R10, R140 ;  /* 0x0000000a108c723c */ /* 0x000fe2000004188c */
[----:B------:R-:W3:Y:S01]  /*17220*/  LDSM.16.M88.4 R8, [R135+0xb000] ;  /* 0x00b000008708783b */ /* 0x000ee20000000200 */
[----:B------:R-:W5:Y:S06]  /*17230*/  MUFU.TANH R174, R174 ;  /* 0x000000ae00ae7308 */ /* 0x000f6c0000002400 */
[----:B------:R-:W-:Y:S01]  /*17240*/  HMMA.16816.F32.BF16 R164, R28, R6, R164 ;  /* 0x000000061ca4723c */ /* 0x000fe200000418a4 */
[----:B------:R-:W2:Y:S01]  /*17250*/  LDSM.16.M88.4 R4, [R136+0xb800] ;  /* 0x00b800008804783b */ /* 0x000ea20000000200 */
[----:B------:R-:W5:Y:S06]  /*17260*/  MUFU.TANH R173, R173 ;  /* 0x000000ad00ad7308 */ /* 0x000f6c0000002400 */
[----:B-1----:R-:W-:Y:S02]  /*17270*/  HMMA.16816.F32.BF16 R32, R152, R12, R32 ;  /* 0x0000000c9820723c */ /* 0x002fe40000041820 */
[----:B------:R-:W1:Y:S06]  /*17280*/  MUFU.TANH R175, R175 ;  /* 0x000000af00af7308 */ /* 0x000e6c0000002400 */
[----:B----4-:R-:W-:Y:S02]  /*17290*/  HMMA.16816.F32.BF16 R168, R28, R24, R168 ;  /* 0x000000181ca8723c */ /* 0x010fe400000418a8 */
[----:B------:R-:W4:Y:S06]  /*172a0*/  MUFU.TANH R148, R148 ;  /* 0x0000009400947308 */ /* 0x000f2c0000002400 */
[----:B------:R-:W-:Y:S01]  /*172b0*/  HMMA.16816.F32.BF16 R164, R152, R14, R164 ;  /* 0x0000000e98a4723c */ /* 0x000fe200000418a4 */
[----:B------:R-:W5:Y:S07]  /*172c0*/  LDSM.16.M88.4 R12, [R135+0xb800] ;  /* 0x00b80000870c783b */ /* 0x000f6e0000000200 */
[----:B------:R-:W-:Y:S01]  /*172d0*/  HMMA.16816.F32.BF16 R176, R28, R26, R176 ;  /* 0x0000001a1cb0723c */ /* 0x000fe200000418b0 */
[----:B------:R-:W-:-:S07]  /*172e0*/  IMAD.SHL.U32 R28, R187, 0x2, RZ ;  /* 0x00000002bb1c7824 */ /* 0x000fce00078e00ff */
[C---:B---3--:R-:W-:Y:S08]  /*172f0*/  HMMA.16816.F32.BF16 R32, R16.reuse, R8, R32 ;  /* 0x000000081020723c */ /* 0x048ff00000041820 */
[----:B------:R-:W-:Y:S01]  /*17300*/  HMMA.16816.F32.BF16 R164, R16, R10, R164 ;  /* 0x0000000a10a4723c */ /* 0x000fe200000418a4 */
[----:B------:R-:W3:Y:S01]  /*17310*/  LDSM.16.M88.4 R8, [R184+0xb800] ;  /* 0x00b80000b808783b */ /* 0x000ee20000000200 */
[----:B------:R-:W-:-:S06]  /*17320*/  DEPBAR.LE SB0, 0x0 ;  /* 0x000080000000791a */ /* 0x000fcc0000000000 */
[----:B--2---:R-:W-:Y:S01]  /*17330*/  HMMA.16816.F32.BF16 R168, R152, R4, R168 ;  /* 0x0000000498a8723c */ /* 0x004fe200000418a8 */
[----:B------:R-:W-:-:S05]  /*17340*/  IMAD.SHL.U32 R5, R134, 0x40, RZ ;  /* 0x0000004086057824 */ /* 0x000fca00078e00ff */
[----:B------:R-:W-:Y:S02]  /*17350*/  LOP3.LUT R5, R5, 0x6, R28, 0xf8, !PT ;  /* 0x0000000605057812 */ /* 0x000fe400078ef81c */
[----:B------:R-:W-:Y:S01]  /*17360*/  HMMA.16816.F32.BF16 R144, R156, R20, R144 ;  /* 0x000000149c90723c */ /* 0x000fe20000041890 */
[----:B------:R-:W-:Y:S01]  /*17370*/  FMUL.FTZ R21, R150, UR4 ;  /* 0x0000000496157c20 */ /* 0x000fe20008410000 */
[----:B------:R-:W-:Y:S01]  /*17380*/  FMUL.FTZ R20, R149, UR4 ;  /* 0x0000000495147c20 */ /* 0x000fe20008410000 */
[----:B------:R-:W-:Y:S01]  /*17390*/  FMUL.FTZ R149, R151, UR4 ;  /* 0x0000000497957c20 */ /* 0x000fe20008410000 */
[----:B------:R-:W-:-:S03]  /*173a0*/  VIADD R27, R5, 0xffffff81 ;  /* 0xffffff81051b7836 */ /* 0x000fc60000000000 */
[----:B------:R-:W2:Y:S01]  /*173b0*/  MUFU.TANH R21, R21 ;  /* 0x0000001500157308 */ /* 0x000ea20000002400 */
[----:B------:R-:W-:Y:S07]  /*173c0*/  HMMA.16816.F32.BF16 R140, R156, R22, R140 ;  /* 0x000000169c8c723c */ /* 0x000fee000004188c */
[----:B------:R-:W3:Y:S01]  /*173d0*/  MUFU.TANH R20, R20 ;  /* 0x0000001400147308 */ /* 0x000ee20000002400 */
[----:B-----5:R-:W-:Y:S01]  /*173e0*/  HMMA.16816.F32.BF16 R168, R16, R12, R168 ;  /* 0x0000000c10a8723c */ /* 0x020fe200000418a8 */
[----:B------:R-:W-:-:S02]  /*173f0*/  VIADD R13, R5, 0xffffff80 ;  /* 0xffffff80050d7836 */ /* 0x000fc40000000000 */
[----:B------:R-:W-:Y:S01]  /*17400*/  FMUL.FTZ R23, R146, UR4 ;  /* 0x0000000492177c20 */ /* 0x000fe20008410000 */
[----:B------:R-:W-:Y:S01]  /*17410*/  FMUL.FTZ R144, R144, UR4 ;  /* 0x0000000490907c20 */ /* 0x000fe20008410000 */
[----:B------:R-:W-:Y:S01]  /*17420*/  FMUL.FTZ R22, R145, UR4 ;  /* 0x0000000491167c20 */ /* 0x000fe20008410000 */
[C---:B------:R-:W-:Y:S01]  /*17430*/  ISETP.GE.AND P2, PT, R13.reuse, R0, PT ;  /* 0x000000000d00720c */ /* 0x040fe20003f46270 */
[----:B------:R-:W5:Y:S01]  /*17440*/  MUFU.TANH R149, R149 ;  /* 0x0000009500957308 */ /* 0x000f620000002400 */
[----:B------:R-:W-:Y:S01]  /*17450*/  HMMA.16816.F32.BF16 R176, R152, R6, R176 ;  /* 0x0000000698b0723c */ /* 0x000fe200000418b0 */
[----:B------:R-:W-:Y:S01]  /*17460*/  ISETP.GE.AND P6, PT, R13, R2, PT ;  /* 0x000000020d00720c */ /* 0x000fe20003fc6270 */
[----:B------:R-:W-:Y:S01]  /*17470*/  VIADD R13, R5, 0xffffff88 ;  /* 0xffffff88050d7836 */ /* 0x000fe20000000000 */
[----:B------:R-:W-:Y:S01]  /*17480*/  FSEL R7, R172, -INF , !P2 ;  /* 0xff800000ac077808 */ /* 0x000fe20005000000 */
[----:B------:R-:W-:Y:S01]  /*17490*/  FMUL.FTZ R137, R147, UR4 ;  /* 0x0000000493897c20 */ /* 0x000fe20008410000 */
[C---:B------:R-:W-:Y:S01]  /*174a0*/  ISETP.GE.AND P2, PT, R27.reuse, R0, PT ;  /* 0x000000001b00720c */ /* 0x040fe20003f46270 */
[----:B------:R-:W-:Y:S01]  /*174b0*/  FMUL.FTZ R24, R140, UR4 ;  /* 0x000000048c187c20 */ /* 0x000fe20008410000 */
[----:B------:R-:W-:Y:S01]  /*174c0*/  FSEL R174, R174, -INF , !P6 ;  /* 0xff800000aeae7808 */ /* 0x000fe20007000000 */
[C---:B------:R-:W-:Y:S01]  /*174d0*/  HMMA.16816.F32.BF16 R32, R156.reuse, R160, R32 ;  /* 0x000000a09c20723c */ /* 0x040fe20000041820 */
[----:B------:R-:W-:Y:S01]  /*174e0*/  ISETP.GE.AND P6, PT, R27, R2, PT ;  /* 0x000000021b00720c */ /* 0x000fe20003fc6270 */
[----:B------:R-:W5:Y:S01]  /*174f0*/  MUFU.TANH R151, R144 ;  /* 0x0000009000977308 */ /* 0x000f620000002400 */
[----:B------:R-:W-:Y:S01]  /*17500*/  FSEL R173, R173, -INF , !P2 ;  /* 0xff800000adad7808 */ /* 0x000fe20005000000 */
[----:B------:R-:W-:Y:S01]  /*17510*/  VIADD R27, R5, 0xffffff89 ;  /* 0xffffff89051b7836 */ /* 0x000fe20000000000 */
[----:B------:R-:W-:Y:S01]  /*17520*/  ISETP.GE.AND P2, PT, R13, R0, PT ;  /* 0x000000000d00720c */ /* 0x000fe20003f46270 */
[----:B------:R-:W-:Y:S01]  /*17530*/  FMUL.FTZ R142, R142, UR4 ;  /* 0x000000048e8e7c20 */ /* 0x000fe20008410000 */
[----:B-1----:R-:W-:Y:S01]  /*17540*/  FSEL R6, R175, -INF , !P6 ;  /* 0xff800000af067808 */ /* 0x002fe20007000000 */
[C---:B------:R-:W-:Y:S01]  /*17550*/  HMMA.16816.F32.BF16 R164, R156.reuse, R162, R164 ;  /* 0x000000a29ca4723c */ /* 0x040fe200000418a4 */
[----:B------:R-:W-:Y:S01]  /*17560*/  ISETP.GE.AND P6, PT, R13, R2, PT ;  /* 0x000000020d00720c */ /* 0x000fe20003fc6270 */
[----:B------:R-:W-:Y:S01]  /*17570*/  MUFU.TANH R23, R23 ;  /* 0x0000001700177308 */ /* 0x000fe20000002400 */
[----:B----4-:R-:W-:Y:S01]  /*17580*/  FSEL R13, R148, -INF , !P2 ;  /* 0xff800000940d7808 */ /* 0x010fe20005000000 */
[----:B------:R-:W-:Y:S01]  /*17590*/  FMUL.FTZ R141, R141, UR4 ;  /* 0x000000048d8d7c20 */ /* 0x000fe20008410000 */
[----:B------:R-:W-:Y:S01]  /*175a0*/  ISETP.GE.AND P2, PT, R27, R0, PT ;  /* 0x000000001b00720c */ /* 0x000fe20003f46270 */
[----:B------:R-:W-:Y:S01]  /*175b0*/  FMUL.FTZ R4, R143, UR4 ;  /* 0x000000048f047c20 */ /* 0x000fe20008410000 */
[----:B--2---:R-:W-:Y:S01]  /*175c0*/  FSEL R12, R21, -INF , !P6 ;  /* 0xff800000150c7808 */ /* 0x004fe20007000000 */
[----:B---3--:R-:W-:Y:S01]  /*175d0*/  HMMA.16816.F32.BF16 R168, R156, R8, R168 ;  /* 0x000000089ca8723c */ /* 0x008fe200000418a8 */
[----:B------:R-:W-:Y:S01]  /*175e0*/  VIADD R9, R5, 0xffffff90 ;  /* 0xffffff9005097836 */ /* 0x000fe20000000000 */
[----:B------:R-:W1:Y:S01]  /*175f0*/  MUFU.TANH R22, R22 ;  /* 0x0000001600167308 */ /* 0x000e620000002400 */
[----:B------:R-:W-:Y:S01]  /*17600*/  ISETP.GE.AND P6, PT, R27, R2, PT ;  /* 0x000000021b00720c */ /* 0x000fe20003fc6270 */
[----:B------:R-:W-:Y:S01]  /*17610*/  FMUL.FTZ R25, R32, UR4 ;  /* 0x0000000420197c20 */ /* 0x000fe20008410000 */
[----:B------:R-:W-:Y:S01]  /*17620*/  FSEL R21, R20, -INF , !P2 ;  /* 0xff80000014157808 */ /* 0x000fe20005000000 */
[----:B------:R-:W-:Y:S01]  /*17630*/  FMUL.FTZ R34, R34, UR4 ;  /* 0x0000000422227c20 */ /* 0x000fe20008410000 */
[----:B-----5:R-:W-:Y:S01]  /*17640*/  FSEL R20, R149, -INF , !P6 ;  /* 0xff80000095147808 */ /* 0x020fe20007000000 */
[----:B------:R-:W-:Y:S01]  /*17650*/  HMMA.16816.F32.BF16 R176, R16, R14, R176 ;  /* 0x0000000e10b0723c */ /* 0x000fe200000418b0 */
[C---:B------:R-:W-:Y:S01]  /*17660*/  ISETP.GE.AND P2, PT, R9.reuse, R0, PT ;  /* 0x000000000900720c */ /* 0x040fe20003f46270 */
[----:B------:R-:W-:Y:S01]  /*17670*/  MUFU.TANH R137, R137 ;  /* 0x0000008900897308 */ /* 0x000fe20000002400 */
[----:B------:R-:W-:Y:S01]  /*17680*/  ISETP.GE.AND P6, PT, R9, R2, PT ;  /* 0x000000020900720c */ /* 0x000fe20003fc6270 */
[----:B------:R-:W-:Y:S01]  /*17690*/  VIADD R9, R5, 0xffffff91 ;  /* 0xffffff9105097836 */ /* 0x000fe20000000000 */
[----:B------:R-:W-:Y:S01]  /*176a0*/  FSEL R151, R151, -INF , !P2 ;  /* 0xff80000097977808 */ /* 0x000fe20005000000 */
[----:B------:R-:W-:-:S02]  /*176b0*/  VIADD R17, R5, 0xffffff98 ;  /* 0xffffff9805117836 */ /* 0x000fc40000000000 */
[----:B------:R-:W-:Y:S01]  /*176c0*/  FMUL.FTZ R26, R33, UR4 ;  /* 0x00000004211a7c20 */ /* 0x000fe20008410000 */
[----:B------:R-:W-:Y:S01]  /*176d0*/  FMUL.FTZ R35, R35, UR4 ;  /* 0x0000000423237c20 */ /* 0x000fe20008410000 */
[-C--:B------:R-:W-:Y:S01]  /*176e0*/  ISETP.GE.AND P2, PT, R9, R0.reuse, PT ;  /* 0x000000000900720c */ /* 0x080fe20003f46270 */
[----:B------:R-:W2:Y:S01]  /*176f0*/  MUFU.TANH R24, R24 ;  /* 0x0000001800187308 */ /* 0x000ea20000002400 */
[----:B------:R-:W-:Y:S01]  /*17700*/  FMUL.FTZ R147, R164, UR4 ;  /* 0x00000004a4937c20 */ /* 0x000fe20008410000 */
[----:B------:R-:W-:Y:S01]  /*17710*/  FMUL.FTZ R166, R166, UR4 ;  /* 0x00000004a6a67c20 */ /* 0x000fe20008410000 */
[----:B-1----:R-:W-:Y:S01]  /*17720*/  FSEL R149, R22, -INF , !P2 ;  /* 0xff80000016957808 */ /* 0x002fe20005000000 */
[----:B------:R-:W-:Y:S01]  /*17730*/  FMUL.FTZ R145, R165, UR4 ;  /* 0x00000004a5917c20 */ /* 0x000fe20008410000 */
[----:B------:R-:W-:Y:S01]  /*17740*/  ISETP.GE.AND P2, PT, R17, R0, PT ;  /* 0x000000001100720c */ /* 0x000fe20003f46270 */
[----:B------:R-:W-:Y:S01]  /*17750*/  FMUL.FTZ R167, R167, UR4 ;  /* 0x00000004a7a77c20 */ /* 0x000fe20008410000 */
[----:B------:R-:W-:Y:S01]  /*17760*/  FMUL.FTZ R15, R168, UR4 ;  /* 0x00000004a80f7c20 */ /* 0x000fe20008410000 */
[----:B------:R1:W3:Y:S01]  /*17770*/  MUFU.TANH R150, R142 ;  /* 0x0000008e00967308 */ /* 0x0002e20000002400 */
[----:B------:R-:W-:Y:S01]  /*17780*/  FMUL.FTZ R168, R170, UR4 ;  /* 0x00000004aaa87c20 */ /* 0x000fe20008410000 */
[----:B------:R-:W-:-:S06]  /*17790*/  VIADD R19, R5, 0xffffffa8 ;  /* 0xffffffa805137836 */ /* 0x000fcc0000000000 */
[----:B------:R-:W4:Y:S01]  /*177a0*/  MUFU.TANH R141, R141 ;  /* 0x0000008d008d7308 */ /* 0x000f220000002400 */
[----:B--2---:R-:W-:-:S07]  /*177b0*/  FSEL R143, R24, -INF , !P2 ;  /* 0xff800000188f7808 */ /* 0x004fce0005000000 */
[----:B------:R-:W2:Y:S01]  /*177c0*/  MUFU.TANH R4, R4 ;  /* 0x0000000400047308 */ /* 0x000ea20000002400 */
[----:B-1----:R-:W-:Y:S02]  /*177d0*/  FSEL R142, R23, -INF , !P6 ;  /* 0xff800000178e7808 */ /* 0x002fe40007000000 */
[----:B------:R-:W-:Y:S01]  /*177e0*/  ISETP.GE.AND P6, PT, R9, R2, PT ;  /* 0x000000020900720c */ /* 0x000fe20003fc6270 */
[----:B------:R-:W-:-:S03]  /*177f0*/  VIADD R9, R5, 0xffffff99 ;  /* 0xffffff9905097836 */ /* 0x000fc60000000000 */
[----:B------:R-:W-:Y:S01]  /*17800*/  FSEL R140, R137, -INF , !P6 ;  /* 0xff800000898c7808 */ /* 0x000fe20007000000 */
[----:B------:R-:W1:Y:S01]  /*17810*/  MUFU.TANH R25, R25 ;  /* 0x0000001900197308 */ /* 0x000e620000002400 */
[----:B------:R-:W-:Y:S01]  /*17820*/  ISETP.GE.AND P6, PT, R17, R2, PT ;  /* 0x000000021100720c */ /* 0x000fe20003fc6270 */
[----:B------:R-:W-:Y:S01]  /*17830*/  VIADD R17, R5, 0xffffffa0 ;  /* 0xffffffa005117836 */ /* 0x000fe20000000000 */
[C---:B------:R-:W-:Y:S02]  /*17840*/  ISETP.GE.AND P2, PT, R9.reuse, R0, PT ;  /* 0x000000000900720c */ /* 0x040fe40003f46270 */
[----:B---3--:R-:W-:Y:S02]  /*17850*/  FSEL R150, R150, -INF , !P6 ;  /* 0xff80000096967808 */ /* 0x008fe40007000000 */
[----:B------:R-:W-:Y:S01]  /*17860*/  ISETP.GE.AND P6, PT, R9, R2, PT ;  /* 0x000000020900720c */ /* 0x000fe20003fc6270 */
[----:B------:R-:W3:Y:S01]  /*17870*/  MUFU.TANH R146, R34 ;  /* 0x0000002200927308 */ /* 0x000ee20000002400 */
[----:B------:R-:W-:Y:S01]  /*17880*/  HMMA.16816.F32.BF16 R8, R156, R10, R176 ;  /* 0x0000000a9c08723c */ /* 0x000fe200000418b0 */
[----:B----4-:R-:W-:-:S02]  /*17890*/  FSEL R141, R141, -INF , !P2 ;  /* 0xff8000008d8d7808 */ /* 0x010fc40005000000 */
[----:B--2---:R-:W-:Y:S02]  /*178a0*/  FSEL R148, R4, -INF , !P6 ;  /* 0xff80000004947808 */ /* 0x004fe40007000000 */
[C---:B------:R-:W-:Y:S02]  /*178b0*/  ISETP.GE.AND P2, PT, R17.reuse, R0, PT ;  /* 0x000000001100720c */ /* 0x040fe40003f46270 */
[----:B------:R-:W2:Y:S01]  /*178c0*/  MUFU.TANH R26, R26 ;  /* 0x0000001a001a7308 */ /* 0x000ea20000002400 */
[----:B------:R-:W-:Y:S01]  /*178d0*/  ISETP.GE.AND P6, PT, R17, R2, PT ;  /* 0x000000021100720c */ /* 0x000fe20003fc6270 */
[----:B------:R-:W-:Y:S01]  /*178e0*/  VIADD R17, R5, 0xffffffa1 ;  /* 0xffffffa105117836 */ /* 0x000fe20000000000 */
[----:B-1----:R-:W-:-:S04]  /*178f0*/  FSEL R179, R25, -INF , !P2 ;  /* 0xff80000019b37808 */ /* 0x002fc80005000000 */
[C---:B------:R-:W-:Y:S01]  /*17900*/  ISETP.GE.AND P2, PT, R17.reuse, R0, PT ;  /* 0x000000001100720c */ /* 0x040fe20003f46270 */
[----:B------:R-:W1:Y:S01]  /*17910*/  MUFU.TANH R144, R35 ;  /* 0x0000002300907308 */ /* 0x000e620000002400 */
[----:B---3--:R-:W-:Y:S02]  /*17920*/  FSEL R146, R146, -INF , !P6 ;  /* 0xff80000092927808 */ /* 0x008fe40007000000 */
[----:B------:R-:W-:Y:S01]  /*17930*/  ISETP.GE.AND P6, PT, R17, R2, PT ;  /* 0x000000021100720c */ /* 0x000fe20003fc6270 */
[----:B------:R-:W-:Y:S02]  /*17940*/  VIADD R17, R5, 0xffffffa9 ;  /* 0xffffffa905117836 */ /* 0x000fe40000000000 */
[----:B------:R-:W-:Y:S01]  /*17950*/  FMUL.FTZ R8, R8, UR4 ;  /* 0x0000000408087c20 */ /* 0x000fe20008410000 */
[----:B------:R-:W-:Y:S01]  /*17960*/  FMUL.FTZ R163, R9, UR4 ;  /* 0x0000000409a37c20 */ /* 0x000fe20008410000 */
[----:B------:R-:W-:Y:S01]  /*17970*/  FMUL.FTZ R10, R10, UR4 ;  /* 0x000000040a0a7c20 */ /* 0x000fe20008410000 */
[----:B------:R-:W3:Y:S01]  /*17980*/  MUFU.TANH R147, R147 ;  /* 0x0000009300937308 */ /* 0x000ee20000002400 */
[----:B--2---:R-:W-:Y:S01]  /*17990*/  FSEL R177, R26, -INF , !P2 ;  /* 0xff8000001ab17808 */ /* 0x004fe20005000000 */
[----:B------:R-:W-:Y:S01]  /*179a0*/  VIADD R9, R5, 0xffffffb1 ;  /* 0xffffffb105097836 */ /* 0x000fe20000000000 */
[----:B------:R-:W-:Y:S01]  /*179b0*/  ISETP.GE.AND P2, PT, R19, R0, PT ;  /* 0x000000001300720c */ /* 0x000fe20003f46270 */
[----:B------:R-:W-:-:S04]  /*179c0*/  FMUL.FTZ R11, R11, UR4 ;  /* 0x000000040b0b7c20 */ /* 0x000fc80008410000 */
[----:B------:R-:W2:Y:S01]  /*179d0*/  MUFU.TANH R180, R166 ;  /* 0x000000a600b47308 */ /* 0x000ea20000002400 */
[----:B-1----:R-:W-:Y:S02]  /*179e0*/  FSEL R144, R144, -INF , !P6 ;  /* 0xff80000090907808 */ /* 0x002fe40007000000 */
[----:B------:R-:W-:-:S05]  /*179f0*/  ISETP.GE.AND P6, PT, R19, R2, PT ;  /* 0x000000021300720c */ /* 0x000fca0003fc6270 */
[----:B------:R-:W1:Y:S01]  /*17a00*/  MUFU.TANH R145, R145 ;  /* 0x0000009100917308 */ /* 0x000e620000002400 */
[----:B---3--:R-:W-:Y:S02]  /*17a10*/  FSEL R147, R147, -INF , !P2 ;  /* 0xff80000093937808 */ /* 0x008fe40005000000 */
[----:B------:R-:W-:-:S05]  /*17a20*/  ISETP.GE.AND P2, PT, R17, R0, PT ;  /* 0x000000001100720c */ /* 0x000fca0003f46270 */
[----:B------:R3:W4:Y:S01]  /*17a30*/  MUFU.TANH R14, R167 ;  /* 0x000000a7000e7308 */ /* 0x0007220000002400 */
[----:B--2---:R-:W-:Y:S01]  /*17a40*/  FSEL R180, R180, -INF , !P6 ;  /* 0xff800000b4b47808 */ /* 0x004fe20007000000 */
[----:B------:R-:W-:Y:S01]  /*17a50*/  FMUL.FTZ R166, R171, UR4 ;  /* 0x00000004aba67c20 */ /* 0x000fe20008410000 */
[----:B------:R-:W-:Y:S01]  /*17a60*/  ISETP.GE.AND P6, PT, R17, R2, PT ;  /* 0x000000021100720c */ /* 0x000fe20003fc6270 */
[----:B------:R-:W-:-:S04]  /*17a70*/  VIADD R17, R5, 0xffffffb0 ;  /* 0xffffffb005117836 */ /* 0x000fc80000000000 */
[----:B------:R-:W2:Y:S01]  /*17a80*/  MUFU.TANH R15, R15 ;  /* 0x0000000f000f7308 */ /* 0x000ea20000002400 */
[----:B-1----:R-:W-:Y:S02]  /*17a90*/  FSEL R145, R145, -INF , !P2 ;  /* 0xff80000091917808 */ /* 0x002fe40005000000 */
[----:B------:R-:W-:-:S05]  /*17aa0*/  ISETP.GE.AND P2, PT, R17, R0, PT ;  /* 0x000000001100720c */ /* 0x000fca0003f46270 */
[----:B------:R-:W1:Y:S01]  /*17ab0*/  MUFU.TANH R168, R168 ;  /* 0x000000a800a87308 */ /* 0x000e620000002400 */
[----:B---3--:R-:W-:Y:S01]  /*17ac0*/  FMUL.FTZ R167, R169, UR4 ;  /* 0x00000004a9a77c20 */ /* 0x008fe20008410000 */
[----:B----4-:R-:W-:Y:S02]  /*17ad0*/  FSEL R178, R14, -INF , !P6 ;  /* 0xff8000000eb27808 */ /* 0x010fe40007000000 */
[----:B------:R-:W-:-:S04]  /*17ae0*/  ISETP.GE.AND P6, PT, R17, R2, PT ;  /* 0x000000021100720c */ /* 0x000fc80003fc6270 */
[----:B------:R-:W3:Y:S01]  /*17af0*/  MUFU.TANH R167, R167 ;  /* 0x000000a700a77308 */ /* 0x000ee20000002400 */
[----:B--2---:R-:W-:Y:S01]  /*17b00*/  FSEL R169, R15, -INF , !P2 ;  /* 0xff8000000fa97808 */ /* 0x004fe20005000000 */
[----:B------:R-:W-:Y:S01]  /*17b10*/  BAR.SYNC.DEFER_BLOCKING 0x0 ;  /* 0x0000000000007b1d */ /* 0x000fe20000010000 */
[----:B------:R-:W-:-:S05]  /*17b20*/  ISETP.GE.AND P2, PT, R9, R0, PT ;  /* 0x000000000900720c */ /* 0x000fca0003f46270 */
[----:B------:R-:W2:Y:S01]  /*17b30*/  MUFU.TANH R165, R8 ;  /* 0x0000000800a57308 */ /* 0x000ea20000002400 */
[----:B-1----:R-:W-:Y:S02]  /*17b40*/  FSEL R168, R168, -INF , !P6 ;  /* 0xff800000a8a87808 */ /* 0x002fe40007000000 */
[----:B------:R-:W-:Y:S01]  /*17b50*/  ISETP.GE.AND P6, PT, R9, R2, PT ;  /* 0x000000020900720c */ /* 0x000fe20003fc6270 */
[C---:B------:R-:W-:Y:S02]  /*17b60*/  VIADD R9, R5.reuse, 0xffffffb8 ;  /* 0xffffffb805097836 */ /* 0x040fe40000000000 */
[----:B------:R-:W-:Y:S02]  /*17b70*/  VIADD R5, R5, 0xffffffb9 ;  /* 0xffffffb905057836 */ /* 0x000fe40000000000 */
[----:B------:R-:W1:Y:S01]  /*17b80*/  MUFU.TANH R164, R10 ;  /* 0x0000000a00a47308 */ /* 0x000e620000002400 */
[----:B---3--:R-:W-:Y:S02]  /*17b90*/  FSEL R167, R167, -INF , !P2 ;  /* 0xff800000a7a77808 */ /* 0x008fe40005000000 */
[----:B------:R-:W-:-:S05]  /*17ba0*/  ISETP.GE.AND P2, PT, R9, R0, PT ;  /* 0x000000000900720c */ /* 0x000fca0003f46270 */
[----:B------:R-:W3:Y:S01]  /*17bb0*/  MUFU.TANH R166, R166 ;  /* 0x000000a600a67308 */ /* 0x000ee20000002400 */
[----:B--2---:R-:W-:Y:S02]  /*17bc0*/  FSEL R165, R165, -INF , !P2 ;  /* 0xff800000a5a57808 */ /* 0x004fe40005000000 */
[----:B------:R-:W-:-:S05]  /*17bd0*/  ISETP.GE.AND P2, PT, R9, R2, PT ;  /* 0x000000020900720c */ /* 0x000fca0003f46270 */
[----:B------:R-:W2:Y:S01]  /*17be0*/  MUFU.TANH R163, R163 ;  /* 0x000000a300a37308 */ /* 0x000ea20000002400 */
[----:B-1----:R-:W-:Y:S02]  /*17bf0*/  FSEL R164, R164, -INF , !P2 ;  /* 0xff800000a4a47808 */ /* 0x002fe40005000000 */
[----:B------:R-:W-:-:S05]  /*17c00*/  ISETP.GE.AND P2, PT, R134, 0x3, PT ;  /* 0x000000038600780c */ /* 0x000fca0003f46270 */
[----:B------:R-:W1:Y:S01]  /*17c10*/  MUFU.TANH R160, R11 ;  /* 0x0000000b00a07308 */ /* 0x000e620000002400 */
[----:B---3--:R-:W-:Y:S02]  /*17c20*/  FSEL R166, R166, -INF , !P6 ;  /* 0xff800000a6a67808 */ /* 0x008fe40007000000 */
[----:B------:R-:W-:-:S04]  /*17c30*/  ISETP.GE.AND P6, PT, R5, R0, PT ;  /* 0x000000000500720c */ /* 0x000fc80003fc6270 */
[----:B--2---:R-:W-:Y:S02]  /*17c40*/  FSEL R163, R163, -INF , !P6 ;  /* 0xff800000a3a37808 */ /* 0x004fe40007000000 */
[----:B------:R-:W-:-:S04]  /*17c50*/  ISETP.GE.AND P6, PT, R5, R2, PT ;  /* 0x000000020500720c */ /* 0x000fc80003fc6270 */
[----:B-1----:R-:W-:Y:S01]  /*17c60*/  FSEL R160, R160, -INF , !P6 ;  /* 0xff800000a0a07808 */ /* 0x002fe20007000000 */
        /* <DEDUP_REMOVED lines=65> */
.L_x_1045:
        /* <DEDUP_REMOVED lines=8> */
.L_x_1046:
[----:B------:R-:W1:Y:S01]  /*18100*/  LDC R5, c[0x0][0x3bc] ;  /* 0x0000ef00ff057b82 */ /* 0x000e620000000800 */
[----:B------:R-:W-:Y:S01]  /*18110*/  @!P5 IMAD.MOV.U32 R194, RZ, RZ, R196 ;  /* 0x000000ffffc2d224 */ /* 0x000fe200078e00c4 */
[C---:B------:R-:W-:Y:S01]  /*18120*/  LEA R8, P2, R2.reuse, R196, 0x5 ;  /* 0x000000c402087211 */ /* 0x040fe200078428ff */
[----:B------:R-:W-:-:S03]  /*18130*/  IMAD.SHL.U32 R0, R2, 0x20, RZ ;  /* 0x0000002002007824 */ /* 0x000fc600078e00ff */
[----:B------:R-:W-:Y:S01]  /*18140*/  @!PT LDS RZ, [RZ] ;  /* 0x00000000fffff984 */ /* 0x000fe20000000800 */
[----:B------:R-:W-:Y:S01]  /*18150*/  @!PT LDS RZ, [RZ] ;  /* 0x00000000fffff984 */ /* 0x000fe20000000800 */
[----:B------:R-:W-:Y:S01]  /*18160*/  @!PT LDS RZ, [RZ] ;  /* 0x00000000fffff984 */ /* 0x000fe20000000800 */
[----:B------:R2:W-:Y:S02]  /*18170*/  @!P5 LDGSTS.E.BYPASS.LTC128B.128 [R209+0x6000], desc[UR6][R194.64] ;  /* 0x06000000c2d1dfae */ /* 0x0005e4000b981a06 */
[----:B------:R-:W-:Y:S02]  /*18180*/  IADD3 R10, P6, PT, R0, R8, RZ ;  /* 0x00000008000a7210 */ /* 0x000fe40007fde0ff */
[----:B------:R3:W-:Y:S01]  /*18190*/  @P5 STS.128 [R209+0x6000], RZ ;  /* 0x006000ffd1005388 */ /* 0x0007e20000000c00 */
[C-C-:B-1----:R-:W-:Y:S02]  /*181a0*/  LEA.HI.X R9, R2.reuse, R195, R5.reuse, 0x5, P2 ;  /* 0x000000c302097211 */ /* 0x142fe400010f2c05 */
[----:B------:R-:W-:Y:S02]  /*181b0*/  SHF.L.U64.HI R4, R2, 0x5, R5 ;  /* 0x0000000502047819 */ /* 0x000fe40000010205 */
[----:B------:R-:W-:Y:S02]  /*181c0*/  IADD3 R14, P2, PT, R0, R10, RZ ;  /* 0x0000000a000e7210 */ /* 0x000fe40007f5e0ff */
[----:B------:R-:W-:Y:S01]  /*181d0*/  IADD3.X R11, PT, PT, R4, R9, RZ, P6, !PT ;  /* 0x00000009040b7210 */ /* 0x000fe200037fe4ff */
[----:B--2---:R-:W-:-:S03]  /*181e0*/  @!P4 IMAD.MOV.U32 R194, RZ, RZ, R196 ;  /* 0x000000ffffc2c224 */ /* 0x004fc600078e00c4 */
[----:B------:R-:W-:Y:S02]  /*181f0*/  IADD3.X R15, PT, PT, R4, R11, RZ, P2, !PT ;  /* 0x0000000b040f7210 */ /* 0x000fe400017fe4ff */
        /* <DEDUP_REMOVED lines=57> */
.L_x_1044:
[----:B---3--:R-:W-:Y:S01]  /*18590*/  FMNMX3.FTZ R9, R3, R174, R6, !PT ;  /* 0x000000ae03097276 */ /* 0x008fe20007810006 */
        /* <DEDUP_REMOVED lines=16> */
[C---:B------:R-:W-:Y:S01]  /*186a0*/  IADD3 R16, PT, PT, R188.reuse, 0xc000, RZ ;  /* 0x0000c000bc107810 */ /* 0x040fe20007ffe0ff */
[----:B------:R-:W2:Y:S01]  /*186b0*/  SHFL.BFLY PT, R0, R9, 0x2, 0x1f ;  /* 0x0c401f0009007f89 */ /* 0x000ea200000e0000 */
[----:B------:R-:W-:-:S02]  /*186c0*/  IADD3 R159, PT, PT, R188, 0xc040, RZ ;  /* 0x0000c040bc9f7810 */ /* 0x000fc40007ffe0ff */
[----:B------:R-:W-:Y:S01]  /*186d0*/  @P0 IADD3 R159, PT, PT, R16, -0x40, RZ ;  /* 0xffffffc0109f0810 */ /* 0x000fe20007ffe0ff */
[----:B------:R-:W3:Y:S01]  /*186e0*/  SHFL.BFLY PT, R5, R2, 0x2, 0x1f ;  /* 0x0c401f0002057f89 */ /* 0x000ee200000e0000 */
[----:B------:R-:W-:Y:S02]  /*186f0*/  SEL R155, R138, 0xffffffe0, !P1 ;  /* 0xffffffe08a9b7807 */ /* 0x000fe40004800000 */
[----:B------:R-:W-:Y:S01]  /*18700*/  VIMNMX R134, PT, PT, R134, 0x2, !PT ;  /* 0x0000000286867848 */ /* 0x000fe20007fe0100 */
[----:B------:R-:W-:Y:S01]  /*18710*/  LDSM.16.MT88.4 R28, [R159] ;  /* 0x000000009f1c783b */ /* 0x000fe20000004200 */
[C---:B------:R-:W-:Y:S02]  /*18720*/  IADD3 R162, PT, PT, R155.reuse, R188, RZ ;  /* 0x000000bc9ba27210 */ /* 0x040fe40007ffe0ff */
[----:B------:R-:W-:Y:S02]  /*18730*/  IADD3 R155, PT, PT, R155, R159, RZ ;  /* 0x0000009f9b9b7210 */ /* 0x000fe40007ffe0ff */
[----:B------:R-:W-:-:S02]  /*18740*/  IADD3 R207, PT, PT, R134, -0x3, RZ ;  /* 0xfffffffd86cf7810 */ /* 0x000fc40007ffe0ff */
[----:B--2---:R-:W-:Y:S02]  /*18750*/  FMNMX.FTZ R0, R9, R0, !PT ;  /* 0x0000000009007209 */ /* 0x004fe40007810000 */
[----:B---3--:R-:W-:-:S03]  /*18760*/  FMNMX.FTZ R5, R2, R5, !PT ;  /* 0x0000000502057209 */ /* 0x008fc60007810000 */
[----:B------:R-:W2:Y:S04]  /*18770*/  SHFL.BFLY PT, R137, R0, 0x1, 0x1f ;  /* 0x0c201f0000897f89 */ /* 0x000ea800000e0000 */
[----:B------:R-:W3:Y:S01]  /*18780*/  SHFL.BFLY PT, R152, R5, 0x1, 0x1f ;  /* 0x0c201f0005987f89 */ /* 0x000ee200000e0000 */
[----:B--2---:R-:W-:-:S04]  /*18790*/  FMNMX.FTZ R137, R0, R137, !PT ;  /* 0x0000008900897209 */ /* 0x004fc80007810000 */
[C---:B------:R-:W-:Y:S01]  /*187a0*/  FSETP.NEU.FTZ.AND P2, PT, R137.reuse, -INF , PT ;  /* 0xff8000008900780b */ /* 0x040fe20003f5d000 */
[----:B-1----:R-:W-:Y:S01]  /*187b0*/  FMUL.FTZ R161, R137, UR4 ;  /* 0x0000000489a17c20 */ /* 0x002fe20008410000 */
[----:B---3--:R-:W-:-:S04]  /*187c0*/  FMNMX.FTZ R152, R5, R152, !PT ;  /* 0x0000009805987209 */ /* 0x008fc80007810000 */
[----:B------:R-:W-:Y:S01]  /*187d0*/  FSEL R161, R161, RZ, P2 ;  /* 0x000000ffa1a17208 */ /* 0x000fe20001000000 */
[C---:B------:R-:W-:Y:S01]  /*187e0*/  FMUL.FTZ R170, R152.reuse, UR4 ;  /* 0x0000000498aa7c20 */ /* 0x040fe20008410000 */
[----:B------:R-:W-:-:S03]  /*187f0*/  FSETP.NEU.FTZ.AND P3, PT, R152, -INF , PT ;  /* 0xff8000009800780b */ /* 0x000fc60003f7d000 */
[--C-:B------:R-:W-:Y:S01]  /*18800*/  FFMA.FTZ R2, R6, UR4, -R161.reuse ;  /* 0x0000000406027c23 */ /* 0x100fe200080108a1 */
[----:B------:R-:W-:Y:S01]  /*18810*/  FSEL R5, R152, RZ, P3 ;  /* 0x000000ff98057208 */ /* 0x000fe20001800000 */
[--C-:B------:R-:W-:Y:S01]  /*18820*/  FFMA.FTZ R154, R174, UR4, -R161.reuse ;  /* 0x00000004ae9a7c23 */ /* 0x100fe200080108a1 */
[----:B------:R-:W-:Y:S01]  /*18830*/  FSEL R6, R137, RZ, P2 ;  /* 0x000000ff89067208 */ /* 0x000fe20001000000 */
[----:B------:R-:W-:Y:S01]  /*18840*/  FFMA.FTZ R0, R12, UR4, -R161 ;  /* 0x000000040c007c23 */ /* 0x000fe200080108a1 */
[----:B------:R-:W-:Y:S01]  /*18850*/  FSEL R170, R170, RZ, P3 ;  /* 0x000000ffaaaa7208 */ /* 0x000fe20001800000 */
[----:B------:R-:W-:Y:S01]  /*18860*/  FADD.FTZ R4, R132, -R5 ;  /* 0x8000000584047221 */ /* 0x000fe20000010000 */
[--C-:B------:R-:W-:Y:S01]  /*18870*/  FFMA.FTZ R153, R20, UR4, -R161.reuse ;  /* 0x0000000414997c23 */ /* 0x100fe200080108a1 */
[----:B------:R-:W-:Y:S01]  /*18880*/  FADD.FTZ R3, R3, -R6 ;  /* 0x8000000603037221 */ /* 0x000fe20000010000 */
[----:B------:R-:W-:Y:S01]  /*18890*/  MUFU.EX2 R154, R154 ;  /* 0x0000009a009a7308 */ /* 0x000fe20000000800 */
[----:B------:R-:W-:Y:S01]  /*188a0*/  FMUL.FTZ R132, R4, UR4 ;  /* 0x0000000404847c20 */ /* 0x000fe20008410000 */
[--C-:B------:R-:W-:Y:S01]  /*188b0*/  FFMA.FTZ R156, R7, UR4, -R170.reuse ;  /* 0x00000004079c7c23 */ /* 0x100fe200080108aa */
[----:B------:R-:W-:Y:S01]  /*188c0*/  FMUL.FTZ R3, R3, UR4 ;  /* 0x0000000403037c20 */ /* 0x000fe20008410000 */
[--C-:B------:R-:W-:Y:S01]  /*188d0*/  FFMA.FTZ R135, R173, UR4, -R170.reuse ;  /* 0x00000004ad877c23 */ /* 0x100fe200080108aa */
[--C-:B------:R-:W-:Y:S01]  /*188e0*/  FFMA.FTZ R136, R13, UR4, -R170.reuse ;  /* 0x000000040d887c23 */ /* 0x100fe200080108aa */
[--C-:B------:R-:W-:Y:S01]  /*188f0*/  FFMA.FTZ R133, R21, UR4, -R170.reuse ;  /* 0x0000000415857c23 */ /* 0x100fe200080108aa */
[----:B------:R-:W-:Y:S01]  /*18900*/  LDSM.16.MT88.4 R12, [R188+0xc000] ;  /* 0x00c00000bc0c783b */ /* 0x000fe20000004200 */
[----:B------:R-:W1:Y:S01]  /*18910*/  MUFU.EX2 R132, R132 ;  /* 0x0000008400847308 */ /* 0x000e620000000800 */
[--C-:B------:R-:W-:Y:S01]  /*18920*/  FFMA.FTZ R157, R151, UR4, -R170.reuse ;  /* 0x00000004979d7c23 */ /* 0x100fe200080108aa */
[--C-:B------:R-:W-:Y:S01]  /*18930*/  FFMA.FTZ R158, R149, UR4, -R170.reuse ;  /* 0x00000004959e7c23 */ /* 0x100fe200080108aa */
[----:B------:R-:W-:Y:S01]  /*18940*/  LDSM.16.MT88.4 R20, [R162+0xc000] ;  /* 0x00c00000a214783b */ /* 0x000fe20000004200 */
[--C-:B------:R-:W-:Y:S01]  /*18950*/  FFMA.FTZ R171, R143, UR4, -R170.reuse ;  /* 0x000000048fab7c23 */ /* 0x100fe200080108aa */
[--C-:B------:R-:W-:Y:S01]  /*18960*/  FFMA.FTZ R172, R141, UR4, -R170.reuse ;  /* 0x000000048dac7c23 */ /* 0x100fe200080108aa */
[--C-:B------:R-:W-:Y:S01]  /*18970*/  FFMA.FTZ R173, R142, UR4, -R161.reuse ;  /* 0x000000048ead7c23 */ /* 0x100fe200080108a1 */
[--C-:B------:R-:W-:Y:S01]  /*18980*/  FFMA.FTZ R174, R140, UR4, -R161.reuse ;  /* 0x000000048cae7c23 */ /* 0x100fe200080108a1 */
[----:B------:R-:W2:Y:S01]  /*18990*/  MUFU.EX2 R3, R3 ;  /* 0x0000000300037308 */ /* 0x000ea20000000800 */
[--C-:B------:R-:W-:Y:S01]  /*189a0*/  FFMA.FTZ R176, R150, UR4, -R161.reuse ;  /* 0x0000000496b07c23 */ /* 0x100fe200080108a1 */
[--C-:B------:R-:W-:Y:S01]  /*189b0*/  FFMA.FTZ R175, R148, UR4, -R161.reuse ;  /* 0x0000000494af7c23 */ /* 0x100fe200080108a1 */
[----:B------:R-:W-:Y:S01]  /*189c0*/  LDSM.16.MT88.4 R140, [R188+0xc800] ;  /* 0x00c80000bc8c783b */ /* 0x000fe20000004200 */
[--C-:B------:R-:W-:Y:S01]  /*189d0*/  FFMA.FTZ R182, R177, UR4, -R170.reuse ;  /* 0x00000004b1b67c23 */ /* 0x100fe200080108aa */
[--C-:B------:R-:W-:Y:S01]  /*189e0*/  FFMA.FTZ R179, R179, UR4, -R170.reuse ;  /* 0x00000004b3b37c23 */ /* 0x100fe200080108aa */
[--C-:B------:R-:W-:Y:S01]  /*189f0*/  FFMA.FTZ R177, R147, UR4, -R170.reuse ;  /* 0x0000000493b17c23 */ /* 0x100fe200080108aa */
[----:B------:R-:W-:Y:S01]  /*18a00*/  LDSM.16.MT88.4 R148, [R159+0x4800] ;  /* 0x004800009f94783b */ /* 0x000fe20000004200 */
[----:B------:R-:W-:Y:S01]  /*18a10*/  MUFU.EX2 R156, R156 ;  /* 0x0000009c009c7308 */ /* 0x000fe20000000800 */
[-C--:B-1----:R-:W-:Y:S01]  /*18a20*/  FMUL.FTZ R32, R104, R132.reuse ;  /* 0x0000008468207220 */ /* 0x082fe20000410000 */
[-C--:B------:R-:W-:Y:S01]  /*18a30*/  FMUL.FTZ R33, R105, R132.reuse ;  /* 0x0000008469217220 */ /* 0x080fe20000410000 */
[-C--:B------:R-:W-:Y:S01]  /*18a40*/  FMUL.FTZ R24, R112, R132.reuse ;  /* 0x0000008470187220 */ /* 0x080fe20000410000 */
[-C--:B------:R-:W-:Y:S01]  /*18a50*/  FMUL.FTZ R25, R113, R132.reuse ;  /* 0x0000008471197220 */ /* 0x080fe20000410000 */
[-C--:B------:R-:W-:Y:S01]  /*18a60*/  FMUL.FTZ R108, R108, R132.reuse ;  /* 0x000000846c6c7220 */ /* 0x080fe20000410000 */
[-C--:B------:R-:W-:Y:S01]  /*18a70*/  FMUL.FTZ R109, R109, R132.reuse ;  /* 0x000000846d6d7220 */ /* 0x080fe20000410000 */
[-C--:B------:R-:W-:Y:S01]  /*18a80*/  FMUL.FTZ R44, R44, R132.reuse ;  /* 0x000000842c2c7220 */ /* 0x080fe20000410000 */
[----:B------:R-:W1:Y:S01]  /*18a90*/  MUFU.EX2 R135, R135 ;  /* 0x0000008700877308 */ /* 0x000e620000000800 */
[-C--:B--2---:R-:W-:Y:S01]  /*18aa0*/  FMUL.FTZ R34, R106, R3.reuse ;  /* 0x000000036a227220 */ /* 0x084fe20000410000 */
[-C--:B------:R-:W-:Y:S01]  /*18ab0*/  FMUL.FTZ R35, R107, R3.reuse ;  /* 0x000000036b237220 */ /* 0x080fe20000410000 */
[-C--:B------:R-:W-:Y:S01]  /*18ac0*/  FMUL.FTZ R26, R114, R3.reuse ;  /* 0x00000003721a7220 */ /* 0x080fe20000410000 */
[-C--:B------:R-:W-:Y:S01]  /*18ad0*/  FMUL.FTZ R27, R115, R3.reuse ;  /* 0x00000003731b7220 */ /* 0x080fe20000410000 */
[----:B------:R-:W2:Y:S01]  /*18ae0*/  LDSM.16.MT88.4 R104, [R162+0xe000] ;  /* 0x00e00000a268783b */ /* 0x000ea20000004200 */
[-C--:B------:R-:W-:Y:S01]  /*18af0*/  FMUL.FTZ R110, R110, R3.reuse ;  /* 0x000000036e6e7220 */ /* 0x080fe20000410000 */
[-C--:B------:R-:W-:Y:S01]  /*18b00*/  FMUL.FTZ R111, R111, R3.reuse ;  /* 0x000000036f6f7220 */ /* 0x080fe20000410000 */
[----:B------:R-:W-:Y:S01]  /*18b10*/  MUFU.EX2 R136, R136 ;  /* 0x0000008800887308 */ /* 0x000fe20000000800 */
[----:B------:R-:W3:Y:S01]  /*18b20*/  LDSM.16.MT88.4 R112, [R159+0x2000] ;  /* 0x002000009f70783b */ /* 0x000ee20000004200 */
[-C--:B------:R-:W-:Y:S01]  /*18b30*/  FMUL.FTZ R45, R45, R132.reuse ;  /* 0x000000842d2d7220 */ /* 0x080fe20000410000 */
[-C--:B------:R-:W-:Y:S01]  /*18b40*/  FMUL.FTZ R46, R46, R3.reuse ;  /* 0x000000032e2e7220 */ /* 0x080fe20000410000 */
[-C--:B------:R-:W-:Y:S01]  /*18b50*/  FMUL.FTZ R47, R47, R3.reuse ;  /* 0x000000032f2f7220 */ /* 0x080fe20000410000 */
[-C--:B------:R-:W-:Y:S01]  /*18b60*/  FMUL.FTZ R48, R48, R132.reuse ;  /* 0x0000008430307220 */ /* 0x080fe20000410000 */
[----:B------:R-:W-:Y:S01]  /*18b70*/  FMUL.FTZ R49, R49, R132 ;  /* 0x0000008431317220 */ /* 0x000fe20000410000 */
[-C--:B------:R-:W-:Y:S01]  /*18b80*/  FMUL.FTZ R50, R50, R3.reuse ;  /* 0x0000000332327220 */ /* 0x080fe20000410000 */
[----:B------:R-:W4:Y:S01]  /*18b90*/  MUFU.EX2 R133, R133 ;  /* 0x0000008500857308 */ /* 0x000f220000000800 */
[----:B-1----:R-:W-:Y:S01]  /*18ba0*/  F2FP.BF16.F32.PACK_AB R4, R135, R156 ;  /* 0x0000009c8704723e */ /* 0x002fe200000010ff */
[-C--:B------:R-:W-:Y:S01]  /*18bb0*/  FMUL.FTZ R51, R51, R3.reuse ;  /* 0x0000000333337220 */ /* 0x080fe20000410000 */
[-C--:B------:R-:W-:Y:S01]  /*18bc0*/  FMUL.FTZ R52, R52, R132.reuse ;  /* 0x0000008434347220 */ /* 0x080fe20000410000 */
[-C--:B------:R-:W-:Y:S01]  /*18bd0*/  FMUL.FTZ R53, R53, R132.reuse ;  /* 0x0000008435357220 */ /* 0x080fe20000410000 */
[-C--:B------:R-:W-:Y:S01]  /*18be0*/  FMUL.FTZ R54, R54, R3.reuse ;  /* 0x0000000336367220 */ /* 0x080fe20000410000 */
[-C--:B------:R-:W-:Y:S01]  /*18bf0*/  FMUL.FTZ R55, R55, R3.reuse ;  /* 0x0000000337377220 */ /* 0x080fe20000410000 */
[-C--:B------:R-:W-:Y:S01]  /*18c00*/  FMUL.FTZ R56, R56, R132.reuse ;  /* 0x0000008438387220 */ /* 0x080fe20000410000 */
[----:B------:R-:W1:Y:S01]  /*18c10*/  MUFU.EX2 R2, R2 ;  /* 0x0000000200027308 */ /* 0x000e620000000800 */
[-C--:B------:R-:W-:Y:S01]  /*18c20*/  FMUL.FTZ R57, R57, R132.reuse ;  /* 0x0000008439397220 */ /* 0x080fe20000410000 */
[-C--:B------:R-:W-:Y:S01]  /*18c30*/  FMUL.FTZ R58, R58, R3.reuse ;  /* 0x000000033a3a7220 */ /* 0x080fe20000410000 */
[-C--:B------:R-:W-:Y:S01]  /*18c40*/  FMUL.FTZ R59, R59, R3.reuse ;  /* 0x000000033b3b7220 */ /* 0x080fe20000410000 */
[-C--:B------:R-:W-:Y:S01]  /*18c50*/  FMUL.FTZ R60, R60, R132.reuse ;  /* 0x000000843c3c7220 */ /* 0x080fe20000410000 */
[----:B------:R-:W-:Y:S01]  /*18c60*/  FMUL.FTZ R61, R61, R132 ;  /* 0x000000843d3d7220 */ /* 0x000fe20000410000 */
[-C--:B------:R-:W-:Y:S01]  /*18c70*/  FMUL.FTZ R62, R62, R3.reuse ;  /* 0x000000033e3e7220 */ /* 0x080fe20000410000 */
[-C--:B------:R-:W-:Y:S01]  /*18c80*/  FMUL.FTZ R63, R63, R3.reuse ;  /* 0x000000033f3f7220 */ /* 0x080fe20000410000 */
[----:B------:R-:W-:Y:S01]  /*18c90*/  MUFU.EX2 R0, R0 ;  /* 0x0000000000007308 */ /* 0x000fe20000000800 */
[----:B----4-:R-:W-:Y:S01]  /*18ca0*/  F2FP.BF16.F32.PACK_AB R6, R133, R136 ;  /* 0x000000888506723e */ /* 0x010fe200000010ff */
[-C--:B------:R-:W-:Y:S01]  /*18cb0*/  FMUL.FTZ R64, R64, R132.reuse ;  /* 0x0000008440407220 */ /* 0x080fe20000410000 */
[-C--:B------:R-:W-:Y:S01]  /*18cc0*/  FMUL.FTZ R65, R65, R132.reuse ;  /* 0x0000008441417220 */ /* 0x080fe20000410000 */
[-C--:B------:R-:W-:Y:S01]  /*18cd0*/  FMUL.FTZ R66, R66, R3.reuse ;  /* 0x0000000342427220 */ /* 0x080fe20000410000 */
[-C--:B------:R-:W-:Y:S01]  /*18ce0*/  FMUL.FTZ R67, R67, R3.reuse ;  /* 0x0000000343437220 */ /* 0x080fe20000410000 */
[-C--:B------:R-:W-:Y:S01]  /*18cf0*/  FMUL.FTZ R16, R120, R132.reuse ;  /* 0x0000008478107220 */ /* 0x080fe20000410000 */
[----:B------:R-:W-:Y:S01]  /*18d00*/  FMUL.FTZ R17, R121, R132 ;  /* 0x0000008479117220 */ /* 0x000fe20000410000 */
        /* <DEDUP_REMOVED lines=8> */
[----:B------:R-:W-:Y:S01]  /*18d90*/  LDSM.16.MT88.4 R120, [R155] ;  /* 0x000000009b78783b */ /* 0x000fe20000004200 */
[-C--:B------:R-:W-:Y:S01]  /*18da0*/  FMUL.FTZ R68, R68, R132.reuse ;  /* 0x0000008444447220 */ /* 0x080fe20000410000 */
[-C--:B------:R-:W-:Y:S01]  /*18db0*/  FMUL.FTZ R69, R69, R132.reuse ;  /* 0x0000008445457220 */ /* 0x080fe20000410000 */
[-C--:B------:R-:W-:Y:S01]  /*18dc0*/  FMUL.FTZ R70, R70, R3.reuse ;  /* 0x0000000346467220 */ /* 0x080fe20000410000 */
[-C--:B------:R-:W-:Y:S01]  /*18dd0*/  FMUL.FTZ R71, R71, R3.reuse ;  /* 0x0000000347477220 */ /* 0x080fe20000410000 */
[-C--:B------:R-:W-:Y:S01]  /*18de0*/  FMUL.FTZ R72, R72, R132.reuse ;  /* 0x0000008448487220 */ /* 0x080fe20000410000 */
[----:B------:R-:W-:Y:S01]  /*18df0*/  FMUL.FTZ R73, R73, R132 ;  /* 0x0000008449497220 */ /* 0x000fe20000410000 */
[-C--:B------:R-:W-:Y:S01]  /*18e00*/  FMUL.FTZ R74, R74, R3.reuse ;  /* 0x000000034a4a7220 */ /* 0x080fe20000410000 */
[-C--:B------:R-:W-:Y:S01]  /*18e10*/  FMUL.FTZ R75, R75, R3.reuse ;  /* 0x000000034b4b7220 */ /* 0x080fe20000410000 */
[----:B----4-:R-:W-:Y:S01]  /*18e20*/  F2FP.BF16.F32.PACK_AB R7, R153, R0 ;  /* 0x000000009907723e */ /* 0x010fe200000010ff */
        /* <DEDUP_REMOVED lines=34> */
[----:B------:R-:W-:Y:S01]  /*19050*/  MUFU.EX2 R157, R157 ;  /* 0x0000009d009d7308 */ /* 0x000fe20000000800 */
[-C--:B------:R-:W-:Y:S01]  /*19060*/  FMUL.FTZ R8, R128, R132.reuse ;  /* 0x0000008480087220 */ /* 0x080fe20000410000 */
[-C--:B------:R-:W-:Y:S01]  /*19070*/  FMUL.FTZ R9, R129, R132.reuse ;  /* 0x0000008481097220 */ /* 0x080fe20000410000 */
[-C--:B------:R-:W-:Y:S01]  /*19080*/  FMUL.FTZ R10, R130, R3.reuse ;  /* 0x00000003820a7220 */ /* 0x080fe20000410000 */
[C---:B---3--:R-:W-:Y:S01]  /*19090*/  HMMA.16816.F32.BF16 R52, R4.reuse, R112, R52 ;  /* 0x000000700434723c */ /* 0x048fe20000041834 */
[-C--:B------:R-:W-:Y:S01]  /*190a0*/  FMUL.FTZ R11, R131, R3.reuse ;  /* 0x00000003830b7220 */ /* 0x080fe20000410000 */
[-C--:B------:R-:W-:Y:S01]  /*190b0*/  FMUL.FTZ R124, R124, R132.reuse ;  /* 0x000000847c7c7220 */ /* 0x080fe20000410000 */
[-C--:B------:R-:W-:Y:S01]  /*190c0*/  FMUL.FTZ R125, R125, R132.reuse ;  /* 0x000000847d7d7220 */ /* 0x080fe20000410000 */
[----:B------:R-:W3:Y:S01]  /*190d0*/  MUFU.EX2 R158, R158 ;  /* 0x0000009e009e7308 */ /* 0x000ee20000000800 */
[-C--:B------:R-:W-:Y:S01]  /*190e0*/  FMUL.FTZ R126, R126, R3.reuse ;  /* 0x000000037e7e7220 */ /* 0x080fe20000410000 */
[-C--:B------:R-:W-:Y:S01]  /*190f0*/  FMUL.FTZ R127, R127, R3.reuse ;  /* 0x000000037f7f7220 */ /* 0x080fe20000410000 */
[-C--:B------:R-:W-:Y:S01]  /*19100*/  FMUL.FTZ R92, R92, R132.reuse ;  /* 0x000000845c5c7220 */ /* 0x080fe20000410000 */
[C---:B------:R-:W-:Y:S01]  /*19110*/  HMMA.16816.F32.BF16 R56, R4.reuse, R114, R56 ;  /* 0x000000720438723c */ /* 0x040fe20000041838 */
[----:B------:R-:W4:Y:S01]  /*19120*/  LDSM.16.MT88.4 R112, [R162+0x10000] ;  /* 0x01000000a270783b */ /* 0x000f220000004200 */
[-C--:B------:R-:W-:Y:S01]  /*19130*/  FMUL.FTZ R93, R93, R132.reuse ;  /* 0x000000845d5d7220 */ /* 0x080fe20000410000 */
[-C--:B------:R-:W-:Y:S01]  /*19140*/  FMUL.FTZ R94, R94, R3.reuse ;  /* 0x000000035e5e7220 */ /* 0x080fe20000410000 */
[----:B------:R-:W-:Y:S01]  /*19150*/  MUFU.EX2 R171, R171 ;  /* 0x000000ab00ab7308 */ /* 0x000fe20000000800 */
[-C--:B------:R-:W-:Y:S01]  /*19160*/  FMUL.FTZ R95, R95, R3.reuse ;  /* 0x000000035f5f7220 */ /* 0x080fe20000410000 */
[-C--:B------:R-:W-:Y:S01]  /*19170*/  FMUL.FTZ R96, R96, R132.reuse ;  /* 0x0000008460607220 */ /* 0x080fe20000410000 */
[-C--:B------:R-:W-:Y:S01]  /*19180*/  FMUL.FTZ R97, R97, R132.reuse ;  /* 0x0000008461617220 */ /* 0x080fe20000410000 */
[C---:B------:R-:W-:Y:S01]  /*19190*/  HMMA.16816.F32.BF16 R16, R4.reuse, R20, R16 ;  /* 0x000000140410723c */ /* 0x040fe20000041810 */
[-C--:B------:R-:W-:Y:S01]  /*191a0*/  FMUL.FTZ R98, R98, R3.reuse ;  /* 0x0000000362627220 */ /* 0x080fe20000410000 */
[-C--:B------:R-:W-:Y:S01]  /*191b0*/  FMUL.FTZ R99, R99, R3.reuse ;  /* 0x0000000363637220 */ /* 0x080fe20000410000 */
[----:B------:R-:W-:Y:S01]  /*191c0*/  LDSM.16.MT88.4 R128, [R159+0x800] ;  /* 0x000800009f80783b */ /* 0x000fe20000004200 */
[----:B------:R-:W-:Y:S01]  /*191d0*/  MUFU.EX2 R172, R172 ;  /* 0x000000ac00ac7308 */ /* 0x000fe20000000800 */
[--C-:B------:R-:W-:Y:S01]  /*191e0*/  FFMA.FTZ R184, R145, UR4, -R170.reuse ;  /* 0x0000000491b87c23 */ /* 0x100fe200080108aa */
[--C-:B------:R-:W-:Y:S01]  /*191f0*/  FFMA.FTZ R181, R146, UR4, -R161.reuse ;  /* 0x0000000492b57c23 */ /* 0x100fe200080108a1 */
[--C-:B------:R-:W-:Y:S01]  /*19200*/  FFMA.FTZ R190, R144, UR4, -R161.reuse ;  /* 0x0000000490be7c23 */ /* 0x100fe200080108a1 */
[C---:B-1----:R-:W-:Y:S01]  /*19210*/  HMMA.16816.F32.BF16 R60, R4.reuse, R108, R60 ;  /* 0x0000006c043c723c */ /* 0x042fe2000004183c */
[--C-:B------:R-:W-:Y:S01]  /*19220*/  FFMA.FTZ R180, R180, UR4, -R161.reuse ;  /* 0x00000004b4b47c23 */ /* 0x100fe200080108a1 */
[--C-:B------:R-:W-:Y:S01]  /*19230*/  FFMA.FTZ R183, R178, UR4, -R161.reuse ;  /* 0x00000004b2b77c23 */ /* 0x100fe200080108a1 */
[----:B------:R-:W-:Y:S01]  /*19240*/  LDSM.16.MT88.4 R144, [R188+0xd000] ;  /* 0x00d00000bc90783b */ /* 0x000fe20000004200 */
[----:B------:R-:W-:Y:S01]  /*19250*/  MUFU.EX2 R173, R173 ;  /* 0x000000ad00ad7308 */ /* 0x000fe20000000800 */
[--C-:B------:R-:W-:Y:S01]  /*19260*/  FFMA.FTZ R169, R169, UR4, -R170.reuse ;  /* 0x00000004a9a97c23 */ /* 0x100fe200080108aa */
[--C-:B------:R-:W-:Y:S01]  /*19270*/  FFMA.FTZ R178, R167, UR4, -R170.reuse ;  /* 0x00000004a7b27c23 */ /* 0x100fe200080108aa */
[--C-:B------:R-:W-:Y:S01]  /*19280*/  FFMA.FTZ R165, R165, UR4, -R170.reuse ;  /* 0x00000004a5a57c23 */ /* 0x100fe200080108aa */
[C---:B------:R-:W-:Y:S01]  /*19290*/  HMMA.16816.F32.BF16 R64, R4.reuse, R110, R64 ;  /* 0x0000006e0440723c */ /* 0x040fe20000041840 */
[----:B------:R-:W1:Y:S01]  /*192a0*/  LDSM.16.MT88.4 R108, [R159+0x4000] ;  /* 0x004000009f6c783b */ /* 0x000e620000004200 */
[----:B------:R-:W-:Y:S01]  /*192b0*/  FFMA.FTZ R170, R163, UR4, -R170 ;  /* 0x00000004a3aa7c23 */ /* 0x000fe200080108aa */
[--C-:B------:R-:W-:Y:S01]  /*192c0*/  FFMA.FTZ R163, R168, UR4, -R161.reuse ;  /* 0x00000004a8a37c23 */ /* 0x100fe200080108a1 */
[----:B------:R-:W5:Y:S01]  /*192d0*/  MUFU.EX2 R174, R174 ;  /* 0x000000ae00ae7308 */ /* 0x000f620000000800 */
[--C-:B------:R-:W-:Y:S01]  /*192e0*/  FFMA.FTZ R166, R166, UR4, -R161.reuse ;  /* 0x00000004a6a67c23 */ /* 0x100fe200080108a1 */
[--C-:B------:R-:W-:Y:S01]  /*192f0*/  FFMA.FTZ R164, R164, UR4, -R161.reuse ;  /* 0x00000004a4a47c23 */ /* 0x100fe200080108a1 */
[----:B------:R-:W-:Y:S01]  /*19300*/  FFMA.FTZ R161, R160, UR4, -R161 ;  /* 0x00000004a0a17c23 */ /* 0x000fe200080108a1 */
[C---:B------:R-:W-:Y:S01]  /*19310*/  HMMA.16816.F32.BF16 R20, R4.reuse, R22, R116 ;  /* 0x000000160414723c */ /* 0x040fe20000041874 */
[----:B------:R-:W3:Y:S01]  /*19320*/  LDSM.16.MT88.4 R116, [R188+0xe000] ;  /* 0x00e00000bc74783b */ /* 0x000ee20000004200 */
[----:B------:R-:W-:Y:S01]  /*19330*/  FFMA.FTZ R132, R213, R132, R156 ;  /* 0x00000084d5847223 */ /* 0x000fe2000001009c */
[----:B------:R-:W-:Y:S01]  /*19340*/  FFMA.FTZ R3, R211, R3, R154 ;  /* 0x00000003d3037223 */ /* 0x000fe2000001009a */
[----:B------:R-:W-:Y:S02]  /*19350*/  MUFU.EX2 R176, R176 ;  /* 0x000000b000b07308 */ /* 0x000fe40000000800 */
[----:B------:R-:W-:Y:S01]  /*19360*/  FADD.FTZ R135, R135, R132 ;  /* 0x0000008487877221 */ /* 0x000fe20000010000 */
[----:B------:R-:W-:Y:S01]  /*19370*/  FADD.FTZ R3, R2, R3 ;  /* 0x0000000302037221 */ /* 0x000fe20000010000 */
[C---:B--2---:R-:W-:Y:S01]  /*19380*/  HMMA.16816.F32.BF16 R68, R4.reuse, R104, R68 ;  /* 0x000000680444723c */ /* 0x044fe20000041844 */
[----:B------:R-:W-:Y:S01]  /*19390*/  MOV R132, R152 ;  /* 0x0000009800847202 */ /* 0x000fe20000000f00 */
[----:B------:R-:W-:Y:S01]  /*193a0*/  FADD.FTZ R136, R136, R135 ;  /* 0x0000008788887221 */ /* 0x000fe20000010000 */
[----:B------:R-:W-:Y:S01]  /*193b0*/  FADD.FTZ R0, R0, R3 ;  /* 0x0000000300007221 */ /* 0x000fe20000010000 */
[----:B------:R-:W2:Y:S01]  /*193c0*/  MUFU.EX2 R175, R175 ;  /* 0x000000af00af7308 */ /* 0x000ea20000000800 */
[----:B------:R-:W-:Y:S01]  /*193d0*/  MOV R3, R137 ;  /* 0x0000008900037202 */ /* 0x000fe20000000f00 */
[----:B------:R-:W-:Y:S01]  /*193e0*/  FADD.FTZ R136, R133, R136 ;  /* 0x0000008885887221 */ /* 0x000fe20000010000 */
[----:B------:R-:W-:Y:S01]  /*193f0*/  FADD.FTZ R0, R153, R0 ;  /* 0x0000000099007221 */ /* 0x000fe20000010000 */
[C---:B------:R-:W-:Y:S01]  /*19400*/  HMMA.16816.F32.BF16 R72, R4.reuse, R106, R72 ;  /* 0x0000006a0448723c */ /* 0x040fe20000041848 */
[----:B------:R-:W5:Y:S03]  /*19410*/  LDSM.16.MT88.4 R104, [R155+0x4000] ;  /* 0x004000009b68783b */ /* 0x000f660000004200 */
[----:B------:R-:W-:Y:S04]  /*19420*/  MUFU.EX2 R179, R179 ;  /* 0x000000b300b37308 */ /* 0x000fe80000000800 */
[C---:B------:R-:W-:Y:S04]  /*19430*/  HMMA.16816.F32.BF16 R32, R4.reuse, R120, R32 ;  /* 0x000000780420723c */ /* 0x040fe80000041820 */
[----:B------:R-:W2:Y:S04]  /*19440*/  MUFU.EX2 R182, R182 ;  /* 0x000000b600b67308 */ /* 0x000ea80000000800 */
[C---:B------:R-:W-:Y:S01]  /*19450*/  HMMA.16816.F32.BF16 R100, R4.reuse, R122, R100 ;  /* 0x0000007a0464723c */ /* 0x040fe20000041864 */
[----:B------:R-:W-:Y:S03]  /*19460*/  LDSM.16.MT88.4 R120, [R188+0xe800] ;  /* 0x00e80000bc78783b */ /* 0x000fe60000004200 */
[----:B------:R-:W-:Y:S04]  /*19470*/  MUFU.EX2 R177, R177 ;  /* 0x000000b100b17308 */ /* 0x000fe80000000800 */
[C---:B----4-:R-:W-:Y:S04]  /*19480*/  HMMA.16816.F32.BF16 R76, R4.reuse, R112, R76 ;  /* 0x00000070044c723c */ /* 0x050fe8000004184c */
[----:B------:R-:W-:Y:S04]  /*19490*/  MUFU.EX2 R184, R184 ;  /* 0x000000b800b87308 */ /* 0x000fe80000000800 */
[C---:B------:R-:W-:Y:S01]  /*194a0*/  HMMA.16816.F32.BF16 R80, R4.reuse, R114, R80 ;  /* 0x000000720450723c */ /* 0x040fe20000041850 */
[----:B------:R-:W4:Y:S03]  /*194b0*/  LDSM.16.MT88.4 R112, [R162+0xc800] ;  /* 0x00c80000a270783b */ /* 0x000f260000004200 */
[----:B------:R-:W-:Y:S04]  /*194c0*/  MUFU.EX2 R181, R181 ;  /* 0x000000b500b57308 */ /* 0x000fe80000000800 */
[C---:B-1----:R-:W-:Y:S04]  /*194d0*/  HMMA.16816.F32.BF16 R84, R4.reuse, R108, R84 ;  /* 0x0000006c0454723c */ /* 0x042fe80000041854 */
[----:B------:R-:W1:Y:S04]  /*194e0*/  MUFU.EX2 R190, R190 ;  /* 0x000000be00be7308 */ /* 0x000e680000000800 */
[C---:B------:R-:W-:Y:S01]  /*194f0*/  HMMA.16816.F32.BF16 R88, R4.reuse, R110, R88 ;  /* 0x0000006e0458723c */ /* 0x040fe20000041858 */
[----:B------:R-:W1:Y:S03]  /*19500*/  LDSM.16.MT88.4 R108, [R159+0x2800] ;  /* 0x002800009f6c783b */ /* 0x000e660000004200 */
[----:B------:R-:W-:Y:S04]  /*19510*/  MUFU.EX2 R180, R180 ;  /* 0x000000b400b47308 */ /* 0x000fe80000000800 */
[C---:B---3--:R-:W-:Y:S04]  /*19520*/  HMMA.16816.F32.BF16 R36, R4.reuse, R116, R36 ;  /* 0x000000740424723c */ /* 0x048fe80000041824 */
[----:B------:R-:W3:Y:S04]  /*19530*/  MUFU.EX2 R183, R183 ;  /* 0x000000b700b77308 */ /* 0x000ee80000000800 */
[C---:B------:R-:W-:Y:S01]  /*19540*/  HMMA.16816.F32.BF16 R40, R4.reuse, R118, R40 ;  /* 0x000000760428723c */ /* 0x040fe20000041828 */
[----:B------:R-:W3:Y:S03]  /*19550*/  LDSM.16.MT88.4 R116, [R162+0xe800] ;  /* 0x00e80000a274783b */ /* 0x000ee60000004200 */
[----:B------:R-:W-:Y:S04]  /*19560*/  MUFU.EX2 R169, R169 ;  /* 0x000000a900a97308 */ /* 0x000fe80000000800 */
[C---:B------:R-:W-:Y:S04]  /*19570*/  HMMA.16816.F32.BF16 R8, R4.reuse, R12, R8 ;  /* 0x0000000c0408723c */ /* 0x040fe80000041808 */
[----:B------:R-:W3:Y:S04]  /*19580*/  MUFU.EX2 R178, R178 ;  /* 0x000000b200b27308 */ /* 0x000ee80000000800 */
[C---:B------:R-:W-:Y:S01]  /*19590*/  HMMA.16816.F32.BF16 R12, R4.reuse, R14, R124 ;  /* 0x0000000e040c723c */ /* 0x040fe2000004187c */
[----:B------:R-:W3:Y:S03]  /*195a0*/  LDSM.16.MT88.4 R124, [R155+0x800] ;  /* 0x000800009b7c783b */ /* 0x000ee60000004200 */
[----:B------:R-:W-:Y:S04]  /*195b0*/  MUFU.EX2 R165, R165 ;  /* 0x000000a500a57308 */ /* 0x000fe80000000800 */
[C---:B-----5:R-:W-:Y:S04]  /*195c0*/  HMMA.16816.F32.BF16 R92, R4.reuse, R104, R92 ;  /* 0x00000068045c723c */ /* 0x060fe8000004185c */
[----:B------:R-:W-:Y:S04]  /*195d0*/  MUFU.EX2 R170, R170 ;  /* 0x000000aa00aa7308 */ /* 0x000fe80000000800 */
[----:B------:R-:W-:Y:S01]  /*195e0*/  HMMA.16816.F32.BF16 R4, R4, R106, R96 ;  /* 0x0000006a0404723c */ /* 0x000fe20000041860 */
[----:B------:R-:W-:Y:S01]  /*195f0*/  F2FP.BF16.F32.PACK_AB R96, R158, R157 ;  /* 0x0000009d9e60723e */ /* 0x000fe200000010ff */
[----:B------:R-:W5:Y:S01]  /*19600*/  LDSM.16.MT88.4 R104, [R155+0x2800] ;  /* 0x002800009b68783b */ /* 0x000f620000004200 */
[----:B------:R-:W-:Y:S01]  /*19610*/  F2FP.BF16.F32.PACK_AB R97, R174, R173 ;  /* 0x000000adae61723e */ /* 0x000fe200000010ff */
[----:B------:R-:W-:Y:S01]  /*19620*/  MUFU.EX2 R163, R163 ;  /* 0x000000a300a37308 */ /* 0x000fe20000000800 */
[----:B------:R-:W-:Y:S01]  /*19630*/  F2FP.BF16.F32.PACK_AB R98, R172, R171 ;  /* 0x000000abac62723e */ /* 0x000fe200000010ff */
[----:B------:R-:W-:Y:S01]  /*19640*/  FADD.FTZ R157, R157, R136 ;  /* 0x000000889d9d7221 */ /* 0x000fe20000010000 */
[----:B--2---:R-:W-:Y:S01]  /*19650*/  F2FP.BF16.F32.PACK_AB R99, R175, R176 ;  /* 0x000000b0af63723e */ /* 0x004fe200000010ff */
[----:B------:R-:W-:-:S02]  /*19660*/  FADD.FTZ R173, R173, R0 ;  /* 0x00000000adad7221 */ /* 0x000fc40000010000 */
[----:B------:R-:W-:Y:S02]  /*19670*/  FADD.FTZ R158, R158, R157 ;  /* 0x0000009d9e9e7221 */ /* 0x000fe40000010000 */
[----:B------:R-:W2:Y:S01]  /*19680*/  MUFU.EX2 R166, R166 ;  /* 0x000000a600a67308 */ /* 0x000ea20000000800 */
[----:B------:R-:W-:Y:S01]  /*19690*/  FADD.FTZ R173, R174, R173 ;  /* 0x000000adaead7221 */ /* 0x000fe20000010000 */
[C---:B----4-:R-:W-:Y:S01]  /*196a0*/  HMMA.16816.F32.BF16 R16, R96.reuse, R112, R16 ;  /* 0x000000706010723c */ /* 0x050fe20000041810 */
[----:B------:R-:W-:Y:S02]  /*196b0*/  FADD.FTZ R171, R171, R158 ;  /* 0x0000009eabab7221 */ /* 0x000fe40000010000 */
[----:B------:R-:W-:Y:S02]  /*196c0*/  FADD.FTZ R176, R176, R173 ;  /* 0x000000adb0b07221 */ /* 0x000fe40000010000 */
[----:B------:R-:W-:Y:S01]  /*196d0*/  FADD.FTZ R172, R172, R171 ;  /* 0x000000abacac7221 */ /* 0x000fe20000010000 */
[----:B------:R-:W-:Y:S01]  /*196e0*/  MUFU.EX2 R164, R164 ;  /* 0x000000a400a47308 */ /* 0x000fe20000000800 */
[----:B------:R-:W-:Y:S01]  /*196f0*/  FADD.FTZ R176, R175, R176 ;  /* 0x000000b0afb07221 */ /* 0x000fe20000010000 */
[C---:B------:R-:W-:Y:S01]  /*19700*/  HMMA.16816.F32.BF16 R20, R96.reuse, R114, R20 ;  /* 0x000000726014723c */ /* 0x040fe20000041814 */
[----:B------:R-:W4:Y:S05]  /*19710*/  LDSM.16.MT88.4 R112, [R188+0x10800] ;  /* 0x01080000bc70783b */ /* 0x000f2a0000004200 */
[----:B------:R-:W2:Y:S02]  /*19720*/  MUFU.EX2 R161, R161 ;  /* 0x000000a100a17308 */ /* 0x000ea40000000800 */
[C---:B------:R-:W-:Y:S08]  /*19730*/  HMMA.16816.F32.BF16 R36, R96.reuse, R120, R36 ;  /* 0x000000786024723c */ /* 0x040ff00000041824 */
[C---:B------:R-:W-:Y:S01]  /*19740*/  HMMA.16816.F32.BF16 R40, R96.reuse, R122, R40 ;  /* 0x0000007a6028723c */ /* 0x040fe20000041828 */
[----:B------:R-:W2:Y:S07]  /*19750*/  LDSM.16.MT88.4 R120, [R162+0x10800] ;  /* 0x01080000a278783b */ /* 0x000eae0000004200 */
[C---:B-1----:R-:W-:Y:S08]  /*19760*/  HMMA.16816.F32.BF16 R52, R96.reuse, R108, R52 ;  /* 0x0000006c6034723c */ /* 0x042ff00000041834 */
[C---:B------:R-:W-:Y:S01]  /*19770*/  HMMA.16816.F32.BF16 R56, R96.reuse, R110, R56 ;  /* 0x0000006e6038723c */ /* 0x040fe20000041838 */
[----:B------:R-:W1:Y:S07]  /*19780*/  LDSM.16.MT88.4 R108, [R155+0x4800] ;  /* 0x004800009b6c783b */ /* 0x000e6e0000004200 */
        /* <DEDUP_REMOVED lines=12> */
[C---:B-----5:R-:W-:Y:S08]  /*19850*/  HMMA.16816.F32.BF16 R60, R96.reuse, R104, R60 ;  /* 0x00000068603c723c */ /* 0x060ff0000004183c */
[C---:B------:R-:W-:Y:S01]  /*19860*/  HMMA.16816.F32.BF16 R64, R96.reuse, R106, R64 ;  /* 0x0000006a6040723c */ /* 0x040fe20000041840 */
[----:B------:R-:W5:Y:S07]  /*19870*/  LDSM.16.MT88.4 R104, [R162+0xf000] ;  /* 0x00f00000a268783b */ /* 0x000f6e0000004200 */
[C---:B----4-:R-:W-:Y:S08]  /*19880*/  HMMA.16816.F32.BF16 R68, R96.reuse, R112, R68 ;  /* 0x000000706044723c */ /* 0x050ff00000041844 */
[C---:B------:R-:W-:Y:S01]  /*19890*/  HMMA.16816.F32.BF16 R72, R96.reuse, R114, R72 ;  /* 0x000000726048723c */ /* 0x040fe20000041848 */
[----:B------:R-:W-:Y:S07]  /*198a0*/  LDSM.16.MT88.4 R112, [R155+0x3000] ;  /* 0x003000009b70783b */ /* 0x000fee0000004200 */
[C---:B--2---:R-:W-:Y:S08]  /*198b0*/  HMMA.16816.F32.BF16 R76, R96.reuse, R120, R76 ;  /* 0x00000078604c723c */ /* 0x044ff0000004184c */
[C---:B------:R-:W-:Y:S01]  /*198c0*/  HMMA.16816.F32.BF16 R80, R96.reuse, R122, R80 ;  /* 0x0000007a6050723c */ /* 0x040fe20000041850 */
[----:B------:R-:W2:Y:S07]  /*198d0*/  LDSM.16.MT88.4 R120, [R159+0x3000] ;  /* 0x003000009f78783b */ /* 0x000eae0000004200 */
[C---:B------:R-:W-:Y:S08]  /*198e0*/  HMMA.16816.F32.BF16 R84, R96.reuse, R148, R84 ;  /* 0x000000946054723c */ /* 0x040ff00000041854 */
[C---:B------:R-:W-:Y:S01]  /*198f0*/  HMMA.16816.F32.BF16 R88, R96.reuse, R150, R88 ;  /* 0x000000966058723c */ /* 0x040fe20000041858 */
[----:B------:R-:W-:Y:S07]  /*19900*/  LDSM.16.MT88.4 R148, [R162+0xf800] ;  /* 0x00f80000a294783b */ /* 0x000fee0000004200 */
[C---:B-1----:R-:W-:Y:S08]  /*19910*/  HMMA.16816.F32.BF16 R92, R96.reuse, R108, R92 ;  /* 0x0000006c605c723c */ /* 0x042ff0000004185c */
        /* <DEDUP_REMOVED lines=16> */
[----:B------:R-:W1:Y:S07]  /*19a20*/  LDSM.16.MT88.4 R116, [R162+0x11000] ;  /* 0x01100000a274783b */ /* 0x000e6e0000004200 */
[C---:B-----5:R-:W-:Y:S08]  /*19a30*/  HMMA.16816.F32.BF16 R44, R96.reuse, R104, R44 ;  /* 0x00000068602c723c */ /* 0x060ff0000004182c */
[C---:B------:R-:W-:Y:S01]  /*19a40*/  HMMA.16816.F32.BF16 R48, R96.reuse, R106, R48 ;  /* 0x0000006a6030723c */ /* 0x040fe20000041830 */
[----:B------:R-:W3:Y:S07]  /*19a50*/  LDSM.16.MT88.4 R104, [R159+0x5000] ;  /* 0x005000009f68783b */ /* 0x000eee0000004200 */
[C---:B--2---:R-:W-:Y:S08]  /*19a60*/  HMMA.16816.F32.BF16 R52, R96.reuse, R120, R52 ;  /* 0x000000786034723c */ /* 0x044ff00000041834 */
[C---:B------:R-:W-:Y:S01]  /*19a70*/  HMMA.16816.F32.BF16 R56, R96.reuse, R122, R56 ;  /* 0x0000007a6038723c */ /* 0x040fe20000041838 */
[----:B------:R-:W2:Y:S07]  /*19a80*/  LDSM.16.MT88.4 R120, [R155+0x5000] ;  /* 0x005000009b78783b */ /* 0x000eae0000004200 */
[C---:B------:R-:W-:Y:S08]  /*19a90*/  HMMA.16816.F32.BF16 R24, R96.reuse, R128, R24 ;  /* 0x000000806018723c */ /* 0x040ff00000041818 */
[C---:B------:R-:W-:Y:S01]  /*19aa0*/  HMMA.16816.F32.BF16 R28, R96.reuse, R130, R28 ;  /* 0x00000082601c723c */ /* 0x040fe2000004181c */
[----:B------:R-:W-:Y:S07]  /*19ab0*/  LDSM.16.MT88.4 R128, [R159+0x3800] ;  /* 0x003800009f80783b */ /* 0x000fee0000004200 */
[C---:B-1----:R-:W-:Y:S08]  /*19ac0*/  HMMA.16816.F32.BF16 R76, R96.reuse, R116, R76 ;  /* 0x00000074604c723c */ /* 0x042ff0000004184c */
[C---:B------:R-:W-:Y:S01]  /*19ad0*/  HMMA.16816.F32.BF16 R80, R96.reuse, R118, R80 ;  /* 0x000000766050723c */ /* 0x040fe20000041850 */
[----:B------:R-:W1:Y:S07]  /*19ae0*/  LDSM.16.MT88.4 R116, [R162+0xd800] ;  /* 0x00d80000a274783b */ /* 0x000e6e0000004200 */
        /* <DEDUP_REMOVED lines=15> */
[C---:B---3--:R-:W-:Y:S08]  /*19be0*/  HMMA.16816.F32.BF16 R84, R96.reuse, R104, R84 ;  /* 0x000000686054723c */ /* 0x048ff00000041854 */
[C---:B------:R-:W-:Y:S01]  /*19bf0*/  HMMA.16816.F32.BF16 R88, R96.reuse, R106, R88 ;  /* 0x0000006a6058723c */ /* 0x040fe20000041858 */
[----:B------:R-:W3:Y:S07]  /*19c00*/  LDSM.16.MT88.4 R104, [R159+0x5800] ;  /* 0x005800009f68783b */ /* 0x000eee0000004200 */
[C---:B--2---:R-:W-:Y:S08]  /*19c10*/  HMMA.16816.F32.BF16 R92, R96.reuse, R120, R92 ;  /* 0x00000078605c723c */ /* 0x044ff0000004185c */
        /* <DEDUP_REMOVED lines=12> */
[----:B------:R-:W1:Y:S01]  /*19ce0*/  LDSM.16.MT88.4 R16, [R155+0x3800] ;  /* 0x003800009b10783b */ /* 0x000e620000004200 */
[----:B------:R-:W-:Y:S01]  /*19cf0*/  FADD.FTZ R213, R170, R165 ;  /* 0x000000a5aad57221 */ /* 0x000fe20000010000 */
[----:B------:R-:W-:-:S05]  /*19d00*/  FADD.FTZ R211, R161, R164 ;  /* 0x000000a4a1d37221 */ /* 0x000fca0000010000 */
[C---:B------:R-:W-:Y:S08]  /*19d10*/  HMMA.16816.F32.BF16 R52, R96.reuse, R128, R52 ;  /* 0x000000806034723c */ /* 0x040ff00000041834 */
[C---:B------:R-:W-:Y:S08]  /*19d20*/  HMMA.16816.F32.BF16 R56, R96.reuse, R130, R56 ;  /* 0x000000826038723c */ /* 0x040ff00000041838 */
[C---:B------:R-:W-:Y:S01]  /*19d30*/  HMMA.16816.F32.BF16 R116, R96.reuse, R118, R20 ;  /* 0x000000766074723c */ /* 0x040fe20000041814 */
[----:B------:R-:W2:Y:S07]  /*19d40*/  LDSM.16.MT88.4 R20, [R188+0x11800] ;  /* 0x01180000bc14783b */ /* 0x000eae0000004200 */
[C---:B----4-:R-:W-:Y:S01]  /*19d50*/  HMMA.16816.F32.BF16 R128, R96.reuse, R124, R8 ;  /* 0x0000007c6080723c */ /* 0x050fe20000041808 */
[----:B------:R-:W4:Y:S07]  /*19d60*/  LDSM.16.MT88.4 R8, [R155+0x5800] ;  /* 0x005800009b08783b */ /* 0x000f2e0000004200 */
[C---:B-----5:R-:W-:Y:S08]  /*19d70*/  HMMA.16816.F32.BF16 R76, R96.reuse, R112, R76 ;  /* 0x00000070604c723c */ /* 0x060ff0000004184c */
[C---:B------:R-:W-:Y:S08]  /*19d80*/  HMMA.16816.F32.BF16 R80, R96.reuse, R114, R80 ;  /* 0x000000726050723c */ /* 0x040ff00000041850 */
[C---:B------:R-:W-:Y:S08]  /*19d90*/  HMMA.16816.F32.BF16 R112, R96.reuse, R108, R24 ;  /* 0x0000006c6070723c */ /* 0x040ff00000041818 */
[C---:B---3--:R-:W-:Y:S08]  /*19da0*/  HMMA.16816.F32.BF16 R84, R96.reuse, R104, R84 ;  /* 0x000000686054723c */ /* 0x048ff00000041854 */
        /* <DEDUP_REMOVED lines=13> */
[C---:B----4-:R-:W-:Y:S08]  /*19e80*/  HMMA.16816.F32.BF16 R92, R96.reuse, R8, R92 ;  /* 0x00000008605c723c */ /* 0x050ff0000004185c */
[----:B------:R-:W-:-:S15]  /*19e90*/  HMMA.16816.F32.BF16 R96, R96, R10, R4 ;  /* 0x0000000a6060723c */ /* 0x000fde0000041804 */
[----:B------:R-:W-:-:S05]  /*19ea0*/  NOP ;  /* 0x0000000000007918 */ /* 0x000fca0000000000 */
.L_x_1041:
        /* <DEDUP_REMOVED lines=19> */
[----:B------:R-:W4:Y:S01]  /*19fe0*/  LDCU UR4, c[0x0][0x45c] ;  /* 0x00008b80ff0477ac */ /* 0x000f220008000800 */
[----:B------:R-:W2:Y:S01]  /*19ff0*/  LDCU.64 UR8, c[0x0][0x3a0] ;  /* 0x00007400ff0877ac */ /* 0x000ea20008000a00 */
[----:B------:R-:W2:Y:S01]  /*1a000*/  LDCU.64 UR10, c[0x0][0x3a8] ;  /* 0x00007500ff0a77ac */ /* 0x000ea20008000a00 */
[----:B-1----:R-:W-:-:S12]  /*1a010*/  ULEA UR5, UR5, UR14, 0x18 ;  /* 0x0000000e05057291 */ /* 0x002fd8000f8ec0ff */
.L_x_1051:
        /* <DEDUP_REMOVED lines=97> */
.L_x_1048:
        /* <DEDUP_REMOVED lines=12> */
[C---:B------:R-:W-:Y:S02]  /*1a6f0*/  IADD3.X R9, PT, PT, R4.reuse, R7, RZ, P5, !PT ;  /* 0x0000000704097210 */ /* 0x040fe40002ffe4ff */
[----:B------:R-:W-:Y:S02]  /*1a700*/  IADD3 R10, P0, PT, R3, R8, RZ ;  /* 0x00000008030a7210 */ /* 0x000fe40007f1e0ff */
        /* <DEDUP_REMOVED lines=8> */
[C---:B------:R-:W-:Y:S02]  /*1a790*/  IADD3 R191, PT, PT, R2.reuse, R189, RZ ;  /* 0x000000bd02bf7210 */ /* 0x040fe40007ffe0ff */
        /* <DEDUP_REMOVED lines=63> */
[----:B------:R-:W1:Y:S05]  /*1ab90*/  LDSM.16.M88.4 R144, [R193+UR5+0x6000] ;  /* 0x00600005c190783b */ /* 0x000e6a0008000200 */
[----:B------:R-:W3:Y:S05]  /*1aba0*/  LDSM.16.M88.4 R148, [R193+UR5+0x6800] ;  /* 0x00680005c194783b */ /* 0x000eea0008000200 */
[----:B------:R-:W5:Y:S05]  /*1abb0*/  LDSM.16.M88.4 R152, [R193+UR5+0x7000] ;  /* 0x00700005c198783b */ /* 0x000f6a0008000200 */
[----:B------:R-:W0:Y:S05]  /*1abc0*/  LDGDEPBAR ;  /* 0x00000000000079af */ /* 0x000e2a0000000000 */
[----:B------:R-:W4:Y:S05]  /*1abd0*/  LDSM.16.M88.4 R32, [R193+UR5+0x7800] ;  /* 0x00780005c120783b */ /* 0x000f2a0008000200 */
[----:B------:R-:W-:Y:S05]  /*1abe0*/  LDSM.16.M88.4 R132, [R192] ;  /* 0x00000000c084783b */ /* 0x000fea0000000200 */
[----:B------:R-:W4:Y:S05]  /*1abf0*/  LDSM.16.M88.4 R156, [R191+0x6000] ;  /* 0x00600000bf9c783b */ /* 0x000f2a0000000200 */
[----:B------:R-:W4:Y:S05]  /*1ac00*/  LDSM.16.M88.4 R160, [R191+0x6800] ;  /* 0x00680000bfa0783b */ /* 0x000f2a0000000200 */
[----:B------:R-:W4:Y:S01]  /*1ac10*/  LDSM.16.M88.4 R164, [R191+0x7000] ;  /* 0x00700000bfa4783b */ /* 0x000f220000000200 */
[C---:B-1----:R-:W-:Y:S04]  /*1ac20*/  HMMA.16816.F32.BF16 R4, R140.reuse, R144, RZ ;  /* 0x000000908c04723c */ /* 0x042fe800000418ff */
[----:B------:R-:W-:Y:S04]  /*1ac30*/  LDSM.16.M88.4 R168, [R190] ;  /* 0x00000000bea8783b */ /* 0x000fe80000000200 */
[C---:B--2---:R-:W-:Y:S01]  /*1ac40*/  HMMA.16816.F32.BF16 R8, R140.reuse, R146, RZ ;  /* 0x000000928c08723c */ /* 0x044fe200000418ff */
[----:B------:R-:W1:Y:S05]  /*1ac50*/  LDSM.16.M88.4 R144, [R191+0x7800] ;  /* 0x00780000bf90783b */ /* 0x000e6a0000000200 */
[----:B------:R-:W2:Y:S02]  /*1ac60*/  LDSM.16.M88.4 R172, [R136+0x6000] ;  /* 0x0060000088ac783b */ /* 0x000ea40000000200 */
[C---:B---3--:R-:W-:Y:S03]  /*1ac70*/  HMMA.16816.F32.BF16 R12, R140.reuse, R148, RZ ;  /* 0x000000948c0c723c */ /* 0x048fe600000418ff */
[----:B------:R-:W-:Y:S05]  /*1ac80*/  LDSM.16.M88.4 R176, [R2+0x6000] ;  /* 0x0060000002b0783b */ /* 0x000fea0000000200 */
[C---:B------:R-:W-:Y:S01]  /*1ac90*/  HMMA.16816.F32.BF16 R16, R140.reuse, R150, RZ ;  /* 0x000000968c10723c */ /* 0x040fe200000418ff */
[----:B------:R-:W-:Y:S05]  /*1aca0*/  LDSM.16.M88.4 R148, [R136+0x7000] ;  /* 0x007000008894783b */ /* 0x000fea0000000200 */
[----:B------:R-:W-:Y:S02]  /*1acb0*/  LDSM.16.M88.4 R180, [R191+0x8000] ;  /* 0x00800000bfb4783b */ /* 0x000fe40000000200 */
[C---:B-----5:R-:W-:Y:S08]  /*1acc0*/  HMMA.16816.F32.BF16 R20, R140.reuse, R152, RZ ;  /* 0x000000988c14723c */ /* 0x060ff000000418ff */
[C---:B------:R-:W-:Y:S01]  /*1acd0*/  HMMA.16816.F32.BF16 R24, R140.reuse, R154, RZ ;  /* 0x0000009a8c18723c */ /* 0x040fe200000418ff */
[----:B------:R-:W-:Y:S07]  /*1ace0*/  LDSM.16.M88.4 R152, [R136+0x7800] ;  /* 0x007800008898783b */ /* 0x000fee0000000200 */
[C---:B----4-:R-:W-:Y:S08]  /*1acf0*/  HMMA.16816.F32.BF16 R28, R140.reuse, R32, RZ ;  /* 0x000000208c1c723c */ /* 0x050ff000000418ff */
[----:B------:R-:W-:Y:S01]  /*1ad00*/  HMMA.16816.F32.BF16 R32, R140, R34, RZ ;  /* 0x000000228c20723c */ /* 0x000fe200000418ff */
[----:B------:R-:W3:Y:S07]  /*1ad10*/  LDSM.16.M88.4 R140, [R136+0x6800] ;  /* 0x00680000888c783b */ /* 0x000eee0000000200 */
[C---:B------:R-:W-:Y:S08]  /*1ad20*/  HMMA.16816.F32.BF16 R4, R132.reuse, R156, R4 ;  /* 0x0000009c8404723c */ /* 0x040ff00000041804 */
[C---:B------:R-:W-:Y:S01]  /*1ad30*/  HMMA.16816.F32.BF16 R8, R132.reuse, R158, R8 ;  /* 0x0000009e8408723c */ /* 0x040fe20000041808 */
[----:B------:R-:W4:Y:S07]  /*1ad40*/  LDSM.16.M88.4 R156, [R3] ;  /* 0x00000000039c783b */ /* 0x000f2e0000000200 */
[C---:B------:R-:W-:Y:S08]  /*1ad50*/  HMMA.16816.F32.BF16 R12, R132.reuse, R160, R12 ;  /* 0x000000a0840c723c */ /* 0x040ff0000004180c */
[C---:B------:R-:W-:Y:S01]  /*1ad60*/  HMMA.16816.F32.BF16 R16, R132.reuse, R162, R16 ;  /* 0x000000a28410723c */ /* 0x040fe20000041810 */
[----:B------:R-:W-:Y:S07]  /*1ad70*/  LDSM.16.M88.4 R160, [R2+0x7800] ;  /* 0x0078000002a0783b */ /* 0x000fee0000000200 */
[C---:B------:R-:W-:Y:S08]  /*1ad80*/  HMMA.16816.F32.BF16 R20, R132.reuse, R164, R20 ;  /* 0x000000a48414723c */ /* 0x040ff00000041814 */
[C---:B------:R-:W-:Y:S01]  /*1ad90*/  HMMA.16816.F32.BF16 R24, R132.reuse, R166, R24 ;  /* 0x000000a68418723c */ /* 0x040fe20000041818 */
[----:B------:R-:W-:Y:S07]  /*1ada0*/  LDSM.16.M88.4 R164, [R194+0x2000] ;  /* 0x00200000c2a4783b */ /* 0x000fee0000000200 */
[C---:B-1----:R-:W-:Y:S08]  /*1adb0*/  HMMA.16816.F32.BF16 R28, R132.reuse, R144, R28 ;  /* 0x00000090841c723c */ /* 0x042ff0000004181c */
[----:B------:R-:W-:Y:S01]  /*1adc0*/  HMMA.16816.F32.BF16 R32, R132, R146, R32 ;  /* 0x000000928420723c */ /* 0x000fe20000041820 */
[----:B------:R-:W1:Y:S05]  /*1add0*/  LDSM.16.M88.4 R132, [R2+0x6800] ;  /* 0x006800000284783b */ /* 0x000e6a0000000200 */
[----:B------:R-:W5:Y:S02]  /*1ade0*/  LDSM.16.M88.4 R144, [R2+0x7000] ;  /* 0x007000000290783b */ /* 0x000f640000000200 */
[C---:B--2---:R-:W-:Y:S08]  /*1adf0*/  HMMA.16816.F32.BF16 R4, R168.reuse, R172, R4 ;  /* 0x000000aca804723c */ /* 0x044ff00000041804 */
[C---:B------:R-:W-:Y:S01]  /*1ae00*/  HMMA.16816.F32.BF16 R8, R168.reuse, R174, R8 ;  /* 0x000000aea808723c */ /* 0x040fe20000041808 */
[----:B------:R-:W2:Y:S07]  /*1ae10*/  LDSM.16.M88.4 R172, [R193+UR5+0x8000] ;  /* 0x00800005c1ac783b */ /* 0x000eae0008000200 */
[C---:B---3--:R-:W-:Y:S08]  /*1ae20*/  HMMA.16816.F32.BF16 R12, R168.reuse, R140, R12 ;  /* 0x0000008ca80c723c */ /* 0x048ff0000004180c */
[C---:B------:R-:W-:Y:S01]  /*1ae30*/  HMMA.16816.F32.BF16 R16, R168.reuse, R142, R16 ;  /* 0x0000008ea810723c */ /* 0x040fe20000041810 */
[----:B------:R-:W3:Y:S07]  /*1ae40*/  LDSM.16.M88.4 R140, [R193+UR5+0x8800] ;  /* 0x00880005c18c783b */ /* 0x000eee0008000200 */
[C---:B------:R-:W-:Y:S08]  /*1ae50*/  HMMA.16816.F32.BF16 R20, R168.reuse, R148, R20 ;  /* 0x00000094a814723c */ /* 0x040ff00000041814 */
[C---:B------:R-:W-:Y:S01]  /*1ae60*/  HMMA.16816.F32.BF16 R24, R168.reuse, R150, R24 ;  /* 0x00000096a818723c */ /* 0x040fe20000041818 */
[----:B------:R-:W3:Y:S07]  /*1ae70*/  LDSM.16.M88.4 R148, [R193+UR5+0x9000] ;  /* 0x00900005c194783b */ /* 0x000eee0008000200 */
[C---:B------:R-:W-:Y:S08]  /*1ae80*/  HMMA.16816.F32.BF16 R28, R168.reuse, R152, R28 ;  /* 0x00000098a81c723c */ /* 0x040ff0000004181c */
[----:B------:R-:W-:Y:S01]  /*1ae90*/  HMMA.16816.F32.BF16 R32, R168, R154, R32 ;  /* 0x0000009aa820723c */ /* 0x000fe20000041820 */
[----:B------:R-:W3:Y:S05]  /*1aea0*/  LDSM.16.M88.4 R152, [R193+UR5+0x9800] ;  /* 0x00980005c198783b */ /* 0x000eea0008000200 */
[----:B------:R-:W3:Y:S02]  /*1aeb0*/  LDSM.16.M88.4 R168, [R192+0x2000] ;  /* 0x00200000c0a8783b */ /* 0x000ee40000000200 */
[C---:B----4-:R-:W-:Y:S08]  /*1aec0*/  HMMA.16816.F32.BF16 R4, R156.reuse, R176, R4 ;  /* 0x000000b09c04723c */ /* 0x050ff00000041804 */
[C---:B------:R-:W-:Y:S01]  /*1aed0*/  HMMA.16816.F32.BF16 R8, R156.reuse, R178, R8 ;  /* 0x000000b29c08723c */ /* 0x040fe20000041808 */
[----:B------:R-:W-:Y:S07]  /*1aee0*/  LDSM.16.M88.4 R176, [R136+0x8000] ;  /* 0x0080000088b0783b */ /* 0x000fee0000000200 */
[C---:B-1----:R-:W-:Y:S08]  /*1aef0*/  HMMA.16816.F32.BF16 R12, R156.reuse, R132, R12 ;  /* 0x000000849c0c723c */ /* 0x042ff0000004180c */
[C---:B------:R-:W-:Y:S01]  /*1af00*/  HMMA.16816.F32.BF16 R16, R156.reuse, R134, R16 ;  /* 0x000000869c10723c */ /* 0x040fe20000041810 */
[----:B------:R-:W1:Y:S07]  /*1af10*/  LDSM.16.M88.4 R132, [R191+0x8800] ;  /* 0x00880000bf84783b */ /* 0x000e6e0000000200 */
[C---:B-----5:R-:W-:Y:S08]  /*1af20*/  HMMA.16816.F32.BF16 R20, R156.reuse, R144, R20 ;  /* 0x000000909c14723c */ /* 0x060ff00000041814 */
[C---:B------:R-:W-:Y:S01]  /*1af30*/  HMMA.16816.F32.BF16 R24, R156.reuse, R146, R24 ;  /* 0x000000929c18723c */ /* 0x040fe20000041818 */
[----:B------:R-:W4:Y:S07]  /*1af40*/  LDSM.16.M88.4 R144, [R191+0x9000] ;  /* 0x00900000bf90783b */ /* 0x000f2e0000000200 */
[C---:B------:R-:W-:Y:S08]  /*1af50*/  HMMA.16816.F32.BF16 R28, R156.reuse, R160, R28 ;  /* 0x000000a09c1c723c */ /* 0x040ff0000004181c */
[----:B------:R-:W-:Y:S01]  /*1af60*/  HMMA.16816.F32.BF16 R32, R156, R162, R32 ;  /* 0x000000a29c20723c */ /* 0x000fe20000041820 */
[----:B------:R-:W5:Y:S05]  /*1af70*/  LDSM.16.M88.4 R156, [R191+0x9800] ;  /* 0x00980000bf9c783b */ /* 0x000f6a0000000200 */
[----:B------:R-:W5:Y:S02]  /*1af80*/  LDSM.16.M88.4 R160, [R190+0x2000] ;  /* 0x00200000bea0783b */ /* 0x000f640000000200 */
[C---:B--2---:R-:W-:Y:S08]  /*1af90*/  HMMA.16816.F32.BF16 R4, R164.reuse, R172, R4 ;  /* 0x000000aca404723c */ /* 0x044ff00000041804 */
[C---:B------:R-:W-:Y:S01]  /*1afa0*/  HMMA.16816.F32.BF16 R8, R164.reuse, R174, R8 ;  /* 0x000000aea408723c */ /* 0x040fe20000041808 */
[----:B------:R-:W-:Y:S07]  /*1afb0*/  LDSM.16.M88.4 R172, [R2+0x8000] ;  /* 0x0080000002ac783b */ /* 0x000fee0000000200 */
[C---:B---3--:R-:W-:Y:S08]  /*1afc0*/  HMMA.16816.F32.BF16 R12, R164.reuse, R140, R12 ;  /* 0x0000008ca40c723c */ /* 0x048ff0000004180c */
[C---:B------:R-:W-:Y:S01]  /*1afd0*/  HMMA.16816.F32.BF16 R16, R164.reuse, R142, R16 ;  /* 0x0000008ea410723c */ /* 0x040fe20000041810 */
[----:B------:R-:W2:Y:S07]  /*1afe0*/  LDSM.16.M88.4 R140, [R136+0x8800] ;  /* 0x00880000888c783b */ /* 0x000eae0000000200 */
[C---:B------:R-:W-:Y:S08]  /*1aff0*/  HMMA.16816.F32.BF16 R20, R164.reuse, R148, R20 ;  /* 0x00000094a414723c */ /* 0x040ff00000041814 */
[C---:B------:R-:W-:Y:S01]  /*1b000*/  HMMA.16816.F32.BF16 R24, R164.reuse, R150, R24 ;  /* 0x00000096a418723c */ /* 0x040fe20000041818 */
[----:B------:R-:W3:Y:S07]  /*1b010*/  LDSM.16.M88.4 R148, [R136+0x9000] ;  /* 0x009000008894783b */ /* 0x000eee0000000200 */
[C---:B------:R-:W-:Y:S08]  /*1b020*/  HMMA.16816.F32.BF16 R28, R164.reuse, R152, R28 ;  /* 0x00000098a41c723c */ /* 0x040ff0000004181c */
[----:B------:R-:W-:Y:S01]  /*1b030*/  HMMA.16816.F32.BF16 R32, R164, R154, R32 ;  /* 0x0000009aa420723c */ /* 0x000fe20000041820 */
[----:B------:R-:W3:Y:S05]  /*1b040*/  LDSM.16.M88.4 R152, [R136+0x9800] ;  /* 0x009800008898783b */ /* 0x000eea0000000200 */
[----:B------:R-:W3:Y:S02]  /*1b050*/  LDSM.16.M88.4 R164, [R3+0x2000] ;  /* 0x0020000003a4783b */ /* 0x000ee40000000200 */
[C---:B------:R-:W-:Y:S08]  /*1b060*/  HMMA.16816.F32.BF16 R4, R168.reuse, R180, R4 ;  /* 0x000000b4a804723c */ /* 0x040ff00000041804 */
[C---:B------:R-:W-:Y:S01]  /*1b070*/  HMMA.16816.F32.BF16 R8, R168.reuse, R182, R8 ;  /* 0x000000b6a808723c */ /* 0x040fe20000041808 */
[----:B------:R-:W-:Y:S07]  /*1b080*/  LDSM.16.M88.4 R180, [R2+0xa000] ;  /* 0x00a0000002b4783b */ /* 0x000fee0000000200 */
[C---:B-1----:R-:W-:Y:S08]  /*1b090*/  HMMA.16816.F32.BF16 R12, R168.reuse, R132, R12 ;  /* 0x00000084a80c723c */ /* 0x042ff0000004180c */
[C---:B------:R-:W-:Y:S01]  /*1b0a0*/  HMMA.16816.F32.BF16 R16, R168.reuse, R134, R16 ;  /* 0x00000086a810723c */ /* 0x040fe20000041810 */
[----:B------:R-:W1:Y:S07]  /*1b0b0*/  LDSM.16.M88.4 R132, [R2+0x8800] ;  /* 0x008800000284783b */ /* 0x000e6e0000000200 */
[C---:B----4-:R-:W-:Y:S08]  /*1b0c0*/  HMMA.16816.F32.BF16 R20, R168.reuse, R144, R20 ;  /* 0x00000090a814723c */ /* 0x050ff00000041814 */
[C---:B------:R-:W-:Y:S01]  /*1b0d0*/  HMMA.16816.F32.BF16 R24, R168.reuse, R146, R24 ;  /* 0x00000092a818723c */ /* 0x040fe20000041818 */
[----:B------:R-:W4:Y:S07]  /*1b0e0*/  LDSM.16.M88.4 R144, [R2+0x9000] ;  /* 0x009000000290783b */ /* 0x000f2e0000000200 */
[C---:B-----5:R-:W-:Y:S08]  /*1b0f0*/  HMMA.16816.F32.BF16 R28, R168.reuse, R156, R28 ;  /* 0x0000009ca81c723c */ /* 0x060ff0000004181c */
[----:B------:R-:W-:Y:S01]  /*1b100*/  HMMA.16816.F32.BF16 R32, R168, R158, R32 ;  /* 0x0000009ea820723c */ /* 0x000fe20000041820 */
[----:B------:R-:W5:Y:S05]  /*1b110*/  LDSM.16.M88.4 R156, [R2+0x9800] ;  /* 0x00980000029c783b */ /* 0x000f6a0000000200 */
[----:B------:R-:W-:Y:S02]  /*1b120*/  LDSM.16.M88.4 R168, [R194+0x4000] ;  /* 0x00400000c2a8783b */ /* 0x000fe40000000200 */
[C---:B------:R-:W-:Y:S08]  /*1b130*/  HMMA.16816.F32.BF16 R4, R160.reuse, R176, R4 ;  /* 0x000000b0a004723c */ /* 0x040ff00000041804 */
[C---:B------:R-:W-:Y:S01]  /*1b140*/  HMMA.16816.F32.BF16 R8, R160.reuse, R178, R8 ;  /* 0x000000b2a008723c */ /* 0x040fe20000041808 */
[----:B------:R-:W5:Y:S07]  /*1b150*/  LDSM.16.M88.4 R176, [R193+UR5+0xa000] ;  /* 0x00a00005c1b0783b */ /* 0x000f6e0008000200 */
[C---:B--2---:R-:W-:Y:S08]  /*1b160*/  HMMA.16816.F32.BF16 R12, R160.reuse, R140, R12 ;  /* 0x0000008ca00c723c */ /* 0x044ff0000004180c */
[C---:B------:R-:W-:Y:S01]  /*1b170*/  HMMA.16816.F32.BF16 R16, R160.reuse, R142, R16 ;  /* 0x0000008ea010723c */ /* 0x040fe20000041810 */
[----:B------:R-:W2:Y:S07]  /*1b180*/  LDSM.16.M88.4 R140, [R193+UR5+0xa800] ;  /* 0x00a80005c18c783b */ /* 0x000eae0008000200 */
[C---:B---3--:R-:W-:Y:S08]  /*1b190*/  HMMA.16816.F32.BF16 R20, R160.reuse, R148, R20 ;  /* 0x00000094a014723c */ /* 0x048ff00000041814 */
[C---:B------:R-:W-:Y:S01]  /*1b1a0*/  HMMA.16816.F32.BF16 R24, R160.reuse, R150, R24 ;  /* 0x00000096a018723c */ /* 0x040fe20000041818 */
[----:B------:R-:W3:Y:S07]  /*1b1b0*/  LDSM.16.M88.4 R148, [R193+UR5+0xb000] ;  /* 0x00b00005c194783b */ /* 0x000eee0008000200 */
[C---:B------:R-:W-:Y:S08]  /*1b1c0*/  HMMA.16816.F32.BF16 R28, R160.reuse, R152, R28 ;  /* 0x00000098a01c723c */ /* 0x040ff0000004181c */
[----:B------:R-:W-:Y:S01]  /*1b1d0*/  HMMA.16816.F32.BF16 R32, R160, R154, R32 ;  /* 0x0000009aa020723c */ /* 0x000fe20000041820 */
[----:B------:R-:W3:Y:S05]  /*1b1e0*/  LDSM.16.M88.4 R152, [R193+UR5+0xb800] ;  /* 0x00b80005c198783b */ /* 0x000eea0008000200 */
[----:B------:R-:W-:Y:S02]  /*1b1f0*/  LDSM.16.M88.4 R160, [R192+0x4000] ;  /* 0x00400000c0a0783b */ /* 0x000fe40000000200 */
[C---:B------:R-:W-:Y:S08]  /*1b200*/  HMMA.16816.F32.BF16 R4, R164.reuse, R172, R4 ;  /* 0x000000aca404723c */ /* 0x040ff00000041804 */
[C---:B------:R-:W-:Y:S01]  /*1b210*/  HMMA.16816.F32.BF16 R8, R164.reuse, R174, R8 ;  /* 0x000000aea408723c */ /* 0x040fe20000041808 */
[----:B------:R-:W3:Y:S07]  /*1b220*/  LDSM.16.M88.4 R172, [R191+0xa000] ;  /* 0x00a00000bfac783b */ /* 0x000eee0000000200 */
        /* <DEDUP_REMOVED lines=19> */
[C---:B------:R-:W-:Y:S08]  /*1b360*/  HMMA.16816.F32.BF16 R28, R168.reuse, R152, R28 ;  /* 0x00000098a81c723c */ /* 0x040ff0000004181c */
[----:B------:R-:W-:Y:S01]  /*1b370*/  HMMA.16816.F32.BF16 R32, R168, R154, R32 ;  /* 0x0000009aa820723c */ /* 0x000fe20000041820 */
[----:B------:R-:W3:Y:S05]  /*1b380*/  LDSM.16.M88.4 R152, [R136+0xb800] ;  /* 0x00b800008898783b */ /* 0x000eea0000000200 */
[----:B------:R-:W3:Y:S02]  /*1b390*/  LDSM.16.M88.4 R168, [R3+0x4000] ;  /* 0x0040000003a8783b */ /* 0x000ee40000000200 */
[C---:B------:R-:W-:Y:S08]  /*1b3a0*/  HMMA.16816.F32.BF16 R4, R160.reuse, R172, R4 ;  /* 0x000000aca004723c */ /* 0x040ff00000041804 */
[C---:B------:R-:W-:Y:S08]  /*1b3b0*/  HMMA.16816.F32.BF16 R8, R160.reuse, R174, R8 ;  /* 0x000000aea008723c */ /* 0x040ff00000041808 */
[C---:B-1----:R-:W-:Y:S08]  /*1b3c0*/  HMMA.16816.F32.BF16 R12, R160.reuse, R132, R12 ;  /* 0x00000084a00c723c */ /* 0x042ff0000004180c */
[C---:B------:R-:W-:Y:S01]  /*1b3d0*/  HMMA.16816.F32.BF16 R16, R160.reuse, R134, R16 ;  /* 0x00000086a010723c */ /* 0x040fe20000041810 */
[----:B------:R-:W1:Y:S07]  /*1b3e0*/  LDSM.16.M88.4 R132, [R2+0xa800] ;  /* 0x00a800000284783b */ /* 0x000e6e0000000200 */
[C---:B----4-:R-:W-:Y:S08]  /*1b3f0*/  HMMA.16816.F32.BF16 R20, R160.reuse, R144, R20 ;  /* 0x00000090a014723c */ /* 0x050ff00000041814 */
[C---:B------:R-:W-:Y:S08]  /*1b400*/  HMMA.16816.F32.BF16 R24, R160.reuse, R146, R24 ;  /* 0x00000092a018723c */ /* 0x040ff00000041818 */
[C---:B-----5:R-:W-:Y:S08]  /*1b410*/  HMMA.16816.F32.BF16 R28, R160.reuse, R156, R28 ;  /* 0x0000009ca01c723c */ /* 0x060ff0000004181c */
[----:B------:R-:W-:Y:S08]  /*1b420*/  HMMA.16816.F32.BF16 R32, R160, R158, R32 ;  /* 0x0000009ea020723c */ /* 0x000ff00000041820 */
[C---:B------:R-:W-:Y:S08]  /*1b430*/  HMMA.16816.F32.BF16 R4, R164.reuse, R176, R4 ;  /* 0x000000b0a404723c */ /* 0x040ff00000041804 */
[C---:B------:R-:W-:Y:S08]  /*1b440*/  HMMA.16816.F32.BF16 R8, R164.reuse, R178, R8 ;  /* 0x000000b2a408723c */ /* 0x040ff00000041808 */
[C---:B--2---:R-:W-:Y:S08]  /*1b450*/  HMMA.16816.F32.BF16 R12, R164.reuse, R140, R12 ;  /* 0x0000008ca40c723c */ /* 0x044ff0000004180c */
[C---:B------:R-:W-:Y:S08]  /*1b460*/  HMMA.16816.F32.BF16 R16, R164.reuse, R142, R16 ;  /* 0x0000008ea410723c */ /* 0x040ff00000041810 */
[C---:B---3--:R-:W-:Y:S08]  /*1b470*/  HMMA.16816.F32.BF16 R20, R164.reuse, R148, R20 ;  /* 0x00000094a414723c */ /* 0x048ff00000041814 */
[C---:B------:R-:W-:Y:S08]  /*1b480*/  HMMA.16816.F32.BF16 R24, R164.reuse, R150, R24 ;  /* 0x00000096a418723c */ /* 0x040ff00000041818 */
[C---:B------:R-:W-:Y:S08]  /*1b490*/  HMMA.16816.F32.BF16 R28, R164.reuse, R152, R28 ;  /* 0x00000098a41c723c */ /* 0x040ff0000004181c */
[----:B------:R-:W-:Y:S08]  /*1b4a0*/  HMMA.16816.F32.BF16 R32, R164, R154, R32 ;  /* 0x0000009aa420723c */ /* 0x000ff00000041820 */
[C---:B------:R-:W-:Y:S08]  /*1b4b0*/  HMMA.16816.F32.BF16 R4, R168.reuse, R180, R4 ;  /* 0x000000b4a804723c */ /* 0x040ff00000041804 */
[C---:B------:R-:W-:Y:S08]  /*1b4c0*/  HMMA.16816.F32.BF16 R8, R168.reuse, R182, R8 ;  /* 0x000000b6a808723c */ /* 0x040ff00000041808 */
[C---:B-1----:R-:W-:Y:S03]  /*1b4d0*/  HMMA.16816.F32.BF16 R12, R168.reuse, R132, R12 ;  /* 0x00000084a80c723c */ /* 0x042fe6000004180c */
[----:B------:R-:W-:Y:S01]  /*1b4e0*/  FMUL.FTZ R174, R4, UR13 ;  /* 0x0000000d04ae7c20 */ /* 0x000fe20008410000 */
[----:B------:R-:W-:Y:S01]  /*1b4f0*/  FMUL.FTZ R172, R5, UR13 ;  /* 0x0000000d05ac7c20 */ /* 0x000fe20008410000 */
[----:B------:R-:W-:Y:S01]  /*1b500*/  FMUL.FTZ R175, R6, UR13 ;  /* 0x0000000d06af7c20 */ /* 0x000fe20008410000 */
[----:B------:R-:W-:Y:S02]  /*1b510*/  FMUL.FTZ R173, R7, UR13 ;  /* 0x0000000d07ad7c20 */ /* 0x000fe40008410000 */
[----:B------:R-:W1:Y:S01]  /*1b520*/  LDSM.16.M88.4 R4, [R2+0xb000] ;  /* 0x00b000000204783b */ /* 0x000e620000000200 */
[----:B------:R-:W2:Y:S01]  /*1b530*/  MUFU.TANH R174, R174 ;  /* 0x000000ae00ae7308 */ /* 0x000ea20000002400 */
[C---:B------:R-:W-:Y:S03]  /*1b540*/  HMMA.16816.F32.BF16 R16, R168.reuse, R134, R16 ;  /* 0x00000086a810723c */ /* 0x040fe60000041810 */
[----:B------:R-:W-:Y:S01]  /*1b550*/  FMUL.FTZ R9, R9, UR13 ;  /* 0x0000000d09097c20 */ /* 0x000fe20008410000 */
[----:B------:R-:W-:Y:S01]  /*1b560*/  FMUL.FTZ R10, R10, UR13 ;  /* 0x0000000d0a0a7c20 */ /* 0x000fe20008410000 */
[----:B------:R-:W-:Y:S01]  /*1b570*/  FMUL.FTZ R11, R11, UR13 ;  /* 0x0000000d0b0b7c20 */ /* 0x000fe20008410000 */
[----:B------:R-:W-:Y:S03]  /*1b580*/  FMUL.FTZ R212, R8, UR13 ;  /* 0x0000000d08d47c20 */ /* 0x000fe60008410000 */
[----:B------:R-:W3:Y:S01]  /*1b590*/  MUFU.TANH R210, R9 ;  /* 0x0000000900d27308 */ /* 0x000ee20000002400 */
[----:B------:R-:W-:Y:S01]  /*1b5a0*/  FMUL.FTZ R176, R12, UR13 ;  /* 0x0000000d0cb07c20 */ /* 0x000fe20008410000 */
[----:B------:R-:W-:Y:S01]  /*1b5b0*/  FMUL.FTZ R13, R13, UR13 ;  /* 0x0000000d0d0d7c20 */ /* 0x000fe20008410000 */
[----:B------:R-:W-:Y:S01]  /*1b5c0*/  FMUL.FTZ R14, R14, UR13 ;  /* 0x0000000d0e0e7c20 */ /* 0x000fe20008410000 */
[----:B------:R-:W-:Y:S06]  /*1b5d0*/  FMUL.FTZ R15, R15, UR13 ;  /* 0x0000000d0f0f7c20 */ /* 0x000fec0008410000 */
[----:B------:R-:W4:Y:S01]  /*1b5e0*/  MUFU.TANH R215, R10 ;  /* 0x0000000a00d77308 */ /* 0x000f220000002400 */
[----:B------:R-:W-:Y:S01]  /*1b5f0*/  FMUL.FTZ R180, R16, UR13 ;  /* 0x0000000d10b47c20 */ /* 0x000fe20008410000 */
[----:B------:R-:W-:Y:S01]  /*1b600*/  FMUL.FTZ R17, R17, UR13 ;  /* 0x0000000d11117c20 */ /* 0x000fe20008410000 */
[----:B------:R-:W-:Y:S01]  /*1b610*/  FMUL.FTZ R18, R18, UR13 ;  /* 0x0000000d12127c20 */ /* 0x000fe20008410000 */
[----:B------:R-:W-:Y:S06]  /*1b620*/  FMUL.FTZ R19, R19, UR13 ;  /* 0x0000000d13137c20 */ /* 0x000fec0008410000 */
[----:B------:R5:W2:Y:S10]  /*1b630*/  MUFU.TANH R179, R11 ;  /* 0x0000000b00b37308 */ /* 0x000ab40000002400 */
[----:B------:R-:W2:Y:S01]  /*1b640*/  MUFU.TANH R172, R172 ;  /* 0x000000ac00ac7308 */ /* 0x000ea20000002400 */
[C---:B-1----:R-:W-:Y:S09]  /*1b650*/  HMMA.16816.F32.BF16 R20, R168.reuse, R4, R20 ;  /* 0x00000004a814723c */ /* 0x042ff20000041814 */
[----:B------:R-:W1:Y:S01]  /*1b660*/  MUFU.TANH R175, R175 ;  /* 0x000000af00af7308 */ /* 0x000e620000002400 */
[----:B-----5:R-:W5:Y:S01]  /*1b670*/  LDSM.16.M88.4 R8, [R2+0xb800] ;  /* 0x00b800000208783b */ /* 0x020f620000000200 */
[----:B------:R-:W-:Y:S08]  /*1b680*/  DEPBAR.LE SB0, 0x0 ;  /* 0x000080000000791a */ /* 0x000ff00000000000 */
[----:B------:R-:W1:Y:S01]  /*1b690*/  MUFU.TANH R173, R173 ;  /* 0x000000ad00ad7308 */ /* 0x000e620000002400 */
[----:B------:R-:W-:Y:S01]  /*1b6a0*/  BAR.SYNC.DEFER_BLOCKING 0x0 ;  /* 0x0000000000007b1d */ /* 0x000fe20000010000 */
[C---:B------:R-:W-:Y:S08]  /*1b6b0*/  HMMA.16816.F32.BF16 R24, R168.reuse, R6, R24 ;  /* 0x00000006a818723c */ /* 0x040ff00000041818 */
        /* <DEDUP_REMOVED lines=8> */
[----:B------:R-:W-:Y:S07]  /*1b740*/  FMUL.FTZ R26, R26, UR13 ;  /* 0x0000000d1a1a7c20 */ /* 0x000fee0008410000 */
[----:B------:R1:W1:Y:S01]  /*1b750*/  MUFU.TANH R178, R13 ;  /* 0x0000000d00b27308 */ /* 0x0002620000002400 */
[----:B------:R-:W-:Y:S09]  /*1b760*/  FMUL.FTZ R27, R27, UR13 ;  /* 0x0000000d1b1b7c20 */ /* 0x000ff20008410000 */
[----:B------:R1:W1:Y:S01]  /*1b770*/  MUFU.TANH R181, R14 ;  /* 0x0000000e00b57308 */ /* 0x0002620000002400 */
[C---:B-----5:R-:W-:Y:S09]  /*1b780*/  HMMA.16816.F32.BF16 R28, R168.reuse, R8, R28 ;  /* 0x00000008a81c723c */ /* 0x060ff2000004181c */
[----:B------:R1:W1:Y:S01]  /*1b790*/  MUFU.TANH R183, R15 ;  /* 0x0000000f00b77308 */ /* 0x0002620000002400 */
[----:B------:R-:W-:Y:S09]  /*1b7a0*/  HMMA.16816.F32.BF16 R32, R168, R10, R32 ;  /* 0x0000000aa820723c */ /* 0x000ff20000041820 */
[----:B------:R-:W1:Y:S01]  /*1b7b0*/  MUFU.TANH R180, R180 ;  /* 0x000000b400b47308 */ /* 0x000e620000002400 */
[----:B------:R-:W-:Y:S01]  /*1b7c0*/  FMUL.FTZ R158, R28, UR13 ;  /* 0x0000000d1c9e7c20 */ /* 0x000fe20008410000 */
[----:B------:R-:W-:Y:S01]  /*1b7d0*/  FMUL.FTZ R29, R29, UR13 ;  /* 0x0000000d1d1d7c20 */ /* 0x000fe20008410000 */
[----:B------:R-:W-:Y:S01]  /*1b7e0*/  FMUL.FTZ R30, R30, UR13 ;  /* 0x0000000d1e1e7c20 */ /* 0x000fe20008410000 */
[----:B------:R-:W-:Y:S06]  /*1b7f0*/  FMUL.FTZ R31, R31, UR13 ;  /* 0x0000000d1f1f7c20 */ /* 0x000fec0008410000 */
[----:B------:R1:W1:Y:S01]  /*1b800*/  MUFU.TANH R182, R17 ;  /* 0x0000001100b67308 */ /* 0x0002620000002400 */
[----:B------:R-:W-:Y:S01]  /*1b810*/  FMUL.FTZ R157, R32, UR13 ;  /* 0x0000000d209d7c20 */ /* 0x000fe20008410000 */
[----:B------:R-:W-:Y:S01]  /*1b820*/  FMUL.FTZ R33, R33, UR13 ;  /* 0x0000000d21217c20 */ /* 0x000fe20008410000 */
[----:B------:R-:W-:Y:S01]  /*1b830*/  FMUL.FTZ R34, R34, UR13 ;  /* 0x0000000d22227c20 */ /* 0x000fe20008410000 */
[----:B------:R-:W-:Y:S06]  /*1b840*/  FMUL.FTZ R35, R35, UR13 ;  /* 0x0000000d23237c20 */ /* 0x000fec0008410000 */
[----:B------:R1:W1:Y:S10]  /*1b850*/  MUFU.TANH R199, R18 ;  /* 0x0000001200c77308 */ /* 0x0002740000002400 */
[----:B------:R1:W1:Y:S10]  /*1b860*/  MUFU.TANH R167, R19 ;  /* 0x0000001300a77308 */ /* 0x0002740000002400 */
[----:B------:R1:W1:Y:S10]  /*1b870*/  MUFU.TANH R190, R20 ;  /* 0x0000001400be7308 */ /* 0x0002740000002400 */
[----:B------:R1:W1:Y:S10]  /*1b880*/  MUFU.TANH R166, R21 ;  /* 0x0000001500a67308 */ /* 0x0002740000002400 */
[----:B------:R1:W1:Y:S10]  /*1b890*/  MUFU.TANH R165, R22 ;  /* 0x0000001600a57308 */ /* 0x0002740000002400 */
[----:B------:R1:W1:Y:S10]  /*1b8a0*/  MUFU.TANH R163, R23 ;  /* 0x0000001700a37308 */ /* 0x0002740000002400 */
[----:B------:R-:W1:Y:S10]  /*1b8b0*/  MUFU.TANH R164, R164 ;  /* 0x000000a400a47308 */ /* 0x000e740000002400 */
        /* <DEDUP_REMOVED lines=26> */
[C---:B------:R-:W-:Y:S01]  /*1ba60*/  VIADD R11, R208.reuse, 0xffffff80 ;  /* 0xffffff80d00b7836 */ /* 0x040fe20000000000 */
        /* <DEDUP_REMOVED lines=8> */
[----:B-1----:R-:W1:Y:S01]  /*1baf0*/  F2I.FTZ.U32.TRUNC.NTZ R13, R12 ;  /* 0x0000000c000d7305 */ /* 0x002e62000021f000 */
        /* <DEDUP_REMOVED lines=52> */
.L_x_1050:
        /* <DEDUP_REMOVED lines=72> */
.L_x_1049:
[----:B---3--:R-:W-:Y:S01]  /*1c2c0*/  FMNMX3.FTZ R3, R137, R174, R172, !PT ;  /* 0x000000ae89037276 */ /* 0x008fe200078100ac */
[----:B-1----:R-:W-:Y:S01]  /*1c2d0*/  LDSM.16.MT88.4 R12, [R188+0xc000] ;  /* 0x00c00000bc0c783b */ /* 0x002fe20000004200 */
        /* <DEDUP_REMOVED lines=25> */
[----:B------:R-:W-:Y:S01]  /*1c470*/  LDSM.16.MT88.4 R28, [R168] ;  /* 0x00000000a81c783b */ /* 0x000fe20000004200 */
        /* <DEDUP_REMOVED lines=19> */
[----:B------:R-:W-:Y:S01]  /*1c5b0*/  FMUL.FTZ R6, R0, UR4 ;  /* 0x0000000400067c20 */ /* 0x000fe20008410000 */
        /* <DEDUP_REMOVED lines=13> */
[----:B------:R-:W-:Y:S01]  /*1c690*/  LDSM.16.MT88.4 R164, [R188+0x11800] ;  /* 0x01180000bca4783b */ /* 0x000fe20000004200 */
[--C-:B------:R-:W-:Y:S01]  /*1c6a0*/  FFMA.FTZ R210, R161, UR4, -R148.reuse ;  /* 0x00000004a1d27c23 */ /* 0x100fe20008010894 */
[--C-:B------:R-:W-:Y:S03]  /*1c6b0*/  FFMA.FTZ R217, R159, UR4, -R148.reuse ;  /* 0x000000049fd97c23 */ /* 0x100fe60008010894 */
        /* <DEDUP_REMOVED lines=27> */
[--C-:B------:R-:W-:Y:S01]  /*1c870*/  FFMA.FTZ R212, R158, UR4, -R145.reuse ;  /* 0x000000049ed47c23 */ /* 0x100fe20008010891 */
[--C-:B------:R-:W-:Y:S01]  /*1c880*/  FFMA.FTZ R219, R160, UR4, -R145.reuse ;  /* 0x00000004a0db7c23 */ /* 0x100fe20008010891 */
[--C-:B------:R-:W-:Y:S01]  /*1c890*/  FFMA.FTZ R136, R136, UR4, -R148.reuse ;  /* 0x0000000488887c23 */ /* 0x100fe20008010894 */
[--C-:B------:R-:W-:Y:S01]  /*1c8a0*/  FFMA.FTZ R135, R135, UR4, -R148.reuse ;  /* 0x0000000487877c23 */ /* 0x100fe20008010894 */
[----:B------:R-:W-:Y:S03]  /*1c8b0*/  LDSM.16.MT88.4 R100, [R168+0x2000] ;  /* 0x00200000a864783b */ /* 0x000fe60000004200 */
[----:B------:R-:W-:Y:S01]  /*1c8c0*/  MUFU.EX2 R173, R173 ;  /* 0x000000ad00ad7308 */ /* 0x000fe20000000800 */
[--C-:B------:R-:W-:Y:S01]  /*1c8d0*/  FFMA.FTZ R214, R157, UR4, -R145.reuse ;  /* 0x000000049dd67c23 */ /* 0x100fe20008010891 */
[--C-:B------:R-:W-:Y:S01]  /*1c8e0*/  FFMA.FTZ R134, R134, UR4, -R148.reuse ;  /* 0x0000000486867c23 */ /* 0x100fe20008010894 */
[--C-:B------:R-:W-:Y:S01]  /*1c8f0*/  FFMA.FTZ R133, R133, UR4, -R148.reuse ;  /* 0x0000000485857c23 */ /* 0x100fe20008010894 */
[C---:B------:R-:W-:Y:S01]  /*1c900*/  FMUL.FTZ R36, R2.reuse, R36 ;  /* 0x0000002402247220 */ /* 0x040fe20000410000 */
[----:B------:R-:W-:Y:S01]  /*1c910*/  FMUL.FTZ R37, R2, R37 ;  /* 0x0000002502257220 */ /* 0x000fe20000410000 */
[C---:B------:R-:W-:Y:S01]  /*1c920*/  FMUL.FTZ R38, R0.reuse, R38 ;  /* 0x0000002600267220 */ /* 0x040fe20000410000 */
[----:B------:R-:W-:Y:S03]  /*1c930*/  LDSM.16.MT88.4 R116, [R184+0xc800] ;  /* 0x00c80000b874783b */ /* 0x000fe60000004200 */
[----:B------:R-:W1:Y:S01]  /*1c940*/  MUFU.EX2 R172, R172 ;  /* 0x000000ac00ac7308 */ /* 0x000e620000000800 */
[----:B--2---:R-:W-:Y:S01]  /*1c950*/  F2FP.BF16.F32.PACK_AB R129, R171, R175 ;  /* 0x000000afab81723e */ /* 0x004fe200000010ff */
        /* <DEDUP_REMOVED lines=14> */
[----:B------:R-:W2:Y:S01]  /*1ca40*/  MUFU.EX2 R169, R169 ;  /* 0x000000a900a97308 */ /* 0x000ea20000000800 */
[----:B-1----:R-:W-:Y:S01]  /*1ca50*/  F2FP.BF16.F32.PACK_AB R130, R172, R173 ;  /* 0x000000adac82723e */ /* 0x002fe200000010ff */
        /* <DEDUP_REMOVED lines=15> */
[----:B--2---:R-:W-:Y:S01]  /*1cb50*/  F2FP.BF16.F32.PACK_AB R131, R169, R170 ;  /* 0x000000aaa983723e */ /* 0x004fe200000010ff */
[----:B------:R-:W-:Y:S01]  /*1cb60*/  FMUL.FTZ R67, R0, R67 ;  /* 0x0000004300437220 */ /* 0x000fe20000410000 */
[C---:B------:R-:W-:Y:S01]  /*1cb70*/  FMUL.FTZ R68, R2.reuse, R68 ;  /* 0x0000004402447220 */ /* 0x040fe20000410000 */
[----:B------:R-:W-:Y:S01]  /*1cb80*/  FMUL.FTZ R69, R2, R69 ;  /* 0x0000004502457220 */ /* 0x000fe20000410000 */
[C---:B------:R-:W-:Y:S01]  /*1cb90*/  FMUL.FTZ R70, R0.reuse, R70 ;  /* 0x0000004600467220 */ /* 0x040fe20000410000 */
[----:B------:R-:W-:Y:S01]  /*1cba0*/  FMUL.FTZ R71, R0, R71 ;  /* 0x0000004700477220 */ /* 0x000fe20000410000 */
[C---:B------:R-:W-:Y:S01]  /*1cbb0*/  FMUL.FTZ R72, R2.reuse, R72 ;  /* 0x0000004802487220 */ /* 0x040fe20000410000 */
        /* <DEDUP_REMOVED lines=8> */
[C---:B------:R-:W-:Y:S01]  /*1cc40*/  FMUL.FTZ R15, R0.reuse, R123 ;  /* 0x0000007b000f7220 */ /* 0x040fe20000410000 */
[C---:B------:R-:W-:Y:S01]  /*1cc50*/  FMUL.FTZ R74, R0.reuse, R74 ;  /* 0x0000004a004a7220 */ /* 0x040fe20000410000 */
[----:B------:R-:W1:Y:S01]  /*1cc60*/  LDSM.16.MT88.4 R120, [R189] ;  /* 0x00000000bd78783b */ /* 0x000e620000004200 */
[----:B------:R-:W-:Y:S01]  /*1cc70*/  FMUL.FTZ R75, R0, R75 ;  /* 0x0000004b004b7220 */ /* 0x000fe20000410000 */
[C---:B------:R-:W-:Y:S01]  /*1cc80*/  FMUL.FTZ R76, R2.reuse, R76 ;  /* 0x0000004c024c7220 */ /* 0x040fe20000410000 */
[----:B------:R-:W-:Y:S01]  /*1cc90*/  FMUL.FTZ R77, R2, R77 ;  /* 0x0000004d024d7220 */ /* 0x000fe20000410000 */
[----:B------:R-:W-:Y:S01]  /*1cca0*/  FMUL.FTZ R78, R0, R78 ;  /* 0x0000004e004e7220 */ /* 0x000fe20000410000 */
[C---:B------:R-:W-:Y:S01]  /*1ccb0*/  HMMA.16816.F32.BF16 R12, R128.reuse, R20, R12 ;  /* 0x00000014800c723c */ /* 0x040fe2000004180c */
[----:B------:R-:W-:Y:S02]  /*1ccc0*/  MUFU.EX2 R193, R193 ;  /* 0x000000c100c17308 */ /* 0x000fe40000000800 */
[C---:B------:R-:W-:Y:S01]  /*1ccd0*/  FMUL.FTZ R20, R2.reuse, R112 ;  /* 0x0000007002147220 */ /* 0x040fe20000410000 */
[----:B------:R-:W-:Y:S01]  /*1cce0*/  FMUL.FTZ R21, R2, R113 ;  /* 0x0000007102157220 */ /* 0x000fe20000410000 */
[----:B------:R-:W-:Y:S01]  /*1ccf0*/  FMUL.FTZ R79, R0, R79 ;  /* 0x0000004f004f7220 */ /* 0x000fe20000410000 */
[C---:B------:R-:W-:Y:S01]  /*1cd00*/  FMUL.FTZ R80, R2.reuse, R80 ;  /* 0x0000005002507220 */ /* 0x040fe20000410000 */
[----:B------:R-:W-:Y:S01]  /*1cd10*/  FMUL.FTZ R81, R2, R81 ;  /* 0x0000005102517220 */ /* 0x000fe20000410000 */
[C---:B------:R-:W-:Y:S03]  /*1cd20*/  HMMA.16816.F32.BF16 R16, R128.reuse, R22, R16 ;  /* 0x000000168010723c */ /* 0x040fe60000041810 */
[----:B------:R-:W-:Y:S01]  /*1cd30*/  MUFU.EX2 R192, R192 ;  /* 0x000000c000c07308 */ /* 0x000fe20000000800 */
[C---:B------:R-:W-:Y:S01]  /*1cd40*/  FMUL.FTZ R22, R0.reuse, R114 ;  /* 0x0000007200167220 */ /* 0x040fe20000410000 */
[C---:B------:R-:W-:Y:S01]  /*1cd50*/  FMUL.FTZ R23, R0.reuse, R115 ;  /* 0x0000007300177220 */ /* 0x040fe20000410000 */
[C---:B------:R-:W-:Y:S01]  /*1cd60*/  FMUL.FTZ R82, R0.reuse, R82 ;  /* 0x0000005200527220 */ /* 0x040fe20000410000 */
[----:B------:R-:W2:Y:S01]  /*1cd70*/  LDSM.16.MT88.4 R112, [R188+0xe000] ;  /* 0x00e00000bc70783b */ /* 0x000ea20000004200 */
        /* <DEDUP_REMOVED lines=9> */
[--C-:B------:R-:W-:Y:S01]  /*1ce10*/  FFMA.FTZ R179, R178, UR4, -R145.reuse ;  /* 0x00000004b2b37c23 */ /* 0x100fe20008010891 */
[--C-:B------:R-:W-:Y:S01]  /*1ce20*/  FFMA.FTZ R178, R183, UR4, -R148.reuse ;  /* 0x00000004b7b27c23 */ /* 0x100fe20008010894 */
[C---:B------:R-:W-:Y:S03]  /*1ce30*/  HMMA.16816.F32.BF16 R24, R128.reuse, R30, R24 ;  /* 0x0000001e8018723c */ /* 0x040fe60000041818 */
[----:B------:R-:W-:Y:S01]  /*1ce40*/  MUFU.EX2 R215, R215 ;  /* 0x000000d700d77308 */ /* 0x000fe20000000800 */
[C---:B------:R-:W-:Y:S01]  /*1ce50*/  FMUL.FTZ R30, R0.reuse, R106 ;  /* 0x0000006a001e7220 */ /* 0x040fe20000410000 */
[----:B------:R-:W-:Y:S01]  /*1ce60*/  FMUL.FTZ R31, R0, R107 ;  /* 0x0000006b001f7220 */ /* 0x000fe20000410000 */
[C---:B------:R-:W-:Y:S01]  /*1ce70*/  FMUL.FTZ R88, R2.reuse, R88 ;  /* 0x0000005802587220 */ /* 0x040fe20000410000 */
[----:B------:R-:W3:Y:S01]  /*1ce80*/  LDSM.16.MT88.4 R104, [R184+0xe000] ;  /* 0x00e00000b868783b */ /* 0x000ee20000004200 */
[----:B------:R-:W-:Y:S01]  /*1ce90*/  FMUL.FTZ R89, R2, R89 ;  /* 0x0000005902597220 */ /* 0x000fe20000410000 */
[C---:B------:R-:W-:Y:S01]  /*1cea0*/  FMUL.FTZ R90, R0.reuse, R90 ;  /* 0x0000005a005a7220 */ /* 0x040fe20000410000 */
[----:B------:R-:W-:Y:S01]  /*1ceb0*/  FMUL.FTZ R91, R0, R91 ;  /* 0x0000005b005b7220 */ /* 0x000fe20000410000 */
[--C-:B------:R-:W-:Y:S01]  /*1cec0*/  FFMA.FTZ R183, R182, UR4, -R145.reuse ;  /* 0x00000004b6b77c23 */ /* 0x100fe20008010891 */
[C---:B-1----:R-:W-:Y:S01]  /*1ced0*/  HMMA.16816.F32.BF16 R28, R128.reuse, R120, R28 ;  /* 0x00000078801c723c */ /* 0x042fe2000004181c */
[----:B------:R-:W-:Y:S02]  /*1cee0*/  MUFU.EX2 R179, R179 ;  /* 0x000000b300b37308 */ /* 0x000fe40000000800 */
[--C-:B------:R-:W-:Y:S01]  /*1cef0*/  FFMA.FTZ R182, R199, UR4, -R148.reuse ;  /* 0x00000004c7b67c23 */ /* 0x100fe20008010894 */
[----:B------:R-:W-:Y:S01]  /*1cf00*/  FFMA.FTZ R199, R163, UR4, -R148 ;  /* 0x00000004a3c77c23 */ /* 0x000fe20008010894 */
[--C-:B------:R-:W-:Y:S01]  /*1cf10*/  FFMA.FTZ R176, R176, UR4, -R145.reuse ;  /* 0x00000004b0b07c23 */ /* 0x100fe20008010891 */
[----:B------:R-:W-:Y:S01]  /*1cf20*/  LDSM.16.MT88.4 R148, [R188+0xf800] ;  /* 0x00f80000bc94783b */ /* 0x000fe20000004200 */
[--C-:B------:R-:W-:Y:S01]  /*1cf30*/  FFMA.FTZ R180, R180, UR4, -R145.reuse ;  /* 0x00000004b4b47c23 */ /* 0x100fe20008010891 */
[C---:B------:R-:W-:Y:S03]  /*1cf40*/  HMMA.16816.F32.BF16 R32, R128.reuse, R122, R32 ;  /* 0x0000007a8020723c */ /* 0x040fe60000041820 */
[----:B------:R-:W-:Y:S01]  /*1cf50*/  MUFU.EX2 R178, R178 ;  /* 0x000000b200b27308 */ /* 0x000fe20000000800 */
[C---:B------:R-:W-:Y:S01]  /*1cf60*/  FMUL.FTZ R92, R2.reuse, R92 ;  /* 0x0000005c025c7220 */ /* 0x040fe20000410000 */
[----:B------:R-:W-:Y:S01]  /*1cf70*/  FMUL.FTZ R93, R2, R93 ;  /* 0x0000005d025d7220 */ /* 0x000fe20000410000 */
[C---:B------:R-:W-:Y:S01]  /*1cf80*/  FMUL.FTZ R94, R0.reuse, R94 ;  /* 0x0000005e005e7220 */ /* 0x040fe20000410000 */
[----:B------:R-:W-:Y:S01]  /*1cf90*/  LDSM.16.MT88.4 R120, [R189+0x800] ;  /* 0x00080000bd78783b */ /* 0x000fe20000004200 */
[----:B------:R-:W-:Y:S01]  /*1cfa0*/  FMUL.FTZ R95, R0, R95 ;  /* 0x0000005f005f7220 */ /* 0x000fe20000410000 */
[C---:B--2---:R-:W-:Y:S04]  /*1cfb0*/  HMMA.16816.F32.BF16 R36, R128.reuse, R112, R36 ;  /* 0x000000708024723c */ /* 0x044fe80000041824 */
[----:B------:R-:W1:Y:S01]  /*1cfc0*/  MUFU.EX2 R176, R176 ;  /* 0x000000b000b07308 */ /* 0x000e620000000800 */
[C---:B------:R-:W-:Y:S01]  /*1cfd0*/  FMUL.FTZ R96, R2.reuse, R96 ;  /* 0x0000006002607220 */ /* 0x040fe20000410000 */
[----:B------:R-:W-:Y:S01]  /*1cfe0*/  FMUL.FTZ R97, R2, R97 ;  /* 0x0000006102617220 */ /* 0x000fe20000410000 */
[C---:B------:R-:W-:Y:S01]  /*1cff0*/  FMUL.FTZ R98, R0.reuse, R98 ;  /* 0x0000006200627220 */ /* 0x040fe20000410000 */
[----:B------:R-:W-:Y:S01]  /*1d000*/  LDSM.16.MT88.4 R160, [R189+0x3800] ;  /* 0x00380000bda0783b */ /* 0x000fe20000004200 */
[----:B------:R-:W-:Y:S01]  /*1d010*/  FMUL.FTZ R99, R0, R99 ;  /* 0x0000006300637220 */ /* 0x000fe20000410000 */
[C---:B------:R-:W-:Y:S04]  /*1d020*/  HMMA.16816.F32.BF16 R40, R128.reuse, R114, R40 ;  /* 0x000000728028723c */ /* 0x040fe80000041828 */
[----:B------:R-:W-:Y:S01]  /*1d030*/  MUFU.EX2 R180, R180 ;  /* 0x000000b400b47308 */ /* 0x000fe20000000800 */
[--C-:B------:R-:W-:Y:S01]  /*1d040*/  FFMA.FTZ R190, R190, UR4, -R145.reuse ;  /* 0x00000004bebe7c23 */ /* 0x100fe20008010891 */
[----:B------:R-:W-:Y:S01]  /*1d050*/  FFMA.FTZ R145, R156, UR4, -R145 ;  /* 0x000000049c917c23 */ /* 0x000fe20008010891 */
[----:B------:R-:W-:Y:S01]  /*1d060*/  FFMA.FTZ R177, R2, R213, R177 ;  /* 0x000000d502b17223 */ /* 0x000fe200000100b1 */
[----:B------:R-:W-:Y:S01]  /*1d070*/  LDSM.16.MT88.4 R112, [R188+0xc800] ;  /* 0x00c80000bc70783b */ /* 0x000fe20000004200 */
[----:B------:R-:W-:Y:S01]  /*1d080*/  ISETP.NE.AND P1, PT, R207, RZ, PT ;  /* 0x000000ffcf00720c */ /* 0x000fe20003f25270 */
[----:B------:R-:W-:Y:S04]  /*1d090*/  FFMA.FTZ R175, R0, R211, R175 ;  /* 0x000000d300af7223 */ /* 0x000fe800000100af */
[----:B------:R2:W-:Y:S01]  /*1d0a0*/  MUFU.EX2 R221, R145 ;  /* 0x0000009100dd7308 */ /* 0x0005e20000000800 */
[----:B------:R-:W-:Y:S01]  /*1d0b0*/  FADD.FTZ R174, R174, R177 ;  /* 0x000000b1aeae7221 */ /* 0x000fe20000010000 */
[C---:B---3--:R-:W-:Y:S01]  /*1d0c0*/  HMMA.16816.F32.BF16 R44, R128.reuse, R104, R44 ;  /* 0x00000068802c723c */ /* 0x048fe2000004182c */
[----:B------:R-:W-:Y:S02]  /*1d0d0*/  LDSM.16.MT88.4 R156, [R168+0x3800] ;  /* 0x00380000a89c783b */ /* 0x000fe40000004200 */
[----:B------:R-:W-:Y:S01]  /*1d0e0*/  FADD.FTZ R175, R171, R175 ;  /* 0x000000afabaf7221 */ /* 0x000fe20000010000 */
[----:B------:R-:W-:Y:S04]  /*1d0f0*/  MOV R0, R3 ;  /* 0x0000000300007202 */ /* 0x000fe80000000f00 */
[----:B------:R-:W3:Y:S01]  /*1d100*/  MUFU.EX2 R183, R183 ;  /* 0x000000b700b77308 */ /* 0x000ee20000000800 */
[C---:B------:R-:W-:Y:S01]  /*1d110*/  HMMA.16816.F32.BF16 R48, R128.reuse, R106, R48 ;  /* 0x0000006a8030723c */ /* 0x040fe20000041830 */
[----:B------:R-:W4:Y:S02]  /*1d120*/  LDSM.16.MT88.4 R104, [R188+0x10000] ;  /* 0x01000000bc68783b */ /* 0x000f240000004200 */
[----:B------:R-:W-:Y:S06]  /*1d130*/  FADD.FTZ R170, R170, R175 ;  /* 0x000000afaaaa7221 */ /* 0x000fec0000010000 */
[----:B------:R-:W5:Y:S01]  /*1d140*/  MUFU.EX2 R182, R182 ;  /* 0x000000b600b67308 */ /* 0x000f620000000800 */
[C---:B------:R-:W-:Y:S01]  /*1d150*/  HMMA.16816.F32.BF16 R52, R128.reuse, R100, R52 ;  /* 0x000000648034723c */ /* 0x040fe20000041834 */
[----:B--2---:R-:W-:Y:S02]  /*1d160*/  LDSM.16.MT88.4 R144, [R189+0x1800] ;  /* 0x00180000bd90783b */ /* 0x004fe40000004200 */
[----:B------:R-:W-:Y:S06]  /*1d170*/  FADD.FTZ R170, R169, R170 ;  /* 0x000000aaa9aa7221 */ /* 0x000fec0000010000 */
[----:B------:R-:W2:Y:S01]  /*1d180*/  MUFU.EX2 R190, R190 ;  /* 0x000000be00be7308 */ /* 0x000ea20000000800 */
[C---:B------:R-:W-:Y:S01]  /*1d190*/  HMMA.16816.F32.BF16 R56, R128.reuse, R102, R56 ;  /* 0x000000668038723c */ /* 0x040fe20000041838 */
[----:B------:R-:W1:Y:S08]  /*1d1a0*/  LDSM.16.MT88.4 R100, [R184+0x10000] ;  /* 0x01000000b864783b */ /* 0x000e700000004200 */
[----:B------:R-:W2:Y:S01]  /*1d1b0*/  MUFU.EX2 R199, R199 ;  /* 0x000000c700c77308 */ /* 0x000ea20000000800 */
[C---:B------:R-:W-:Y:S09]  /*1d1c0*/  HMMA.16816.F32.BF16 R60, R128.reuse, R108, R60 ;  /* 0x0000006c803c723c */ /* 0x040ff2000004183c */
[----:B------:R-:W-:Y:S01]  /*1d1d0*/  MUFU.EX2 R210, R210 ;  /* 0x000000d200d27308 */ /* 0x000fe20000000800 */
[C---:B------:R-:W-:Y:S01]  /*1d1e0*/  HMMA.16816.F32.BF16 R64, R128.reuse, R110, R64 ;  /* 0x0000006e8040723c */ /* 0x040fe20000041840 */
[----:B------:R-:W2:Y:S08]  /*1d1f0*/  LDSM.16.MT88.4 R108, [R168+0x4000] ;  /* 0x00400000a86c783b */ /* 0x000eb00000004200 */
[----:B------:R-:W2:Y:S01]  /*1d200*/  MUFU.EX2 R217, R217 ;  /* 0x000000d900d97308 */ /* 0x000ea20000000800 */
[C---:B----4-:R-:W-:Y:S09]  /*1d210*/  HMMA.16816.F32.BF16 R68, R128.reuse, R104, R68 ;  /* 0x000000688044723c */ /* 0x050ff20000041844 */
[----:B------:R-:W-:Y:S01]  /*1d220*/  MUFU.EX2 R212, R212 ;  /* 0x000000d400d47308 */ /* 0x000fe20000000800 */
[C---:B------:R-:W-:Y:S01]  /*1d230*/  HMMA.16816.F32.BF16 R72, R128.reuse, R106, R72 ;  /* 0x0000006a8048723c */ /* 0x040fe20000041848 */
[----:B------:R-:W4:Y:S08]  /*1d240*/  LDSM.16.MT88.4 R104, [R189+0x4000] ;  /* 0x00400000bd68783b */ /* 0x000f300000004200 */
[----:B------:R-:W4:Y:S01]  /*1d250*/  MUFU.EX2 R219, R219 ;  /* 0x000000db00db7308 */ /* 0x000f220000000800 */
[C---:B-1----:R-:W-:Y:S03]  /*1d260*/  HMMA.16816.F32.BF16 R76, R128.reuse, R100, R76 ;  /* 0x00000064804c723c */ /* 0x042fe6000004184c */
[----:B------:R-:W-:Y:S06]  /*1d270*/  F2FP.BF16.F32.PACK_AB R100, R179, R176 ;  /* 0x000000b0b364723e */ /* 0x000fec00000010ff */
[----:B------:R-:W-:Y:S01]  /*1d280*/  MUFU.EX2 R136, R136 ;  /* 0x0000008800887308 */ /* 0x000fe20000000800 */
[C---:B------:R-:W-:Y:S01]  /*1d290*/  F2FP.BF16.F32.PACK_AB R101, R178.reuse, R181 ;  /* 0x000000b5b265723e */ /* 0x040fe200000010ff */
[----:B------:R-:W-:Y:S01]  /*1d2a0*/  FADD.FTZ R181, R181, R170 ;  /* 0x000000aab5b57221 */ /* 0x000fe20000010000 */
[C---:B------:R-:W-:Y:S03]  /*1d2b0*/  HMMA.16816.F32.BF16 R80, R128.reuse, R102, R80 ;  /* 0x000000668050723c */ /* 0x040fe60000041850 */
[----:B---3--:R-:W-:Y:S04]  /*1d2c0*/  F2FP.BF16.F32.PACK_AB R102, R183, R180 ;  /* 0x000000b4b766723e */ /* 0x008fe800000010ff */
[----:B------:R-:W1:Y:S01]  /*1d2d0*/  MUFU.EX2 R135, R135 ;  /* 0x0000008700877308 */ /* 0x000e620000000800 */
[C---:B-----5:R-:W-:Y:S01]  /*1d2e0*/  F2FP.BF16.F32.PACK_AB R103, R191.reuse, R182 ;  /* 0x000000b6bf67723e */ /* 0x060fe200000010ff */
[----:B------:R-:W-:Y:S01]  /*1d2f0*/  FADD.FTZ R181, R178, R181 ;  /* 0x000000b5b2b57221 */ /* 0x000fe20000010000 */
[C---:B--2---:R-:W-:Y:S03]  /*1d300*/  HMMA.16816.F32.BF16 R84, R128.reuse, R108, R84 ;  /* 0x0000006c8054723c */ /* 0x044fe60000041854 */
[----:B------:R-:W-:Y:S04]  /*1d310*/  FADD.FTZ R182, R182, R181 ;  /* 0x000000b5b6b67221 */ /* 0x000fe80000010000 */
[----:B------:R-:W2:Y:S01]  /*1d320*/  MUFU.EX2 R214, R214 ;  /* 0x000000d600d67308 */ /* 0x000ea20000000800 */
[----:B------:R-:W-:Y:S01]  /*1d330*/  FADD.FTZ R191, R191, R182 ;  /* 0x000000b6bfbf7221 */ /* 0x000fe20000010000 */
[C---:B------:R-:W-:Y:S01]  /*1d340*/  HMMA.16816.F32.BF16 R88, R128.reuse, R110, R88 ;  /* 0x0000006e8058723c */ /* 0x040fe20000041858 */
[----:B------:R-:W3:Y:S07]  /*1d350*/  LDSM.16.MT88.4 R108, [R168+0x800] ;  /* 0x00080000a86c783b */ /* 0x000eee0000004200 */
[----:B------:R-:W-:Y:S01]  /*1d360*/  MUFU.EX2 R134, R134 ;  /* 0x0000008600867308 */ /* 0x000fe20000000800 */
[C---:B----4-:R-:W-:Y:S09]  /*1d370*/  HMMA.16816.F32.BF16 R92, R128.reuse, R104, R92 ;  /* 0x00000068805c723c */ /* 0x050ff2000004185c */
[----:B------:R-:W4:Y:S01]  /*1d380*/  MUFU.EX2 R133, R133 ;  /* 0x0000008500857308 */ /* 0x000f220000000800 */
[----:B------:R-:W-:Y:S01]  /*1d390*/  HMMA.16816.F32.BF16 R96, R128, R106, R96 ;  /* 0x0000006a8060723c */ /* 0x000fe20000041860 */
[----:B------:R-:W5:Y:S07]  /*1d3a0*/  LDSM.16.MT88.4 R104, [R168+0x2800] ;  /* 0x00280000a868783b */ /* 0x000f6e0000004200 */
[C---:B------:R-:W-:Y:S01]  /*1d3b0*/  HMMA.16816.F32.BF16 R4, R100.reuse, R112, R4 ;  /* 0x000000706404723c */ /* 0x040fe20000041804 */
[----:B------:R-:W1:Y:S07]  /*1d3c0*/  LDSM.16.MT88.4 R128, [R189+0x2800] ;  /* 0x00280000bd80783b */ /* 0x000e6e0000004200 */
[C---:B------:R-:W-:Y:S01]  /*1d3d0*/  HMMA.16816.F32.BF16 R8, R100.reuse, R114, R8 ;  /* 0x000000726408723c */ /* 0x040fe20000041808 */
[----:B------:R-:W2:Y:S07]  /*1d3e0*/  LDSM.16.MT88.4 R112, [R188+0x10800] ;  /* 0x01080000bc70783b */ /* 0x000eae0000004200 */
        /* <DEDUP_REMOVED lines=18> */
[C---:B-1----:R-:W-:Y:S08]  /*1d510*/  HMMA.16816.F32.BF16 R60, R100.reuse, R128, R60 ;  /* 0x00000080643c723c */ /* 0x042ff0000004183c */
[C---:B------:R-:W-:Y:S01]  /*1d520*/  HMMA.16816.F32.BF16 R64, R100.reuse, R130, R64 ;  /* 0x000000826440723c */ /* 0x040fe20000041840 */
[----:B------:R-:W-:Y:S07]  /*1d530*/  LDSM.16.MT88.4 R128, [R168+0x3000] ;  /* 0x00300000a880783b */ /* 0x000fee0000004200 */
[C---:B--2---:R-:W-:Y:S08]  /*1d540*/  HMMA.16816.F32.BF16 R68, R100.reuse, R112, R68 ;  /* 0x000000706444723c */ /* 0x044ff00000041844 */
[C---:B------:R-:W-:Y:S01]  /*1d550*/  HMMA.16816.F32.BF16 R72, R100.reuse, R114, R72 ;  /* 0x000000726448723c */ /* 0x040fe20000041848 */
[----:B------:R-:W-:Y:S07]  /*1d560*/  LDSM.16.MT88.4 R112, [R184+0xd000] ;  /* 0x00d00000b870783b */ /* 0x000fee0000004200 */
[C---:B---3--:R-:W-:Y:S08]  /*1d570*/  HMMA.16816.F32.BF16 R76, R100.reuse, R108, R76 ;  /* 0x0000006c644c723c */ /* 0x048ff0000004184c */
[C---:B------:R-:W-:Y:S01]  /*1d580*/  HMMA.16816.F32.BF16 R80, R100.reuse, R110, R80 ;  /* 0x0000006e6450723c */ /* 0x040fe20000041850 */
[----:B------:R-:W1:Y:S07]  /*1d590*/  LDSM.16.MT88.4 R108, [R188+0xd000] ;  /* 0x00d00000bc6c783b */ /* 0x000e6e0000004200 */
[C---:B-----5:R-:W-:Y:S08]  /*1d5a0*/  HMMA.16816.F32.BF16 R84, R100.reuse, R104, R84 ;  /* 0x000000686454723c */ /* 0x060ff00000041854 */
[C---:B------:R-:W-:Y:S01]  /*1d5b0*/  HMMA.16816.F32.BF16 R88, R100.reuse, R106, R88 ;  /* 0x0000006a6458723c */ /* 0x040fe20000041858 */
[----:B------:R-:W2:Y:S07]  /*1d5c0*/  LDSM.16.MT88.4 R104, [R189+0x1000] ;  /* 0x00100000bd68783b */ /* 0x000eae0000004200 */
[C---:B------:R-:W-:Y:S08]  /*1d5d0*/  HMMA.16816.F32.BF16 R92, R100.reuse, R116, R92 ;  /* 0x00000074645c723c */ /* 0x040ff0000004185c */
[----:B------:R-:W-:Y:S01]  /*1d5e0*/  HMMA.16816.F32.BF16 R96, R100, R118, R96 ;  /* 0x000000766460723c */ /* 0x000fe20000041860 */
[----:B------:R-:W3:Y:S02]  /*1d5f0*/  LDSM.16.MT88.4 R116, [R184+0xf000] ;  /* 0x00f00000b874783b */ /* 0x000ee40000004200 */
        /* <DEDUP_REMOVED lines=16> */
[C---:B--2---:R-:W-:Y:S08]  /*1d700*/  HMMA.16816.F32.BF16 R28, R100.reuse, R104, R28 ;  /* 0x00000068641c723c */ /* 0x044ff0000004181c */
        /* <DEDUP_REMOVED lines=17> */
[C---:B----4-:R-:W-:Y:S03]  /*1d820*/  F2FP.BF16.F32.PACK_AB R143, R133.reuse, R134 ;  /* 0x00000086858f723e */ /* 0x050fe600000010ff */
[C---:B-1----:R-:W-:Y:S03]  /*1d830*/  HMMA.16816.F32.BF16 R68, R100.reuse, R108, R68 ;  /* 0x0000006c6444723c */ /* 0x042fe60000041844 */
[----:B------:R-:W-:Y:S04]  /*1d840*/  FADD.FTZ R134, R134, R135 ;  /* 0x0000008786867221 */ /* 0x000fe80000010000 */
[----:B------:R-:W-:Y:S01]  /*1d850*/  FADD.FTZ R211, R133, R134 ;  /* 0x0000008685d37221 */ /* 0x000fe20000010000 */
[C---:B------:R-:W-:Y:S01]  /*1d860*/  HMMA.16816.F32.BF16 R72, R100.reuse, R110, R72 ;  /* 0x0000006e6448723c */ /* 0x040fe20000041848 */
[----:B------:R-:W-:Y:S07]  /*1d870*/  LDSM.16.MT88.4 R108, [R168+0x1800] ;  /* 0x00180000a86c783b */ /* 0x000fee0000004200 */
[C---:B--2---:R-:W-:Y:S08]  /*1d880*/  HMMA.16816.F32.BF16 R76, R100.reuse, R104, R76 ;  /* 0x00000068644c723c */ /* 0x044ff0000004184c */
[C---:B------:R-:W-:Y:S01]  /*1d890*/  HMMA.16816.F32.BF16 R80, R100.reuse, R106, R80 ;  /* 0x0000006a6450723c */ /* 0x040fe20000041850 */
[----:B------:R-:W1:Y:S07]  /*1d8a0*/  LDSM.16.MT88.4 R104, [R184+0xd800] ;  /* 0x00d80000b868783b */ /* 0x000e6e0000004200 */
[C---:B------:R-:W-:Y:S08]  /*1d8b0*/  HMMA.16816.F32.BF16 R84, R100.reuse, R112, R84 ;  /* 0x000000706454723c */ /* 0x040ff00000041854 */
[C---:B------:R-:W-:Y:S08]  /*1d8c0*/  HMMA.16816.F32.BF16 R88, R100.reuse, R114, R88 ;  /* 0x000000726458723c */ /* 0x040ff00000041858 */
[C---:B---3--:R-:W-:Y:S08]  /*1d8d0*/  HMMA.16816.F32.BF16 R92, R100.reuse, R116, R92 ;  /* 0x00000074645c723c */ /* 0x048ff0000004185c */
        /* <DEDUP_REMOVED lines=44> */
.L_x_1047:
        /* <DEDUP_REMOVED lines=278> */
.L_x_1053:
[----:B------:R-:W-:Y:S05]  /*1ed00*/  BSYNC.RECONVERGENT B0 ;  /* 0x0000000000007941 */ /* 0x000fea0003800200 */
.L_x_1052:
        /* <DEDUP_REMOVED lines=39> */
.L_x_1055:
[----:B------:R-:W-:Y:S05]  /*1ef80*/  BSYNC.RECONVERGENT B0 ;  /* 0x0000000000007941 */ /* 0x000fea0003800200 */
.L_x_1054:
        /* <DEDUP_REMOVED lines=23> */
.L_x_1057:
[----:B------:R-:W-:Y:S05]  /*1f100*/  BSYNC.RECONVERGENT B0 ;  /* 0x0000000000007941 */ /* 0x000fea0003800200 */
.L_x_1056:
        /* <DEDUP_REMOVED lines=23> */
.L_x_1059:
[----:B------:R-:W-:Y:S05]  /*1f280*/  BSYNC.RECONVERGENT B0 ;  /* 0x0000000000007941 */ /* 0x000fea0003800200 */
.L_x_1058:
        /* <DEDUP_REMOVED lines=23> */
.L_x_1060:
        /* <DEDUP_REMOVED lines=16> */
.L_x_3740:


//--------------------- .text._ZN5flash24flash_fwd_splitkv_kernelI23Flash_fwd_kernel_traitsILi192ELi64ELi64ELi4ELb0ELb0EN7cutlass10bfloat16_tE19Flash_kernel_traitsILi192ELi64ELi64ELi4ES3_EELb1ELb0ELb0ELb0ELb0ELb0ELb1ELb0EEEvNS_16Flash_fwd_paramsE --------------------------
	.section	.text._ZN5flash24flash_fwd_splitkv_kernelI23Flash_fwd_kernel_traitsILi192ELi64ELi64ELi4ELb0ELb0EN7cutlass10bfloat16_tE19Flash_kernel_traitsILi192ELi64ELi64ELi4ES3_EELb1ELb0ELb0ELb0ELb0ELb0ELb1ELb0EEEvNS_16Flash_fwd_paramsE,"ax",@progbits
	.align	128
        .global         _ZN5flash24flash_fwd_splitkv_kernelI23Flash_fwd_kernel_traitsILi192ELi64ELi64ELi4ELb0ELb0EN7cutlass10bfloat16_tE19Flash_kernel_traitsILi192ELi64ELi64ELi4ES3_EELb1ELb0ELb0ELb0ELb0ELb0ELb1ELb0EEEvNS_16Flash_fwd_paramsE
        .type           _ZN5flash24flash_fwd_splitkv_kernelI23Flash_fwd_kernel_traitsILi192ELi64ELi64ELi4ELb0ELb0EN7cutlass10bfloat16_tE19Flash_kernel_traitsILi192ELi64ELi64ELi4ES3_EELb1ELb0ELb0ELb0ELb0ELb0ELb1ELb0EEEvNS_16Flash_fwd_paramsE,@function
        .size           _ZN5flash24flash_fwd_splitkv_kernelI23Flash_fwd_kernel_traitsILi192ELi64ELi64ELi4ELb0ELb0EN7cutlass10bfloat16_tE19Flash_kernel_traitsILi192ELi64ELi64ELi4ES3_EELb1ELb0ELb0ELb0ELb0ELb0ELb1ELb0EEEvNS_16Flash_fwd_paramsE,(.L_x_3741 - _ZN5flash24flash_fwd_splitkv_kernelI23Flash_fwd_kernel_traitsILi192ELi64ELi64ELi4ELb0ELb0EN7cutlass10bfloat16_tE19Flash_kernel_traitsILi192ELi64ELi64ELi4ES3_EELb1ELb0ELb0ELb0ELb0ELb0ELb1ELb0EEEvNS_16Flash_fwd_paramsE)
        .other          _ZN5flash24flash_fwd_splitkv_kernelI23Flash_fwd_kernel_traitsILi192ELi64ELi64ELi4ELb0ELb0EN7cutlass10bfloat16_tE19Flash_kernel_traitsILi192ELi64ELi64ELi4ES3_EELb1ELb0ELb0ELb0ELb0ELb0ELb1ELb0EEEvNS_16Flash_fwd_paramsE,@"STO_CUDA_ENTRY STV_DEFAULT"
_ZN5flash24flash_fwd_splitkv_kernelI23Flash_fwd_kernel_traitsILi192ELi64ELi64ELi4ELb0ELb0EN7cutlass10bfloat16_tE19Flash_kernel_traitsILi192ELi64ELi64ELi4ES3_EELb1ELb0ELb0ELb0ELb0ELb0ELb1ELb0EEEvNS_16Flash_fwd_paramsE:
.text._ZN5flash24flash_fwd_splitkv_kernelI23Flash_fwd_kernel_traitsILi192ELi64ELi64ELi4ELb0ELb0EN7cutlass10bfloat16_tE19Flash_kernel_traitsILi192ELi64ELi64ELi4ES3_EELb1ELb0ELb0ELb0ELb0ELb0ELb1ELb0EEEvNS_16Flash_fwd_paramsE:
[----:B------:R-:W-:Y:S01]  /*0000*/  LDC R1, c[0x0][0x37c] ;  /* 0x0000df00ff017b82 */ /* 0x000fe20000000800 */
[----:B------:R-:W1:Y:S07]  /*0010*/  LDCU UR12, c[0x0][0x3e0] ;  /* 0x00007c00ff0c77ac */ /* 0x000e6e0008000800 */
[----:B------:R-:W2:Y:S01]  /*0020*/  S2UR UR23, SR_CTAID.Z ;  /* 0x00000000001779c3 */ /* 0x000ea20000002700 */
[----:B------:R-:W3:Y:S01]  /*0030*/  LDCU.64 UR16, c[0x0][0x460] ;  /* 0x00008c00ff1077ac */ /* 0x000ee20008000a00 */
[----:B------:R-:W4:Y:S01]  /*0040*/  LDCU.64 UR18, c[0x0][0x358] ;  /* 0x00006b00ff1277ac */ /* 0x000f220008000a00 */
[----:B------:R-:W4:Y:S01]  /*0050*/  LDCU.64 UR8, c[0x0][0x478] ;  /* 0x00008f00ff0877ac */ /* 0x000f220008000a00 */
[----:B------:R-:W4:Y:S01]  /*0060*/  LDCU.64 UR10, c[0x0][0x470] ;  /* 0x00008e00ff0a77ac */ /* 0x000f220008000a00 */
[----:B-1----:R-:W1:Y:S01]  /*0070*/  I2F.U32.RP R2, UR12 ;  /* 0x0000000c00027d06 */ /* 0x002e620008209000 */
[----:B------:R-:W-:-:S07]  /*0080*/  UISETP.NE.U32.AND UP0, UPT, UR12, URZ, UPT ;  /* 0x000000ff0c00728c */ /* 0x000fce000bf05070 */
[----:B-1----:R-:W1:Y:S02]  /*0090*/  MUFU.RCP R0, R2 ;  /* 0x0000000200007308 */ /* 0x002e640000001000 */
[----:B-1----:R-:W-:Y:S01]  /*00a0*/  VIADD R0, R0, 0xffffffe ;  /* 0x0ffffffe00007836 */ /* 0x002fe20000000000 */
[----:B------:R-:W1:Y:S05]  /*00b0*/  LDC.64 R2, c[0x0][0x460] ;  /* 0x00011800ff027b82 */ /* 0x000e6a0000000a00 */
[----:B------:R-:W3:Y:S02]  /*00c0*/  F2I.FTZ.U32.TRUNC.NTZ R0, R0 ;  /* 0x0000000000007305 */ /* 0x000ee4000021f000 */
[----:B---3--:R-:W-:Y:S01]  /*00d0*/  R2UR UR5, R0 ;  /* 0x00000000000572ca */ /* 0x008fe200000e0000 */
[----:B------:R-:W-:Y:S01]  /*00e0*/  IMAD.MOV.U32 R0, RZ, RZ, -0x1 ;  /* 0xffffffffff007424 */ /* 0x000fe200078e00ff */
[----:B-1----:R-:W-:-:S02]  /*00f0*/  ISETP.NE.U32.AND P0, PT, R2, RZ, PT ;  /* 0x000000ff0200720c */ /* 0x002fc40003f05070 */
[----:B------:R-:W-:Y:S02]  /*0100*/  ISETP.NE.U32.AND P1, PT, R2, RZ, PT ;  /* 0x000000ff0200720c */ /* 0x000fe40003f25070 */
[----:B------:R-:W-:-:S07]  /*0110*/  ISETP.NE.AND.EX P0, PT, R3, RZ, PT, P0 ;  /* 0x000000ff0300720c */ /* 0x000fce0003f05300 */
[----:B------:R-:W-:-:S04]  /*0120*/  UIADD3 UR4, UPT, UPT, URZ, -UR5, URZ ;  /* 0x80000005ff047290 */ /* 0x000fc8000fffe0ff */
[----:B------:R-:W-:-:S03]  /*0130*/  UIMAD UR6, UR4, UR12, URZ ;  /* 0x0000000c040672a4 */ /* 0x000fc6000f8e02ff */
[----:B------:R-:W-:Y:S02]  /*0140*/  UMOV UR4, URZ ;  /* 0x000000ff00047c82 */ /* 0x000fe40008000000 */
[----:B------:R-:W-:-:S04]  /*0150*/  UIMAD.WIDE.U32 UR6, UR5, UR6, UR4 ;  /* 0x00000006050672a5 */ /* 0x000fc8000f8e0004 */
[----:B--2---:R-:W-:-:S04]  /*0160*/  UIMAD.WIDE.U32 UR14, UR7, UR23, URZ ;  /* 0x00000017070e72a5 */ /* 0x004fc8000f8e00ff */
[----:B------:R-:W-:-:S03]  /*0170*/  UIADD3 UR4, UPT, UPT, -UR15, URZ, URZ ;  /* 0x000000ff0f047290 */ /* 0x000fc6000fffe1ff */
[----:B------:R-:W1:Y:S01]  /*0180*/  LDCU.U8 UR6, c[0x0][0x532] ;  /* 0x0000a640ff0677ac */ /* 0x000e620008000000 */
[----:B------:R-:W-:-:S04]  /*0190*/  UIMAD UR4, UR12, UR4, UR23 ;  /* 0x000000040c0472a4 */ /* 0x000fc8000f8e0217 */
[----:B------:R-:W-:-:S11]  /*01a0*/  UISETP.GE.U32.AND UP2, UPT, UR4, UR12, UPT ;  /* 0x0000000c0400728c */ /* 0x000fd6000bf46070 */
[----:B------:R-:W-:Y:S02]  /*01b0*/  @UP2 UIADD3 UR4, UPT, UPT, UR4, -UR12, URZ ;  /* 0x8000000c04042290 */ /* 0x000fe4000fffe0ff */
[----:B------:R-:W-:Y:S02]  /*01c0*/  @UP2 UIADD3 UR15, UPT, UPT, UR15, 0x1, URZ ;  /* 0x000000010f0f2890 */ /* 0x000fe4000fffe0ff */
[----:B------:R-:W-:Y:S01]  /*01d0*/  UISETP.GE.U32.AND UP1, UPT, UR4, UR12, UPT ;  /* 0x0000000c0400728c */ /* 0x000fe2000bf26070 */
[----:B------:R-:W-:Y:S01]  /*01e0*/  VOTEU.ANY UP2, P0 ;  /* 0x0000000000ff7886 */ /* 0x000fe20000040100 */
[----:B------:R-:W-:Y:S02]  /*01f0*/  ISETP.NE.AND.EX P0, PT, R3, RZ, PT, P1 ;  /* 0x000000ff0300720c */ /* 0x000fe40003f05310 */
[----:B------:R-:W-:-:S03]  /*0200*/  PLOP3.LUT P1, PT, PT, PT, UP2, 0x80, 0x8 ;  /* 0x000000000008781c */ /* 0x000fc60003f2f028 */
[----:B------:R-:W2:Y:S04]  /*0210*/  LDCU.64 UR4, c[0x0][0x468] ;  /* 0x00008d00ff0477ac */ /* 0x000ea80008000a00 */
[----:B------:R-:W-:Y:S02]  /*0220*/  @UP1 UIADD3 UR15, UPT, UPT, UR15, 0x1, URZ ;  /* 0x000000010f0f1890 */ /* 0x000fe4000fffe0ff */
[----:B------:R-:W-:-:S04]  /*0230*/  @!UP0 ULOP3.LUT UR15, URZ, UR12, URZ, 0x33, !UPT ;  /* 0x0000000cff0f8292 */ /* 0x000fc8000f8e33ff */
[----:B------:R-:W-:Y:S02]  /*0240*/  UIMAD.WIDE.U32 UR16, UR15, 0x4, UR16 ;  /* 0x000000040f1078a5 */ /* 0x000fe4000f8e0010 */
[----:B-1----:R-:W-:-:S04]  /*0250*/  UISETP.NE.AND UP3, UPT, UR6, URZ, UPT ;  /* 0x000000ff0600728c */ /* 0x002fc8000bf65270 */
[----:B------:R-:W-:Y:S01]  /*0260*/  IMAD.U32 R4, RZ, RZ, UR16 ;  /* 0x00000010ff047e24 */ /* 0x000fe2000f8e00ff */
[----:B--2---:R-:W-:Y:S01]  /*0270*/  UISETP.EQ.U32.AND UP4, UPT, UR4, URZ, UPT ;  /* 0x000000ff0400728c */ /* 0x004fe2000bf82070 */
[----:B------:R-:W-:Y:S01]  /*0280*/  IMAD.U32 R5, RZ, RZ, UR17 ;  /* 0x00000011ff057e24 */ /* 0x000fe2000f8e00ff */
[----:B------:R-:W-:Y:S02]  /*0290*/  USHF.L.U32 UR7, UR15, 0x2, URZ ;  /* 0x000000020f077899 */ /* 0x000fe400080006ff */
[----:B------:R-:W-:Y:S02]  /*02a0*/  UISETP.EQ.OR.EX UP4, UPT, UR5, URZ, !UP3, UP4 ;  /* 0x000000ff0500728c */ /* 0x000fe4000df82740 */
[----:B----4-:R-:W2:Y:S01]  /*02b0*/  @P0 LDG.E R0, desc[UR18][R4.64] ;  /* 0x0000001204000981 */ /* 0x010ea2000c1e1900 */
[----:B------:R-:W-:-:S03]  /*02c0*/  UISETP.NE.U32.AND UP1, UPT, UR8, URZ, UPT ;  /* 0x000000ff0800728c */ /* 0x000fc6000bf25070 */
[----:B------:R-:W2:Y:S01]  /*02d0*/  @P1 LDG.E R3, desc[UR18][R4.64+0x4] ;  /* 0x0000041204031981 */ /* 0x000ea2000c1e1900 */
[----:B------:R-:W-:Y:S01]  /*02e0*/  USHF.R.U32.HI UR6, URZ, 0x1e, UR15 ;  /* 0x0000001eff067899 */ /* 0x000fe2000801160f */
[----:B------:R-:W-:Y:S01]  /*02f0*/  ISETP.NE.U32.AND P4, PT, RZ, UR10, PT ;  /* 0x0000000aff007c0c */ /* 0x000fe2000bf85070 */
[----:B------:R-:W-:Y:S01]  /*0300*/  UIADD3 UR13, UP0, UPT, UR7, UR4, URZ ;  /* 0x00000004070d7290 */ /* 0x000fe2000ff1e0ff */
[----:B------:R-:W-:Y:S01]  /*0310*/  PLOP3.LUT P2, PT, PT, PT, UP4, 0x80, 0x8 ;  /* 0x000000000008781c */ /* 0x000fe20003f4f048 */
[----:B------:R-:W-:Y:S01]  /*0320*/  UISETP.NE.AND.EX UP1, UPT, UR9, URZ, UPT, UP1 ;  /* 0x000000ff0900728c */ /* 0x000fe2000bf25310 */
[----:B------:R-:W-:Y:S01]  /*0330*/  IMAD.U32 R10, RZ, RZ, UR10 ;  /* 0x0000000aff0a7e24 */ /* 0x000fe2000f8e00ff */
[----:B------:R-:W-:Y:S01]  /*0340*/  UIADD3.X UR10, UPT, UPT, UR6, UR5, URZ, UP0, !UPT ;  /* 0x00000005060a7290 */ /* 0x000fe200087fe4ff */
[----:B------:R-:W-:Y:S01]  /*0350*/  ISETP.NE.AND.EX P4, PT, RZ, UR11, PT, P4 ;  /* 0x0000000bff007c0c */ /* 0x000fe2000bf85340 */
[----:B------:R-:W-:Y:S02]  /*0360*/  IMAD.U32 R6, RZ, RZ, UR13 ;  /* 0x0000000dff067e24 */ /* 0x000fe4000f8e00ff */
[----:B------:R-:W-:Y:S01]  /*0370*/  PLOP3.LUT P0, PT, PT, PT, UP1, 0x80, 0x8 ;  /* 0x000000000008781c */ /* 0x000fe20003f0f018 */
[----:B------:R-:W-:-:S02]  /*0380*/  IMAD.U32 R2, RZ, RZ, UR11 ;  /* 0x0000000bff027e24 */ /* 0x000fc4000f8e00ff */
[----:B------:R-:W-:Y:S02]  /*0390*/  IMAD.U32 R7, RZ, RZ, UR10 ;  /* 0x0000000aff077e24 */ /* 0x000fe4000f8e00ff */
[----:B------:R-:W-:-:S04]  /*03a0*/  @UP1 UIADD3 UR8, UP0, UPT, UR7, UR8, URZ ;  /* 0x0000000807081290 */ /* 0x000fc8000ff1e0ff */
[----:B------:R-:W-:Y:S01]  /*03b0*/  @UP1 UIADD3.X UR9, UPT, UPT, UR6, UR9, URZ, UP0, !UPT ;  /* 0x0000000906091290 */ /* 0x000fe200087fe4ff */
[----:B------:R-:W-:Y:S01]  /*03c0*/  @P4 IADD3 R10, P3, PT, R10, UR7, RZ ;  /* 0x000000070a0a4c10 */ /* 0x000fe2000ff7e0ff */
[----:B------:R-:W3:Y:S03]  /*03d0*/  @!P2 LDG.E R5, desc[UR18][R6.64] ;  /* 0x000000120605a981 */ /* 0x000ee6000c1e1900 */
[----:B------:R-:W-:Y:S01]  /*03e0*/  @P4 IADD3.X R11, PT, PT, R2, UR6, RZ, P3, !PT ;  /* 0x00000006020b4c10 */ /* 0x000fe20009ffe4ff */
[----:B------:R-:W-:Y:S02]  /*03f0*/  IMAD.U32 R8, RZ, RZ, UR8 ;  /* 0x00000008ff087e24 */ /* 0x000fe4000f8e00ff */
[----:B------:R-:W-:Y:S02]  /*0400*/  IMAD.U32 R9, RZ, RZ, UR9 ;  /* 0x00000009ff097e24 */ /* 0x000fe4000f8e00ff */
[----:B------:R1:W5:Y:S04]  /*0410*/  @P4 LDG.E R4, desc[UR18][R10.64] ;  /* 0x000000120a044981 */ /* 0x000368000c1e1900 */
[----:B------:R1:W5:Y:S01]  /*0420*/  @P0 LDG.E R2, desc[UR18][R8.64] ;  /* 0x0000001208020981 */ /* 0x000362000c1e1900 */
[----:B------:R-:W4:Y:S01]  /*0430*/  S2UR UR8, SR_CTAID.X ;  /* 0x00000000000879c3 */ /* 0x000f220000002500 */
[----:B------:R-:W1:Y:S01]  /*0440*/  @!UP2 LDCU UR22, c[0x0][0x434] ;  /* 0x00008680ff16a7ac */ /* 0x000e620008000800 */
[----:B------:R-:W-:Y:S01]  /*0450*/  UISETP.NE.U32.AND UP0, UPT, UR4, URZ, UPT ;  /* 0x000000ff0400728c */ /* 0x000fe2000bf05070 */
[----:B------:R-:W-:-:S03]  /*0460*/  UMOV UR11, 0xffffffff ;  /* 0xffffffff000b7882 */ /* 0x000fc60000000000 */
[----:B------:R-:W-:Y:S02]  /*0470*/  UISETP.NE.AND.EX UP0, UPT, UR5, URZ, UPT, UP0 ;  /* 0x000000ff0500728c */ /* 0x000fe4000bf05300 */
[----:B----4-:R-:W-:-:S09]  /*0480*/  USHF.L.U32 UR20, UR8, 0x6, URZ ;  /* 0x0000000608147899 */ /* 0x010fd200080006ff */
[----:B------:R-:W4:Y:S01]  /*0490*/  @!UP0 LDCU UR17, c[0x0][0x438] ;  /* 0x00008700ff1187ac */ /* 0x000f220008000800 */
[----:B--2---:R-:W-:-:S05]  /*04a0*/  @P1 IMAD.IADD R3, R3, 0x1, -R0 ;  /* 0x0000000103031824 */ /* 0x004fca00078e0a00 */
[----:B------:R-:W-:-:S13]  /*04b0*/  @P1 R2UR UR9, R3 ;  /* 0x00000000030912ca */ /* 0x000fda00000e0000 */
[----:B-1----:R-:W-:Y:S02]  /*04c0*/  @UP2 UMOV UR22, UR9 ;  /* 0x0000000900162c82 */ /* 0x002fe40008000000 */
[----:B------:R-:W-:Y:S01]  /*04d0*/  UISETP.GT.AND UP2, UPT, UR22, UR20, UPT ;  /* 0x000000141600728c */ /* 0x000fe2000bf44270 */
[----:B---3--:R-:W-:-:S05]  /*04e0*/  @!P2 R2UR UR11, R5 ;  /* 0x00000000050ba2ca */ /* 0x008fca00000e0000 */
[----:B------:R-:W-:Y:S01]  /*04f0*/  PLOP3.LUT P1, PT, PT, PT, UP2, 0x80, 0x8 ;  /* 0x000000000008781c */ /* 0x000fe20003f2f028 */
[----:B----4-:R-:W-:-:S12]  /*0500*/  BRA.U !UP0, `(.L_x_1061) ;  /* 0x0000000108187547 */ /* 0x010fd8000b800000 */
[----:B------:R-:W-:-:S13]  /*0510*/  PLOP3.LUT P2, PT, PT, PT, UP3, 0x80, 0x8 ;  /* 0x000000000008781c */ /* 0x000fda0003f4f038 */
[----:B------:R-:W2:Y:S04]  /*0520*/  @P2 LDG.E R3, desc[UR18][R6.64+0x4] ;  /* 0x0000041206032981 */ /* 0x000ea8000c1e1900 */
[----:B------:R-:W3:Y:S01]  /*0530*/  @!P2 LDG.E R5, desc[UR18][R6.64] ;  /* 0x000000120605a981 */ /* 0x000ee2000c1e1900 */
[----:B--2---:R-:W-:-:S13]  /*0540*/  @P2 R2UR UR17, R3 ;  /* 0x00000000031122ca */ /* 0x004fda00000e0000 */
[----:B------:R-:W-:-:S07]  /*0550*/  @UP3 UIADD3 UR17, UPT, UPT, UR17, -UR11, URZ ;  /* 0x8000000b11113290 */ /* 0x000fce000fffe0ff */
[----:B---3--:R-:W-:-:S15]  /*0560*/  @!P2 R2UR UR17, R5 ;  /* 0x000000000511a2ca */ /* 0x008fde00000e0000 */
.L_x_1061:
[----:B------:R-:W-:Y:S05]  /*0570*/  @!P1 EXIT ;  /* 0x000000000000994d */ /* 0x000fea0003800000 */
[----:B------:R-:W1:Y:S01]  /*0580*/  LDCU UR9, c[0x0][0x374] ;  /* 0x00006e80ff0977ac */ /* 0x000e620008000800 */
[----:B------:R-:W2:Y:S01]  /*0590*/  LDC R3, c[0x0][0x374] ;  /* 0x0000dd00ff037b82 */ /* 0x000ea20000000800 */
[----:B------:R-:W3:Y:S01]  /*05a0*/  S2R R160, SR_TID.X ;  /* 0x0000000000a07919 */ /* 0x000ee20000002100 */
[----:B------:R-:W4:Y:S01]  /*05b0*/  LDCU UR5, c[0x0][0x438] ;  /* 0x00008700ff0577ac */ /* 0x000f220008000800 */
[----:B------:R-:W-:Y:S01]  /*05c0*/  UMOV UR26, URZ ;  /* 0x000000ff001a7c82 */ /* 0x000fe20008000000 */
[----:B------:R-:W3:Y:S01]  /*05d0*/  @!UP1 LDCU UR25, c[0x0][0x43c] ;  /* 0x00008780ff1997ac */ /* 0x000ee20008000800 */
[----:B------:R-:W-:Y:S01]  /*05e0*/  UMOV UR10, URZ ;  /* 0x000000ff000a7c82 */ /* 0x000fe20008000000 */
[----:B-----5:R-:W-:Y:S01]  /*05f0*/  @P4 R2UR UR10, R4 ;  /* 0x00000000040a42ca */ /* 0x020fe200000e0000 */
[----:B------:R-:W-:-:S04]  /*0600*/  UIADD3 UR8, UPT, UPT, UR8, 0x1, URZ ;  /* 0x0000000108087890 */ /* 0x000fc8000fffe0ff */
[----:B------:R-:W-:Y:S02]  /*0610*/  ULEA UR8, UR8, -UR22, 0x6 ;  /* 0x8000001608087291 */ /* 0x000fe4000f8e30ff */
[----:B----4-:R-:W-:Y:S01]  /*0620*/  UIADD3 UR5, UPT, UPT, UR5, 0x3f, URZ ;  /* 0x0000003f05057890 */ /* 0x010fe2000fffe0ff */
[----:B--2---:R-:W-:-:S03]  /*0630*/  IABS R5, R3 ;  /* 0x0000000300057213 */ /* 0x004fc60000000000 */
[----:B------:R-:W-:Y:S01]  /*0640*/  USHF.R.S32.HI UR4, URZ, 0x1f, UR5 ;  /* 0x0000001fff047899 */ /* 0x000fe20008011405 */
[----:B------:R-:W-:Y:S02]  /*0650*/  IABS R3, R3 ;  /* 0x0000000300037213 */ /* 0x000fe40000000000 */
[----:B------:R-:W-:Y:S01]  /*0660*/  R2UR UR14, R5 ;  /* 0x00000000050e72ca */ /* 0x000fe200000e0000 */
[----:B------:R-:W-:Y:S02]  /*0670*/  ULEA.HI UR4, UR4, UR5, URZ, 0x6 ;  /* 0x0000000504047291 */ /* 0x000fe4000f8f30ff */
[----:B------:R-:W-:Y:S02]  /*0680*/  IMAD.MOV R3, RZ, RZ, -R3 ;  /* 0x000000ffff037224 */ /* 0x000fe400078e0a03 */
[----:B-1----:R-:W-:-:S03]  /*0690*/  ULEA.HI.SX32 UR16, UR4, UR9, 0x1a ;  /* 0x0000000904107291 */ /* 0x002fc6000f8fd2ff */
[----:B------:R-:W-:Y:S01]  /*06a0*/  R2UR UR21, R3 ;  /* 0x00000000031572ca */ /* 0x000fe200000e0000 */
[----:B------:R-:W-:-:S04]  /*06b0*/  UIADD3 UR16, UPT, UPT, UR16, -0x1, URZ ;  /* 0xffffffff10107890 */ /* 0x000fc8000fffe0ff */
[----:B------:R-:W1:Y:S08]  /*06c0*/  I2F.RP R7, UR14 ;  /* 0x0000000e00077d06 */ /* 0x000e700008209400 */
[----:B-1----:R-:W1:Y:S02]  /*06d0*/  MUFU.RCP R6, R7 ;  /* 0x0000000700067308 */ /* 0x002e640000001000 */
[----:B-1----:R-:W-:-:S06]  /*06e0*/  VIADD R6, R6, 0xffffffe ;  /* 0x0ffffffe06067836 */ /* 0x002fcc0000000000 */
[----:B------:R-:W1:Y:S02]  /*06f0*/  F2I.FTZ.U32.TRUNC.NTZ R5, R6 ;  /* 0x0000000600057305 */ /* 0x000e64000021f000 */
[----:B-1----:R-:W-:Y:S01]  /*0700*/  R2UR UR27, R5 ;  /* 0x00000000051b72ca */ /* 0x002fe200000e0000 */
[----:B------:R-:W-:Y:S01]  /*0710*/  IMAD.U32 R5, RZ, RZ, UR16 ;  /* 0x00000010ff057e24 */ /* 0x000fe2000f8e00ff */
[----:B------:R-:W-:-:S04]  /*0720*/  ULOP3.LUT UR16, UR16, UR9, URZ, 0x3c, !UPT ;  /* 0x0000000910107292 */ /* 0x000fc8000f8e3cff */
[----:B------:R-:W-:-:S04]  /*0730*/  IABS R5, R5 ;  /* 0x0000000500057213 */ /* 0x000fc80000000000 */
[----:B------:R-:W-:-:S03]  /*0740*/  R2UR UR24, R5 ;  /* 0x00000000051872ca */ /* 0x000fc600000e0000 */
[----:B------:R-:W-:-:S04]  /*0750*/  UIADD3 UR4, UPT, UPT, URZ, -UR27, URZ ;  /* 0x8000001bff047290 */ /* 0x000fc8000fffe0ff */
[----:B------:R-:W-:-:S04]  /*0760*/  UIMAD UR28, UR4, UR14, URZ ;  /* 0x0000000e041c72a4 */ /* 0x000fc8000f8e02ff */
[----:B------:R-:W-:Y:S01]  /*0770*/  UIMAD.WIDE.U32 UR28, UR27, UR28, UR26 ;  /* 0x0000001c1b1c72a5 */ /* 0x000fe2000f8e001a */
[----:B------:R-:W-:Y:S02]  /*0780*/  @P0 R2UR UR26, R2 ;  /* 0x00000000021a02ca */ /* 0x000fe400000e0000 */
[----:B------:R-:W1:Y:S01]  /*0790*/  @!UP1 LDCU.64 UR4, c[0x0][0x488] ;  /* 0x00009100ff0497ac */ /* 0x000e620008000a00 */
[----:B------:R-:W-:-:S07]  /*07a0*/  UIMAD.WIDE.U32 UR28, UR29, UR24, URZ ;  /* 0x000000181d1c72a5 */ /* 0x000fce000f8e00ff */
[----:B------:R-:W-:Y:S02]  /*07b0*/  UMOV UR13, UR29 ;  /* 0x0000001d000d7c82 */ /* 0x000fe40008000000 */
[----:B------:R-:W-:Y:S02]  /*07c0*/  UIMAD UR24, UR13, UR21, UR24 ;  /* 0x000000150d1872a4 */ /* 0x000fe4000f8e0218 */
[----:B------:R-:W-:Y:S02]  /*07d0*/  @UP1 UIADD3 UR21, UPT, UPT, UR26, -UR10, URZ ;  /* 0x8000000a1a151290 */ /* 0x000fe4000fffe0ff */
[----:B------:R-:W-:Y:S02]  /*07e0*/  UISETP.GT.U32.AND UP2, UPT, UR14, UR24, UPT ;  /* 0x000000180e00728c */ /* 0x000fe4000bf44070 */
[----:B-1----:R-:W-:Y:S01]  /*07f0*/  @!UP1 UISETP.NE.U32.AND UP0, UPT, UR4, URZ, UPT ;  /* 0x000000ff0400928c */ /* 0x002fe2000bf05070 */
[----:B------:R-:W1:Y:S03]  /*0800*/  S2UR UR4, SR_CTAID.Y ;  /* 0x00000000000479c3 */ /* 0x000e660000002600 */
[----:B------:R-:W-:-:S04]  /*0810*/  @!UP1 UISETP.NE.AND.EX UP0, UPT, UR5, URZ, UPT, UP0 ;  /* 0x000000ff0500928c */ /* 0x000fc8000bf05300 */
[----:B---3--:R-:W-:Y:S02]  /*0820*/  @!UP1 USEL UR25, UR25, URZ, UP0 ;  /* 0x000000ff19199287 */ /* 0x008fe40008000000 */
[----:B------:R-:W-:Y:S02]  /*0830*/  @!UP2 UIADD3 UR24, UPT, UPT, UR24, -UR14, URZ ;  /* 0x8000000e1818a290 */ /* 0x000fe4000fffe0ff */
[----:B------:R-:W-:Y:S02]  /*0840*/  @!UP1 UIADD3 UR21, UPT, UPT, UR25, UR17, -UR10 ;  /* 0x0000001119159290 */ /* 0x000fe4000fffe80a */
[----:B------:R-:W-:Y:S02]  /*0850*/  UISETP.GE.U32.AND UP1, UPT, UR24, UR14, UPT ;  /* 0x0000000e1800728c */ /* 0x000fe4000bf26070 */
[----:B------:R-:W-:Y:S02]  /*0860*/  @!UP2 UIADD3 UR13, UPT, UPT, UR13, 0x1, URZ ;  /* 0x000000010d0da890 */ /* 0x000fe4000fffe0ff */
[----:B------:R-:W-:-:S02]  /*0870*/  UIADD3 UR5, UPT, UPT, UR21, 0x3f, URZ ;  /* 0x0000003f15057890 */ /* 0x000fc4000fffe0ff */
[----:B------:R-:W-:Y:S02]  /*0880*/  UISETP.GE.AND UP2, UPT, UR16, URZ, UPT ;  /* 0x000000ff1000728c */ /* 0x000fe4000bf46270 */
[----:B------:R-:W-:Y:S02]  /*0890*/  UISETP.NE.AND UP0, UPT, UR9, URZ, UPT ;  /* 0x000000ff0900728c */ /* 0x000fe4000bf05270 */
[----:B------:R-:W-:Y:S01]  /*08a0*/  USHF.R.S32.HI UR14, URZ, 0x1f, UR5 ;  /* 0x0000001fff0e7899 */ /* 0x000fe20008011405 */
[----:B------:R-:W2:Y:S01]  /*08b0*/  LDCU UR17, c[0x0][0x508] ;  /* 0x0000a100ff1177ac */ /* 0x000ea20008000800 */
[----:B------:R-:W-:Y:S02]  /*08c0*/  @UP1 UIADD3 UR13, UPT, UPT, UR13, 0x1, URZ ;  /* 0x000000010d0d1890 */ /* 0x000fe4000fffe0ff */
[----:B------:R-:W-:-:S03]  /*08d0*/  ULEA.HI UR14, UR14, UR5, URZ, 0x6 ;  /* 0x000000050e0e7291 */ /* 0x000fc6000f8f30ff */
[----:B------:R-:W-:Y:S02]  /*08e0*/  @!UP2 UIADD3 UR13, UPT, UPT, -UR13, URZ, URZ ;  /* 0x000000ff0d0da290 */ /* 0x000fe4000fffe1ff */
[----:B------:R-:W-:Y:S01]  /*08f0*/  @!UP0 ULOP3.LUT UR13, URZ, UR9, URZ, 0x33, !UPT ;  /* 0x00000009ff0d8292 */ /* 0x000fe2000f8e33ff */
[----:B------:R-:W-:-:S03]  /*0900*/  IMAD.U32 R3, RZ, RZ, UR14 ;  /* 0x0000000eff037e24 */ /* 0x000fc6000f8e00ff */
[----:B-1----:R-:W-:Y:S02]  /*0910*/  UIMAD UR14, UR13, UR4, URZ ;  /* 0x000000040d0e72a4 */ /* 0x002fe4000f8e02ff */
[----:B------:R-:W-:Y:S01]  /*0920*/  IMAD.U32 R2, RZ, RZ, UR13 ;  /* 0x0000000dff027e24 */ /* 0x000fe2000f8e00ff */
[----:B------:R-:W-:Y:S01]  /*0930*/  SHF.R.S32.HI R3, RZ, 0x6, R3 ;  /* 0x00000006ff037819 */ /* 0x000fe20000011403 */
[----:B--2---:R-:W-:-:S03]  /*0940*/  UIADD3 UR9, UPT, UPT, UR5, UR17, UR8 ;  /* 0x0000001105097290 */ /* 0x004fc6000fffe008 */
[----:B------:R-:W-:Y:S01]  /*0950*/  VIADDMNMX R2, R2, UR14, R3, PT ;  /* 0x0000000e02027c46 */ /* 0x000fe2000b800103 */
[----:B------:R-:W-:-:S03]  /*0960*/  USHF.R.S32.HI UR5, URZ, 0x1f, UR9 ;  /* 0x0000001fff057899 */ /* 0x000fc60008011409 */
[----:B------:R-:W-:Y:S01]  /*0970*/  R2UR UR8, R2 ;  /* 0x00000000020872ca */ /* 0x000fe200000e0000 */
[----:B------:R-:W-:-:S04]  /*0980*/  ULEA.HI UR5, UR5, UR9, URZ, 0x6 ;  /* 0x0000000905057291 */ /* 0x000fc8000f8f30ff */
[----:B------:R-:W-:Y:S02]  /*0990*/  USHF.R.S32.HI UR16, URZ, 0x6, UR5 ;  /* 0x00000006ff107899 */ /* 0x000fe40008011405 */
[----:B------:R-:W-:-:S04]  /*09a0*/  UIADD3 UR5, UPT, UPT, -UR15, URZ, URZ ;  /* 0x000000ff0f057290 */ /* 0x000fc8000fffe1ff */
[----:B------:R-:W-:Y:S02]  /*09b0*/  UIMAD UR23, UR12, UR5, UR23 ;  /* 0x000000050c1772a4 */ /* 0x000fe4000f8e0217 */
[----:B------:R-:W-:-:S04]  /*09c0*/  UISETP.LT.AND UP0, UPT, UR8, UR16, UPT ;  /* 0x000000100800728c */ /* 0x000fc8000bf01270 */
[----:B------:R-:W-:-:S04]  /*09d0*/  USEL UR16, UR8, UR16, UP0 ;  /* 0x0000001008107287 */ /* 0x000fc80008000000 */
[----:B------:R-:W-:-:S09]  /*09e0*/  UISETP.GE.AND UP0, UPT, UR14, UR16, UPT ;  /* 0x000000100e00728c */ /* 0x000fd2000bf06270 */
[----:B------:R-:W-:Y:S05]  /*09f0*/  BRA.U !UP0, `(.L_x_1062) ;  /* 0x0000000d08487547 */ /* 0x000fea000b800000 */
[----:B------:R-:W1:Y:S01]  /*0a00*/  LDCU.64 UR6, c[0x0][0x430] ;  /* 0x00008600ff0677ac */ /* 0x000e620008000a00 */
[----:B------:R-:W-:Y:S01]  /*0a10*/  IMAD.SHL.U32 R18, R160, 0x4, RZ ;  /* 0x00000004a0127824 */ /* 0x000fe200078e00ff */
[----:B------:R-:W-:Y:S01]  /*0a20*/  SHF.R.U32.HI R19, RZ, 0x4, R160 ;  /* 0x00000004ff137819 */ /* 0x000fe200000116a0 */
[----:B------:R-:W-:Y:S01]  /*0a30*/  BSSY.RECONVERGENT B0, `(.L_x_1063) ;  /* 0x0000021000007945 */ /* 0x000fe20003800200 */
[----:B------:R-:W2:Y:S02]  /*0a40*/  LDCU UR5, c[0x0][0x44c] ;  /* 0x00008980ff0577ac */ /* 0x000ea40008000800 */
[----:B------:R-:W-:Y:S01]  /*0a50*/  LOP3.LUT R18, R18, 0x3c, RZ, 0xc0, !PT ;  /* 0x0000003c12127812 */ /* 0x000fe200078ec0ff */
[C---:B------:R-:W-:Y:S01]  /*0a60*/  VIADD R15, R19.reuse, 0x8 ;  /* 0x00000008130f7836 */ /* 0x040fe20000000000 */
[----:B------:R-:W-:Y:S01]  /*0a70*/  UIADD3 UR22, UPT, UPT, -UR20, UR22, URZ ;  /* 0x0000001614167290 */ /* 0x000fe2000fffe1ff */
[C---:B------:R-:W-:Y:S01]  /*0a80*/  VIADD R14, R19.reuse, 0x10 ;  /* 0x00000010130e7836 */ /* 0x040fe20000000000 */
[C---:B------:R-:W-:Y:S01]  /*0a90*/  LOP3.LUT R17, R18.reuse, 0x40, RZ, 0xfc, !PT ;  /* 0x0000004012117812 */ /* 0x040fe200078efcff */
[C---:B------:R-:W-:Y:S01]  /*0aa0*/  IMAD R9, R19.reuse, 0xc0, R18 ;  /* 0x000000c013097824 */ /* 0x040fe200078e0212 */
[----:B------:R-:W-:Y:S01]  /*0ab0*/  LOP3.LUT R16, R18, 0x80, RZ, 0xfc, !PT ;  /* 0x0000008012107812 */ /* 0x000fe200078efcff */
[C---:B------:R-:W-:Y:S01]  /*0ac0*/  VIADD R13, R19.reuse, 0x18 ;  /* 0x00000018130d7836 */ /* 0x040fe20000000000 */
[C---:B------:R-:W-:Y:S01]  /*0ad0*/  ISETP.GE.AND P4, PT, R19.reuse, UR22, PT ;  /* 0x0000001613007c0c */ /* 0x040fe2000bf86270 */
[----:B------:R-:W-:Y:S01]  /*0ae0*/  VIADD R12, R19, 0x20 ;  /* 0x00000020130c7836 */ /* 0x000fe20000000000 */
[----:B------:R-:W-:Y:S01]  /*0af0*/  ISETP.GE.AND P3, PT, R15, UR22, PT ;  /* 0x000000160f007c0c */ /* 0x000fe2000bf66270 */
[----:B-1----:R-:W-:Y:S01]  /*0b00*/  UIMAD UR6, UR4, UR6, UR15 ;  /* 0x00000006040672a4 */ /* 0x002fe2000f8e020f */
[----:B------:R-:W-:-:S02]  /*0b10*/  ISETP.GE.AND P2, PT, R14, UR22, PT ;  /* 0x000000160e007c0c */ /* 0x000fc4000bf46270 */
[----:B------:R-:W-:Y:S01]  /*0b20*/  ISETP.GE.AND P1, PT, R13, UR22, PT ;  /* 0x000000160d007c0c */ /* 0x000fe2000bf26270 */
[----:B------:R-:W-:Y:S01]  /*0b30*/  UIMAD UR6, UR6, UR12, UR23 ;  /* 0x0000000c060672a4 */ /* 0x000fe2000f8e0217 */
[----:B--2---:R-:W-:-:S03]  /*0b40*/  IMAD.U32 R0, RZ, RZ, UR5 ;  /* 0x00000005ff007e24 */ /* 0x004fc6000f8e00ff */
[----:B------:R-:W-:-:S06]  /*0b50*/  UIMAD UR7, UR6, UR7, UR20 ;  /* 0x00000007060772a4 */ /* 0x000fcc000f8e0214 */
[----:B------:R-:W-:-:S05]  /*0b60*/  IMAD R0, R0, UR7, RZ ;  /* 0x0000000700007c24 */ /* 0x000fca000f8e02ff */
[----:B------:R-:W-:-:S04]  /*0b70*/  IADD3 R9, P0, PT, R0, R9, RZ ;  /* 0x0000000900097210 */ /* 0x000fc80007f1e0ff */
[----:B------:R-:W-:Y:S01]  /*0b80*/  LEA.HI.X.SX32 R0, R0, RZ, 0x1, P0 ;  /* 0x000000ff00007211 */ /* 0x000fe200000f0eff */
[----:B------:R-:W-:Y:S08]  /*0b90*/  @P4 BRA `(.L_x_1064) ;  /* 0x0000000000284947 */ /* 0x000ff00003800000 */
[----:B------:R-:W1:Y:S01]  /*0ba0*/  LDCU UR6, c[0x0][0x440] ;  /* 0x00008800ff0677ac */ /* 0x000e620008000800 */
[----:B------:R-:W2:Y:S01]  /*0bb0*/  LDCU.64 UR4, c[0x0][0x3f8] ;  /* 0x00007f00ff0477ac */ /* 0x000ea20008000a00 */
        /* <DEDUP_REMOVED lines=8> */
.L_x_1064:
[----:B------:R-:W-:Y:S05]  /*0c40*/  BSYNC.RECONVERGENT B0 ;  /* 0x0000000000007941 */ /* 0x000fea0003800200 */
.L_x_1063:
[----:B------:R-:W-:Y:S01]  /*0c50*/  BSSY.RECONVERGENT B0, `(.L_x_1065) ;  /* 0x0000014000007945 */ /* 0x000fe20003800200 */
[----:B------:R-:W-:Y:S02]  /*0c60*/  ISETP.GE.AND P0, PT, R12, UR22, PT ;  /* 0x000000160c007c0c */ /* 0x000fe4000bf06270 */
[----:B------:R-:W-:Y:S01]  /*0c70*/  IADD3 R11, PT, PT, R19, 0x28, RZ ;  /* 0x00000028130b7810 */ /* 0x000fe20007ffe0ff */
[----:B------:R-:W-:Y:S05]  /*0c80*/  @P3 BRA `(.L_x_1066) ;  /* 0x0000000000403947 */ /* 0x000fea0003800000 */
[----:B------:R-:W2:Y:S02]  /*0c90*/  LDCU UR4, c[0x0][0x440] ;  /* 0x00008800ff0477ac */ /* 0x000ea40008000800 */
[----:B--2---:R-:W-:Y:S02]  /*0ca0*/  ISETP.GE.AND P6, PT, R18, UR4, PT ;  /* 0x0000000412007c0c */ /* 0x004fe4000bfc6270 */
[----:B------:R-:W-:Y:S02]  /*0cb0*/  ISETP.GE.AND P5, PT, R17, UR4, PT ;  /* 0x0000000411007c0c */ /* 0x000fe4000bfa6270 */
[----:B------:R-:W-:-:S09]  /*0cc0*/  ISETP.GE.AND P4, PT, R16, UR4, PT ;  /* 0x0000000410007c0c */ /* 0x000fd2000bf86270 */
[----:B------:R-:W2:Y:S08]  /*0cd0*/  @!P6 LDC.64 R6, c[0x0][0x3f8] ;  /* 0x0000fe00ff06eb82 */ /* 0x000eb00000000a00 */
[----:B------:R-:W3:Y:S08]  /*0ce0*/  @!P5 LDC.64 R4, c[0x0][0x3f8] ;  /* 0x0000fe00ff04db82 */ /* 0x000ef00000000a00 */
[----:B-1----:R-:W1:Y:S01]  /*0cf0*/  @!P4 LDC.64 R2, c[0x0][0x3f8] ;  /* 0x0000fe00ff02cb82 */ /* 0x002e620000000a00 */
[----:B--2---:R-:W-:-:S04]  /*0d00*/  @!P6 LEA R6, P3, R9, R6, 0x2 ;  /* 0x000000060906e211 */ /* 0x004fc800078610ff */
[C---:B------:R-:W-:Y:S02]  /*0d10*/  @!P6 LEA.HI.X R7, R9.reuse, R7, R0, 0x2, P3 ;  /* 0x000000070907e211 */ /* 0x040fe400018f1400 */
[----:B---3--:R-:W-:-:S03]  /*0d20*/  @!P5 LEA R4, P3, R9, R4, 0x2 ;  /* 0x000000040904d211 */ /* 0x008fc600078610ff */
[----:B------:R2:W-:Y:S01]  /*0d30*/  @!P6 STG.E.128 desc[UR18][R6.64+0x1800], RZ ;  /* 0x001800ff0600e986 */ /* 0x0005e2000c101d12 */
[C---:B------:R-:W-:Y:S02]  /*0d40*/  @!P5 LEA.HI.X R5, R9.reuse, R5, R0, 0x2, P3 ;  /* 0x000000050905d211 */ /* 0x040fe400018f1400 */
[----:B-1----:R-:W-:-:S03]  /*0d50*/  @!P4 LEA R2, P3, R9, R2, 0x2 ;  /* 0x000000020902c211 */ /* 0x002fc600078610ff */
[----:B------:R2:W-:Y:S01]  /*0d60*/  @!P5 STG.E.128 desc[UR18][R4.64+0x1900], RZ ;  /* 0x001900ff0400d986 */ /* 0x0005e2000c101d12 */
[----:B------:R-:W-:-:S05]  /*0d70*/  @!P4 LEA.HI.X R3, R9, R3, R0, 0x2, P3 ;  /* 0x000000030903c211 */ /* 0x000fca00018f1400 */
[----:B------:R2:W-:Y:S04]  /*0d80*/  @!P4 STG.E.128 desc[UR18][R2.64+0x1a00], RZ ;  /* 0x001a00ff0200c986 */ /* 0x0005e8000c101d12 */
.L_x_1066:
[----:B------:R-:W-:Y:S05]  /*0d90*/  BSYNC.RECONVERGENT B0 ;  /* 0x0000000000007941 */ /* 0x000fea0003800200 */
.L_x_1065:
[----:B------:R-:W-:Y:S01]  /*0da0*/  BSSY.RECONVERGENT B0, `(.L_x_1067) ;  /* 0x0000014000007945 */ /* 0x000fe20003800200 */
[----:B------:R-:W-:Y:S02]  /*0db0*/  ISETP.GE.AND P4, PT, R11, UR22, PT ;  /* 0x000000160b007c0c */ /* 0x000fe4000bf86270 */
[----:B------:R-:W-:Y:S01]  /*0dc0*/  IADD3 R10, PT, PT, R19, 0x30, RZ ;  /* 0x00000030130a7810 */ /* 0x000fe20007ffe0ff */
[----:B------:R-:W-:Y:S05]  /*0dd0*/  @P2 BRA `(.L_x_1068) ;  /* 0x0000000000402947 */ /* 0x000fea0003800000 */
[----:B------:R-:W3:Y:S02]  /*0de0*/  LDCU UR4, c[0x0][0x440] ;  /* 0x00008800ff0477ac */ /* 0x000ee40008000800 */
[----:B---3--:R-:W-:Y:S02]  /*0df0*/  ISETP.GE.AND P6, PT, R18, UR4, PT ;  /* 0x0000000412007c0c */ /* 0x008fe4000bfc6270 */
[----:B------:R-:W-:Y:S02]  /*0e00*/  ISETP.GE.AND P5, PT, R17, UR4, PT ;  /* 0x0000000411007c0c */ /* 0x000fe4000bfa6270 */
[----:B------:R-:W-:-:S09]  /*0e10*/  ISETP.GE.AND P3, PT, R16, UR4, PT ;  /* 0x0000000410007c0c */ /* 0x000fd2000bf66270 */
[----:B--2---:R-:W2:Y:S08]  /*0e20*/  @!P6 LDC.64 R6, c[0x0][0x3f8] ;  /* 0x0000fe00ff06eb82 */ /* 0x004eb00000000a00 */
        /* <DEDUP_REMOVED lines=11> */
.L_x_1068:
[----:B------:R-:W-:Y:S05]  /*0ee0*/  BSYNC.RECONVERGENT B0 ;  /* 0x0000000000007941 */ /* 0x000fea0003800200 */
.L_x_1067:
[----:B------:R-:W-:Y:S01]  /*0ef0*/  BSSY.RECONVERGENT B0, `(.L_x_1069) ;  /* 0x0000014000007945 */ /* 0x000fe20003800200 */
[----:B------:R-:W-:Y:S02]  /*0f00*/  ISETP.GE.AND P5, PT, R10, UR22, PT ;  /* 0x000000160a007c0c */ /* 0x000fe4000bfa6270 */
[----:B------:R-:W-:Y:S01]  /*0f10*/  IADD3 R8, PT, PT, R19, 0x38, RZ ;  /* 0x0000003813087810 */ /* 0x000fe20007ffe0ff */
[----:B------:R-:W-:Y:S05]  /*0f20*/  @P1 BRA `(.L_x_1070) ;  /* 0x0000000000401947 */ /* 0x000fea0003800000 */
[----:B------:R-:W4:Y:S02]  /*0f30*/  LDCU UR4, c[0x0][0x440] ;  /* 0x00008800ff0477ac */ /* 0x000f240008000800 */
[----:B----4-:R-:W-:Y:S02]  /*0f40*/  ISETP.GE.AND P6, PT, R18, UR4, PT ;  /* 0x0000000412007c0c */ /* 0x010fe4000bfc6270 */
[----:B------:R-:W-:Y:S02]  /*0f50*/  ISETP.GE.AND P3, PT, R17, UR4, PT ;  /* 0x0000000411007c0c */ /* 0x000fe4000bf66270 */
[----:B------:R-:W-:-:S09]  /*0f60*/  ISETP.GE.AND P2, PT, R16, UR4, PT ;  /* 0x0000000410007c0c */ /* 0x000fd2000bf46270 */
[----:B--23--:R-:W2:Y:S08]  /*0f70*/  @!P6 LDC.64 R6, c[0x0][0x3f8] ;  /* 0x0000fe00ff06eb82 */ /* 0x00ceb00000000a00 */
        /* <DEDUP_REMOVED lines=11> */
.L_x_1070:
[----:B------:R-:W-:Y:S05]  /*1030*/  BSYNC.RECONVERGENT B0 ;  /* 0x0000000000007941 */ /* 0x000fea0003800200 */
.L_x_1069:
[----:B------:R-:W-:Y:S01]  /*1040*/  BSSY.RECONVERGENT B0, `(.L_x_1071) ;  /* 0x0000013000007945 */ /* 0x000fe20003800200 */
[----:B------:R-:W-:-:S03]  /*1050*/  ISETP.GE.AND P6, PT, R8, UR22, PT ;  /* 0x0000001608007c0c */ /* 0x000fc6000bfc6270 */
[----:B------:R-:W-:Y:S10]  /*1060*/  @P0 BRA `(.L_x_1072) ;  /* 0x0000000000400947 */ /* 0x000ff40003800000 */
[----:B------:R-:W5:Y:S02]  /*1070*/  LDCU UR4, c[0x0][0x440] ;  /* 0x00008800ff0477ac */ /* 0x000f640008000800 */
[----:B-----5:R-:W-:Y:S02]  /*1080*/  ISETP.GE.AND P3, PT, R18, UR4, PT ;  /* 0x0000000412007c0c */ /* 0x020fe4000bf66270 */
[----:B------:R-:W-:Y:S02]  /*1090*/  ISETP.GE.AND P2, PT, R17, UR4, PT ;  /* 0x0000000411007c0c */ /* 0x000fe4000bf46270 */
[----:B------:R-:W-:-:S09]  /*10a0*/  ISETP.GE.AND P1, PT, R16, UR4, PT ;  /* 0x0000000410007c0c */ /* 0x000fd2000bf26270 */
[----:B--234-:R-:W2:Y:S08]  /*10b0*/  @!P3 LDC.64 R6, c[0x0][0x3f8] ;  /* 0x0000fe00ff06bb82 */ /* 0x01ceb00000000a00 */
        /* <DEDUP_REMOVED lines=11> */
.L_x_1072:
[----:B------:R-:W-:Y:S05]  /*1170*/  BSYNC.RECONVERGENT B0 ;  /* 0x0000000000007941 */ /* 0x000fea0003800200 */
.L_x_1071:
[----:B------:R-:W-:Y:S04]  /*1180*/  BSSY.RECONVERGENT B0, `(.L_x_1073) ;  /* 0x0000012000007945 */ /* 0x000fe80003800200 */
[----:B------:R-:W-:Y:S05]  /*1190*/  @P4 BRA `(.L_x_1074) ;  /* 0x0000000000404947 */ /* 0x000fea0003800000 */
        /* <DEDUP_REMOVED lines=16> */
.L_x_1074:
[----:B------:R-:W-:Y:S05]  /*12a0*/  BSYNC.RECONVERGENT B0 ;  /* 0x0000000000007941 */ /* 0x000fea0003800200 */
.L_x_1073:
        /* <DEDUP_REMOVED lines=18> */
.L_x_1076:
[----:B------:R-:W-:Y:S05]  /*13d0*/  BSYNC.RECONVERGENT B0 ;  /* 0x0000000000007941 */ /* 0x000fea0003800200 */
.L_x_1075:
        /* <DEDUP_REMOVED lines=18> */
.L_x_1078:
[----:B------:R-:W-:Y:S05]  /*1500*/  BSYNC.RECONVERGENT B0 ;  /* 0x0000000000007941 */ /* 0x000fea0003800200 */
.L_x_1077:
[----:B------:R-:W1:Y:S01]  /*1510*/  LDCU.64 UR4, c[0x0][0x428] ;  /* 0x00008500ff0477ac */ /* 0x000e620008000a00 */
[----:B------:R-:W-:Y:S01]  /*1520*/  ISETP.NE.AND P0, PT, R18, RZ, PT ;  /* 0x000000ff1200720c */ /* 0x000fe20003f05270 */
[----:B------:R-:W-:-:S03]  /*1530*/  IMAD.U32 R0, RZ, RZ, UR7 ;  /* 0x00000007ff007e24 */ /* 0x000fc6000f8e00ff */
[C---:B------:R-:W-:Y:S02]  /*1540*/  ISETP.GE.OR P1, PT, R19.reuse, UR22, P0 ;  /* 0x0000001613007c0c */ /* 0x040fe40008726670 */
[----:B------:R-:W-:Y:S02]  /*1550*/  IADD3 R19, P2, PT, R19, UR7, RZ ;  /* 0x0000000713137c10 */ /* 0x000fe4000ff5e0ff */
[----:B------:R-:W-:Y:S02]  /*1560*/  ISETP.GE.OR P6, PT, R15, UR22, P0 ;  /* 0x000000160f007c0c */ /* 0x000fe400087c6670 */
[----:B------:R-:W-:Y:S02]  /*1570*/  LEA.HI.X.SX32 R0, R0, RZ, 0x1, P2 ;  /* 0x000000ff00007211 */ /* 0x000fe400010f0eff */
[----:B------:R-:W-:Y:S02]  /*1580*/  ISETP.GE.OR P5, PT, R14, UR22, P0 ;  /* 0x000000160e007c0c */ /* 0x000fe400087a6670 */
[----:B------:R-:W-:-:S02]  /*1590*/  ISETP.GE.OR P4, PT, R13, UR22, P0 ;  /* 0x000000160d007c0c */ /* 0x000fc40008786670 */
[----:B------:R-:W-:Y:S01]  /*15a0*/  ISETP.GE.OR P3, PT, R12, UR22, P0 ;  /* 0x000000160c007c0c */ /* 0x000fe20008766670 */
[----:B--234-:R-:W-:Y:S01]  /*15b0*/  @!P1 IMAD.MOV.U32 R5, RZ, RZ, -0x800000 ;  /* 0xff800000ff059424 */ /* 0x01cfe200078e00ff */
[----:B-1----:R-:W-:-:S03]  /*15c0*/  LEA R2, P2, R19, UR4, 0x2 ;  /* 0x0000000413027c11 */ /* 0x002fc6000f8410ff */
[----:B------:R-:W-:Y:S01]  /*15d0*/  @!P6 IMAD.MOV.U32 R17, RZ, RZ, -0x800000 ;  /* 0xff800000ff11e424 */ /* 0x000fe200078e00ff */
[----:B------:R-:W-:Y:S02]  /*15e0*/  LEA.HI.X R3, R19, UR5, R0, 0x2, P2 ;  /* 0x0000000513037c11 */ /* 0x000fe400090f1400 */
[----:B------:R-:W-:Y:S01]  /*15f0*/  ISETP.GE.OR P2, PT, R11, UR22, P0 ;  /* 0x000000160b007c0c */ /* 0x000fe20008746670 */
[----:B------:R-:W-:Y:S02]  /*1600*/  @!P5 IMAD.MOV.U32 R15, RZ, RZ, -0x800000 ;  /* 0xff800000ff0fd424 */ /* 0x000fe400078e00ff */
[----:B------:R1:W-:Y:S01]  /*1610*/  @!P1 STG.E desc[UR18][R2.64], R5 ;  /* 0x0000000502009986 */ /* 0x0003e2000c101912 */
[----:B------:R-:W-:Y:S01]  /*1620*/  ISETP.GE.OR P1, PT, R10, UR22, P0 ;  /* 0x000000160a007c0c */ /* 0x000fe20008726670 */
[----:B------:R-:W-:Y:S01]  /*1630*/  @!P4 IMAD.MOV.U32 R13, RZ, RZ, -0x800000 ;  /* 0xff800000ff0dc424 */ /* 0x000fe200078e00ff */
[----:B------:R-:W-:Y:S01]  /*1640*/  ISETP.GE.OR P0, PT, R8, UR22, P0 ;  /* 0x0000001608007c0c */ /* 0x000fe20008706670 */
[----:B------:R-:W-:Y:S01]  /*1650*/  @!P3 IMAD.MOV.U32 R11, RZ, RZ, -0x800000 ;  /* 0xff800000ff0bb424 */ /* 0x000fe200078e00ff */
[----:B------:R1:W-:Y:S04]  /*1660*/  @!P6 STG.E desc[UR18][R2.64+0x20], R17 ;  /* 0x000020110200e986 */ /* 0x0003e8000c101912 */
[----:B------:R1:W-:Y:S01]  /*1670*/  @!P5 STG.E desc[UR18][R2.64+0x40], R15 ;  /* 0x0000400f0200d986 */ /* 0x0003e2000c101912 */
[----:B------:R-:W-:-:S03]  /*1680*/  @!P2 IMAD.MOV.U32 R9, RZ, RZ, -0x800000 ;  /* 0xff800000ff09a424 */ /* 0x000fc600078e00ff */
[----:B------:R1:W-:Y:S01]  /*1690*/  @!P4 STG.E desc[UR18][R2.64+0x60], R13 ;  /* 0x0000600d0200c986 */ /* 0x0003e2000c101912 */
[----:B------:R-:W-:-:S03]  /*16a0*/  @!P1 IMAD.MOV.U32 R7, RZ, RZ, -0x800000 ;  /* 0xff800000ff079424 */ /* 0x000fc600078e00ff */
[----:B------:R1:W-:Y:S04]  /*16b0*/  @!P3 STG.E desc[UR18][R2.64+0x80], R11 ;  /* 0x0000800b0200b986 */ /* 0x0003e8000c101912 */
[----:B------:R1:W-:Y:S04]  /*16c0*/  @!P2 STG.E desc[UR18][R2.64+0xa0], R9 ;  /* 0x0000a0090200a986 */ /* 0x0003e8000c101912 */
[----:B------:R1:W-:Y:S01]  /*16d0*/  @!P1 STG.E desc[UR18][R2.64+0xc0], R7 ;  /* 0x0000c00702009986 */ /* 0x0003e2000c101912 */
[----:B------:R-:W-:Y:S05]  /*16e0*/  @P0 EXIT ;  /* 0x000000000000094d */ /* 0x000fea0003800000 */
[----:B-1----:R-:W-:-:S05]  /*16f0*/  MOV R5, 0xff800000 ;  /* 0xff80000000057802 */ /* 0x002fca0000000f00 */
[----:B------:R-:W-:Y:S01]  /*1700*/  STG.E desc[UR18][R2.64+0xe0], R5 ;  /* 0x0000e00502007986 */ /* 0x000fe2000c101912 */
[----:B------:R-:W-:Y:S05]  /*1710*/  EXIT ;  /* 0x000000000000794d */ /* 0x000fea0003800000 */
.L_x_1062:
[----:B------:R-:W1:Y:S01]  /*1720*/  LDCU.64 UR4, c[0x0][0x4d8] ;  /* 0x00009b00ff0477ac */ /* 0x000e620008000a00 */
[----:B------:R-:W-:Y:S01]  /*1730*/  MOV R4, UR15 ;  /* 0x0000000f00047c02 */ /* 0x000fe20008000f00 */
[----:B------:R-:W2:Y:S01]  /*1740*/  LDCU.64 UR8, c[0x0][0x4e0] ;  /* 0x00009c00ff0877ac */ /* 0x000ea20008000a00 */
[----:B-1----:R-:W-:-:S04]  /*1750*/  UISETP.NE.U32.AND UP0, UPT, UR4, URZ, UPT ;  /* 0x000000ff0400728c */ /* 0x002fc8000bf05070 */
[----:B------:R-:W-:Y:S02]  /*1760*/  UISETP.NE.AND.EX UP0, UPT, UR5, URZ, UPT, UP0 ;  /* 0x000000ff0500728c */ /* 0x000fe4000bf05300 */
[----:B--2---:R-:W-:-:S04]  /*1770*/  UISETP.NE.U32.AND UP1, UPT, UR8, URZ, UPT ;  /* 0x000000ff0800728c */ /* 0x004fc8000bf25070 */
[----:B------:R-:W-:-:S03]  /*1780*/  UISETP.NE.AND.EX UP1, UPT, UR9, URZ, UPT, UP1 ;  /* 0x000000ff0900728c */ /* 0x000fc6000bf25310 */
[----:B------:R-:W-:Y:S08]  /*1790*/  BRA.U !UP0, `(.L_x_1079) ;  /* 0x0000000108147547 */ /* 0x000ff0000b800000 */
[----:B------:R-:W-:-:S04]  /*17a0*/  UIADD3 UR4, UP0, UPT, UR7, UR4, URZ ;  /* 0x0000000407047290 */ /* 0x000fc8000ff1e0ff */
[----:B------:R-:W-:Y:S02]  /*17b0*/  UIADD3.X UR5, UPT, UPT, UR6, UR5, URZ, UP0, !UPT ;  /* 0x0000000506057290 */ /* 0x000fe400087fe4ff */
[----:B------:R-:W-:-:S04]  /*17c0*/  MOV R4, UR4 ;  /* 0x0000000400047c02 */ /* 0x000fc80008000f00 */
[----:B------:R-:W-:-:S05]  /*17d0*/  MOV R5, UR5 ;  /* 0x0000000500057c02 */ /* 0x000fca0008000f00 */
[----:B------:R1:W5:Y:S02]  /*17e0*/  LDG.E R4, desc[UR18][R4.64] ;  /* 0x0000001204047981 */ /* 0x000364000c1e1900 */
.L_x_1079:
[----:B------:R-:W-:Y:S05]  /*17f0*/  BRA.U !UP1, `(.L_x_1080) ;  /* 0x00000005099c7547 */ /* 0x000fea000b800000 */
[----:B-----5:R-:W1:Y:S01]  /*1800*/  LDC R4, c[0x0][0x4f0] ;  /* 0x00013c00ff047b82 */ /* 0x020e620000000800 */
[----:B------:R-:W-:Y:S01]  /*1810*/  ULEA UR24, UR16, 0xffffffc0, 0x6 ;  /* 0xffffffc010187891 */ /* 0x000fe2000f8e30ff */
[----:B------:R-:W2:Y:S05]  /*1820*/  LDCU.64 UR4, c[0x0][0x4e8] ;  /* 0x00009d00ff0477ac */ /* 0x000eaa0008000a00 */
[----:B------:R-:W-:Y:S01]  /*1830*/  MOV R2, UR24 ;  /* 0x0000001800027c02 */ /* 0x000fe20008000f00 */
[----:B------:R-:W3:Y:S03]  /*1840*/  LDCU.64 UR12, c[0x0][0x3b8] ;  /* 0x00007700ff0c77ac */ /* 0x000ee60008000a00 */
[----:B------:R-:W-:Y:S01]  /*1850*/  IABS R2, R2 ;  /* 0x0000000200027213 */ /* 0x000fe20000000000 */
[----:B------:R-:W4:Y:S01]  /*1860*/  LDCU.64 UR10, c[0x0][0x3c0] ;  /* 0x00007800ff0a77ac */ /* 0x000f220008000a00 */
[----:B--2---:R-:W-:Y:S01]  /*1870*/  UIMAD.WIDE.U32 UR6, UR15, UR4, URZ ;  /* 0x000000040f0672a5 */ /* 0x004fe2000f8e00ff */
[----:B-1----:R-:W-:-:S03]  /*1880*/  IABS R5, R4 ;  /* 0x0000000400057213 */ /* 0x002fc60000000000 */
[----:B------:R-:W-:Y:S02]  /*1890*/  UIMAD UR5, UR15, UR5, UR7 ;  /* 0x000000050f0572a4 */ /* 0x000fe4000f8e0207 */
[----:B------:R-:W-:Y:S01]  /*18a0*/  ULEA UR4, UP0, UR6, UR8, 0x2 ;  /* 0x0000000806047291 */ /* 0x000fe2000f8010ff */
[----:B------:R-:W1:Y:S03]  /*18b0*/  I2F.RP R8, R5 ;  /* 0x0000000500087306 */ /* 0x000e660000209400 */
[----:B------:R-:W-:Y:S02]  /*18c0*/  ULEA.HI.X UR5, UR6, UR9, UR5, 0x2, UP0 ;  /* 0x0000000906057291 */ /* 0x000fe400080f1405 */
[----:B------:R-:W-:Y:S01]  /*18d0*/  IMAD.U32 R172, RZ, RZ, UR4 ;  /* 0x00000004ffac7e24 */ /* 0x000fe2000f8e00ff */
[----:B------:R-:W-:Y:S01]  /*18e0*/  MOV R10, RZ ;  /* 0x000000ff000a7202 */ /* 0x000fe20000000f00 */
[----:B------:R-:W2:Y:S02]  /*18f0*/  LDCU.64 UR6, c[0x0][0x3a0] ;  /* 0x00007400ff0677ac */ /* 0x000ea40008000a00 */
[----:B------:R-:W-:-:S05]  /*1900*/  MOV R173, UR5 ;  /* 0x0000000500ad7c02 */ /* 0x000fca0008000f00 */
[----:B------:R-:W2:Y:S01]  /*1910*/  LDCU.64 UR4, c[0x0][0x3a8] ;  /* 0x00007500ff0477ac */ /* 0x000ea20008000a00 */
[----:B-1----:R-:W1:Y:S02]  /*1920*/  MUFU.RCP R7, R8 ;  /* 0x0000000800077308 */ /* 0x002e640000001000 */
[----:B-1----:R-:W-:-:S06]  /*1930*/  IADD3 R7, PT, PT, R7, 0xffffffe, RZ ;  /* 0x0ffffffe07077810 */ /* 0x002fcc0007ffe0ff */
[----:B------:R-:W1:Y:S02]  /*1940*/  F2I.FTZ.U32.TRUNC.NTZ R7, R7 ;  /* 0x0000000700077305 */ /* 0x000e64000021f000 */
[----:B-1----:R-:W-:-:S04]  /*1950*/  IMAD.MOV R6, RZ, RZ, -R7 ;  /* 0x000000ffff067224 */ /* 0x002fc800078e0a07 */
[----:B------:R-:W-:Y:S02]  /*1960*/  IMAD R3, R6, R5, RZ ;  /* 0x0000000506037224 */ /* 0x000fe400078e02ff */
[----:B------:R-:W-:-:S04]  /*1970*/  IMAD.MOV.U32 R6, RZ, RZ, RZ ;  /* 0x000000ffff067224 */ /* 0x000fc800078e00ff */
[----:B------:R-:W-:Y:S01]  /*1980*/  IMAD.HI.U32 R6, R7, R3, R6 ;  /* 0x0000000307067227 */ /* 0x000fe200078e0006 */
[----:B------:R-:W-:-:S05]  /*1990*/  MOV R3, R2 ;  /* 0x0000000200037202 */ /* 0x000fca0000000f00 */
[----:B------:R-:W-:-:S04]  /*19a0*/  IMAD.HI.U32 R6, R6, R3, RZ ;  /* 0x0000000306067227 */ /* 0x000fc800078e00ff */
[----:B------:R-:W-:-:S04]  /*19b0*/  IMAD.MOV R2, RZ, RZ, -R6 ;  /* 0x000000ffff027224 */ /* 0x000fc800078e0a06 */
[----:B------:R-:W-:-:S05]  /*19c0*/  IMAD R2, R5, R2, R3 ;  /* 0x0000000205027224 */ /* 0x000fca00078e0203 */
[----:B------:R-:W-:-:S13]  /*19d0*/  ISETP.GT.U32.AND P1, PT, R5, R2, PT ;  /* 0x000000020500720c */ /* 0x000fda0003f24070 */
[-C--:B------:R-:W-:Y:S01]  /*19e0*/  @!P1 IADD3 R2, PT, PT, R2, -R5.reuse, RZ ;  /* 0x8000000502029210 */ /* 0x080fe20007ffe0ff */
[----:B------:R-:W-:Y:S01]  /*19f0*/  @!P1 VIADD R6, R6, 0x1 ;  /* 0x0000000106069836 */ /* 0x000fe20000000000 */
[----:B------:R-:W-:Y:S02]  /*1a00*/  ISETP.NE.AND P1, PT, R4, RZ, PT ;  /* 0x000000ff0400720c */ /* 0x000fe40003f25270 */
[----:B------:R-:W-:Y:S02]  /*1a10*/  ISETP.GE.U32.AND P2, PT, R2, R5, PT ;  /* 0x000000050200720c */ /* 0x000fe40003f46070 */
[----:B------:R-:W-:-:S04]  /*1a20*/  LOP3.LUT R2, R4, UR24, RZ, 0x3c, !PT ;  /* 0x0000001804027c12 */ /* 0x000fc8000f8e3cff */
[----:B------:R-:W-:Y:S02]  /*1a30*/  ISETP.GE.AND P0, PT, R2, RZ, PT ;  /* 0x000000ff0200720c */ /* 0x000fe40003f06270 */
[----:B------:R-:W1:Y:S05]  /*1a40*/  LDC R2, c[0x0][0x3e8] ;  /* 0x0000fa00ff027b82 */ /* 0x000e6a0000000800 */
[----:B------:R-:W-:-:S05]  /*1a50*/  @P2 IADD3 R6, PT, PT, R6, 0x1, RZ ;  /* 0x0000000106062810 */ /* 0x000fca0007ffe0ff */
[----:B------:R-:W-:-:S05]  /*1a60*/  IMAD.MOV.U32 R3, RZ, RZ, R6 ;  /* 0x000000ffff037224 */ /* 0x000fca00078e0006 */
[----:B------:R-:W-:Y:S02]  /*1a70*/  @!P0 IADD3 R3, PT, PT, -R3, RZ, RZ ;  /* 0x000000ff03038210 */ /* 0x000fe40007ffe1ff */
[----:B------:R-:W-:-:S05]  /*1a80*/  @!P1 LOP3.LUT R3, RZ, R4, RZ, 0x33, !PT ;  /* 0x00000004ff039212 */ /* 0x000fca00078e33ff */
[----:B------:R-:W-:-:S05]  /*1a90*/  IMAD.WIDE R14, R3, 0x4, R172 ;  /* 0x00000004030e7825 */ /* 0x000fca00078e02ac */
[----:B------:R-:W2:Y:S01]  /*1aa0*/  LDG.E R6, desc[UR18][R14.64] ;  /* 0x000000120e067981 */ /* 0x000ea2000c1e1900 */
[----:B-1----:R-:W-:Y:S01]  /*1ab0*/  IABS R8, R2 ;  /* 0x0000000200087213 */ /* 0x002fe20000000000 */
[----:B------:R-:W-:Y:S01]  /*1ac0*/  IMAD.MOV R3, RZ, RZ, -R3 ;  /* 0x000000ffff037224 */ /* 0x000fe200078e0a03 */
[----:B------:R-:W-:Y:S01]  /*1ad0*/  MOV R5, UR23 ;  /* 0x0000001700057c02 */ /* 0x000fe20008000f00 */
[----:B----4-:R-:W-:Y:S01]  /*1ae0*/  IMAD.U32 R24, RZ, RZ, UR10 ;  /* 0x0000000aff187e24 */ /* 0x010fe2000f8e00ff */
[----:B------:R-:W1:Y:S01]  /*1af0*/  I2F.RP R12, R8 ;  /* 0x00000008000c7306 */ /* 0x000e620000209400 */
[----:B---3--:R-:W-:Y:S01]  /*1b00*/  MOV R144, UR12 ;  /* 0x0000000c00907c02 */ /* 0x008fe20008000f00 */
[----:B------:R-:W-:Y:S01]  /*1b10*/  IMAD.U32 R25, RZ, RZ, UR11 ;  /* 0x0000000bff197e24 */ /* 0x000fe2000f8e00ff */
[----:B------:R-:W-:Y:S02]  /*1b20*/  IABS R5, R5 ;  /* 0x0000000500057213 */ /* 0x000fe40000000000 */
[----:B------:R-:W-:-:S03]  /*1b30*/  MOV R145, UR13 ;  /* 0x0000000d00917c02 */ /* 0x000fc60008000f00 */
[----:B------:R-:W-:Y:S01]  /*1b40*/  IMAD.MOV.U32 R9, RZ, RZ, R5 ;  /* 0x000000ffff097224 */ /* 0x000fe200078e0005 */
[----:B-1----:R-:W1:Y:S02]  /*1b50*/  MUFU.RCP R11, R12 ;  /* 0x0000000c000b7308 */ /* 0x002e640000001000 */
[----:B-1----:R-:W-:-:S06]  /*1b60*/  IADD3 R11, PT, PT, R11, 0xffffffe, RZ ;  /* 0x0ffffffe0b0b7810 */ /* 0x002fcc0007ffe0ff */
[----:B------:R-:W1:Y:S02]  /*1b70*/  F2I.FTZ.U32.TRUNC.NTZ R11, R11 ;  /* 0x0000000b000b7305 */ /* 0x000e64000021f000 */
[----:B-1----:R-:W-:-:S04]  /*1b80*/  IMAD.MOV R7, RZ, RZ, -R11 ;  /* 0x000000ffff077224 */ /* 0x002fc800078e0a0b */
[----:B------:R-:W-:-:S04]  /*1b90*/  IMAD R7, R7, R8, RZ ;  /* 0x0000000807077224 */ /* 0x000fc800078e02ff */
[----:B------:R-:W-:-:S06]  /*1ba0*/  IMAD.HI.U32 R10, R11, R7, R10 ;  /* 0x000000070b0a7227 */ /* 0x000fcc00078e000a */
[----:B------:R-:W-:-:S05]  /*1bb0*/  IMAD.HI.U32 R5, R10, R9, RZ ;  /* 0x000000090a057227 */ /* 0x000fca00078e00ff */
[----:B------:R-:W-:-:S05]  /*1bc0*/  IADD3 R7, PT, PT, -R5, RZ, RZ ;  /* 0x000000ff05077210 */ /* 0x000fca0007ffe1ff */
[----:B------:R-:W-:-:S05]  /*1bd0*/  IMAD R7, R8, R7, R9 ;  /* 0x0000000708077224 */ /* 0x000fca00078e0209 */
[----:B------:R-:W-:-:S13]  /*1be0*/  ISETP.GT.U32.AND P1, PT, R8, R7, PT ;  /* 0x000000070800720c */ /* 0x000fda0003f24070 */
[-C--:B------:R-:W-:Y:S01]  /*1bf0*/  @!P1 IADD3 R7, PT, PT, R7, -R8.reuse, RZ ;  /* 0x8000000807079210 */ /* 0x080fe20007ffe0ff */
[----:B------:R-:W-:Y:S01]  /*1c00*/  @!P1 VIADD R5, R5, 0x1 ;  /* 0x0000000105059836 */ /* 0x000fe20000000000 */
[C---:B------:R-:W-:Y:S02]  /*1c10*/  ISETP.NE.AND P1, PT, R2.reuse, RZ, PT ;  /* 0x000000ff0200720c */ /* 0x040fe40003f25270 */
[----:B------:R-:W-:Y:S02]  /*1c20*/  ISETP.GE.U32.AND P2, PT, R7, R8, PT ;  /* 0x000000080700720c */ /* 0x000fe40003f46070 */
[----:B------:R-:W-:-:S04]  /*1c30*/  LOP3.LUT R7, R2, UR23, RZ, 0x3c, !PT ;  /* 0x0000001702077c12 */ /* 0x000fc8000f8e3cff */
[----:B------:R-:W-:-:S07]  /*1c40*/  ISETP.GE.AND P0, PT, R7, RZ, PT ;  /* 0x000000ff0700720c */ /* 0x000fce0003f06270 */
[----:B------:R-:W-:-:S06]  /*1c50*/  @P2 IADD3 R5, PT, PT, R5, 0x1, RZ ;  /* 0x0000000105052810 */ /* 0x000fcc0007ffe0ff */
[----:B------:R-:W-:Y:S02]  /*1c60*/  @!P0 IADD3 R5, PT, PT, -R5, RZ, RZ ;  /* 0x000000ff05058210 */ /* 0x000fe40007ffe1ff */
[----:B------:R-:W-:Y:S01]  /*1c70*/  @!P1 LOP3.LUT R5, RZ, R2, RZ, 0x33, !PT ;  /* 0x00000002ff059212 */ /* 0x000fe200078e33ff */
[----:B------:R-:W-:-:S05]  /*1c80*/  IMAD R2, R4, R3, UR24 ;  /* 0x0000001804027e24 */ /* 0x000fca000f8e0203 */
[----:B------:R-:W-:-:S05]  /*1c90*/  SHF.R.S32.HI R3, RZ, 0x1f, R2 ;  /* 0x0000001fff037819 */ /* 0x000fca0000011402 */
        /* <DEDUP_REMOVED lines=9> */
[----:B------:R-:W-:-:S03]  /*1d30*/  IMAD R11, R6, UR5, R11 ;  /* 0x00000005060b7c24 */ /* 0x000fc6000f8e020b */
[----:B------:R-:W-:Y:S01]  /*1d40*/  IADD3 R9, PT, PT, R9, R7, RZ ;  /* 0x0000000709097210 */ /* 0x000fe20007ffe0ff */
[----:B------:R-:W-:Y:S01]  /*1d50*/  IMAD.WIDE.U32 R6, R6, UR4, RZ ;  /* 0x0000000406067c25 */ /* 0x000fe2000f8e00ff */
[----:B------:R-:W1:Y:S03]  /*1d60*/  LDCU.128 UR4, c[0x0][0x3d0] ;  /* 0x00007a00ff0477ac */ /* 0x000e660008000c00 */
[----:B------:R-:W-:Y:S01]  /*1d70*/  IMAD.WIDE.U32 R8, R2, R144, R8 ;  /* 0x0000009002087225 */ /* 0x000fe200078e0008 */
[----:B------:R-:W-:-:S04]  /*1d80*/  IADD3 R7, PT, PT, R7, R11, RZ ;  /* 0x0000000b07077210 */ /* 0x000fc80007ffe0ff */
[----:B------:R-:W-:Y:S01]  /*1d90*/  IADD3 R9, PT, PT, R9, R4, RZ ;  /* 0x0000000409097210 */ /* 0x000fe20007ffe0ff */
[----:B------:R-:W-:Y:S01]  /*1da0*/  IMAD.WIDE.U32 R6, R2, R24, R6 ;  /* 0x0000001802067225 */ /* 0x000fe200078e0006 */
[----:B------:R-:W-:-:S04]  /*1db0*/  SHF.R.S32.HI R2, RZ, 0x1f, R5 ;  /* 0x0000001fff027819 */ /* 0x000fc80000011405 */
[----:B------:R-:W-:Y:S01]  /*1dc0*/  IADD3 R7, PT, PT, R7, R3, RZ ;  /* 0x0000000307077210 */ /* 0x000fe20007ffe0ff */
[C---:B-1----:R-:W-:Y:S02]  /*1dd0*/  IMAD R4, R2.reuse, UR4, RZ ;  /* 0x0000000402047c24 */ /* 0x042fe4000f8e02ff */
[----:B------:R-:W-:Y:S02]  /*1de0*/  IMAD R2, R2, UR6, RZ ;  /* 0x0000000602027c24 */ /* 0x000fe4000f8e02ff */
[----:B------:R-:W-:-:S04]  /*1df0*/  IMAD.WIDE.U32 R6, R5, UR6, R6 ;  /* 0x0000000605067c25 */ /* 0x000fc8000f8e0006 */
[C---:B------:R-:W-:Y:S01]  /*1e00*/  IMAD R2, R5.reuse, UR7, R2 ;  /* 0x0000000705027c24 */ /* 0x040fe2000f8e0202 */
[----:B------:R-:W-:Y:S01]  /*1e10*/  MOV R12, R6 ;  /* 0x00000006000c7202 */ /* 0x000fe20000000f00 */
[C---:B------:R-:W-:Y:S02]  /*1e20*/  IMAD R4, R5.reuse, UR5, R4 ;  /* 0x0000000505047c24 */ /* 0x040fe4000f8e0204 */
[----:B------:R-:W-:Y:S01]  /*1e30*/  IMAD.WIDE.U32 R14, R5, UR4, R8 ;  /* 0x00000004050e7c25 */ /* 0x000fe2000f8e0008 */
[----:B------:R-:W-:-:S03]  /*1e40*/  IADD3 R10, PT, PT, R7, R2, RZ ;  /* 0x00000002070a7210 */ /* 0x000fc60007ffe0ff */
[----:B------:R-:W-:Y:S01]  /*1e50*/  IMAD.IADD R13, R15, 0x1, R4 ;  /* 0x000000010f0d7824 */ /* 0x000fe200078e0204 */
[----:B------:R-:W-:Y:S06]  /*1e60*/  BRA `(.L_x_1081) ;  /* 0x0000000400607947 */ /* 0x000fec0003800000 */
.L_x_1080:
[----:B------:R-:W-:-:S09]  /*1e70*/  UISETP.NE.AND UP0, UPT, UR11, -0x1, UPT ;  /* 0xffffffff0b00788c */ /* 0x000fd2000bf05270 */
[----:B------:R-:W-:Y:S05]  /*1e80*/  BRA.U UP0, `(.L_x_1082) ;  /* 0x0000000100347547 */ /* 0x000fea000b800000 */
[----:B------:R-:W2:Y:S01]  /*1e90*/  LDC.64 R144, c[0x0][0x3b8] ;  /* 0x0000ee00ff907b82 */ /* 0x000ea20000000a00 */
[----:B------:R-:W3:Y:S01]  /*1ea0*/  LDCU.64 UR4, c[0x0][0x3a0] ;  /* 0x00007400ff0477ac */ /* 0x000ee20008000a00 */
[----:B-----5:R-:W-:Y:S01]  /*1eb0*/  SHF.R.S32.HI R3, RZ, 0x1f, R4 ;  /* 0x0000001fff037819 */ /* 0x020fe20000011404 */
[----:B------:R-:W-:-:S04]  /*1ec0*/  USHF.R.S32.HI UR6, URZ, 0x1f, UR10 ;  /* 0x0000001fff067899 */ /* 0x000fc8000801140a */
[----:B---3--:R-:W-:-:S04]  /*1ed0*/  IMAD R3, R3, UR4, RZ ;  /* 0x0000000403037c24 */ /* 0x008fc8000f8e02ff */
[----:B------:R-:W-:Y:S02]  /*1ee0*/  IMAD R3, R4, UR5, R3 ;  /* 0x0000000504037c24 */ /* 0x000fe4000f8e0203 */
[C---:B--2---:R-:W-:Y:S02]  /*1ef0*/  IMAD R2, R144.reuse, UR6, RZ ;  /* 0x0000000690027c24 */ /* 0x044fe4000f8e02ff */
[----:B------:R-:W-:-:S04]  /*1f00*/  IMAD.WIDE.U32 R6, R144, UR10, RZ ;  /* 0x0000000a90067c25 */ /* 0x000fc8000f8e00ff */
[----:B------:R-:W-:-:S05]  /*1f10*/  IMAD R2, R145, UR10, R2 ;  /* 0x0000000a91027c24 */ /* 0x000fca000f8e0202 */
[----:B------:R-:W-:-:S03]  /*1f20*/  IADD3 R7, PT, PT, R7, R2, RZ ;  /* 0x0000000207077210 */ /* 0x000fc60007ffe0ff */
[----:B------:R-:W-:-:S05]  /*1f30*/  IMAD.WIDE.U32 R14, R4, UR4, R6 ;  /* 0x00000004040e7c25 */ /* 0x000fca000f8e0006 */
[----:B------:R-:W-:Y:S01]  /*1f40*/  IADD3 R15, PT, PT, R15, R3, RZ ;  /* 0x000000030f0f7210 */ /* 0x000fe20007ffe0ff */
[----:B------:R-:W-:Y:S05]  /*1f50*/  BRA `(.L_x_1083) ;  /* 0x0000000000187947 */ /* 0x000fea0003800000 */
.L_x_1082:
[----:B------:R-:W2:Y:S01]  /*1f60*/  LDC.64 R144, c[0x0][0x3b8] ;  /* 0x0000ee00ff907b82 */ /* 0x000ea20000000a00 */
[----:B------:R-:W-:-:S06]  /*1f70*/  UIADD3 UR4, UPT, UPT, UR10, UR11, URZ ;  /* 0x0000000b0a047290 */ /* 0x000fcc000fffe0ff */
[----:B--2---:R-:W-:Y:S02]  /*1f80*/  IMAD R15, R145, UR4, RZ ;  /* 0x00000004910f7c24 */ /* 0x004fe4000f8e02ff */
[----:B------:R-:W-:-:S05]  /*1f90*/  IMAD.WIDE.U32 R2, R144, UR4, RZ ;  /* 0x0000000490027c25 */ /* 0x000fca000f8e00ff */
[----:B------:R-:W-:Y:S02]  /*1fa0*/  IADD3 R15, PT, PT, R3, R15, RZ ;  /* 0x0000000f030f7210 */ /* 0x000fe40007ffe0ff */
[----:B------:R-:W-:Y:S02]  /*1fb0*/  MOV R14, R2 ;  /* 0x00000002000e7202 */ /* 0x000fe40000000f00 */
.L_x_1083:
[----:B------:R-:W-:Y:S05]  /*1fc0*/  BRA.U UP0, `(.L_x_1084) ;  /* 0x0000000100347547 */ /* 0x000fea000b800000 */
[----:B------:R-:W2:Y:S01]  /*1fd0*/  LDC.64 R24, c[0x0][0x3c0] ;  /* 0x0000f000ff187b82 */ /* 0x000ea20000000a00 */
[----:B------:R-:W1:Y:S01]  /*1fe0*/  LDCU.64 UR4, c[0x0][0x3a8] ;  /* 0x00007500ff0477ac */ /* 0x000e620008000a00 */
[----:B-----5:R-:W-:Y:S01]  /*1ff0*/  SHF.R.S32.HI R2, RZ, 0x1f, R4 ;  /* 0x0000001fff027819 */ /* 0x020fe20000011404 */
[----:B------:R-:W-:-:S04]  /*2000*/  USHF.R.S32.HI UR6, URZ, 0x1f, UR10 ;  /* 0x0000001fff067899 */ /* 0x000fc8000801140a */
[----:B-1----:R-:W-:-:S04]  /*2010*/  IMAD R5, R2, UR4, RZ ;  /* 0x0000000402057c24 */ /* 0x002fc8000f8e02ff */
[----:B------:R-:W-:Y:S02]  /*2020*/  IMAD R5, R4, UR5, R5 ;  /* 0x0000000504057c24 */ /* 0x000fe4000f8e0205 */
[C---:B--2---:R-:W-:Y:S02]  /*2030*/  IMAD R8, R24.reuse, UR6, RZ ;  /* 0x0000000618087c24 */ /* 0x044fe4000f8e02ff */
[----:B------:R-:W-:-:S04]  /*2040*/  IMAD.WIDE.U32 R6, R24, UR10, RZ ;  /* 0x0000000a18067c25 */ /* 0x000fc8000f8e00ff */
[----:B------:R-:W-:-:S05]  /*2050*/  IMAD R3, R25, UR10, R8 ;  /* 0x0000000a19037c24 */ /* 0x000fca000f8e0208 */
[----:B------:R-:W-:-:S03]  /*2060*/  IADD3 R7, PT, PT, R7, R3, RZ ;  /* 0x0000000307077210 */ /* 0x000fc60007ffe0ff */
[----:B------:R-:W-:-:S05]  /*2070*/  IMAD.WIDE.U32 R12, R4, UR4, R6 ;  /* 0x00000004040c7c25 */ /* 0x000fca000f8e0006 */
[----:B------:R-:W-:Y:S01]  /*2080*/  IADD3 R13, PT, PT, R13, R5, RZ ;  /* 0x000000050d0d7210 */ /* 0x000fe20007ffe0ff */
[----:B------:R-:W-:Y:S06]  /*2090*/  BRA `(.L_x_1085) ;  /* 0x0000000000187947 */ /* 0x000fec0003800000 */
.L_x_1084:
[----:B------:R-:W2:Y:S01]  /*20a0*/  LDC.64 R24, c[0x0][0x3c0] ;  /* 0x0000f000ff187b82 */ /* 0x000ea20000000a00 */
[----:B------:R-:W-:-:S06]  /*20b0*/  UIADD3 UR10, UPT, UPT, UR10, UR11, URZ ;  /* 0x0000000b0a0a7290 */ /* 0x000fcc000fffe0ff */
[----:B--2---:R-:W-:Y:S02]  /*20c0*/  IMAD R13, R25, UR10, RZ ;  /* 0x0000000a190d7c24 */ /* 0x004fe4000f8e02ff */
[----:B------:R-:W-:-:S05]  /*20d0*/  IMAD.WIDE.U32 R2, R24, UR10, RZ ;  /* 0x0000000a18027c25 */ /* 0x000fca000f8e00ff */
[----:B------:R-:W-:Y:S02]  /*20e0*/  IADD3 R13, PT, PT, R3, R13, RZ ;  /* 0x0000000d030d7210 */ /* 0x000fe40007ffe0ff */
[----:B------:R-:W-:-:S07]  /*20f0*/  MOV R12, R2 ;  /* 0x00000002000c7202 */ /* 0x000fce0000000f00 */
.L_x_1085:
[----:B------:R-:W2:Y:S01]  /*2100*/  LDC R6, c[0x0][0x3e8] ;  /* 0x0000fa00ff067b82 */ /* 0x000ea20000000800 */
[----:B------:R-:W-:Y:S01]  /*2110*/  IMAD.MOV.U32 R8, RZ, RZ, RZ ;  /* 0x000000ffff087224 */ /* 0x000fe200078e00ff */
[----:B------:R-:W-:Y:S01]  /*2120*/  MOV R2, UR23 ;  /* 0x0000001700027c02 */ /* 0x000fe20008000f00 */
[----:B------:R-:W-:Y:S01]  /*2130*/  ULEA UR4, UR16, 0xffffffc0, 0x6 ;  /* 0xffffffc010047891 */ /* 0x000fe2000f8e30ff */
[----:B------:R-:W-:Y:S02]  /*2140*/  CS2R R172, SRZ ;  /* 0x0000000000ac7805 */ /* 0x000fe4000001ff00 */
[----:B------:R-:W-:Y:S01]  /*2150*/  IABS R2, R2 ;  /* 0x0000000200027213 */ /* 0x000fe20000000000 */
[----:B------:R-:W-:Y:S02]  /*2160*/  USHF.R.S32.HI UR5, URZ, 0x1f, UR4 ;  /* 0x0000001fff057899 */ /* 0x000fe40008011404 */
[----:B------:R-:W-:-:S04]  /*2170*/  IMAD.WIDE.U32 R12, R24, UR4, R12 ;  /* 0x00000004180c7c25 */ /* 0x000fc8000f8e000c */
[----:B------:R-:W-:-:S04]  /*2180*/  IMAD R10, R24, UR5, RZ ;  /* 0x00000005180a7c24 */ /* 0x000fc8000f8e02ff */
[----:B------:R-:W-:Y:S02]  /*2190*/  IMAD R7, R25, UR4, R10 ;  /* 0x0000000419077c24 */ /* 0x000fe4000f8e020a */
[----:B------:R-:W-:-:S04]  /*21a0*/  IMAD.WIDE.U32 R10, R144, UR4, R14 ;  /* 0x00000004900a7c25 */ /* 0x000fc8000f8e000e */
[----:B------:R-:W-:Y:S01]  /*21b0*/  IMAD.IADD R13, R13, 0x1, R7 ;  /* 0x000000010d0d7824 */ /* 0x000fe200078e0207 */
[----:B--2--5:R-:W-:-:S04]  /*21c0*/  IABS R4, R6 ;  /* 0x0000000600047213 */ /* 0x024fc80000000000 */
[----:B-1----:R-:W1:Y:S08]  /*21d0*/  I2F.RP R5, R4 ;  /* 0x0000000400057306 */ /* 0x002e700000209400 */
[----:B-1----:R-:W1:Y:S02]  /*21e0*/  MUFU.RCP R9, R5 ;  /* 0x0000000500097308 */ /* 0x002e640000001000 */
[----:B-1----:R-:W-:-:S06]  /*21f0*/  IADD3 R9, PT, PT, R9, 0xffffffe, RZ ;  /* 0x0ffffffe09097810 */ /* 0x002fcc0007ffe0ff */
[----:B------:R-:W1:Y:S02]  /*2200*/  F2I.FTZ.U32.TRUNC.NTZ R9, R9 ;  /* 0x0000000900097305 */ /* 0x000e64000021f000 */
[----:B-1----:R-:W-:-:S05]  /*2210*/  IADD3 R3, PT, PT, RZ, -R9, RZ ;  /* 0x80000009ff037210 */ /* 0x002fca0007ffe0ff */
[----:B------:R-:W-:-:S04]  /*2220*/  IMAD R3, R3, R4, RZ ;  /* 0x0000000403037224 */ /* 0x000fc800078e02ff */
[----:B------:R-:W-:-:S06]  /*2230*/  IMAD.HI.U32 R3, R9, R3, R8 ;  /* 0x0000000309037227 */ /* 0x000fcc00078e0008 */
[----:B------:R-:W-:-:S05]  /*2240*/  IMAD.HI.U32 R8, R3, R2, RZ ;  /* 0x0000000203087227 */ /* 0x000fca00078e00ff */
[----:B------:R-:W-:-:S05]  /*2250*/  IADD3 R3, PT, PT, -R8, RZ, RZ ;  /* 0x000000ff08037210 */ /* 0x000fca0007ffe1ff */
[----:B------:R-:W-:Y:S01]  /*2260*/  IMAD R3, R4, R3, R2 ;  /* 0x0000000304037224 */ /* 0x000fe200078e0202 */
[----:B------:R-:W-:-:S04]  /*2270*/  LOP3.LUT R2, R6, UR23, RZ, 0x3c, !PT ;  /* 0x0000001706027c12 */ /* 0x000fc8000f8e3cff */
[----:B------:R-:W-:Y:S02]  /*2280*/  ISETP.GT.U32.AND P0, PT, R4, R3, PT ;  /* 0x000000030400720c */ /* 0x000fe40003f04070 */
[----:B------:R-:W-:-:S11]  /*2290*/  ISETP.GE.AND P1, PT, R2, RZ, PT ;  /* 0x000000ff0200720c */ /* 0x000fd60003f26270 */
[-C--:B------:R-:W-:Y:S01]  /*22a0*/  @!P0 IADD3 R3, PT, PT, R3, -R4.reuse, RZ ;  /* 0x8000000403038210 */ /* 0x080fe20007ffe0ff */
[----:B------:R-:W-:Y:S01]  /*22b0*/  @!P0 VIADD R8, R8, 0x1 ;  /* 0x0000000108088836 */ /* 0x000fe20000000000 */
[----:B------:R-:W-:Y:S02]  /*22c0*/  ISETP.NE.AND P0, PT, R6, RZ, PT ;  /* 0x000000ff0600720c */ /* 0x000fe40003f05270 */
[----:B------:R-:W-:Y:S02]  /*22d0*/  ISETP.GE.U32.AND P2, PT, R3, R4, PT ;  /* 0x000000040300720c */ /* 0x000fe40003f46070 */
[----:B------:R-:W1:Y:S08]  /*22e0*/  LDC.64 R4, c[0x0][0x3d8] ;  /* 0x0000f600ff047b82 */ /* 0x000e700000000a00 */
[----:B------:R-:W2:Y:S03]  /*22f0*/  LDC.64 R2, c[0x0][0x3d0] ;  /* 0x0000f400ff027b82 */ /* 0x000ea60000000a00 */
[----:B------:R-:W-:-:S04]  /*2300*/  @P2 IADD3 R8, PT, PT, R8, 0x1, RZ ;  /* 0x0000000108082810 */ /* 0x000fc80007ffe0ff */
[----:B------:R-:W-:Y:S02]  /*2310*/  @!P1 IADD3 R8, PT, PT, -R8, RZ, RZ ;  /* 0x000000ff08089210 */ /* 0x000fe40007ffe1ff */
[----:B------:R-:W-:Y:S01]  /*2320*/  @!P0 LOP3.LUT R8, RZ, R6, RZ, 0x33, !PT ;  /* 0x00000006ff088212 */ /* 0x000fe200078e33ff */
[----:B------:R-:W-:-:S03]  /*2330*/  IMAD R6, R144, UR5, RZ ;  /* 0x0000000590067c24 */ /* 0x000fc6000f8e02ff */
[----:B------:R-:W-:Y:S01]  /*2340*/  SHF.R.S32.HI R7, RZ, 0x1f, R8 ;  /* 0x0000001fff077819 */ /* 0x000fe20000011408 */
[----:B------:R-:W-:Y:S02]  /*2350*/  IMAD R6, R145, UR4, R6 ;  /* 0x0000000491067c24 */ /* 0x000fe4000f8e0206 */
[----:B-1----:R-:W-:-:S03]  /*2360*/  IMAD.WIDE.U32 R12, R8, R4, R12 ;  /* 0x00000004080c7225 */ /* 0x002fc600078e000c */
[----:B------:R-:W-:Y:S01]  /*2370*/  IADD3 R11, PT, PT, R11, R6, RZ ;  /* 0x000000060b0b7210 */ /* 0x000fe20007ffe0ff */
[C---:B------:R-:W-:Y:S02]  /*2380*/  IMAD R6, R7.reuse, R4, RZ ;  /* 0x0000000407067224 */ /* 0x040fe400078e02ff */
[-C--:B--2---:R-:W-:Y:S02]  /*2390*/  IMAD R7, R7, R2.reuse, RZ ;  /* 0x0000000207077224 */ /* 0x084fe400078e02ff */
[C---:B------:R-:W-:Y:S02]  /*23a0*/  IMAD R5, R8.reuse, R5, R6 ;  /* 0x0000000508057224 */ /* 0x040fe400078e0206 */
[----:B------:R-:W-:-:S03]  /*23b0*/  IMAD.WIDE.U32 R14, R8, R2, R10 ;  /* 0x00000002080e7225 */ /* 0x000fc600078e000a */
[----:B------:R-:W-:Y:S01]  /*23c0*/  IADD3 R10, PT, PT, R13, R5, RZ ;  /* 0x000000050d0a7210 */ /* 0x000fe20007ffe0ff */
[----:B------:R-:W-:-:S05]  /*23d0*/  IMAD R3, R8, R3, R7 ;  /* 0x0000000308037224 */ /* 0x000fca00078e0207 */
[----:B------:R-:W-:-:S07]  /*23e0*/  IADD3 R13, PT, PT, R15, R3, RZ ;  /* 0x000000030f0d7210 */ /* 0x000fce0007ffe0ff */
.L_x_1081:
[----:B------:R-:W-:Y:S01]  /*23f0*/  ISETP.NE.AND P2, PT, R0, -0x1, PT ;  /* 0xffffffff0000780c */ /* 0x000fe20003f45270 */
[C---:B------:R-:W-:Y:S01]  /*2400*/  IMAD.SHL.U32 R11, R160.reuse, 0x8, RZ ;  /* 0x00000008a00b7824 */ /* 0x040fe200078e00ff */
[----:B------:R-:W1:Y:S01]  /*2410*/  LDCU.64 UR10, c[0x0][0x388] ;  /* 0x00007100ff0a77ac */ /* 0x000e620008000a00 */
[--C-:B------:R-:W-:Y:S01]  /*2420*/  SHF.R.U32.HI R6, RZ, 0x3, R160.reuse ;  /* 0x00000003ff067819 */ /* 0x100fe200000116a0 */
[----:B------:R-:W-:Y:S01]  /*2430*/  IMAD.SHL.U32 R32, R160, 0x40, RZ ;  /* 0x00000040a0207824 */ /* 0x000fe200078e00ff */
[----:B------:R-:W2:Y:S01]  /*2440*/  S2R R9, SR_CTAID.X ;  /* 0x0000000000097919 */ /* 0x000ea20000002500 */
[C---:B------:R-:W-:Y:S01]  /*2450*/  LOP3.LUT R35, R11.reuse, 0x38, RZ, 0xc0, !PT ;  /* 0x000000380b237812 */ /* 0x040fe200078ec0ff */
[----:B------:R-:W3:Y:S01]  /*2460*/  LDCU.64 UR6, c[0x0][0x390] ;  /* 0x00007200ff0677ac */ /* 0x000ee20008000a00 */
[----:B------:R-:W-:Y:S01]  /*2470*/  LOP3.LUT R15, R11, 0x1f8, RZ, 0xc0, !PT ;  /* 0x000001f80b0f7812 */ /* 0x000fe200078ec0ff */
[----:B------:R-:W4:Y:S01]  /*2480*/  S2UR UR13, SR_CgaCtaId ;  /* 0x00000000000d79c3 */ /* 0x000f220000008800 */
[----:B------:R-:W-:Y:S01]  /*2490*/  IADD3 R14, P1, PT, R35, R14, RZ ;  /* 0x0000000e230e7210 */ /* 0x000fe20007f3e0ff */
[----:B------:R-:W5:Y:S01]  /*24a0*/  LDCU.64 UR4, c[0x0][0x3c8] ;  /* 0x00007900ff0477ac */ /* 0x000f620008000a00 */
[----:B------:R-:W-:Y:S01]  /*24b0*/  LOP3.LUT R148, R15, 0x38, R160, 0x78, !PT ;  /* 0x000000380f947812 */ /* 0x000fe200078e78a0 */
[----:B------:R-:W-:Y:S01]  /*24c0*/  IMAD.MOV.U32 R7, RZ, RZ, RZ ;  /* 0x000000ffff077224 */ /* 0x000fe200078e00ff */
[C---:B------:R-:W-:Y:S01]  /*24d0*/  IADD3 R12, P0, PT, R35.reuse, R12, RZ ;  /* 0x0000000c230c7210 */ /* 0x040fe20007f1e0ff */
[----:B------:R-:W-:Y:S01]  /*24e0*/  IMAD.X R15, RZ, RZ, R13, P1 ;  /* 0x000000ffff0f7224 */ /* 0x000fe200008e060d */
[----:B------:R-:W-:Y:S01]  /*24f0*/  LOP3.LUT R26, R32, 0x1c0, RZ, 0xc0, !PT ;  /* 0x000001c0201a7812 */ /* 0x000fe200078ec0ff */
[----:B------:R-:W4:Y:S01]  /*2500*/  @!P2 LDC.64 R4, c[0x0][0x398] ;  /* 0x0000e600ff04ab82 */ /* 0x000f220000000a00 */
[----:B------:R-:W-:Y:S01]  /*2510*/  LOP3.LUT R148, R148, 0x1e00, R11, 0xf8, !PT ;  /* 0x00001e0094947812 */ /* 0x000fe200078ef80b */
[----:B------:R-:W-:Y:S01]  /*2520*/  IMAD.WIDE.U32 R14, R6, R144, R14 ;  /* 0x00000090060e7225 */ /* 0x000fe200078e000e */
[----:B------:R-:W-:Y:S01]  /*2530*/  LOP3.LUT R26, R26, 0x38, R11, 0xf8, !PT ;  /* 0x000000381a1a7812 */ /* 0x000fe200078ef80b */
[----:B------:R-:W-:Y:S01]  /*2540*/  UIADD3 UR12, UPT, UPT, -UR20, UR22, URZ ;  /* 0x00000016140c7290 */ /* 0x000fe2000fffe1ff */
[----:B------:R-:W-:Y:S01]  /*2550*/  SHF.R.U32.HI R162, RZ, 0x1, R160 ;  /* 0x00000001ffa27819 */ /* 0x000fe200000116a0 */
[----:B------:R-:W-:Y:S01]  /*2560*/  IMAD.X R13, RZ, RZ, R10, P0 ;  /* 0x000000ffff0d7224 */ /* 0x000fe200000e060a */
[----:B-1----:R-:W-:Y:S01]  /*2570*/  LEA R166, P1, R14, UR10, 0x1 ;  /* 0x0000000a0ea67c11 */ /* 0x002fe2000f8208ff */
[----:B------:R-:W1:Y:S01]  /*2580*/  @P2 LDC.64 R2, c[0x0][0x3b0] ;  /* 0x0000ec00ff022b82 */ /* 0x000e620000000a00 */
[----:B------:R-:W-:Y:S01]  /*2590*/  IMAD R165, R6, R145, R15 ;  /* 0x0000009106a57224 */ /* 0x000fe200078e020f */
[----:B------:R-:W-:Y:S01]  /*25a0*/  LOP3.LUT R93, R162, 0x8, RZ, 0xc0, !PT ;  /* 0x00000008a25d7812 */ /* 0x000fe200078ec0ff */
[----:B------:R-:W-:Y:S01]  /*25b0*/  IMAD.WIDE.U32 R10, R6, R24, R12 ;  /* 0x00000018060a7225 */ /* 0x000fe200078e000c */
[----:B------:R-:W-:Y:S01]  /*25c0*/  BSSY.RECONVERGENT B0, `(.L_x_1086) ;  /* 0x000003a000007945 */ /* 0x000fe20003800200 */
[----:B------:R-:W-:-:S02]  /*25d0*/  LOP3.LUT R34, R35, 0x40, RZ, 0xfc, !PT ;  /* 0x0000004023227812 */ /* 0x000fc400078efcff */
[----:B------:R-:W-:Y:S01]  /*25e0*/  LEA.HI.X R165, R14, UR11, R165, 0x1, P1 ;  /* 0x0000000b0ea57c11 */ /* 0x000fe200088f0ca5 */
[----:B------:R-:W-:Y:S01]  /*25f0*/  IMAD R169, R6, R25, R11 ;  /* 0x0000001906a97224 */ /* 0x000fe200078e020b */
[C---:B---3--:R-:W-:Y:S01]  /*2600*/  LEA R168, P0, R10.reuse, UR6, 0x1 ;  /* 0x000000060aa87c11 */ /* 0x048fe2000f8008ff */
[----:B------:R-:W-:Y:S01]  /*2610*/  USHF.R.S32.HI UR6, URZ, 0x1f, UR23 ;  /* 0x0000001fff067899 */ /* 0x000fe20008011417 */
[----:B------:R-:W-:Y:S01]  /*2620*/  LOP3.LUT R33, R35, 0x80, RZ, 0xfc, !PT ;  /* 0x0000008023217812 */ /* 0x000fe200078efcff */
[----:B--2---:R-:W-:Y:S01]  /*2630*/  IMAD.WIDE.U32 R8, R9, 0x40, R6 ;  /* 0x0000004009087825 */ /* 0x004fe200078e0006 */
[----:B------:R-:W-:Y:S01]  /*2640*/  LEA.HI.X R169, R10, UR7, R169, 0x1, P0 ;  /* 0x000000070aa97c11 */ /* 0x000fe200080f0ca9 */
[----:B-----5:R-:W-:Y:S01]  /*2650*/  UIMAD UR6, UR6, UR4, URZ ;  /* 0x00000004060672a4 */ /* 0x020fe2000f8e02ff */
[----:B------:R-:W-:Y:S01]  /*2660*/  LOP3.LUT R93, R26, R93, RZ, 0x3c, !PT ;  /* 0x0000005d1a5d7212 */ /* 0x000fe200078e3cff */
[----:B----4-:R-:W-:Y:S01]  /*2670*/  @!P2 IMAD.WIDE.U32 R12, R4, UR15, RZ ;  /* 0x0000000f040cac25 */ /* 0x010fe2000f8e00ff */
[----:B------:R-:W-:Y:S01]  /*2680*/  UMOV UR7, 0x400 ;  /* 0x0000040000077882 */ /* 0x000fe20000000000 */
[----:B------:R-:W-:-:S02]  /*2690*/  UIMAD UR6, UR23, UR5, UR6 ;  /* 0x00000005170672a4 */ /* 0x000fc4000f8e0206 */
[----:B------:R-:W-:Y:S01]  /*26a0*/  @!P2 IMAD R5, R5, UR15, R13 ;  /* 0x0000000f0505ac24 */ /* 0x000fe2000f8e020d */
[----:B------:R-:W-:Y:S01]  /*26b0*/  ULEA UR5, UR13, UR7, 0x18 ;  /* 0x000000070d057291 */ /* 0x000fe2000f8ec0ff */
[----:B------:R-:W-:Y:S02]  /*26c0*/  IMAD.U32 R10, RZ, RZ, UR4 ;  /* 0x00000004ff0a7e24 */ /* 0x000fe4000f8e00ff */
[----:B-1----:R-:W-:-:S03]  /*26d0*/  @P2 IMAD.WIDE.U32 R14, R0, R2, RZ ;  /* 0x00000002000e2225 */ /* 0x002fc600078e00ff */
[----:B------:R-:W-:Y:S01]  /*26e0*/  LEA R148, R148, UR5, 0x1 ;  /* 0x0000000594947c11 */ /* 0x000fe2000f8e08ff */
[----:B------:R-:W-:Y:S02]  /*26f0*/  @!P2 IMAD.MOV.U32 R2, RZ, RZ, R12 ;  /* 0x000000ffff02a224 */ /* 0x000fe400078e000c */
[----:B------:R-:W-:Y:S02]  /*2700*/  @P2 IMAD.MOV.U32 R2, RZ, RZ, R14 ;  /* 0x000000ffff022224 */ /* 0x000fe400078e000e */
[----:B------:R-:W-:-:S03]  /*2710*/  @P2 IMAD R5, R0, R3, R15 ;  /* 0x0000000300052224 */ /* 0x000fc600078e020f */
[----:B------:R-:W-:-:S05]  /*2720*/  IADD3 R2, P0, PT, R35, R2, RZ ;  /* 0x0000000223027210 */ /* 0x000fca0007f1e0ff */
[----:B------:R-:W-:Y:S01]  /*2730*/  IMAD.X R3, RZ, RZ, R5, P0 ;  /* 0x000000ffff037224 */ /* 0x000fe200000e0605 */
[----:B------:R-:W-:Y:S01]  /*2740*/  ISETP.GE.AND P0, PT, R6, UR12, PT ;  /* 0x0000000c06007c0c */ /* 0x000fe2000bf06270 */
[----:B------:R-:W-:-:S04]  /*2750*/  IMAD.WIDE.U32 R10, R10, UR23, R2 ;  /* 0x000000170a0a7c25 */ /* 0x000fc8000f8e0002 */
[----:B------:R-:W-:-:S08]  /*2760*/  VIADD R13, R11, UR6 ;  /* 0x000000060b0d7c36 */ /* 0x000fd00008000000 */
[----:B------:R-:W-:Y:S05]  /*2770*/  @P0 BRA `(.L_x_1087) ;  /* 0x0000000000780947 */ /* 0x000fea0003800000 */
        /* <DEDUP_REMOVED lines=11> */
[----:B------:R-:W-:Y:S02]  /*2830*/  LEA.HI.X R3, R4, UR11, R0, 0x1, P0 ;  /* 0x0000000b04037c11 */ /* 0x000fe400080f0c00 */
[----:B------:R-:W-:-:S03]  /*2840*/  ISETP.GE.AND P0, PT, R33, UR4, PT ;  /* 0x0000000421007c0c */ /* 0x000fc6000bf06270 */
        /* <DEDUP_REMOVED lines=10> */
[----:B------:R-:W-:Y:S05]  /*28f0*/  @P0 BRA `(.L_x_1088) ;  /* 0x0000000000140947 */ /* 0x000fea0003800000 */
[----:B------:R-:W-:Y:S01]  /*2900*/  @!PT LDS RZ, [RZ] ;  /* 0x00000000fffff984 */ /* 0x000fe20000000800 */
[----:B------:R-:W-:Y:S01]  /*2910*/  @!PT LDS RZ, [RZ] ;  /* 0x00000000fffff984 */ /* 0x000fe20000000800 */
[----:B------:R-:W-:Y:S01]  /*2920*/  @!PT LDS RZ, [RZ] ;  /* 0x00000000fffff984 */ /* 0x000fe20000000800 */
[----:B------:R2:W-:Y:S01]  /*2930*/  LDGSTS.E.BYPASS.LTC128B.128 [R148+0x4000], desc[UR18][R2.64+0x100] ;  /* 0x0400010002947fae */ /* 0x0005e2000b981a12 */
[----:B------:R-:W-:Y:S05]  /*2940*/  BRA `(.L_x_1087) ;  /* 0x0000000000047947 */ /* 0x000fea0003800000 */
.L_x_1088:
[----:B------:R3:W-:Y:S02]  /*2950*/  STS.128 [R148+0x4000], RZ ;  /* 0x004000ff94007388 */ /* 0x0007e40000000c00 */
.L_x_1087:
[----:B------:R-:W-:Y:S05]  /*2960*/  BSYNC.RECONVERGENT B0 ;  /* 0x0000000000007941 */ /* 0x000fea0003800200 */
.L_x_1086:
[----:B------:R-:W-:Y:S01]  /*2970*/  IADD3 R5, PT, PT, R6, 0x10, RZ ;  /* 0x0000001006057810 */ /* 0x000fe20007ffe0ff */
[----:B------:R-:W-:Y:S03]  /*2980*/  BSSY.RECONVERGENT B0, `(.L_x_1089) ;  /* 0x0000024000007945 */ /* 0x000fe60003800200 */
[----:B------:R-:W-:-:S13]  /*2990*/  ISETP.GE.AND P0, PT, R5, UR12, PT ;  /* 0x0000000c05007c0c */ /* 0x000fda000bf06270 */
[----:B------:R-:W-:Y:S05]  /*29a0*/  @P0 BRA `(.L_x_1090) ;  /* 0x0000000000840947 */ /* 0x000fea0003800000 */
[----:B------:R-:W4:Y:S01]  /*29b0*/  LDCU.64 UR10, c[0x0][0x3b0] ;  /* 0x00007600ff0a77ac */ /* 0x000f220008000a00 */
[----:B-12---:R-:W-:Y:S01]  /*29c0*/  IADD3 R3, P0, PT, R8, 0x10, RZ ;  /* 0x0000001008037810 */ /* 0x006fe20007f1e0ff */
[----:B------:R-:W-:Y:S01]  /*29d0*/  IMAD.MOV.U32 R14, RZ, RZ, R10 ;  /* 0x000000ffff0e7224 */ /* 0x000fe200078e000a */
[----:B------:R-:W-:Y:S01]  /*29e0*/  MOV R15, R13 ;  /* 0x0000000d000f7202 */ /* 0x000fe20000000f00 */
[----:B------:R-:W1:Y:S02]  /*29f0*/  LDCU UR4, c[0x0][0x440] ;  /* 0x00008800ff0477ac */ /* 0x000e640008000800 */
[----:B------:R-:W-:Y:S01]  /*2a00*/  IMAD.X R0, RZ, RZ, R9, P0 ;  /* 0x000000ffff007224 */ /* 0x000fe200000e0609 */
[----:B------:R-:W2:Y:S03]  /*2a10*/  LDCU.64 UR6, c[0x0][0x380] ;  /* 0x00007000ff0677ac */ /* 0x000ea60008000a00 */
[----:B----4-:R-:W-:-:S02]  /*2a20*/  IMAD R0, R0, UR10, RZ ;  /* 0x0000000a00007c24 */ /* 0x010fc4000f8e02ff */
[----:B------:R-:W-:Y:S01]  /*2a30*/  IMAD.WIDE.U32 R14, R3, UR10, R14 ;  /* 0x0000000a030e7c25 */ /* 0x000fe2000f8e000e */
[----:B-1----:R-:W-:-:S03]  /*2a40*/  ISETP.GE.AND P1, PT, R35, UR4, PT ;  /* 0x0000000423007c0c */ /* 0x002fc6000bf26270 */
[----:B------:R-:W-:Y:S01]  /*2a50*/  IMAD R0, R3, UR11, R0 ;  /* 0x0000000b03007c24 */ /* 0x000fe2000f8e0200 */
[----:B------:R-:W-:Y:S02]  /*2a60*/  ISETP.GE.AND P0, PT, R34, UR4, PT ;  /* 0x0000000422007c0c */ /* 0x000fe4000bf06270 */
[----:B--2---:R-:W-:Y:S01]  /*2a70*/  LEA R2, P2, R14, UR6, 0x1 ;  /* 0x000000060e027c11 */ /* 0x004fe2000f8408ff */
        /* <DEDUP_REMOVED lines=19> */
.L_x_1091:
[----:B------:R2:W-:Y:S02]  /*2bb0*/  STS.128 [R148+0x4800], RZ ;  /* 0x004800ff94007388 */ /* 0x0005e40000000c00 */
.L_x_1090:
[----:B------:R-:W-:Y:S05]  /*2bc0*/  BSYNC.RECONVERGENT B0 ;  /* 0x0000000000007941 */ /* 0x000fea0003800200 */
.L_x_1089:
[----:B------:R-:W-:Y:S01]  /*2bd0*/  IADD3 R4, PT, PT, R6, 0x20, RZ ;  /* 0x0000002006047810 */ /* 0x000fe20007ffe0ff */
[----:B------:R-:W-:Y:S03]  /*2be0*/  BSSY.RECONVERGENT B0, `(.L_x_1092) ;  /* 0x0000024000007945 */ /* 0x000fe60003800200 */
[----:B------:R-:W-:-:S13]  /*2bf0*/  ISETP.GE.AND P0, PT, R4, UR12, PT ;  /* 0x0000000c04007c0c */ /* 0x000fda000bf06270 */
[----:B------:R-:W-:Y:S05]  /*2c00*/  @P0 BRA `(.L_x_1093) ;  /* 0x0000000000840947 */ /* 0x000fea0003800000 */
[----:B------:R-:W5:Y:S01]  /*2c10*/  LDCU.64 UR10, c[0x0][0x3b0] ;  /* 0x00007600ff0a77ac */ /* 0x000f620008000a00 */
[----:B-12-4-:R-:W-:Y:S01]  /*2c20*/  IADD3 R3, P0, PT, R8, 0x20, RZ ;  /* 0x0000002008037810 */ /* 0x016fe20007f1e0ff */
[----:B------:R-:W-:Y:S01]  /*2c30*/  IMAD.MOV.U32 R14, RZ, RZ, R10 ;  /* 0x000000ffff0e7224 */ /* 0x000fe200078e000a */
[----:B------:R-:W-:Y:S01]  /*2c40*/  MOV R15, R13 ;  /* 0x0000000d000f7202 */ /* 0x000fe20000000f00 */
[----:B------:R-:W1:Y:S02]  /*2c50*/  LDCU UR4, c[0x0][0x440] ;  /* 0x00008800ff0477ac */ /* 0x000e640008000800 */
[----:B------:R-:W-:Y:S01]  /*2c60*/  IMAD.X R0, RZ, RZ, R9, P0 ;  /* 0x000000ffff007224 */ /* 0x000fe200000e0609 */
[----:B------:R-:W2:Y:S03]  /*2c70*/  LDCU.64 UR6, c[0x0][0x380] ;  /* 0x00007000ff0677ac */ /* 0x000ea60008000a00 */
[----:B-----5:R-:W-:-:S02]  /*2c80*/  IMAD R0, R0, UR10, RZ ;  /* 0x0000000a00007c24 */ /* 0x020fc4000f8e02ff */
        /* <DEDUP_REMOVED lines=24> */
.L_x_1094:
[----:B------:R2:W-:Y:S02]  /*2e10*/  STS.128 [R148+0x5000], RZ ;  /* 0x005000ff94007388 */ /* 0x0005e40000000c00 */
.L_x_1093:
[----:B------:R-:W-:Y:S05]  /*2e20*/  BSYNC.RECONVERGENT B0 ;  /* 0x0000000000007941 */ /* 0x000fea0003800200 */
.L_x_1092:
[----:B-12-4-:R-:W-:Y:S01]  /*2e30*/  IADD3 R3, PT, PT, R6, 0x30, RZ ;  /* 0x0000003006037810 */ /* 0x016fe20007ffe0ff */
[----:B------:R-:W-:Y:S03]  /*2e40*/  BSSY.RECONVERGENT B0, `(.L_x_1095) ;  /* 0x0000023000007945 */ /* 0x000fe60003800200 */
[----:B------:R-:W-:-:S13]  /*2e50*/  ISETP.GE.AND P0, PT, R3, UR12, PT ;  /* 0x0000000c03007c0c */ /* 0x000fda000bf06270 */
[----:B------:R-:W-:Y:S05]  /*2e60*/  @P0 BRA `(.L_x_1096) ;  /* 0x0000000000800947 */ /* 0x000fea0003800000 */
[----:B------:R-:W1:Y:S01]  /*2e70*/  LDCU.64 UR10, c[0x0][0x3b0] ;  /* 0x00007600ff0a77ac */ /* 0x000e620008000a00 */
[----:B------:R-:W-:Y:S01]  /*2e80*/  IADD3 R0, P0, PT, R8, 0x30, RZ ;  /* 0x0000003008007810 */ /* 0x000fe20007f1e0ff */
[----:B------:R-:W-:Y:S01]  /*2e90*/  IMAD.MOV.U32 R11, RZ, RZ, R13 ;  /* 0x000000ffff0b7224 */ /* 0x000fe200078e000d */
[----:B------:R-:W2:Y:S03]  /*2ea0*/  LDCU UR4, c[0x0][0x440] ;  /* 0x00008800ff0477ac */ /* 0x000ea60008000800 */
[----:B------:R-:W-:Y:S01]  /*2eb0*/  IMAD.X R9, RZ, RZ, R9, P0 ;  /* 0x000000ffff097224 */ /* 0x000fe200000e0609 */
[----:B------:R-:W4:Y:S03]  /*2ec0*/  LDCU.64 UR6, c[0x0][0x380] ;  /* 0x00007000ff0677ac */ /* 0x000f260008000a00 */
[----:B-1----:R-:W-:-:S02]  /*2ed0*/  IMAD R9, R9, UR10, RZ ;  /* 0x0000000a09097c24 */ /* 0x002fc4000f8e02ff */
[----:B------:R-:W-:Y:S01]  /*2ee0*/  IMAD.WIDE.U32 R10, R0, UR10, R10 ;  /* 0x0000000a000a7c25 */ /* 0x000fe2000f8e000a */
[----:B--2---:R-:W-:-:S03]  /*2ef0*/  ISETP.GE.AND P1, PT, R35, UR4, PT ;  /* 0x0000000423007c0c */ /* 0x004fc6000bf26270 */
        /* <DEDUP_REMOVED lines=22> */
.L_x_1097:
[----:B------:R4:W-:Y:S02]  /*3060*/  STS.128 [R148+0x5800], RZ ;  /* 0x005800ff94007388 */ /* 0x0009e40000000c00 */
.L_x_1096:
[----:B------:R-:W-:Y:S05]  /*3070*/  BSYNC.RECONVERGENT B0 ;  /* 0x0000000000007941 */ /* 0x000fea0003800200 */
.L_x_1095:
[----:B------:R-:W-:Y:S01]  /*3080*/  UIADD3 UR10, UPT, UPT, UR16, -0x1, URZ ;  /* 0xffffffff100a7890 */ /* 0x000fe2000fffe0ff */
[----:B------:R-:W-:Y:S03]  /*3090*/  BSSY.RECONVERGENT B0, `(.L_x_1098) ;  /* 0x000001d000007945 */ /* 0x000fe60003800200 */
[----:B------:R-:W-:-:S04]  /*30a0*/  USHF.L.U32 UR4, UR10, 0x6, URZ ;  /* 0x000000060a047899 */ /* 0x000fc800080006ff */
[----:B------:R-:W-:-:S06]  /*30b0*/  UIADD3 UR7, UPT, UPT, -UR4, UR21, URZ ;  /* 0x0000001504077290 */ /* 0x000fcc000fffe1ff */
[----:B------:R-:W-:-:S13]  /*30c0*/  ISETP.GE.AND P3, PT, R6, UR7, PT ;  /* 0x0000000706007c0c */ /* 0x000fda000bf66270 */
[----:B------:R-:W-:Y:S05]  /*30d0*/  @P3 BRA `(.L_x_1099) ;  /* 0x0000000000603947 */ /* 0x000fea0003800000 */
[----:B------:R-:W5:Y:S02]  /*30e0*/  LDCU UR6, c[0x0][0x440] ;  /* 0x00008800ff0677ac */ /* 0x000f640008000800 */
[----:B-----5:R-:W-:Y:S02]  /*30f0*/  ISETP.GE.AND P1, PT, R35, UR6, PT ;  /* 0x0000000623007c0c */ /* 0x020fe4000bf26270 */
[----:B------:R-:W-:-:S11]  /*3100*/  ISETP.GE.AND P0, PT, R34, UR6, PT ;  /* 0x0000000622007c0c */ /* 0x000fd6000bf06270 */
        /* <DEDUP_REMOVED lines=20> */
.L_x_1100:
[----:B------:R1:W-:Y:S02]  /*3250*/  STS.128 [R148+0xa000], RZ ;  /* 0x00a000ff94007388 */ /* 0x0003e40000000c00 */
.L_x_1099:
[----:B------:R-:W-:Y:S05]  /*3260*/  BSYNC.RECONVERGENT B0 ;  /* 0x0000000000007941 */ /* 0x000fea0003800200 */
.L_x_1098:
[----:B------:R-:W-:Y:S01]  /*3270*/  ISETP.GE.AND P0, PT, R5, UR7, PT ;  /* 0x0000000705007c0c */ /* 0x000fe2000bf06270 */
[----:B------:R-:W-:Y:S01]  /*3280*/  BSSY.RECONVERGENT B0, `(.L_x_1101) ;  /* 0x000001b000007945 */ /* 0x000fe20003800200 */
[C---:B------:R-:W-:Y:S01]  /*3290*/  SHF.L.U64.HI R0, R144.reuse, 0x4, R145 ;  /* 0x0000000490007819 */ /* 0x040fe20000010291 */
[----:B------:R-:W-:-:S10]  /*32a0*/  IMAD.SHL.U32 R95, R144, 0x10, RZ ;  /* 0x00000010905f7824 */ /* 0x000fd400078e00ff */
        /* <DEDUP_REMOVED lines=23> */
.L_x_1103:
[----:B------:R1:W-:Y:S02]  /*3420*/  STS.128 [R148+0xa800], RZ ;  /* 0x00a800ff94007388 */ /* 0x0003e40000000c00 */
.L_x_1102:
[----:B------:R-:W-:Y:S05]  /*3430*/  BSYNC.RECONVERGENT B0 ;  /* 0x0000000000007941 */ /* 0x000fea0003800200 */
.L_x_1101:
[----:B------:R-:W-:Y:S01]  /*3440*/  ISETP.GE.AND P0, PT, R4, UR7, PT ;  /* 0x0000000704007c0c */ /* 0x000fe2000bf06270 */
        /* <DEDUP_REMOVED lines=24> */
.L_x_1106:
[----:B------:R1:W-:Y:S02]  /*35d0*/  STS.128 [R148+0xb000], RZ ;  /* 0x00b000ff94007388 */ /* 0x0003e40000000c00 */
.L_x_1105:
[----:B------:R-:W-:Y:S05]  /*35e0*/  BSYNC.RECONVERGENT B0 ;  /* 0x0000000000007941 */ /* 0x000fea0003800200 */
.L_x_1104:
[----:B------:R-:W-:Y:S01]  /*35f0*/  ISETP.GE.AND P0, PT, R3, UR7, PT ;  /* 0x0000000703007c0c */ /* 0x000fe2000bf06270 */
        /* <DEDUP_REMOVED lines=8> */
[----:B--2---:R-:W-:-:S05]  /*3680*/  IMAD.WIDE.U32 R8, R144, 0x60, R164 ;  /* 0x0000006090087825 */ /* 0x004fca00078e00a4 */
        /* <DEDUP_REMOVED lines=20> */
.L_x_1109:
[----:B------:R2:W-:Y:S02]  /*37d0*/  STS.128 [R148+0xb800], RZ ;  /* 0x00b800ff94007388 */ /* 0x0005e40000000c00 */
.L_x_1108:
[----:B------:R-:W-:Y:S05]  /*37e0*/  BSYNC.RECONVERGENT B0 ;  /* 0x0000000000007941 */ /* 0x000fea0003800200 */
.L_x_1107:
[----:B------:R-:W0:Y:S01]  /*37f0*/  LDGDEPBAR ;  /* 0x00000000000079af */ /* 0x000e220000000000 */
[----:B------:R-:W-:Y:S01]  /*3800*/  IMAD.U32 R7, RZ, RZ, UR20 ;  /* 0x00000014ff077e24 */ /* 0x000fe2000f8e00ff */
[----:B------:R-:W-:Y:S01]  /*3810*/  LOP3.LUT R2, R162, 0x1f0, RZ, 0xc0, !PT ;  /* 0x000001f0a2027812 */ /* 0x000fe200078ec0ff */
[----:B------:R-:W-:Y:S01]  /*3820*/  BSSY.RECONVERGENT B0, `(.L_x_1110) ;  /* 0x0000025000007945 */ /* 0x000fe20003800200 */
[----:B-12---:R-:W-:Y:S02]  /*3830*/  SHF.R.U32.HI R8, RZ, 0x2, R160 ;  /* 0x00000002ff087819 */ /* 0x006fe400000116a0 */
[----:B------:R-:W-:Y:S01]  /*3840*/  IADD3 R7, PT, PT, R2, 0x1, R7 ;  /* 0x0000000102077810 */ /* 0x000fe20007ffe007 */
[----:B------:R-:W-:Y:S01]  /*3850*/  IMAD.U32 R2, RZ, RZ, UR21 ;  /* 0x00000015ff027e24 */ /* 0x000fe2000f8e00ff */
[----:B------:R-:W-:-:S04]  /*3860*/  LOP3.LUT R8, R8, 0x7, RZ, 0xc0, !PT ;  /* 0x0000000708087812 */ /* 0x000fc800078ec0ff */
[----:B------:R-:W-:-:S04]  /*3870*/  IADD3 R7, PT, PT, R7, -UR22, R8 ;  /* 0x8000001607077c10 */ /* 0x000fc8000fffe008 */
        /* <DEDUP_REMOVED lines=26> */
.L_x_1112:
[----:B------:R2:W-:Y:S01]  /*3a20*/  STS.128 [R148+0x10000], RZ ;  /* 0x010000ff94007388 */ /* 0x0005e20000000c00 */
[----:B------:R-:W-:Y:S05]  /*3a30*/  BRA `(.L_x_1113) ;  /* 0x00000000000c7947 */ /* 0x000fea0003800000 */
.L_x_1111:
[----:B------:R1:W-:Y:S04]  /*3a40*/  STS.128 [R148+0xc000], RZ ;  /* 0x00c000ff94007388 */ /* 0x0003e80000000c00 */
[----:B------:R1:W-:Y:S04]  /*3a50*/  STS.128 [R148+0xe000], RZ ;  /* 0x00e000ff94007388 */ /* 0x0003e80000000c00 */
[----:B------:R1:W-:Y:S02]  /*3a60*/  STS.128 [R148+0x10000], RZ ;  /* 0x010000ff94007388 */ /* 0x0003e40000000c00 */
.L_x_1113:
[----:B------:R-:W-:Y:S05]  /*3a70*/  BSYNC.RECONVERGENT B0 ;  /* 0x0000000000007941 */ /* 0x000fea0003800200 */
.L_x_1110:
[----:B------:R-:W-:Y:S01]  /*3a80*/  ISETP.GE.AND P0, PT, R5, UR7, PT ;  /* 0x0000000705007c0c */ /* 0x000fe2000bf06270 */
[----:B------:R-:W-:-:S12]  /*3a90*/  BSSY.RECONVERGENT B0, `(.L_x_1114) ;  /* 0x000001e000007945 */ /* 0x000fd80003800200 */
[----:B------:R1:W-:Y:S04]  /*3aa0*/  @P0 STS.128 [R148+0xc800], RZ ;  /* 0x00c800ff94000388 */ /* 0x0003e80000000c00 */
[----:B------:R1:W-:Y:S04]  /*3ab0*/  @P0 STS.128 [R148+0xe800], RZ ;  /* 0x00e800ff94000388 */ /* 0x0003e80000000c00 */
[----:B------:R1:W-:Y:S01]  /*3ac0*/  @P0 STS.128 [R148+0x10800], RZ ;  /* 0x010800ff94000388 */ /* 0x0003e20000000c00 */
[----:B------:R-:W-:Y:S05]  /*3ad0*/  @P0 BRA `(.L_x_1115) ;  /* 0x0000000000640947 */ /* 0x000fea0003800000 */
[----:B------:R-:W5:Y:S01]  /*3ae0*/  LDCU UR6, c[0x0][0x440] ;  /* 0x00008800ff0677ac */ /* 0x000f620008000800 */
[C---:B------:R-:W-:Y:S01]  /*3af0*/  IMAD.SHL.U32 R5, R24.reuse, 0x10, RZ ;  /* 0x0000001018057824 */ /* 0x040fe200078e00ff */
[----:B-1----:R-:W-:-:S04]  /*3b00*/  SHF.L.U64.HI R8, R24, 0x4, R25 ;  /* 0x0000000418087819 */ /* 0x002fc80000010219 */
        /* <DEDUP_REMOVED lines=21> */
.L_x_1116:
[----:B------:R1:W-:Y:S02]  /*3c60*/  STS.128 [R148+0x10800], RZ ;  /* 0x010800ff94007388 */ /* 0x0003e40000000c00 */
.L_x_1115:
[----:B------:R-:W-:Y:S05]  /*3c70*/  BSYNC.RECONVERGENT B0 ;  /* 0x0000000000007941 */ /* 0x000fea0003800200 */
.L_x_1114:
[----:B------:R-:W-:Y:S01]  /*3c80*/  ISETP.GE.AND P0, PT, R4, UR7, PT ;  /* 0x0000000704007c0c */ /* 0x000fe2000bf06270 */
        /* <DEDUP_REMOVED lines=27> */
.L_x_1119:
[----:B------:R1:W-:Y:S02]  /*3e40*/  STS.128 [R148+0x11000], RZ ;  /* 0x011000ff94007388 */ /* 0x0003e40000000c00 */
.L_x_1118:
[----:B------:R-:W-:Y:S05]  /*3e50*/  BSYNC.RECONVERGENT B0 ;  /* 0x0000000000007941 */ /* 0x000fea0003800200 */
.L_x_1117:
[----:B------:R-:W-:Y:S01]  /*3e60*/  ISETP.GE.AND P0, PT, R3, UR7, PT ;  /* 0x0000000703007c0c */ /* 0x000fe2000bf06270 */
[----:B------:R-:W-:Y:S01]  /*3e70*/  BSSY.RECONVERGENT B0, `(.L_x_1120) ;  /* 0x0000020000007945 */ /* 0x000fe20003800200 */
[----:B------:R-:W-:Y:S01]  /*3e80*/  IMAD.IADD R6, R93, 0x1, R6 ;  /* 0x000000015d067824 */ /* 0x000fe200078e0206 */
[----:B------:R-:W-:Y:S02]  /*3e90*/  SHF.R.U32.HI R3, RZ, 0x4, R160 ;  /* 0x00000004ff037819 */ /* 0x000fe400000116a0 */
[----:B------:R-:W-:-:S08]  /*3ea0*/  LOP3.LUT R27, R160, 0x8, RZ, 0xc0, !PT ;  /* 0x00000008a01b7812 */ /* 0x000fd000078ec0ff */
[----:B------:R1:W-:Y:S04]  /*3eb0*/  @P0 STS.128 [R148+0xd800], RZ ;  /* 0x00d800ff94000388 */ /* 0x0003e80000000c00 */
[----:B------:R1:W-:Y:S04]  /*3ec0*/  @P0 STS.128 [R148+0xf800], RZ ;  /* 0x00f800ff94000388 */ /* 0x0003e80000000c00 */
[----:B------:R1:W-:Y:S01]  /*3ed0*/  @P0 STS.128 [R148+0x11800], RZ ;  /* 0x011800ff94000388 */ /* 0x0003e20000000c00 */
[----:B------:R-:W-:Y:S05]  /*3ee0*/  @P0 BRA `(.L_x_1121) ;  /* 0x0000000000600947 */ /* 0x000fea0003800000 */
[----:B------:R-:W5:Y:S01]  /*3ef0*/  LDCU UR6, c[0x0][0x440] ;  /* 0x00008800ff0677ac */ /* 0x000f620008000800 */
[----:B-1----:R-:W-:Y:S02]  /*3f00*/  IMAD R4, R25, 0x60, RZ ;  /* 0x0000006019047824 */ /* 0x002fe400078e02ff */
        /* <DEDUP_REMOVED lines=21> */
.L_x_1122:
[----:B------:R1:W-:Y:S02]  /*4060*/  STS.128 [R148+0x11800], RZ ;  /* 0x011800ff94007388 */ /* 0x0003e40000000c00 */
.L_x_1121:
[----:B------:R-:W-:Y:S05]  /*4070*/  BSYNC.RECONVERGENT B0 ;  /* 0x0000000000007941 */ /* 0x000fea0003800200 */
.L_x_1120:
[----:B------:R-:W-:Y:S01]  /*4080*/  IMAD.SHL.U32 R3, R3, 0x400, RZ ;  /* 0x0000040003037824 */ /* 0x000fe200078e00ff */
[----:B------:R-:W-:Y:S01]  /*4090*/  LOP3.LUT R27, R26, R27, RZ, 0x3c, !PT ;  /* 0x0000001b1a1b7212 */ /* 0x000fe200078e3cff */
[----:B------:R-:W-:Y:S01]  /*40a0*/  IMAD.MOV.U32 R158, RZ, RZ, 0x20 ;  /* 0x00000020ff9e7424 */ /* 0x000fe200078e00ff */
[----:B------:R-:W-:Y:S01]  /*40b0*/  LEA R100, R6, UR5, 0x1 ;  /* 0x0000000506647c11 */ /* 0x000fe2000f8e08ff */
[----:B------:R-:W-:Y:S01]  /*40c0*/  IMAD.MOV.U32 R143, RZ, RZ, 0x40 ;  /* 0x00000040ff8f7424 */ /* 0x000fe200078e00ff */
[----:B------:R-:W-:Y:S01]  /*40d0*/  LOP3.LUT R98, R3, 0x400, RZ, 0xc0, !PT ;  /* 0x0000040003627812 */ /* 0x000fe200078ec0ff */
[----:B------:R-:W0:Y:S01]  /*40e0*/  LDGDEPBAR ;  /* 0x00000000000079af */ /* 0x000e220000000000 */
[C---:B------:R-:W-:Y:S01]  /*40f0*/  LOP3.LUT P1, RZ, R160.reuse, 0x2, RZ, 0xc0, !PT ;  /* 0x00000002a0ff7812 */ /* 0x040fe2000782c0ff */
[----:B------:R-:W-:Y:S01]  /*4100*/  UISETP.GT.AND UP0, UPT, UR10, UR14, UPT ;  /* 0x0000000e0a00728c */ /* 0x000fe2000bf04270 */
[----:B------:R-:W-:Y:S01]  /*4110*/  LOP3.LUT P0, RZ, R160, 0x4, RZ, 0xc0, !PT ;  /* 0x00000004a0ff7812 */ /* 0x000fe2000780c0ff */
[----:B------:R-:W-:Y:S01]  /*4120*/  IMAD R98, R27, 0x2, R98 ;  /* 0x000000021b627824 */ /* 0x000fe200078e0262 */
[----:B------:R-:W-:Y:S01]  /*4130*/  LDSM.16.M88.4 R80, [R100] ;  /* 0x000000006450783b */ /* 0x000fe20000000200 */
[----:B------:R-:W-:-:S02]  /*4140*/  SEL R150, R158, 0xffffffe0, !P1 ;  /* 0xffffffe09e967807 */ /* 0x000fc40004800000 */
[----:B------:R-:W-:Y:S01]  /*4150*/  VIADD R97, R98, UR5 ;  /* 0x0000000562617c36 */ /* 0x000fe20008000000 */
[----:B------:R-:W5:Y:S01]  /*4160*/  LDSM.16.M88.4 R52, [R98+UR5+0x6000] ;  /* 0x006000056234783b */ /* 0x000f620008000200 */
[----:B------:R-:W-:Y:S02]  /*4170*/  IADD3 R96, PT, PT, R100, R150, RZ ;  /* 0x0000009664607210 */ /* 0x000fe40007ffe0ff */
[----:B------:R-:W-:Y:S01]  /*4180*/  IMAD.IADD R94, R97, 0x1, R150 ;  /* 0x00000001615e7824 */ /* 0x000fe200078e0296 */
[----:B------:R-:W2:Y:S01]  /*4190*/  LDSM.16.M88.4 R44, [R98+UR5+0x6800] ;  /* 0x00680005622c783b */ /* 0x000ea20008000200 */
[----:B------:R-:W-:Y:S02]  /*41a0*/  SEL R143, R143, 0xffffffc0, !P0 ;  /* 0xffffffc08f8f7807 */ /* 0x000fe40004000000 */
[----:B------:R-:W-:Y:S01]  /*41b0*/  VIMNMX R146, PT, PT, R2, UR21, PT ;  /* 0x0000001502927c48 */ /* 0x000fe2000bfe0100 */
[----:B------:R-:W3:Y:S01]  /*41c0*/  LDSM.16.M88.4 R36, [R98+UR5+0x7000] ;  /* 0x007000056224783b */ /* 0x000ee20008000200 */
[----:B------:R-:W-:Y:S01]  /*41d0*/  IADD3 R99, PT, PT, R100, R143, RZ ;  /* 0x0000008f64637210 */ /* 0x000fe20007ffe0ff */
[----:B------:R-:W-:-:S02]  /*41e0*/  IMAD.IADD R97, R97, 0x1, R143 ;  /* 0x0000000161617824 */ /* 0x000fc400078e028f */
[----:B------:R-:W4:Y:S02]  /*41f0*/  LDSM.16.M88.4 R20, [R98+UR5+0x7800] ;  /* 0x007800056214783b */ /* 0x000f240008000200 */
[C---:B------:R-:W-:Y:S01]  /*4200*/  IMAD.IADD R92, R150.reuse, 0x1, R99 ;  /* 0x00000001965c7824 */ /* 0x040fe200078e0263 */
[----:B------:R-:W-:Y:S01]  /*4210*/  IADD3 R3, PT, PT, R150, R97, RZ ;  /* 0x0000006196037210 */ /* 0x000fe20007ffe0ff */
[----:B-1----:R-:W-:Y:S04]  /*4220*/  LDSM.16.M88.4 R8, [R96] ;  /* 0x000000006008783b */ /* 0x002fe80000000200 */
[----:B------:R-:W1:Y:S04]  /*4230*/  LDSM.16.M88.4 R16, [R94+0x6000] ;  /* 0x006000005e10783b */ /* 0x000e680000000200 */
[----:B------:R-:W1:Y:S04]  /*4240*/  LDSM.16.M88.4 R12, [R94+0x6800] ;  /* 0x006800005e0c783b */ /* 0x000e680000000200 */
[----:B------:R-:W1:Y:S04]  /*4250*/  LDSM.16.M88.4 R4, [R94+0x7000] ;  /* 0x007000005e04783b */ /* 0x000e680000000200 */
[----:B------:R-:W1:Y:S04]  /*4260*/  LDSM.16.M88.4 R72, [R94+0x7800] ;  /* 0x007800005e48783b */ /* 0x000e680000000200 */
        /* <DEDUP_REMOVED lines=9> */
[C---:B---3--:R-:W-:Y:S08]  /*4300*/  HMMA.16816.F32.BF16 R40, R80.reuse, R36, RZ ;  /* 0x000000245028723c */ /* 0x048ff000000418ff */
[C---:B------:R-:W-:Y:S08]  /*4310*/  HMMA.16816.F32.BF16 R44, R80.reuse, R46, RZ ;  /* 0x0000002e502c723c */ /* 0x040ff000000418ff */
[C---:B------:R-:W-:Y:S08]  /*4320*/  HMMA.16816.F32.BF16 R36, R80.reuse, R38, RZ ;  /* 0x000000265024723c */ /* 0x040ff000000418ff */
[C---:B----4-:R-:W-:Y:S08]  /*4330*/  HMMA.16816.F32.BF16 R28, R80.reuse, R20, RZ ;  /* 0x00000014501c723c */ /* 0x050ff000000418ff */
[----:B------:R-:W-:Y:S01]  /*4340*/  HMMA.16816.F32.BF16 R80, R80, R22, RZ ;  /* 0x000000165050723c */ /* 0x000fe200000418ff */
[----:B------:R-:W-:Y:S07]  /*4350*/  LDSM.16.M88.4 R20, [R97+0x7800] ;  /* 0x007800006114783b */ /* 0x000fee0000000200 */
[C---:B-1----:R-:W-:Y:S08]  /*4360*/  HMMA.16816.F32.BF16 R56, R8.reuse, R16, R56 ;  /* 0x000000100838723c */ /* 0x042ff00000041838 */
        /* <DEDUP_REMOVED lines=116> */
[----:B----4-:R-:W-:-:S05]  /*4ab0*/  IMAD.U32 R3, RZ, RZ, UR21 ;  /* 0x00000015ff037e24 */ /* 0x010fca000f8e00ff */
[----:B------:R-:W-:Y:S02]  /*4ac0*/  VIADDMNMX R3, R2, 0x8, R3, PT ;  /* 0x0000000802037846 */ /* 0x000fe40003800103 */
        /* <DEDUP_REMOVED lines=16> */
[----:B------:R-:W-:-:S13]  /*4bd0*/  BRA.U !UP0, `(.L_x_1123) ;  /* 0x00000009084c7547 */ /* 0x000fda000b800000 */
        /* <DEDUP_REMOVED lines=11> */
.L_x_1124:
[----:B------:R-:W1:Y:S01]  /*4c90*/  LDC R4, c[0x0][0x4f0] ;  /* 0x00013c00ff047b82 */ /* 0x000e620000000800 */
[----:B------:R-:W-:Y:S01]  /*4ca0*/  UIADD3 UR6, UPT, UPT, UR4, -0x40, URZ ;  /* 0xffffffc004067890 */ /* 0x000fe2000fffe0ff */
[----:B------:R-:W-:-:S05]  /*4cb0*/  IABS R8, UR4 ;  /* 0x0000000400087c13 */ /* 0x000fca0008000000 */
[----:B------:R-:W-:-:S04]  /*4cc0*/  MOV R6, UR6 ;  /* 0x0000000600067c02 */ /* 0x000fc80008000f00 */
[----:B------:R-:W-:Y:S02]  /*4cd0*/  IABS R6, R6 ;  /* 0x0000000600067213 */ /* 0x000fe40000000000 */
[----:B-1----:R-:W-:-:S04]  /*4ce0*/  IABS R2, R4 ;  /* 0x0000000400027213 */ /* 0x002fc80000000000 */
        /* <DEDUP_REMOVED lines=21> */
[C---:B------:R-:W-:Y:S02]  /*4e40*/  ISETP.NE.AND P3, PT, R4.reuse, RZ, PT ;  /* 0x000000ff0400720c */ /* 0x040fe40003f65270 */
[----:B------:R-:W-:Y:S02]  /*4e50*/  ISETP.GE.U32.AND P5, PT, R5, R2, PT ;  /* 0x000000020500720c */ /* 0x000fe40003fa6070 */
[C---:B------:R-:W-:Y:S01]  /*4e60*/  LOP3.LUT R2, R4.reuse, UR6, RZ, 0x3c, !PT ;  /* 0x0000000604027c12 */ /* 0x040fe2000f8e3cff */
[----:B------:R-:W1:Y:S01]  /*4e70*/  LDCU.64 UR6, c[0x0][0x3a0] ;  /* 0x00007400ff0677ac */ /* 0x000e620008000a00 */
[----:B------:R-:W-:-:S02]  /*4e80*/  LOP3.LUT R5, R4, UR4, RZ, 0x3c, !PT ;  /* 0x0000000404057c12 */ /* 0x000fc4000f8e3cff */
[----:B------:R-:W-:Y:S02]  /*4e90*/  ISETP.GE.AND P2, PT, R2, RZ, PT ;  /* 0x000000ff0200720c */ /* 0x000fe40003f46270 */
[----:B------:R-:W-:Y:S02]  /*4ea0*/  ISETP.GE.AND P4, PT, R5, RZ, PT ;  /* 0x000000ff0500720c */ /* 0x000fe40003f86270 */
[----:B------:R-:W-:Y:S02]  /*4eb0*/  @P6 IADD3 R10, PT, PT, R10, 0x1, RZ ;  /* 0x000000010a0a6810 */ /* 0x000fe40007ffe0ff */
[----:B------:R-:W-:Y:S01]  /*4ec0*/  LOP3.LUT R5, RZ, R4, RZ, 0x33, !PT ;  /* 0x00000004ff057212 */ /* 0x000fe200078e33ff */
[----:B------:R-:W-:-:S06]  /*4ed0*/  @P5 VIADD R9, R9, 0x1 ;  /* 0x0000000109095836 */ /* 0x000fcc0000000000 */
        /* <DEDUP_REMOVED lines=17> */
[----:B-1----:R-:W-:Y:S02]  /*4ff0*/  IMAD R5, R5, UR6, RZ ;  /* 0x0000000605057c24 */ /* 0x002fe4000f8e02ff */
[----:B------:R-:W-:-:S04]  /*5000*/  IMAD.WIDE.U32 R6, R2, UR6, R6 ;  /* 0x0000000602067c25 */ /* 0x000fc8000f8e0006 */
[----:B------:R-:W-:Y:S01]  /*5010*/  IMAD R5, R2, UR7, R5 ;  /* 0x0000000702057c24 */ /* 0x000fe2000f8e0205 */
[----:B------:R-:W-:-:S04]  /*5020*/  LEA R166, P2, R6, R166, 0x1 ;  /* 0x000000a606a67211 */ /* 0x000fc800078408ff */
[----:B------:R-:W-:-:S04]  /*5030*/  IADD3 R5, PT, PT, R7, R5, RZ ;  /* 0x0000000507057210 */ /* 0x000fc80007ffe0ff */
[----:B------:R-:W-:-:S07]  /*5040*/  LEA.HI.X R165, R6, R165, R5, 0x1, P2 ;  /* 0x000000a506a57211 */ /* 0x000fce00010f0c05 */
.L_x_1125:
[----:B------:R-:W1:Y:S01]  /*5050*/  LDCU UR6, c[0x0][0x440] ;  /* 0x00008800ff0677ac */ /* 0x000e620008000800 */
[C---:B------:R-:W-:Y:S01]  /*5060*/  LEA R4, P5, R95.reuse, R166, 0x1 ;  /* 0x000000a65f047211 */ /* 0x040fe200078a08ff */
[C---:B------:R-:W-:Y:S01]  /*5070*/  IMAD.SHL.U32 R2, R144.reuse, 0x20, RZ ;  /* 0x0000002090027824 */ /* 0x040fe200078e00ff */
[----:B------:R-:W-:Y:S02]  /*5080*/  SHF.L.U64.HI R7, R144, 0x5, R145 ;  /* 0x0000000590077819 */ /* 0x000fe40000010291 */
[----:B------:R-:W-:Y:S02]  /*5090*/  LEA.HI.X R5, R95, R165, R0, 0x1, P5 ;  /* 0x000000a55f057211 */ /* 0x000fe400028f0c00 */
[----:B------:R-:W-:-:S04]  /*50a0*/  IADD3 R8, P6, PT, R2, R4, RZ ;  /* 0x0000000402087210 */ /* 0x000fc80007fde0ff */
[----:B------:R-:W-:Y:S01]  /*50b0*/  IADD3 R6, P5, PT, R2, R8, RZ ;  /* 0x0000000802067210 */ /* 0x000fe20007fbe0ff */
[----:B------:R-:W-:-:S04]  /*50c0*/  IMAD.X R9, R7, 0x1, R5, P6 ;  /* 0x0000000107097824 */ /* 0x000fc800030e0605 */
[----:B------:R-:W-:Y:S01]  /*50d0*/  IMAD.X R7, R7, 0x1, R9, P5 ;  /* 0x0000000107077824 */ /* 0x000fe200028e0609 */
[----:B-1----:R-:W-:Y:S02]  /*50e0*/  ISETP.GE.AND P4, PT, R35, UR6, PT ;  /* 0x0000000623007c0c */ /* 0x002fe4000bf86270 */
[----:B------:R-:W-:Y:S02]  /*50f0*/  ISETP.GE.AND P3, PT, R34, UR6, PT ;  /* 0x0000000622007c0c */ /* 0x000fe4000bf66270 */
        /* <DEDUP_REMOVED lines=65> */
.L_x_1123:
[----:B--2---:R-:W-:Y:S01]  /*5510*/  IMAD.SHL.U32 R5, R160, 0x2, RZ ;  /* 0x00000002a0057824 */ /* 0x004fe200078e00ff */
[----:B------:R-:W1:Y:S01]  /*5520*/  LDCU UR6, c[0x0][0x45c] ;  /* 0x00008b80ff0677ac */ /* 0x000e620008000800 */
[----:B------:R-:W-:Y:S01]  /*5530*/  IMAD.U32 R2, RZ, RZ, UR4 ;  /* 0x00000004ff027e24 */ /* 0x000fe2000f8e00ff */
[----:B------:R-:W-:Y:S01]  /*5540*/  LOP3.LUT R147, R93, 0x200, R32, 0xf8, !PT ;  /* 0x000002005d937812 */ /* 0x000fe200078ef820 */
[----:B------:R-:W-:-:S03]  /*5550*/  UISETP.GT.AND UP0, UPT, UR10, UR14, UPT ;  /* 0x0000000e0a00728c */ /* 0x000fc6000bf04270 */
[----:B------:R-:W-:Y:S02]  /*5560*/  LOP3.LUT R2, R2, 0x6, R5, 0xf8, !PT ;  /* 0x0000000602027812 */ /* 0x000fe400078ef805 */
[----:B------:R-:W-:Y:S02]  /*5570*/  LEA R161, R147, UR5, 0x1 ;  /* 0x0000000593a17c11 */ /* 0x000fe4000f8e08ff */
[C---:B------:R-:W-:Y:S02]  /*5580*/  LOP3.LUT R22, R2.reuse, 0x8, RZ, 0xfc, !PT ;  /* 0x0000000802167812 */ /* 0x040fe400078efcff */
[----:B------:R-:W-:Y:S01]  /*5590*/  LOP3.LUT R0, R2, 0x1, RZ, 0xfc, !PT ;  /* 0x0000000102007812 */ /* 0x000fe200078efcff */
[----:B------:R-:W-:Y:S01]  /*55a0*/  IMAD.IADD R155, R143, 0x1, R161 ;  /* 0x000000018f9b7824 */ /* 0x000fe200078e02a1 */
[-C--:B------:R-:W-:Y:S01]  /*55b0*/  ISETP.GE.AND P4, PT, R22, R146.reuse, PT ;  /* 0x000000921600720c */ /* 0x080fe20003f86270 */
[----:B------:R-:W-:Y:S01]  /*55c0*/  LDSM.16.MT88.4 R100, [R161+0x10000] ;  /* 0x01000000a164783b */ /* 0x000fe20000004200 */
[----:B------:R-:W-:Y:S01]  /*55d0*/  LOP3.LUT R21, R2, 0x10, RZ, 0xfc, !PT ;  /* 0x0000001002157812 */ /* 0x000fe200078efcff */
[----:B------:R-:W-:Y:S01]  /*55e0*/  IMAD.IADD R154, R150, 0x1, R155 ;  /* 0x00000001969a7824 */ /* 0x000fe200078e029b */
[----:B------:R-:W-:-:S02]  /*55f0*/  ISETP.GE.AND P5, PT, R0, R146, PT ;  /* 0x000000920000720c */ /* 0x000fc40003fa6270 */
[----:B------:R-:W-:Y:S02]  /*5600*/  FSEL R13, R52, -INF , !P4 ;  /* 0xff800000340d7808 */ /* 0x000fe40006000000 */
[C---:B------:R-:W-:Y:S01]  /*5610*/  LOP3.LUT R12, R2.reuse, 0x9, RZ, 0xfc, !PT ;  /* 0x00000009020c7812 */ /* 0x040fe200078efcff */
[----:B------:R-:W-:Y:S01]  /*5620*/  LDSM.16.MT88.4 R60, [R154+0xc000] ;  /* 0x00c000009a3c783b */ /* 0x000fe20000004200 */
[-C--:B------:R-:W-:Y:S02]  /*5630*/  ISETP.GE.AND P4, PT, R21, R146.reuse, PT ;  /* 0x000000921500720c */ /* 0x080fe40003f86270 */
[C---:B------:R-:W-:Y:S01]  /*5640*/  LOP3.LUT R10, R2.reuse, 0x18, RZ, 0xfc, !PT ;  /* 0x00000018020a7812 */ /* 0x040fe200078efcff */
[----:B------:R-:W-:Y:S01]  /*5650*/  LDSM.16.MT88.4 R92, [R154+0xe800] ;  /* 0x00e800009a5c783b */ /* 0x000fe20000004200 */
[----:B------:R-:W-:Y:S02]  /*5660*/  ISETP.GE.AND P6, PT, R2, R146, PT ;  /* 0x000000920200720c */ /* 0x000fe40003fc6270 */
[----:B------:R-:W-:-:S02]  /*5670*/  FSEL R15, R57, -INF , !P5 ;  /* 0xff800000390f7808 */ /* 0x000fc40006800000 */
[-C--:B------:R-:W-:Y:S02]  /*5680*/  ISETP.GE.AND P5, PT, R12, R146.reuse, PT ;  /* 0x000000920c00720c */ /* 0x080fe40003fa6270 */
[----:B------:R-:W-:Y:S02]  /*5690*/  FSEL R11, R48, -INF , !P4 ;  /* 0xff800000300b7808 */ /* 0x000fe40006000000 */
[----:B------:R-:W-:Y:S02]  /*56a0*/  LOP3.LUT R20, R2, 0x11, RZ, 0xfc, !PT ;  /* 0x0000001102147812 */ /* 0x000fe400078efcff */
[----:B------:R-:W-:Y:S02]  /*56b0*/  ISETP.GE.AND P4, PT, R10, R146, PT ;  /* 0x000000920a00720c */ /* 0x000fe40003f86270 */
[----:B------:R-:W-:Y:S02]  /*56c0*/  FSEL R17, R56, -INF , !P6 ;  /* 0xff80000038117808 */ /* 0x000fe40007000000 */
[----:B------:R-:W-:-:S02]  /*56d0*/  LOP3.LUT R19, R2, 0x19, RZ, 0xfc, !PT ;  /* 0x0000001902137812 */ /* 0x000fc400078efcff */
[----:B------:R-:W-:Y:S02]  /*56e0*/  FSEL R53, R53, -INF , !P5 ;  /* 0xff80000035357808 */ /* 0x000fe40006800000 */
[----:B------:R-:W-:Y:S02]  /*56f0*/  ISETP.GE.AND P5, PT, R20, R146, PT ;  /* 0x000000921400720c */ /* 0x000fe40003fa6270 */
[----:B------:R-:W-:Y:S02]  /*5700*/  FSEL R7, R44, -INF , !P4 ;  /* 0xff8000002c077808 */ /* 0x000fe40006000000 */
[C---:B------:R-:W-:Y:S02]  /*5710*/  LOP3.LUT R6, R2.reuse, 0x20, RZ, 0xfc, !PT ;  /* 0x0000002002067812 */ /* 0x040fe400078efcff */
[----:B------:R-:W-:Y:S02]  /*5720*/  FMNMX3.FTZ R44, R17, R15, R13, !PT ;  /* 0x0000000f112c7276 */ /* 0x000fe4000781000d */
[----:B------:R-:W-:-:S02]  /*5730*/  LOP3.LUT R18, R2, 0x21, RZ, 0xfc, !PT ;  /* 0x0000002102127812 */ /* 0x000fc400078efcff */
[-C--:B------:R-:W-:Y:S02]  /*5740*/  ISETP.GE.AND P6, PT, R19, R146.reuse, PT ;  /* 0x000000921300720c */ /* 0x080fe40003fc6270 */
[----:B------:R-:W-:Y:S02]  /*5750*/  LOP3.LUT R4, R2, 0x28, RZ, 0xfc, !PT ;  /* 0x0000002802047812 */ /* 0x000fe400078efcff */
[----:B------:R-:W-:Y:S02]  /*5760*/  FSEL R9, R49, -INF , !P5 ;  /* 0xff80000031097808 */ /* 0x000fe40006800000 */
[-C--:B------:R-:W-:Y:S02]  /*5770*/  ISETP.GE.AND P5, PT, R6, R146.reuse, PT ;  /* 0x000000920600720c */ /* 0x080fe40003fa6270 */
[----:B------:R-:W-:Y:S02]  /*5780*/  FMNMX3.FTZ R44, R44, R53, R11, !PT ;  /* 0x000000352c2c7276 */ /* 0x000fe4000781000b */
[----:B------:R-:W-:-:S02]  /*5790*/  ISETP.GE.AND P4, PT, R18, R146, PT ;  /* 0x000000921200720c */ /* 0x000fc40003f86270 */
[----:B------:R-:W-:Y:S02]  /*57a0*/  FSEL R5, R45, -INF , !P6 ;  /* 0xff8000002d057808 */ /* 0x000fe40007000000 */
[C---:B------:R-:W-:Y:S02]  /*57b0*/  LOP3.LUT R8, R2.reuse, 0x29, RZ, 0xfc, !PT ;  /* 0x0000002902087812 */ /* 0x040fe400078efcff */
[----:B------:R-:W-:Y:S02]  /*57c0*/  LOP3.LUT R16, R2, 0x30, RZ, 0xfc, !PT ;  /* 0x0000003002107812 */ /* 0x000fe400078efcff */
[----:B------:R-:W-:Y:S02]  /*57d0*/  ISETP.GE.AND P6, PT, R4, R146, PT ;  /* 0x000000920400720c */ /* 0x000fe40003fc6270 */
[----:B------:R-:W-:Y:S02]  /*57e0*/  FSEL R49, R40, -INF , !P5 ;  /* 0xff80000028317808 */ /* 0x000fe40006800000 */
[----:B------:R-:W-:-:S02]  /*57f0*/  FMNMX3.FTZ R44, R44, R9, R7, !PT ;  /* 0x000000092c2c7276 */ /* 0x000fc40007810007 */
[----:B------:R-:W-:Y:S02]  /*5800*/  FSEL R85, R41, -INF , !P4 ;  /* 0xff80000029557808 */ /* 0x000fe40006000000 */
[----:B------:R-:W-:Y:S02]  /*5810*/  ISETP.GE.AND P2, PT, R0, R3, PT ;  /* 0x000000030000720c */ /* 0x000fe40003f46270 */
[-C--:B------:R-:W-:Y:S02]  /*5820*/  ISETP.GE.AND P5, PT, R8, R146.reuse, PT ;  /* 0x000000920800720c */ /* 0x080fe40003fa6270 */
[----:B------:R-:W-:Y:S02]  /*5830*/  ISETP.GE.AND P4, PT, R16, R146, PT ;  /* 0x000000921000720c */ /* 0x000fe40003f86270 */
[----:B------:R-:W-:Y:S02]  /*5840*/  FSEL R71, R36, -INF , !P6 ;  /* 0xff80000024477808 */ /* 0x000fe40007000000 */
[----:B------:R-:W-:-:S02]  /*5850*/  LOP3.LUT R14, R2, 0x31, RZ, 0xfc, !PT ;  /* 0x00000031020e7812 */ /* 0x000fc400078efcff */
[----:B------:R-:W-:Y:S02]  /*5860*/  LOP3.LUT R0, R2, 0x38, RZ, 0xfc, !PT ;  /* 0x0000003802007812 */ /* 0x000fe400078efcff */
[----:B------:R-:W-:Y:S02]  /*5870*/  FMNMX3.FTZ R36, R44, R5, R49, !PT ;  /* 0x000000052c247276 */ /* 0x000fe40007810031 */
[----:B------:R-:W-:Y:S02]  /*5880*/  ISETP.GE.AND P3, PT, R2, R3, PT ;  /* 0x000000030200720c */ /* 0x000fe40003f66270 */
[----:B------:R-:W-:Y:S02]  /*5890*/  FSEL R69, R37, -INF , !P5 ;  /* 0xff80000025457808 */ /* 0x000fe40006800000 */
[----:B------:R-:W-:Y:S02]  /*58a0*/  FSEL R57, R28, -INF , !P4 ;  /* 0xff8000001c397808 */ /* 0x000fe40006000000 */
[----:B------:R-:W-:-:S02]  /*58b0*/  LOP3.LUT R2, R2, 0x39, RZ, 0xfc, !PT ;  /* 0x0000003902027812 */ /* 0x000fc400078efcff */
[-C--:B------:R-:W-:Y:S02]  /*58c0*/  ISETP.GE.AND P6, PT, R14, R146.reuse, PT ;  /* 0x000000920e00720c */ /* 0x080fe40003fc6270 */
[-C--:B------:R-:W-:Y:S02]  /*58d0*/  ISETP.GE.AND P5, PT, R0, R146.reuse, PT ;  /* 0x000000920000720c */ /* 0x080fe40003fa6270 */
[----:B------:R-:W-:Y:S02]  /*58e0*/  FMNMX3.FTZ R28, R36, R85, R71, !PT ;  /* 0x00000055241c7276 */ /* 0x000fe40007810047 */
[----:B------:R-:W-:Y:S02]  /*58f0*/  ISETP.GE.AND P4, PT, R2, R146, PT ;  /* 0x000000920200720c */ /* 0x000fe40003f86270 */
[----:B------:R-:W-:Y:S02]  /*5900*/  FSEL R68, R29, -INF , !P6 ;  /* 0xff8000001d447808 */ /* 0x000fe40007000000 */
[----:B------:R-:W-:Y:S01]  /*5910*/  FSEL R67, R80, -INF , !P5 ;  /* 0xff80000050437808 */ /* 0x000fe20006800000 */
[----:B------:R-:W-:Y:S01]  /*5920*/  IMAD.IADD R80, R150, 0x1, R161 ;  /* 0x0000000196507824 */ /* 0x000fe200078e02a1 */
[----:B------:R-:W-:-:S02]  /*5930*/  FMNMX3.FTZ R28, R28, R69, R57, !PT ;  /* 0x000000451c1c7276 */ /* 0x000fc40007810039 */
[----:B------:R-:W-:Y:S02]  /*5940*/  FSEL R65, R81, -INF , !P4 ;  /* 0xff80000051417808 */ /* 0x000fe40006000000 */
[----:B------:R-:W-:Y:S01]  /*5950*/  FMNMX3.FTZ R28, R28, R68, R67, !PT ;  /* 0x000000441c1c7276 */ /* 0x000fe20007810043 */
[----:B------:R-:W-:Y:S01]  /*5960*/  LDSM.16.MT88.4 R108, [R80+0x10000] ;  /* 0x01000000506c783b */ /* 0x000fe20000004200 */
[-C--:B------:R-:W-:Y:S02]  /*5970*/  ISETP.GE.AND P6, PT, R22, R3.reuse, PT ;  /* 0x000000031600720c */ /* 0x080fe40003fc6270 */
[-C--:B------:R-:W-:Y:S01]  /*5980*/  ISETP.GE.AND P5, PT, R12, R3.reuse, PT ;  /* 0x000000030c00720c */ /* 0x080fe20003fa6270 */
[----:B------:R-:W-:Y:S01]  /*5990*/  LDSM.16.MT88.4 R76, [R80+0xe000] ;  /* 0x00e00000504c783b */ /* 0x000fe20000004200 */
[----:B------:R-:W-:Y:S02]  /*59a0*/  FSEL R12, R59, -INF , !P2 ;  /* 0xff8000003b0c7808 */ /* 0x000fe40005000000 */
[----:B------:R-:W-:-:S02]  /*59b0*/  ISETP.GE.AND P2, PT, R20, R3, PT ;  /* 0x000000031400720c */ /* 0x000fc40003f46270 */
[----:B------:R-:W-:Y:S02]  /*59c0*/  FMNMX.FTZ R20, R65, R28, !PT ;  /* 0x0000001c41147209 */ /* 0x000fe40007810000 */
[----:B------:R-:W-:Y:S02]  /*59d0*/  FSEL R54, R54, -INF , !P6 ;  /* 0xff80000036367808 */ /* 0x000fe40007000000 */
[-C--:B------:R-:W-:Y:S02]  /*59e0*/  ISETP.GE.AND P6, PT, R10, R3.reuse, PT ;  /* 0x000000030a00720c */ /* 0x080fe40003fc6270 */
[----:B------:R-:W-:Y:S02]  /*59f0*/  FSEL R10, R55, -INF , !P5 ;  /* 0xff800000370a7808 */ /* 0x000fe40006800000 */
[-C--:B------:R-:W-:Y:S02]  /*5a00*/  ISETP.GE.AND P5, PT, R19, R3.reuse, PT ;  /* 0x000000031300720c */ /* 0x080fe40003fa6270 */
[----:B------:R-:W2:Y:S01]  /*5a10*/  SHFL.BFLY PT, R19, R20, 0x2, 0x1f ;  /* 0x0c401f0014137f89 */ /* 0x000ea200000e0000 */
[----:B------:R-:W-:-:S02]  /*5a20*/  ISETP.GE.AND P4, PT, R21, R3, PT ;  /* 0x000000031500720c */ /* 0x000fc40003f86270 */
[----:B------:R-:W-:Y:S02]  /*5a30*/  FSEL R58, R58, -INF , !P3 ;  /* 0xff8000003a3a7808 */ /* 0x000fe40005800000 */
[----:B------:R-:W-:Y:S02]  /*5a40*/  FSEL R50, R50, -INF , !P4 ;  /* 0xff80000032327808 */ /* 0x000fe40006000000 */
[----:B------:R-:W-:Y:S02]  /*5a50*/  FMNMX3.FTZ R21, R58, R12, R54, !PT ;  /* 0x0000000c3a157276 */ /* 0x000fe40007810036 */
[-C--:B------:R-:W-:Y:S02]  /*5a60*/  ISETP.GE.AND P4, PT, R6, R3.reuse, PT ;  /* 0x000000030600720c */ /* 0x080fe40003f86270 */
[----:B------:R-:W-:Y:S02]  /*5a70*/  FSEL R6, R51, -INF , !P2 ;  /* 0xff80000033067808 */ /* 0x000fe40005000000 */
[----:B------:R-:W-:-:S02]  /*5a80*/  ISETP.GE.AND P2, PT, R4, R3, PT ;  /* 0x000000030400720c */ /* 0x000fc40003f46270 */
[----:B------:R-:W-:Y:S02]  /*5a90*/  FSEL R4, R46, -INF , !P6 ;  /* 0xff8000002e047808 */ /* 0x000fe40007000000 */
[----:B------:R-:W-:Y:S02]  /*5aa0*/  FMNMX3.FTZ R21, R21, R10, R50, !PT ;  /* 0x0000000a15157276 */ /* 0x000fe40007810032 */
[-C--:B------:R-:W-:Y:S02]  /*5ab0*/  ISETP.GE.AND P6, PT, R8, R3.reuse, PT ;  /* 0x000000030800720c */ /* 0x080fe40003fc6270 */
[----:B------:R-:W-:Y:S02]  /*5ac0*/  ISETP.GE.AND P3, PT, R18, R3, PT ;  /* 0x000000031200720c */ /* 0x000fe40003f66270 */
[----:B------:R-:W-:Y:S02]  /*5ad0*/  FSEL R8, R47, -INF , !P5 ;  /* 0xff8000002f087808 */ /* 0x000fe40006800000 */
[----:B------:R-:W-:Y:S01]  /*5ae0*/  FSEL R56, R42, -INF , !P4 ;  /* 0xff8000002a387808 */ /* 0x000fe20006000000 */
[----:B------:R-:W-:Y:S01]  /*5af0*/  LDSM.16.MT88.4 R44, [R80+0xc000] ;  /* 0x00c00000502c783b */ /* 0x000fe20000004200 */
[----:B------:R-:W-:-:S02]  /*5b00*/  FMNMX3.FTZ R21, R21, R6, R4, !PT ;  /* 0x0000000615157276 */ /* 0x000fc40007810004 */
[-C--:B------:R-:W-:Y:S02]  /*5b10*/  ISETP.GE.AND P5, PT, R16, R3.reuse, PT ;  /* 0x000000031000720c */ /* 0x080fe40003fa6270 */
[----:B------:R-:W-:Y:S02]  /*5b20*/  FSEL R88, R43, -INF , !P3 ;  /* 0xff8000002b587808 */ /* 0x000fe40005800000 */
[----:B------:R-:W-:Y:S02]  /*5b30*/  FSEL R86, R38, -INF , !P2 ;  /* 0xff80000026567808 */ /* 0x000fe40005000000 */
[----:B------:R-:W-:Y:S02]  /*5b40*/  FMNMX3.FTZ R21, R21, R8, R56, !PT ;  /* 0x0000000815157276 */ /* 0x000fe40007810038 */
[-C--:B------:R-:W-:Y:S02]  /*5b50*/  ISETP.GE.AND P4, PT, R14, R3.reuse, PT ;  /* 0x000000030e00720c */ /* 0x080fe40003f86270 */
[----:B------:R-:W-:-:S02]  /*5b60*/  ISETP.GE.AND P3, PT, R0, R3, PT ;  /* 0x000000030000720c */ /* 0x000fc40003f66270 */
[----:B------:R-:W-:Y:S02]  /*5b70*/  FSEL R84, R39, -INF , !P6 ;  /* 0xff80000027547808 */ /* 0x000fe40007000000 */
[----:B------:R-:W-:Y:S01]  /*5b80*/  FSEL R66, R30, -INF , !P5 ;  /* 0xff8000001e427808 */ /* 0x000fe20006800000 */
[----:B------:R-:W-:Y:S01]  /*5b90*/  LDSM.16.MT88.4 R36, [R161+0xc000] ;  /* 0x00c00000a124783b */ /* 0x000fe20000004200 */
[----:B------:R-:W-:Y:S02]  /*5ba0*/  FMNMX3.FTZ R21, R21, R88, R86, !PT ;  /* 0x0000005815157276 */ /* 0x000fe40007810056 */
[----:B--2---:R-:W-:Y:S02]  /*5bb0*/  FMNMX.FTZ R19, R20, R19, !PT ;  /* 0x0000001314137209 */ /* 0x004fe40007810000 */
[----:B------:R-:W-:Y:S02]  /*5bc0*/  ISETP.GE.AND P2, PT, R2, R3, PT ;  /* 0x000000030200720c */ /* 0x000fe40003f46270 */
[----:B------:R-:W-:Y:S01]  /*5bd0*/  FSEL R64, R31, -INF , !P4 ;  /* 0xff8000001f407808 */ /* 0x000fe20006000000 */
[----:B------:R-:W2:Y:S01]  /*5be0*/  SHFL.BFLY PT, R2, R19, 0x1, 0x1f ;  /* 0x0c201f0013027f89 */ /* 0x000ea200000e0000 */
[----:B------:R-:W-:-:S02]  /*5bf0*/  FSEL R30, R82, -INF , !P3 ;  /* 0xff800000521e7808 */ /* 0x000fc40005800000 */
[----:B------:R-:W-:Y:S02]  /*5c00*/  FMNMX3.FTZ R21, R21, R84, R66, !PT ;  /* 0x0000005415157276 */ /* 0x000fe40007810042 */
[----:B------:R-:W-:Y:S02]  /*5c10*/  FSEL R28, R83, -INF , !P2 ;  /* 0xff800000531c7808 */ /* 0x000fe40005000000 */
[----:B------:R-:W-:-:S04]  /*5c20*/  FMNMX3.FTZ R21, R21, R64, R30, !PT ;  /* 0x0000004015157276 */ /* 0x000fc8000781001e */
[----:B------:R-:W-:-:S05]  /*5c30*/  FMNMX.FTZ R21, R28, R21, !PT ;  /* 0x000000151c157209 */ /* 0x000fca0007810000 */
[----:B------:R-:W3:Y:S01]  /*5c40*/  SHFL.BFLY PT, R14, R21, 0x2, 0x1f ;  /* 0x0c401f00150e7f89 */ /* 0x000ee200000e0000 */
[----:B--2---:R-:W-:-:S04]  /*5c50*/  FMNMX.FTZ R2, R19, R2, !PT ;  /* 0x0000000213027209 */ /* 0x004fc80007810000 */
[C---:B------:R-:W-:Y:S01]  /*5c60*/  FSETP.NEU.FTZ.AND P2, PT, R2.reuse, -INF , PT ;  /* 0xff8000000200780b */ /* 0x040fe20003f5d000 */
[----:B-1----:R-:W-:-:S05]  /*5c70*/  FMUL.FTZ R70, R2, UR6 ;  /* 0x0000000602467c20 */ /* 0x002fca0008410000 */
[----:B------:R-:W-:-:S05]  /*5c80*/  FSEL R70, R70, RZ, P2 ;  /* 0x000000ff46467208 */ /* 0x000fca0001000000 */
[--C-:B------:R-:W-:Y:S01]  /*5c90*/  FFMA.FTZ R97, R17, UR6, -R70.reuse ;  /* 0x0000000611617c23 */ /* 0x100fe20008010846 */
[----:B---3--:R-:W-:Y:S01]  /*5ca0*/  FMNMX.FTZ R14, R21, R14, !PT ;  /* 0x0000000e150e7209 */ /* 0x008fe20007810000 */
[--C-:B------:R-:W-:Y:S01]  /*5cb0*/  FFMA.FTZ R96, R15, UR6, -R70.reuse ;  /* 0x000000060f607c23 */ /* 0x100fe20008010846 */
[--C-:B------:R-:W-:Y:S01]  /*5cc0*/  FFMA.FTZ R117, R13, UR6, -R70.reuse ;  /* 0x000000060d757c23 */ /* 0x100fe20008010846 */
[--C-:B------:R-:W-:Y:S01]  /*5cd0*/  FFMA.FTZ R116, R53, UR6, -R70.reuse ;  /* 0x0000000635747c23 */ /* 0x100fe20008010846 */
[--C-:B------:R-:W-:Y:S01]  /*5ce0*/  FFMA.FTZ R164, R7, UR6, -R70.reuse ;  /* 0x0000000607a47c23 */ /* 0x100fe20008010846 */
[----:B------:R-:W1:Y:S01]  /*5cf0*/  SHFL.BFLY PT, R17, R14, 0x1, 0x1f ;  /* 0x0c201f000e117f89 */ /* 0x000e6200000e0000 */
[----:B------:R-:W-:Y:S01]  /*5d00*/  MUFU.EX2 R97, R97 ;  /* 0x0000006100617308 */ /* 0x000fe20000000800 */
[--C-:B------:R-:W-:Y:S01]  /*5d10*/  FFMA.FTZ R121, R5, UR6, -R70.reuse ;  /* 0x0000000605797c23 */ /* 0x100fe20008010846 */
[--C-:B------:R-:W-:Y:S01]  /*5d20*/  FFMA.FTZ R115, R11, UR6, -R70.reuse ;  /* 0x000000060b737c23 */ /* 0x100fe20008010846 */
[--C-:B------:R-:W-:Y:S01]  /*5d30*/  FFMA.FTZ R112, R9, UR6, -R70.reuse ;  /* 0x0000000609707c23 */ /* 0x100fe20008010846 */
[----:B------:R-:W-:Y:S01]  /*5d40*/  LDSM.16.MT88.4 R20, [R80+0xc800] ;  /* 0x00c800005014783b */ /* 0x000fe20000004200 */
[--C-:B------:R-:W-:Y:S01]  /*5d50*/  FFMA.FTZ R156, R49, UR6, -R70.reuse ;  /* 0x00000006319c7c23 */ /* 0x100fe20008010846 */
[--C-:B------:R-:W-:Y:S01]  /*5d60*/  FFMA.FTZ R153, R85, UR6, -R70.reuse ;  /* 0x0000000655997c23 */ /* 0x100fe20008010846 */
[--C-:B------:R-:W-:Y:S01]  /*5d70*/  FFMA.FTZ R149, R71, UR6, -R70.reuse ;  /* 0x0000000647957c23 */ /* 0x100fe20008010846 */
[----:B------:R-:W2:Y:S01]  /*5d80*/  MUFU.EX2 R96, R96 ;  /* 0x0000006000607308 */ /* 0x000ea20000000800 */
[--C-:B------:R-:W-:Y:S01]  /*5d90*/  FFMA.FTZ R142, R69, UR6, -R70.reuse ;  /* 0x00000006458e7c23 */ /* 0x100fe20008010846 */
[--C-:B------:R-:W-:Y:S01]  /*5da0*/  FFMA.FTZ R139, R57, UR6, -R70.reuse ;  /* 0x00000006398b7c23 */ /* 0x100fe20008010846 */
[--C-:B------:R-:W-:Y:S01]  /*5db0*/  FFMA.FTZ R138, R68, UR6, -R70.reuse ;  /* 0x00000006448a7c23 */ /* 0x100fe20008010846 */
[--C-:B------:R-:W-:Y:S01]  /*5dc0*/  FFMA.FTZ R137, R67, UR6, -R70.reuse ;  /* 0x0000000643897c23 */ /* 0x100fe20008010846 */
[----:B------:R-:W-:-:S02]  /*5dd0*/  FFMA.FTZ R136, R65, UR6, -R70 ;  /* 0x0000000641887c23 */ /* 0x000fc40008010846 */
[----:B------:R-:W-:Y:S01]  /*5de0*/  LDSM.16.MT88.4 R68, [R161+0xe000] ;  /* 0x00e00000a144783b */ /* 0x000fe20000004200 */
[----:B------:R-:W-:Y:S01]  /*5df0*/  MUFU.EX2 R117, R117 ;  /* 0x0000007500757308 */ /* 0x000fe20000000800 */
[----:B-1----:R-:W-:-:S07]  /*5e00*/  FMNMX.FTZ R0, R14, R17, !PT ;  /* 0x000000110e007209 */ /* 0x002fce0007810000 */
[----:B------:R-:W1:Y:S01]  /*5e10*/  MUFU.EX2 R116, R116 ;  /* 0x0000007400747308 */ /* 0x000e620000000800 */
[----:B--2---:R-:W-:Y:S01]  /*5e20*/  F2FP.BF16.F32.PACK_AB R124, R96, R97 ;  /* 0x00000061607c723e */ /* 0x004fe200000010ff */
[----:B------:R-:W-:Y:S01]  /*5e30*/  LDSM.16.MT88.4 R16, [R80+0xe800] ;  /* 0x00e800005010783b */ /* 0x000fe20000004200 */
[C---:B------:R-:W-:Y:S01]  /*5e40*/  FSETP.NEU.FTZ.AND P2, PT, R0.reuse, -INF , PT ;  /* 0xff8000000000780b */ /* 0x040fe20003f5d000 */
[----:B------:R-:W-:-:S04]  /*5e50*/  FMUL.FTZ R29, R0, UR6 ;  /* 0x00000006001d7c20 */ /* 0x000fc80008410000 */
[----:B------:R-:W-:Y:S01]  /*5e60*/  MUFU.EX2 R115, R115 ;  /* 0x0000007300737308 */ /* 0x000fe20000000800 */
        /* <DEDUP_REMOVED lines=8> */
[----:B------:R-:W2:Y:S01]  /*5ef0*/  LDSM.16.MT88.4 R4, [R80+0x10800] ;  /* 0x010800005004783b */ /* 0x000ea20000004200 */
[--C-:B------:R-:W-:Y:S01]  /*5f00*/  FFMA.FTZ R157, R8, UR6, -R29.reuse ;  /* 0x00000006089d7c23 */ /* 0x100fe2000801081d */
[--C-:B------:R-:W-:Y:S01]  /*5f10*/  FFMA.FTZ R113, R50, UR6, -R29.reuse ;  /* 0x0000000632717c23 */ /* 0x100fe2000801081d */
[----:B-1----:R-:W-:Y:S01]  /*5f20*/  F2FP.BF16.F32.PACK_AB R126, R116, R117 ;  /* 0x00000075747e723e */ /* 0x002fe200000010ff */
[----:B------:R-:W1:Y:S01]  /*5f30*/  LDSM.16.MT88.4 R8, [R161+0xc800] ;  /* 0x00c80000a108783b */ /* 0x000e620000004200 */
[--C-:B------:R-:W-:Y:S01]  /*5f40*/  FFMA.FTZ R152, R56, UR6, -R29.reuse ;  /* 0x0000000638987c23 */ /* 0x100fe2000801081d */
[--C-:B------:R-:W-:Y:S01]  /*5f50*/  FFMA.FTZ R151, R88, UR6, -R29.reuse ;  /* 0x0000000658977c23 */ /* 0x100fe2000801081d */
[----:B------:R-:W3:Y:S01]  /*5f60*/  MUFU.EX2 R118, R118 ;  /* 0x0000007600767308 */ /* 0x000ee20000000800 */
[----:B------:R-:W4:Y:S01]  /*5f70*/  LDSM.16.MT88.4 R52, [R155+0xc000] ;  /* 0x00c000009b34783b */ /* 0x000f220000004200 */
[--C-:B------:R-:W-:Y:S01]  /*5f80*/  FFMA.FTZ R141, R86, UR6, -R29.reuse ;  /* 0x00000006568d7c23 */ /* 0x100fe2000801081d */
[--C-:B------:R-:W-:Y:S01]  /*5f90*/  FFMA.FTZ R140, R84, UR6, -R29.reuse ;  /* 0x00000006548c7c23 */ /* 0x100fe2000801081d */
[--C-:B------:R-:W-:Y:S01]  /*5fa0*/  FFMA.FTZ R135, R66, UR6, -R29.reuse ;  /* 0x0000000642877c23 */ /* 0x100fe2000801081d */
[--C-:B------:R-:W-:Y:S01]  /*5fb0*/  FFMA.FTZ R134, R64, UR6, -R29.reuse ;  /* 0x0000000640867c23 */ /* 0x100fe2000801081d */
[--C-:B------:R-:W-:Y:S01]  /*5fc0*/  FFMA.FTZ R133, R30, UR6, -R29.reuse ;  /* 0x000000061e857c23 */ /* 0x100fe2000801081d */
[----:B------:R-:W-:Y:S01]  /*5fd0*/  FFMA.FTZ R132, R28, UR6, -R29 ;  /* 0x000000061c847c23 */ /* 0x000fe2000801081d */
[----:B------:R-:W-:Y:S01]  /*5fe0*/  MUFU.EX2 R119, R119 ;  /* 0x0000007700777308 */ /* 0x000fe20000000800 */
[----:B------:R-:W-:Y:S04]  /*5ff0*/  LDSM.16.MT88.4 R84, [R155+0xe000] ;  /* 0x00e000009b54783b */ /* 0x000fe80000004200 */
[----:B------:R-:W-:Y:S03]  /*6000*/  LDSM.16.MT88.4 R64, [R80+0xf800] ;  /* 0x00f800005040783b */ /* 0x000fe60000004200 */
[----:B------:R-:W5:Y:S01]  /*6010*/  MUFU.EX2 R114, R114 ;  /* 0x0000007200727308 */ /* 0x000f620000000800 */
[----:B---3--:R-:W-:Y:S01]  /*6020*/  F2FP.BF16.F32.PACK_AB R125, R118, R123 ;  /* 0x0000007b767d723e */ /* 0x008fe200000010ff */
[----:B------:R-:W-:Y:S01]  /*6030*/  FADD.FTZ R118, R123, R118 ;  /* 0x000000767b767221 */ /* 0x000fe20000010000 */
[----:B------:R-:W-:Y:S05]  /*6040*/  LDSM.16.MT88.4 R28, [R161+0xe800] ;  /* 0x00e80000a11c783b */ /* 0x000fea0000004200 */
[----:B------:R-:W3:Y:S08]  /*6050*/  MUFU.EX2 R112, R112 ;  /* 0x0000007000707308 */ /* 0x000ef00000000800 */
[----:B------:R-:W-:Y:S01]  /*6060*/  MUFU.EX2 R164, R164 ;  /* 0x000000a400a47308 */ /* 0x000fe20000000800 */
[----:B-----5:R-:W-:-:S07]  /*6070*/  F2FP.BF16.F32.PACK_AB R127, R114, R119 ;  /* 0x00000077727f723e */ /* 0x020fce00000010ff */
[----:B------:R-:W5:Y:S01]  /*6080*/  MUFU.EX2 R121, R121 ;  /* 0x0000007900797308 */ /* 0x000f620000000800 */
[----:B------:R-:W-:Y:S01]  /*6090*/  HMMA.16816.F32.BF16 R104, R124, R108, RZ ;  /* 0x0000006c7c68723c */ /* 0x000fe200000418ff */
[----:B---3--:R-:W-:-:S06]  /*60a0*/  F2FP.BF16.F32.PACK_AB R12, R112, R115 ;  /* 0x00000073700c723e */ /* 0x008fcc00000010ff */
[----:B------:R-:W-:Y:S01]  /*60b0*/  MUFU.EX2 R113, R113 ;  /* 0x0000007100717308 */ /* 0x000fe20000000800 */
[C---:B------:R-:W-:Y:S07]  /*60c0*/  HMMA.16816.F32.BF16 R108, R124.reuse, R110, RZ ;  /* 0x0000006e7c6c723c */ /* 0x040fee00000418ff */
[----:B------:R-:W3:Y:S01]  /*60d0*/  MUFU.EX2 R122, R122 ;  /* 0x0000007a007a7308 */ /* 0x000ee20000000800 */
[----:B------:R-:W-:Y:S01]  /*60e0*/  HMMA.16816.F32.BF16 R128, R124, R36, RZ ;  /* 0x000000247c80723c */ /* 0x000fe200000418ff */
[----:B-----5:R-:W-:-:S06]  /*60f0*/  F2FP.BF16.F32.PACK_AB R14, R121, R164 ;  /* 0x000000a4790e723e */ /* 0x020fcc00000010ff */
[----:B------:R-:W-:Y:S01]  /*6100*/  MUFU.EX2 R120, R120 ;  /* 0x0000007800787308 */ /* 0x000fe20000000800 */
[C---:B------:R-:W-:Y:S07]  /*6110*/  HMMA.16816.F32.BF16 R36, R124.reuse, R38, RZ ;  /* 0x000000267c24723c */ /* 0x040fee00000418ff */
[----:B------:R-:W5:Y:S01]  /*6120*/  MUFU.EX2 R157, R157 ;  /* 0x0000009d009d7308 */ /* 0x000f620000000800 */
[----:B---3--:R-:W-:Y:S01]  /*6130*/  F2FP.BF16.F32.PACK_AB R13, R122, R113 ;  /* 0x000000717a0d723e */ /* 0x008fe200000010ff */
[C---:B------:R-:W-:Y:S06]  /*6140*/  HMMA.16816.F32.BF16 R40, R124.reuse, R44, RZ ;  /* 0x0000002c7c28723c */ /* 0x040fec00000418ff */
[----:B------:R-:W-:Y:S02]  /*6150*/  MUFU.EX2 R156, R156 ;  /* 0x0000009c009c7308 */ /* 0x000fe40000000800 */
[C---:B------:R-:W-:Y:S06]  /*6160*/  HMMA.16816.F32.BF16 R44, R124.reuse, R46, RZ ;  /* 0x0000002e7c2c723c */ /* 0x040fec00000418ff */
[----:B------:R-:W3:Y:S01]  /*6170*/  MUFU.EX2 R153, R153 ;  /* 0x0000009900997308 */ /* 0x000ee20000000800 */
[----:B-----5:R-:W-:Y:S01]  /*6180*/  F2FP.BF16.F32.PACK_AB R15, R157, R120 ;  /* 0x000000789d0f723e */ /* 0x020fe200000010ff */
[C---:B------:R-:W-:Y:S06]  /*6190*/  HMMA.16816.F32.BF16 R72, R124.reuse, R76, RZ ;  /* 0x0000004c7c48723c */ /* 0x040fec00000418ff */
[----:B------:R-:W-:Y:S02]  /*61a0*/  MUFU.EX2 R149, R149 ;  /* 0x0000009500957308 */ /* 0x000fe40000000800 */
[----:B------:R-:W-:Y:S06]  /*61b0*/  HMMA.16816.F32.BF16 R76, R124, R78, RZ ;  /* 0x0000004e7c4c723c */ /* 0x000fec00000418ff */
[----:B------:R-:W-:Y:S02]  /*61c0*/  MUFU.EX2 R142, R142 ;  /* 0x0000008e008e7308 */ /* 0x000fe40000000800 */
[C---:B--2---:R-:W-:Y:S06]  /*61d0*/  HMMA.16816.F32.BF16 R104, R12.reuse, R4, R104 ;  /* 0x000000040c68723c */ /* 0x044fec0000041868 */
[----:B------:R-:W-:Y:S02]  /*61e0*/  MUFU.EX2 R152, R152 ;  /* 0x0000009800987308 */ /* 0x000fe40000000800 */
[C---:B------:R-:W-:Y:S01]  /*61f0*/  HMMA.16816.F32.BF16 R108, R12.reuse, R6, R108 ;  /* 0x000000060c6c723c */ /* 0x040fe2000004186c */
[----:B------:R-:W2:Y:S05]  /*6200*/  LDSM.16.MT88.4 R4, [R155+0xc800] ;  /* 0x00c800009b04783b */ /* 0x000eaa0000004200 */
[----:B------:R-:W5:Y:S02]  /*6210*/  MUFU.EX2 R151, R151 ;  /* 0x0000009700977308 */ /* 0x000f640000000800 */
[C---:B-1----:R-:W-:Y:S06]  /*6220*/  HMMA.16816.F32.BF16 R128, R12.reuse, R8, R128 ;  /* 0x000000080c80723c */ /* 0x042fec0000041880 */
[----:B------:R-:W-:Y:S02]  /*6230*/  MUFU.EX2 R141, R141 ;  /* 0x0000008d008d7308 */ /* 0x000fe40000000800 */
[C---:B------:R-:W-:Y:S01]  /*6240*/  HMMA.16816.F32.BF16 R36, R12.reuse, R10, R36 ;  /* 0x0000000a0c24723c */ /* 0x040fe20000041824 */
[----:B------:R-:W1:Y:S05]  /*6250*/  LDSM.16.MT88.4 R8, [R154+0xc800] ;  /* 0x00c800009a08783b */ /* 0x000e6a0000004200 */
[----:B------:R-:W5:Y:S02]  /*6260*/  MUFU.EX2 R140, R140 ;  /* 0x0000008c008c7308 */ /* 0x000f640000000800 */
[C---:B------:R-:W-:Y:S06]  /*6270*/  HMMA.16816.F32.BF16 R40, R12.reuse, R20, R40 ;  /* 0x000000140c28723c */ /* 0x040fec0000041828 */
[----:B------:R-:W-:Y:S02]  /*6280*/  MUFU.EX2 R139, R139 ;  /* 0x0000008b008b7308 */ /* 0x000fe40000000800 */
[C---:B------:R-:W-:Y:S01]  /*6290*/  HMMA.16816.F32.BF16 R44, R12.reuse, R22, R44 ;  /* 0x000000160c2c723c */ /* 0x040fe2000004182c */
[----:B------:R-:W5:Y:S05]  /*62a0*/  LDSM.16.MT88.4 R20, [R80+0xd000] ;  /* 0x00d000005014783b */ /* 0x000f6a0000004200 */
[----:B------:R-:W5:Y:S02]  /*62b0*/  MUFU.EX2 R138, R138 ;  /* 0x0000008a008a7308 */ /* 0x000f640000000800 */
[C---:B------:R-:W-:Y:S06]  /*62c0*/  HMMA.16816.F32.BF16 R72, R12.reuse, R16, R72 ;  /* 0x000000100c48723c */ /* 0x040fec0000041848 */
[----:B------:R-:W-:Y:S02]  /*62d0*/  MUFU.EX2 R137, R137 ;  /* 0x0000008900897308 */ /* 0x000fe40000000800 */
[----:B------:R-:W-:Y:S01]  /*62e0*/  HMMA.16816.F32.BF16 R76, R12, R18, R76 ;  /* 0x000000120c4c723c */ /* 0x000fe2000004184c */
[----:B------:R-:W5:Y:S05]  /*62f0*/  LDSM.16.MT88.4 R16, [R80+0xf000] ;  /* 0x00f000005010783b */ /* 0x000f6a0000004200 */
[----:B------:R-:W-:Y:S02]  /*6300*/  MUFU.EX2 R136, R136 ;  /* 0x0000008800887308 */ /* 0x000fe40000000800 */
[C---:B----4-:R-:W-:Y:S06]  /*6310*/  HMMA.16816.F32.BF16 R48, R124.reuse, R52, RZ ;  /* 0x000000347c30723c */ /* 0x050fec00000418ff */
[----:B------:R-:W-:Y:S02]  /*6320*/  MUFU.EX2 R135, R135 ;  /* 0x0000008700877308 */ /* 0x000fe40000000800 */
[C---:B------:R-:W-:Y:S06]  /*6330*/  HMMA.16816.F32.BF16 R52, R124.reuse, R54, RZ ;  /* 0x000000367c34723c */ /* 0x040fec00000418ff */
[----:B------:R-:W4:Y:S02]  /*6340*/  MUFU.EX2 R134, R134 ;  /* 0x0000008600867308 */ /* 0x000f240000000800 */
[C---:B------:R-:W-:Y:S06]  /*6350*/  HMMA.16816.F32.BF16 R56, R124.reuse, R60, RZ ;  /* 0x0000003c7c38723c */ /* 0x040fec00000418ff */
[----:B------:R-:W-:Y:S02]  /*6360*/  MUFU.EX2 R133, R133 ;  /* 0x0000008500857308 */ /* 0x000fe40000000800 */
[----:B------:R-:W-:Y:S06]  /*6370*/  HMMA.16816.F32.BF16 R60, R124, R62, RZ ;  /* 0x0000003e7c3c723c */ /* 0x000fec00000418ff */
[----:B------:R-:W4:Y:S02]  /*6380*/  MUFU.EX2 R132, R132 ;  /* 0x0000008400847308 */ /* 0x000f240000000800 */
[C---:B--2---:R-:W-:Y:S08]  /*6390*/  HMMA.16816.F32.BF16 R48, R12.reuse, R4, R48 ;  /* 0x000000040c30723c */ /* 0x044ff00000041830 */
[C---:B------:R-:W-:Y:S01]  /*63a0*/  HMMA.16816.F32.BF16 R52, R12.reuse, R6, R52 ;  /* 0x000000060c34723c */ /* 0x040fe20000041834 */
[----:B------:R-:W2:Y:S07]  /*63b0*/  LDSM.16.MT88.4 R4, [R80+0x11000] ;  /* 0x011000005004783b */ /* 0x000eae0000004200 */
[----:B-1----:R-:W-:Y:S01]  /*63c0*/  HMMA.16816.F32.BF16 R56, R12, R8, R56 ;  /* 0x000000080c38723c */ /* 0x002fe20000041838 */
[----:B---3--:R-:W-:-:S02]  /*63d0*/  F2FP.BF16.F32.PACK_AB R8, R153, R156 ;  /* 0x0000009c9908723e */ /* 0x008fc400000010ff */
[----:B-----5:R-:W-:-:S05]  /*63e0*/  F2FP.BF16.F32.PACK_AB R9, R151, R152 ;  /* 0x000000989709723e */ /* 0x020fca00000010ff */
[----:B------:R-:W-:Y:S01]  /*63f0*/  HMMA.16816.F32.BF16 R60, R12, R10, R60 ;  /* 0x0000000a0c3c723c */ /* 0x000fe2000004183c */
[----:B------:R-:W-:Y:S02]  /*6400*/  F2FP.BF16.F32.PACK_AB R10, R142, R149 ;  /* 0x000000958e0a723e */ /* 0x000fe400000010ff */
[----:B------:R-:W-:-:S07]  /*6410*/  F2FP.BF16.F32.PACK_AB R11, R140, R141 ;  /* 0x0000008d8c0b723e */ /* 0x000fce00000010ff */
[C---:B------:R-:W-:Y:S08]  /*6420*/  HMMA.16816.F32.BF16 R40, R8.reuse, R20, R40 ;  /* 0x000000140828723c */ /* 0x040ff00000041828 */
[C---:B------:R-:W-:Y:S01]  /*6430*/  HMMA.16816.F32.BF16 R44, R8.reuse, R22, R44 ;  /* 0x00000016082c723c */ /* 0x040fe2000004182c */
[----:B------:R-:W1:Y:S07]  /*6440*/  LDSM.16.MT88.4 R20, [R80+0xd800] ;  /* 0x00d800005014783b */ /* 0x000e6e0000004200 */
[C---:B------:R-:W-:Y:S08]  /*6450*/  HMMA.16816.F32.BF16 R72, R8.reuse, R16, R72 ;  /* 0x000000100848723c */ /* 0x040ff00000041848 */
[C---:B------:R-:W-:Y:S01]  /*6460*/  HMMA.16816.F32.BF16 R76, R8.reuse, R18, R76 ;  /* 0x00000012084c723c */ /* 0x040fe2000004184c */
[----:B------:R3:W5:Y:S07]  /*6470*/  LDSM.16.MT88.4 R16, [R80+0x11800] ;  /* 0x011800005010783b */ /* 0x00076e0000004200 */
[----:B--2---:R-:W-:Y:S01]  /*6480*/  HMMA.16816.F32.BF16 R104, R8, R4, R104 ;  /* 0x000000040868723c */ /* 0x004fe20000041868 */
[----:B------:R-:W-:-:S02]  /*6490*/  F2FP.BF16.F32.PACK_AB R4, R138, R139 ;  /* 0x0000008b8a04723e */ /* 0x000fc400000010ff */
[----:B----4-:R-:W-:-:S05]  /*64a0*/  F2FP.BF16.F32.PACK_AB R5, R134, R135 ;  /* 0x000000878605723e */ /* 0x010fca00000010ff */
[----:B------:R-:W-:Y:S01]  /*64b0*/  HMMA.16816.F32.BF16 R108, R8, R6, R108 ;  /* 0x00000006086c723c */ /* 0x000fe2000004186c */
[----:B------:R-:W-:Y:S02]  /*64c0*/  F2FP.BF16.F32.PACK_AB R6, R136, R137 ;  /* 0x000000898806723e */ /* 0x000fe400000010ff */
[----:B------:R-:W-:-:S05]  /*64d0*/  F2FP.BF16.F32.PACK_AB R7, R132, R133 ;  /* 0x000000858407723e */ /* 0x000fca00000010ff */
[----:B---3--:R-:W-:Y:S08]  /*64e0*/  HMMA.16816.F32.BF16 R80, R124, R84, RZ ;  /* 0x000000547c50723c */ /* 0x008ff000000418ff */
[C---:B-1----:R-:W-:Y:S08]  /*64f0*/  HMMA.16816.F32.BF16 R40, R4.reuse, R20, R40 ;  /* 0x000000140428723c */ /* 0x042ff00000041828 */
[C---:B------:R-:W-:Y:S01]  /*6500*/  HMMA.16816.F32.BF16 R44, R4.reuse, R22, R44 ;  /* 0x00000016042c723c */ /* 0x040fe2000004182c */
[----:B------:R-:W1:Y:S07]  /*6510*/  LDSM.16.MT88.4 R20, [R154+0xe000] ;  /* 0x00e000009a14783b */ /* 0x000e6e0000004200 */
[C---:B-----5:R-:W-:Y:S08]  /*6520*/  HMMA.16816.F32.BF16 R104, R4.reuse, R16, R104 ;  /* 0x000000100468723c */ /* 0x060ff00000041868 */
[----:B------:R-:W-:Y:S01]  /*6530*/  HMMA.16816.F32.BF16 R108, R4, R18, R108 ;  /* 0x00000012046c723c */ /* 0x000fe2000004186c */
[----:B------:R-:W2:Y:S07]  /*6540*/  LDSM.16.MT88.4 R16, [R155+0xe800] ;  /* 0x00e800009b10783b */ /* 0x000eae0000004200 */
[----:B------:R-:W-:Y:S08]  /*6550*/  HMMA.16816.F32.BF16 R84, R124, R86, RZ ;  /* 0x000000567c54723c */ /* 0x000ff000000418ff */
[C---:B------:R-:W-:Y:S08]  /*6560*/  HMMA.16816.F32.BF16 R72, R4.reuse, R64, R72 ;  /* 0x000000400448723c */ /* 0x040ff00000041848 */
[----:B------:R-:W-:Y:S08]  /*6570*/  HMMA.16816.F32.BF16 R76, R4, R66, R76 ;  /* 0x00000042044c723c */ /* 0x000ff0000004184c */
[C---:B-1----:R-:W-:Y:S08]  /*6580*/  HMMA.16816.F32.BF16 R88, R124.reuse, R20, RZ ;  /* 0x000000147c58723c */ /* 0x042ff000000418ff */
[----:B------:R-:W-:Y:S08]  /*6590*/  HMMA.16816.F32.BF16 R20, R124, R22, RZ ;  /* 0x000000167c14723c */ /* 0x000ff000000418ff */
[C---:B--2---:R-:W-:Y:S08]  /*65a0*/  HMMA.16816.F32.BF16 R80, R12.reuse, R16, R80 ;  /* 0x000000100c50723c */ /* 0x044ff00000041850 */
[C---:B------:R-:W-:Y:S01]  /*65b0*/  HMMA.16816.F32.BF16 R84, R12.reuse, R18, R84 ;  /* 0x000000120c54723c */ /* 0x040fe20000041854 */
[----:B------:R-:W1:Y:S07]  /*65c0*/  LDSM.16.MT88.4 R16, [R161+0x10800] ;  /* 0x01080000a110783b */ /* 0x000e6e0000004200 */
[C---:B------:R-:W-:Y:S08]  /*65d0*/  HMMA.16816.F32.BF16 R88, R12.reuse, R92, R88 ;  /* 0x0000005c0c58723c */ /* 0x040ff00000041858 */
[----:B------:R-:W-:Y:S01]  /*65e0*/  HMMA.16816.F32.BF16 R92, R12, R94, R20 ;  /* 0x0000005e0c5c723c */ /* 0x000fe20000041814 */
[----:B------:R-:W-:-:S04]  /*65f0*/  FADD.FTZ R20, R97, R96 ;  /* 0x0000006061147221 */ /* 0x000fc80000010000 */
[----:B------:R-:W-:-:S03]  /*6600*/  FADD.FTZ R117, R117, R20 ;  /* 0x0000001475757221 */ /* 0x000fc60000010000 */
[C---:B------:R-:W-:Y:S08]  /*6610*/  HMMA.16816.F32.BF16 R96, R124.reuse, R100, RZ ;  /* 0x000000647c60723c */ /* 0x040ff000000418ff */
[C---:B------:R-:W-:Y:S08]  /*6620*/  HMMA.16816.F32.BF16 R100, R124.reuse, R102, RZ ;  /* 0x000000667c64723c */ /* 0x040ff000000418ff */
[----:B------:R-:W-:Y:S08]  /*6630*/  HMMA.16816.F32.BF16 R64, R124, R68, RZ ;  /* 0x000000447c40723c */ /* 0x000ff000000418ff */
[----:B-1----:R-:W-:Y:S01]  /*6640*/  HMMA.16816.F32.BF16 R96, R12, R16, R96 ;  /* 0x000000100c60723c */ /* 0x002fe20000041860 */
[----:B------:R-:W-:Y:S01]  /*6650*/  FADD.FTZ R17, R119, R118 ;  /* 0x0000007677117221 */ /* 0x000fe20000010000 */
[----:B------:R-:W-:-:S02]  /*6660*/  FADD.FTZ R16, R116, R117 ;  /* 0x0000007574107221 */ /* 0x000fc40000010000 */
[----:B------:R-:W1:Y:S01]  /*6670*/  LDSM.16.MT88.4 R116, [R155+0x10000] ;  /* 0x010000009b74783b */ /* 0x000e620000004200 */
[----:B------:R-:W-:Y:S01]  /*6680*/  FADD.FTZ R114, R114, R17 ;  /* 0x0000001172727221 */ /* 0x000fe20000010000 */
[----:B------:R-:W-:Y:S02]  /*6690*/  FADD.FTZ R23, R115, R16 ;  /* 0x0000001073177221 */ /* 0x000fe40000010000 */
[----:B------:R-:W-:Y:S01]  /*66a0*/  HMMA.16816.F32.BF16 R100, R12, R18, R100 ;  /* 0x000000120c64723c */ /* 0x000fe20000041864 */
[----:B------:R-:W2:Y:S01]  /*66b0*/  LDSM.16.MT88.4 R16, [R155+0x10800] ;  /* 0x010800009b10783b */ /* 0x000ea20000004200 */
[----:B------:R-:W-:Y:S01]  /*66c0*/  FADD.FTZ R21, R113, R114 ;  /* 0x0000007271157221 */ /* 0x000fe20000010000 */
[----:B------:R-:W-:-:S03]  /*66d0*/  FADD.FTZ R23, R112, R23 ;  /* 0x0000001770177221 */ /* 0x000fc60000010000 */
[----:B------:R-:W-:Y:S01]  /*66e0*/  FADD.FTZ R21, R122, R21 ;  /* 0x000000157a157221 */ /* 0x000fe20000010000 */
[----:B------:R-:W-:Y:S01]  /*66f0*/  FADD.FTZ R164, R164, R23 ;  /* 0x00000017a4a47221 */ /* 0x000fe20000010000 */
[----:B------:R-:W-:Y:S02]  /*6700*/  HMMA.16816.F32.BF16 R68, R124, R70, RZ ;  /* 0x000000467c44723c */ /* 0x000fe400000418ff */
[----:B------:R-:W-:Y:S01]  /*6710*/  FADD.FTZ R20, R120, R21 ;  /* 0x0000001578147221 */ /* 0x000fe20000010000 */
[----:B------:R-:W-:-:S05]  /*6720*/  FADD.FTZ R21, R121, R164 ;  /* 0x000000a479157221 */ /* 0x000fca0000010000 */
[----:B------:R-:W-:Y:S01]  /*6730*/  HMMA.16816.F32.BF16 R64, R12, R28, R64 ;  /* 0x0000001c0c40723c */ /* 0x000fe20000041840 */
[----:B------:R-:W-:Y:S01]  /*6740*/  FADD.FTZ R29, R157, R20 ;  /* 0x000000149d1d7221 */ /* 0x000fe20000010000 */
[----:B------:R-:W-:Y:S02]  /*6750*/  FADD.FTZ R28, R156, R21 ;  /* 0x000000159c1c7221 */ /* 0x000fe40000010000 */
[----:B------:R-:W-:Y:S02]  /*6760*/  LDSM.16.MT88.4 R20, [R161+0xf800] ;  /* 0x00f80000a114783b */ /* 0x000fe40000004200 */
[----:B------:R-:W-:-:S04]  /*6770*/  FADD.FTZ R28, R153, R28 ;  /* 0x0000001c991c7221 */ /* 0x000fc80000010000 */
[----:B------:R-:W-:Y:S02]  /*6780*/  FADD.FTZ R149, R149, R28 ;  /* 0x0000001c95957221 */ /* 0x000fe40000010000 */
[----:B------:R-:W-:Y:S02]  /*6790*/  HMMA.16816.F32.BF16 R68, R12, R30, R68 ;  /* 0x0000001e0c44723c */ /* 0x000fe40000041844 */
[----:B------:R-:W-:-:S04]  /*67a0*/  FADD.FTZ R142, R142, R149 ;  /* 0x000000958e8e7221 */ /* 0x000fc80000010000 */
[----:B------:R-:W-:Y:S02]  /*67b0*/  FADD.FTZ R139, R139, R142 ;  /* 0x0000008e8b8b7221 */ /* 0x000fe40000010000 */
[----:B-1----:R-:W-:Y:S02]  /*67c0*/  HMMA.16816.F32.BF16 R112, R124, R116, RZ ;  /* 0x000000747c70723c */ /* 0x002fe400000418ff */
[----:B------:R-:W-:-:S04]  /*67d0*/  FADD.FTZ R138, R138, R139 ;  /* 0x0000008b8a8a7221 */ /* 0x000fc80000010000 */
[----:B------:R-:W-:Y:S02]  /*67e0*/  FADD.FTZ R137, R137, R138 ;  /* 0x0000008a89897221 */ /* 0x000fe40000010000 */
[----:B------:R-:W-:Y:S02]  /*67f0*/  HMMA.16816.F32.BF16 R116, R124, R118, RZ ;  /* 0x000000767c74723c */ /* 0x000fe400000418ff */
[----:B------:R-:W-:-:S10]  /*6800*/  FADD.FTZ R171, R136, R137 ;  /* 0x0000008988ab7221 */ /* 0x000fd40000010000 */
[C---:B--2---:R-:W-:Y:S08]  /*6810*/  HMMA.16816.F32.BF16 R112, R12.reuse, R16, R112 ;  /* 0x000000100c70723c */ /* 0x044ff00000041870 */
[----:B------:R-:W-:Y:S01]  /*6820*/  HMMA.16816.F32.BF16 R116, R12, R18, R116 ;  /* 0x000000120c74723c */ /* 0x000fe20000041874 */
[----:B------:R-:W1:Y:S07]  /*6830*/  LDSM.16.MT88.4 R16, [R154+0x10000] ;  /* 0x010000009a10783b */ /* 0x000e6e0000004200 */
[C---:B-1----:R-:W-:Y:S08]  /*6840*/  HMMA.16816.F32.BF16 R120, R124.reuse, R16, RZ ;  /* 0x000000107c78723c */ /* 0x042ff000000418ff */
[----:B------:R-:W-:Y:S01]  /*6850*/  HMMA.16816.F32.BF16 R124, R124, R18, RZ ;  /* 0x000000127c7c723c */ /* 0x000fe200000418ff */
[----:B------:R-:W1:Y:S11]  /*6860*/  LDSM.16.MT88.4 R16, [R154+0x10800] ;  /* 0x010800009a10783b */ /* 0x000e760000004200 */
[C---:B-1----:R-:W-:Y:S08]  /*6870*/  HMMA.16816.F32.BF16 R120, R12.reuse, R16, R120 ;  /* 0x000000100c78723c */ /* 0x042ff00000041878 */
[----:B------:R-:W-:Y:S01]  /*6880*/  HMMA.16816.F32.BF16 R124, R12, R18, R124 ;  /* 0x000000120c7c723c */ /* 0x000fe2000004187c */
[----:B------:R-:W1:Y:S04]  /*6890*/  LDSM.16.MT88.4 R12, [R161+0xd000] ;  /* 0x00d00000a10c783b */ /* 0x000e680000004200 */
[----:B------:R-:W2:Y:S03]  /*68a0*/  LDSM.16.MT88.4 R16, [R155+0xd000] ;  /* 0x00d000009b10783b */ /* 0x000ea60000004200 */
[C---:B-1----:R-:W-:Y:S08]  /*68b0*/  HMMA.16816.F32.BF16 R128, R8.reuse, R12, R128 ;  /* 0x0000000c0880723c */ /* 0x042ff00000041880 */
[C---:B------:R-:W-:Y:S01]  /*68c0*/  HMMA.16816.F32.BF16 R36, R8.reuse, R14, R36 ;  /* 0x0000000e0824723c */ /* 0x040fe20000041824 */
[----:B------:R-:W1:Y:S07]  /*68d0*/  LDSM.16.MT88.4 R12, [R154+0xd000] ;  /* 0x00d000009a0c783b */ /* 0x000e6e0000004200 */
[C---:B--2---:R-:W-:Y:S08]  /*68e0*/  HMMA.16816.F32.BF16 R48, R8.reuse, R16, R48 ;  /* 0x000000100830723c */ /* 0x044ff00000041830 */
[C---:B------:R-:W-:Y:S01]  /*68f0*/  HMMA.16816.F32.BF16 R52, R8.reuse, R18, R52 ;  /* 0x000000120834723c */ /* 0x040fe20000041834 */
[----:B------:R-:W2:Y:S07]  /*6900*/  LDSM.16.MT88.4 R16, [R161+0xf000] ;  /* 0x00f00000a110783b */ /* 0x000eae0000004200 */
[C---:B-1----:R-:W-:Y:S08]  /*6910*/  HMMA.16816.F32.BF16 R56, R8.reuse, R12, R56 ;  /* 0x0000000c0838723c */ /* 0x042ff00000041838 */
[C---:B------:R-:W-:Y:S01]  /*6920*/  HMMA.16816.F32.BF16 R60, R8.reuse, R14, R60 ;  /* 0x0000000e083c723c */ /* 0x040fe2000004183c */
[----:B------:R-:W1:Y:S07]  /*6930*/  LDSM.16.MT88.4 R12, [R155+0xf000] ;  /* 0x00f000009b0c783b */ /* 0x000e6e0000004200 */
[C---:B--2---:R-:W-:Y:S08]  /*6940*/  HMMA.16816.F32.BF16 R64, R8.reuse, R16, R64 ;  /* 0x000000100840723c */ /* 0x044ff00000041840 */
[----:B------:R-:W-:Y:S01]  /*6950*/  HMMA.16816.F32.BF16 R68, R8, R18, R68 ;  /* 0x000000120844723c */ /* 0x000fe20000041844 */
[----:B------:R-:W2:Y:S11]  /*6960*/  LDSM.16.MT88.4 R16, [R154+0xf000] ;  /* 0x00f000009a10783b */ /* 0x000eb60000004200 */
[C---:B------:R-:W-:Y:S08]  /*6970*/  HMMA.16816.F32.BF16 R64, R4.reuse, R20, R64 ;  /* 0x000000140440723c */ /* 0x040ff00000041840 */
[----:B------:R-:W-:Y:S08]  /*6980*/  HMMA.16816.F32.BF16 R68, R4, R22, R68 ;  /* 0x000000160444723c */ /* 0x000ff00000041844 */
        /* <DEDUP_REMOVED lines=10> */
[C---:B------:R-:W-:Y:S01]  /*6a30*/  HMMA.16816.F32.BF16 R116, R8.reuse, R18, R116 ;  /* 0x000000120874723c */ /* 0x040fe20000041874 */
[----:B------:R-:W2:Y:S07]  /*6a40*/  LDSM.16.MT88.4 R16, [R155+0xd800] ;  /* 0x00d800009b10783b */ /* 0x000eae0000004200 */
[C---:B-1----:R-:W-:Y:S08]  /*6a50*/  HMMA.16816.F32.BF16 R120, R8.reuse, R12, R120 ;  /* 0x0000000c0878723c */ /* 0x042ff00000041878 */
[----:B------:R-:W-:Y:S01]  /*6a60*/  HMMA.16816.F32.BF16 R124, R8, R14, R124 ;  /* 0x0000000e087c723c */ /* 0x000fe2000004187c */
[----:B------:R-:W1:Y:S04]  /*6a70*/  LDSM.16.MT88.4 R12, [R155+0xf800] ;  /* 0x00f800009b0c783b */ /* 0x000e680000004200 */
[----:B------:R-:W3:Y:S03]  /*6a80*/  LDSM.16.MT88.4 R8, [R155+0x11800] ;  /* 0x011800009b08783b */ /* 0x000ee60000004200 */
[C---:B--2---:R-:W-:Y:S08]  /*6a90*/  HMMA.16816.F32.BF16 R48, R4.reuse, R16, R48 ;  /* 0x000000100430723c */ /* 0x044ff00000041830 */
        /* <DEDUP_REMOVED lines=8> */
[C---:B--2---:R-:W-:Y:S08]  /*6b20*/  HMMA.16816.F32.BF16 R88, R4.reuse, R16, R88 ;  /* 0x000000100458723c */ /* 0x044ff00000041858 */
[C---:B------:R-:W-:Y:S08]  /*6b30*/  HMMA.16816.F32.BF16 R92, R4.reuse, R18, R92 ;  /* 0x00000012045c723c */ /* 0x040ff0000004185c */
[C---:B-1----:R-:W-:Y:S08]  /*6b40*/  HMMA.16816.F32.BF16 R128, R4.reuse, R12, R128 ;  /* 0x0000000c0480723c */ /* 0x042ff00000041880 */
[C---:B------:R-:W-:Y:S01]  /*6b50*/  HMMA.16816.F32.BF16 R36, R4.reuse, R14, R36 ;  /* 0x0000000e0424723c */ /* 0x040fe20000041824 */
[----:B------:R-:W1:Y:S07]  /*6b60*/  LDSM.16.MT88.4 R12, [R161+0x11800] ;  /* 0x01180000a10c783b */ /* 0x000e6e0000004200 */
[C---:B---3--:R-:W-:Y:S08]  /*6b70*/  HMMA.16816.F32.BF16 R56, R4.reuse, R8, R56 ;  /* 0x000000080438723c */ /* 0x048ff00000041838 */
[C---:B------:R-:W-:Y:S01]  /*6b80*/  HMMA.16816.F32.BF16 R60, R4.reuse, R10, R60 ;  /* 0x0000000a043c723c */ /* 0x040fe2000004183c */
[----:B------:R-:W2:Y:S07]  /*6b90*/  LDSM.16.MT88.4 R8, [R154+0x11800] ;  /* 0x011800009a08783b */ /* 0x000eae0000004200 */
[----:B-1----:R-:W-:Y:S01]  /*6ba0*/  HMMA.16816.F32.BF16 R96, R4, R12, R96 ;  /* 0x0000000c0460723c */ /* 0x002fe20000041860 */
[----:B------:R-:W-:-:S04]  /*6bb0*/  FADD.FTZ R12, R152, R29 ;  /* 0x0000001d980c7221 */ /* 0x000fc80000010000 */
[----:B------:R-:W-:-:S03]  /*6bc0*/  FADD.FTZ R12, R151, R12 ;  /* 0x0000000c970c7221 */ /* 0x000fc60000010000 */
[----:B------:R-:W-:Y:S01]  /*6bd0*/  HMMA.16816.F32.BF16 R100, R4, R14, R100 ;  /* 0x0000000e0464723c */ /* 0x000fe20000041864 */
[----:B------:R-:W-:-:S04]  /*6be0*/  FADD.FTZ R141, R141, R12 ;  /* 0x0000000c8d8d7221 */ /* 0x000fc80000010000 */
[----:B------:R-:W-:-:S03]  /*6bf0*/  FADD.FTZ R140, R140, R141 ;  /* 0x0000008d8c8c7221 */ /* 0x000fc60000010000 */
[----:B--2---:R-:W-:Y:S01]  /*6c00*/  HMMA.16816.F32.BF16 R120, R4, R8, R120 ;  /* 0x000000080478723c */ /* 0x004fe20000041878 */
[----:B------:R-:W-:-:S04]  /*6c10*/  FADD.FTZ R135, R135, R140 ;  /* 0x0000008c87877221 */ /* 0x000fc80000010000 */
[----:B------:R-:W-:-:S03]  /*6c20*/  FADD.FTZ R134, R134, R135 ;  /* 0x0000008786867221 */ /* 0x000fc60000010000 */
[----:B------:R-:W-:Y:S01]  /*6c30*/  HMMA.16816.F32.BF16 R124, R4, R10, R124 ;  /* 0x0000000a047c723c */ /* 0x000fe2000004187c */
[----:B------:R-:W-:-:S04]  /*6c40*/  FADD.FTZ R133, R133, R134 ;  /* 0x0000008685857221 */ /* 0x000fc80000010000 */
[----:B------:R-:W-:Y:S01]  /*6c50*/  FADD.FTZ R174, R132, R133 ;  /* 0x0000008584ae7221 */ /* 0x000fe20000010000 */
[----:B------:R-:W-:Y:S05]  /*6c60*/  BRA.U !UP0, `(.L_x_1126) ;  /* 0x0000003908f47547 */ /* 0x000fea000b800000 */
[----:B------:R-:W-:-:S04]  /*6c70*/  DEPBAR.LE SB0, 0x0 ;  /* 0x000080000000791a */ /* 0x000fc80000000000 */
[----:B------:R-:W-:Y:S06]  /*6c80*/  BAR.SYNC.DEFER_BLOCKING 0x0 ;  /* 0x0000000000007b1d */ /* 0x000fec0000010000 */
[----:B------:R-:W-:Y:S05]  /*6c90*/  BRA.U !UP1, `(.L_x_1127) ;  /* 0x0000000109f87547 */ /* 0x000fea000b800000 */
        /* <DEDUP_REMOVED lines=19> */
[----:B------:R-:W-:Y:S01]  /*6dd0*/  IMAD R7, R6, R4, R7 ;  /* 0x0000000406077224 */ /* 0x000fe200078e0207 */
[----:B------:R-:W-:Y:S02]  /*6de0*/  LOP3.LUT R4, R8, UR4, RZ, 0x3c, !PT ;  /* 0x0000000408047c12 */ /* 0x000fe4000f8e3cff */
[C---:B------:R-:W-:Y:S02]  /*6df0*/  ISETP.GT.U32.AND P5, PT, R6.reuse, R9, PT ;  /* 0x000000090600720c */ /* 0x040fe40003fa4070 */
[----:B------:R-:W-:Y:S02]  /*6e00*/  ISETP.GT.U32.AND P4, PT, R6, R7, PT ;  /* 0x000000070600720c */ /* 0x000fe40003f84070 */
[----:B------:R-:W-:-:S09]  /*6e10*/  ISETP.GE.AND P2, PT, R4, RZ, PT ;  /* 0x000000ff0400720c */ /* 0x000fd20003f46270 */
[-C--:B------:R-:W-:Y:S01]  /*6e20*/  @!P5 IADD3 R9, PT, PT, R9, -R6.reuse, RZ ;  /* 0x800000060909d210 */ /* 0x080fe20007ffe0ff */
[----:B------:R-:W-:Y:S01]  /*6e30*/  @!P5 VIADD R11, R11, 0x1 ;  /* 0x000000010b0bd836 */ /* 0x000fe20000000000 */
[----:B------:R-:W-:Y:S01]  /*6e40*/  @!P4 IADD3 R5, PT, PT, R5, 0x1, RZ ;  /* 0x000000010505c810 */ /* 0x000fe20007ffe0ff */
[----:B------:R-:W-:Y:S01]  /*6e50*/  @!P4 IMAD.IADD R7, R7, 0x1, -R6 ;  /* 0x000000010707c824 */ /* 0x000fe200078e0a06 */
[----:B------:R-:W-:-:S04]  /*6e60*/  ISETP.GE.U32.AND P6, PT, R9, R6, PT ;  /* 0x000000060900720c */ /* 0x000fc80003fc6070 */
[----:B------:R-:W-:Y:S02]  /*6e70*/  ISETP.GE.U32.AND P3, PT, R7, R6, PT ;  /* 0x000000060700720c */ /* 0x000fe40003f66070 */
[----:B------:R-:W-:Y:S01]  /*6e80*/  LOP3.LUT R6, R8, UR6, RZ, 0x3c, !PT ;  /* 0x0000000608067c12 */ /* 0x000fe2000f8e3cff */
[----:B------:R-:W1:Y:S03]  /*6e90*/  LDCU.64 UR6, c[0x0][0x3a8] ;  /* 0x00007500ff0677ac */ /* 0x000e660008000a00 */
[----:B------:R-:W-:-:S03]  /*6ea0*/  ISETP.GE.AND P4, PT, R6, RZ, PT ;  /* 0x000000ff0600720c */ /* 0x000fc60003f86270 */
[----:B------:R-:W-:-:S04]  /*6eb0*/  @P6 IADD3 R11, PT, PT, R11, 0x1, RZ ;  /* 0x000000010b0b6810 */ /* 0x000fc80007ffe0ff */
[----:B------:R-:W-:Y:S01]  /*6ec0*/  @P3 VIADD R5, R5, 0x1 ;  /* 0x0000000105053836 */ /* 0x000fe20000000000 */
[----:B------:R-:W-:-:S04]  /*6ed0*/  ISETP.NE.AND P3, PT, R8, RZ, PT ;  /* 0x000000ff0800720c */ /* 0x000fc80003f65270 */
[----:B------:R-:W-:Y:S01]  /*6ee0*/  MOV R4, R5 ;  /* 0x0000000500047202 */ /* 0x000fe20000000f00 */
[----:B------:R-:W-:Y:S01]  /*6ef0*/  @!P4 IMAD.MOV R11, RZ, RZ, -R11 ;  /* 0x000000ffff0bc224 */ /* 0x000fe200078e0a0b */
[----:B------:R-:W-:Y:S02]  /*6f00*/  LOP3.LUT R5, RZ, R8, RZ, 0x33, !PT ;  /* 0x00000008ff057212 */ /* 0x000fe400078e33ff */
        /* <DEDUP_REMOVED lines=10> */
[-C--:B------:R-:W-:Y:S02]  /*6fb0*/  IMAD R6, R9, R24.reuse, RZ ;  /* 0x0000001809067224 */ /* 0x080fe400078e02ff */
[----:B------:R-:W-:-:S04]  /*6fc0*/  IMAD.WIDE.U32 R8, R5, R24, RZ ;  /* 0x0000001805087225 */ /* 0x000fc800078e00ff */
[----:B------:R-:W-:-:S04]  /*6fd0*/  IMAD R6, R5, R25, R6 ;  /* 0x0000001905067224 */ /* 0x000fc800078e0206 */
[----:B------:R-:W-:Y:S01]  /*6fe0*/  IMAD.IADD R9, R9, 0x1, R6 ;  /* 0x0000000109097824 */ /* 0x000fe200078e0206 */
[----:B--2---:R-:W-:-:S04]  /*6ff0*/  IADD3 R4, PT, PT, R7, -R4, RZ ;  /* 0x8000000407047210 */ /* 0x004fc80007ffe0ff */
[----:B------:R-:W-:Y:S01]  /*7000*/  SHF.R.S32.HI R5, RZ, 0x1f, R4 ;  /* 0x0000001fff057819 */ /* 0x000fe20000011404 */
[----:B-1----:R-:W-:-:S04]  /*7010*/  IMAD.WIDE.U32 R8, R4, UR6, R8 ;  /* 0x0000000604087c25 */ /* 0x002fc8000f8e0008 */
[----:B------:R-:W-:Y:S01]  /*7020*/  IMAD R5, R5, UR6, RZ ;  /* 0x0000000605057c24 */ /* 0x000fe2000f8e02ff */
[----:B------:R-:W-:-:S03]  /*7030*/  LEA R168, P2, R8, R168, 0x1 ;  /* 0x000000a808a87211 */ /* 0x000fc600078408ff */
[----:B------:R-:W-:-:S05]  /*7040*/  IMAD R5, R4, UR7, R5 ;  /* 0x0000000704057c24 */ /* 0x000fca000f8e0205 */
[----:B------:R-:W-:-:S04]  /*7050*/  IADD3 R5, PT, PT, R9, R5, RZ ;  /* 0x0000000509057210 */ /* 0x000fc80007ffe0ff */
[----:B------:R-:W-:Y:S01]  /*7060*/  LEA.HI.X R169, R8, R169, R5, 0x1, P2 ;  /* 0x000000a908a97211 */ /* 0x000fe200010f0c05 */
[----:B------:R-:W-:Y:S06]  /*7070*/  BRA `(.L_x_1128) ;  /* 0x00000000001c7947 */ /* 0x000fec0003800000 */
.L_x_1127:
[----:B------:R-:W-:Y:S01]  /*7080*/  UMOV UR6, URZ ;  /* 0x000000ff00067c82 */ /* 0x000fe20008000000 */
[----:B------:R-:W-:Y:S01]  /*7090*/  IMAD.SHL.U32 R4, R24, 0x40, RZ ;  /* 0x0000004018047824 */ /* 0x000fe200078e00ff */
[----:B------:R-:W-:-:S05]  /*70a0*/  IADD3 R5, P2, PT, RZ, -UR6, RZ ;  /* 0x80000006ff057c10 */ /* 0x000fca000ff5e0ff */
[----:B------:R-:W-:-:S05]  /*70b0*/  IMAD.X R4, RZ, RZ, ~R4, P2 ;  /* 0x000000ffff047224 */ /* 0x000fca00010e0e04 */
[----:B------:R-:W-:-:S04]  /*70c0*/  SHF.R.S64 R5, R5, 0x1f, R4 ;  /* 0x0000001f05057819 */ /* 0x000fc80000001004 */
[----:B------:R-:W-:-:S04]  /*70d0*/  IADD3 R168, P2, PT, R5, R168, RZ ;  /* 0x000000a805a87210 */ /* 0x000fc80007f5e0ff */
[----:B------:R-:W-:-:S09]  /*70e0*/  LEA.HI.X.SX32 R169, R4, R169, 0x1, P2 ;  /* 0x000000a904a97211 */ /* 0x000fd200010f0eff */
.L_x_1128:
[----:B------:R-:W1:Y:S01]  /*70f0*/  LDCU UR6, c[0x0][0x440] ;  /* 0x00008800ff0677ac */ /* 0x000e620008000800 */
[----:B------:R-:W-:Y:S01]  /*7100*/  IMAD.SHL.U32 R159, R160, 0x20, RZ ;  /* 0x00000020a09f7824 */ /* 0x000fe200078e00ff */
[----:B------:R-:W-:Y:S01]  /*7110*/  LOP3.LUT R4, R32, 0x400, RZ, 0xc0, !PT ;  /* 0x0000040020047812 */ /* 0x000fe200078ec0ff */
[----:B------:R-:W-:Y:S01]  /*7120*/  IMAD.SHL.U32 R9, R24, 0x20, RZ ;  /* 0x0000002018097824 */ /* 0x000fe200078e00ff */
[----:B------:R-:W-:Y:S01]  /*7130*/  SHF.R.U32.HI R162, RZ, 0x1, R160 ;  /* 0x00000001ffa27819 */ /* 0x000fe200000116a0 */
[----:B------:R-:W-:Y:S01]  /*7140*/  UIADD3 UR10, UPT, UPT, UR16, -0x2, URZ ;  /* 0xfffffffe100a7890 */ /* 0x000fe2000fffe0ff */
[----:B------:R-:W-:Y:S01]  /*7150*/  LOP3.LUT R159, R159, 0x7c00, RZ, 0xc0, !PT ;  /* 0x00007c009f9f7812 */ /* 0x000fe200078ec0ff */
[----:B------:R-:W-:Y:S01]  /*7160*/  IMAD R141, R27, 0x2, R4 ;  /* 0x000000021b8d7824 */ /* 0x000fe200078e0204 */
[----:B------:R-:W-:Y:S01]  /*7170*/  LOP3.LUT R5, R162, 0x8, RZ, 0xc0, !PT ;  /* 0x00000008a2057812 */ /* 0x000fe200078ec0ff */
[----:B------:R-:W-:Y:S01]  /*7180*/  UISETP.GT.AND UP0, UPT, UR10, UR14, UPT ;  /* 0x0000000e0a00728c */ /* 0x000fe2000bf04270 */
[----:B------:R-:W-:Y:S01]  /*7190*/  LOP3.LUT R32, R159, 0x200, R32, 0xf8, !PT ;  /* 0x000002009f207812 */ /* 0x000fe200078ef820 */
[----:B------:R-:W-:Y:S01]  /*71a0*/  VIADD R149, R141, UR5 ;  /* 0x000000058d957c36 */ /* 0x000fe20008000000 */
[----:B------:R-:W-:-:S02]  /*71b0*/  LEA R4, P2, R24, R168, 0x5 ;  /* 0x000000a818047211 */ /* 0x000fc400078428ff */
[----:B------:R-:W-:Y:S01]  /*71c0*/  LOP3.LUT R32, R32, R26, R5, 0xf6, !PT ;  /* 0x0000001a20207212 */ /* 0x000fe200078ef605 */
[----:B------:R-:W-:Y:S01]  /*71d0*/  IMAD.IADD R151, R150, 0x1, R149 ;  /* 0x0000000196977824 */ /* 0x000fe200078e0295 */
[----:B------:R-:W-:Y:S01]  /*71e0*/  LEA.HI.X R5, R24, R169, R25, 0x5, P2 ;  /* 0x000000a918057211 */ /* 0x000fe200010f2c19 */
[----:B------:R-:W-:Y:S01]  /*71f0*/  IMAD.IADD R149, R143, 0x1, R149 ;  /* 0x000000018f957824 */ /* 0x000fe200078e0295 */
[----:B-1----:R-:W-:Y:S02]  /*7200*/  ISETP.GE.AND P5, PT, R35, UR6, PT ;  /* 0x0000000623007c0c */ /* 0x002fe4000bfa6270 */
[----:B------:R-:W-:Y:S02]  /*7210*/  ISETP.GE.AND P4, PT, R34, UR6, PT ;  /* 0x0000000622007c0c */ /* 0x000fe4000bf86270 */
[----:B------:R-:W-:Y:S02]  /*7220*/  ISETP.GE.AND P3, PT, R33, UR6, PT ;  /* 0x0000000621007c0c */ /* 0x000fe4000bf66270 */
[----:B------:R-:W-:-:S02]  /*7230*/  SHF.L.U64.HI R7, R24, 0x5, R25 ;  /* 0x0000000518077819 */ /* 0x000fc40000010219 */
[----:B------:R-:W-:Y:S02]  /*7240*/  IADD3 R10, P2, PT, R9, R4, RZ ;  /* 0x00000004090a7210 */ /* 0x000fe40007f5e0ff */
[----:B------:R-:W-:-:S03]  /*7250*/  LEA R142, R32, UR5, 0x1 ;  /* 0x00000005208e7c11 */ /* 0x000fc6000f8e08ff */
[----:B------:R-:W-:Y:S01]  /*7260*/  @!PT LDS RZ, [RZ] ;  /* 0x00000000fffff984 */ /* 0x000fe20000000800 */
[----:B------:R-:W-:Y:S01]  /*7270*/  @!PT LDS RZ, [RZ] ;  /* 0x00000000fffff984 */ /* 0x000fe20000000800 */
[----:B------:R-:W-:Y:S01]  /*7280*/  @!PT LDS RZ, [RZ] ;  /* 0x00000000fffff984 */ /* 0x000fe20000000800 */
[----:B------:R-:W-:Y:S01]  /*7290*/  @!P5 LDGSTS.E.BYPASS.LTC128B.128 [R148+0xc000], desc[UR18][R168.64] ;  /* 0x0c000000a894dfae */ /* 0x000fe2000b981a12 */
[----:B------:R-:W-:Y:S01]  /*72a0*/  IMAD.X R11, R7, 0x1, R5, P2 ;  /* 0x00000001070b7824 */ /* 0x000fe200010e0605 */
[----:B------:R-:W-:Y:S01]  /*72b0*/  IADD3 R12, P2, PT, R9, R10, RZ ;  /* 0x0000000a090c7210 */ /* 0x000fe20007f5e0ff */
[C-C-:B------:R-:W-:Y:S01]  /*72c0*/  IMAD.IADD R140, R150.reuse, 0x1, R142.reuse ;  /* 0x00000001968c7824 */ /* 0x140fe200078e028e */
[----:B------:R-:W-:Y:S01]  /*72d0*/  @P5 STS.128 [R148+0xc000], RZ ;  /* 0x00c000ff94005388 */ /* 0x000fe20000000c00 */
[----:B------:R-:W-:Y:S02]  /*72e0*/  IMAD.IADD R153, R143, 0x1, R142 ;  /* 0x000000018f997824 */ /* 0x000fe400078e028e */
[----:B------:R-:W-:Y:S01]  /*72f0*/  IMAD.X R13, R7, 0x1, R11, P2 ;  /* 0x00000001070d7824 */ /* 0x000fe200010e060b */
        /* <DEDUP_REMOVED lines=57> */
[----:B-1----:R-:W-:Y:S04]  /*7690*/  LDSM.16.M88.4 R4, [R142] ;  /* 0x000000008e04783b */ /* 0x002fe80000000200 */
[----:B------:R-:W1:Y:S04]  /*76a0*/  LDSM.16.M88.4 R28, [R141+UR5+0x6000] ;  /* 0x006000058d1c783b */ /* 0x000e680008000200 */
[----:B------:R-:W4:Y:S04]  /*76b0*/  LDSM.16.M88.4 R20, [R141+UR5+0x6800] ;  /* 0x006800058d14783b */ /* 0x000f280008000200 */
[----:B------:R-:W-:Y:S04]  /*76c0*/  LDSM.16.M88.4 R132, [R140] ;  /* 0x000000008c84783b */ /* 0x000fe80000000200 */
[----:B--2---:R-:W2:Y:S04]  /*76d0*/  LDSM.16.M88.4 R8, [R151+0x6000] ;  /* 0x006000009708783b */ /* 0x004ea80000000200 */
[----:B------:R-:W5:Y:S04]  /*76e0*/  LDSM.16.M88.4 R16, [R151+0x6800] ;  /* 0x006800009710783b */ /* 0x000f680000000200 */
[----:B---3--:R-:W3:Y:S04]  /*76f0*/  LDSM.16.M88.4 R12, [R141+UR5+0x7000] ;  /* 0x007000058d0c783b */ /* 0x008ee80008000200 */
[----:B------:R-:W-:Y:S04]  /*7700*/  LDSM.16.M88.4 R136, [R141+UR5+0x7800] ;  /* 0x007800058d88783b */ /* 0x000fe80008000200 */
[----:B------:R-:W0:Y:S01]  /*7710*/  LDGDEPBAR ;  /* 0x00000000000079af */ /* 0x000e220000000000 */
[C---:B-1----:R-:W-:Y:S08]  /*7720*/  HMMA.16816.F32.BF16 R32, R4.reuse, R28, RZ ;  /* 0x0000001c0420723c */ /* 0x042ff000000418ff */
[C---:B------:R-:W-:Y:S08]  /*7730*/  HMMA.16816.F32.BF16 R28, R4.reuse, R30, RZ ;  /* 0x0000001e041c723c */ /* 0x040ff000000418ff */
[C---:B----4-:R-:W-:Y:S08]  /*7740*/  HMMA.16816.F32.BF16 R24, R4.reuse, R20, RZ ;  /* 0x000000140418723c */ /* 0x050ff000000418ff */
[----:B------:R-:W-:Y:S08]  /*7750*/  HMMA.16816.F32.BF16 R20, R4, R22, RZ ;  /* 0x000000160414723c */ /* 0x000ff000000418ff */
[C---:B--2---:R-:W-:Y:S08]  /*7760*/  HMMA.16816.F32.BF16 R32, R132.reuse, R8, R32 ;  /* 0x000000088420723c */ /* 0x044ff00000041820 */
[C---:B------:R-:W-:Y:S01]  /*7770*/  HMMA.16816.F32.BF16 R28, R132.reuse, R10, R28 ;  /* 0x0000000a841c723c */ /* 0x040fe2000004181c */
[----:B------:R-:W1:Y:S07]  /*7780*/  LDSM.16.M88.4 R8, [R151+0x7000] ;  /* 0x007000009708783b */ /* 0x000e6e0000000200 */
[C---:B-----5:R-:W-:Y:S08]  /*7790*/  HMMA.16816.F32.BF16 R24, R132.reuse, R16, R24 ;  /* 0x000000108418723c */ /* 0x060ff00000041818 */
[----:B------:R-:W-:Y:S08]  /*77a0*/  HMMA.16816.F32.BF16 R20, R132, R18, R20 ;  /* 0x000000128414723c */ /* 0x000ff00000041814 */
[C---:B---3--:R-:W-:Y:S08]  /*77b0*/  HMMA.16816.F32.BF16 R16, R4.reuse, R12, RZ ;  /* 0x0000000c0410723c */ /* 0x048ff000000418ff */
[----:B------:R-:W-:-:S12]  /*77c0*/  HMMA.16816.F32.BF16 R12, R4, R14, RZ ;  /* 0x0000000e040c723c */ /* 0x000fd800000418ff */
[C---:B-1----:R-:W-:Y:S08]  /*77d0*/  HMMA.16816.F32.BF16 R16, R132.reuse, R8, R16 ;  /* 0x000000088410723c */ /* 0x042ff00000041810 */
[----:B------:R-:W-:Y:S08]  /*77e0*/  HMMA.16816.F32.BF16 R12, R132, R10, R12 ;  /* 0x0000000a840c723c */ /* 0x000ff0000004180c */
[C---:B------:R-:W-:Y:S08]  /*77f0*/  HMMA.16816.F32.BF16 R8, R4.reuse, R136, RZ ;  /* 0x000000880408723c */ /* 0x040ff000000418ff */
[----:B------:R-:W-:Y:S01]  /*7800*/  HMMA.16816.F32.BF16 R4, R4, R138, RZ ;  /* 0x0000008a0404723c */ /* 0x000fe200000418ff */
[----:B------:R-:W1:Y:S11]  /*7810*/  LDSM.16.M88.4 R136, [R151+0x7800] ;  /* 0x007800009788783b */ /* 0x000e760000000200 */
[C---:B-1----:R-:W-:Y:S08]  /*7820*/  HMMA.16816.F32.BF16 R8, R132.reuse, R136, R8 ;  /* 0x000000888408723c */ /* 0x042ff00000041808 */
[----:B------:R-:W-:Y:S01]  /*7830*/  HMMA.16816.F32.BF16 R4, R132, R138, R4 ;  /* 0x0000008a8404723c */ /* 0x000fe20000041804 */
[----:B------:R-:W-:Y:S04]  /*7840*/  LDSM.16.M88.4 R132, [R153] ;  /* 0x000000009984783b */ /* 0x000fe80000000200 */
[----:B------:R-:W1:Y:S03]  /*7850*/  LDSM.16.M88.4 R136, [R149+0x6000] ;  /* 0x006000009588783b */ /* 0x000e660000000200 */
[C---:B-1----:R-:W-:Y:S08]  /*7860*/  HMMA.16816.F32.BF16 R32, R132.reuse, R136, R32 ;  /* 0x000000888420723c */ /* 0x042ff00000041820 */
[C---:B------:R-:W-:Y:S01]  /*7870*/  HMMA.16816.F32.BF16 R28, R132.reuse, R138, R28 ;  /* 0x0000008a841c723c */ /* 0x040fe2000004181c */
[----:B------:R-:W1:Y:S07]  /*7880*/  LDSM.16.M88.4 R136, [R149+0x6800] ;  /* 0x006800009588783b */ /* 0x000e6e0000000200 */
[C---:B-1----:R-:W-:Y:S08]  /*7890*/  HMMA.16816.F32.BF16 R24, R132.reuse, R136, R24 ;  /* 0x000000888418723c */ /* 0x042ff00000041818 */
[C---:B------:R-:W-:Y:S01]  /*78a0*/  HMMA.16816.F32.BF16 R20, R132.reuse, R138, R20 ;  /* 0x0000008a8414723c */ /* 0x040fe20000041814 */
[----:B------:R-:W1:Y:S07]  /*78b0*/  LDSM.16.M88.4 R136, [R149+0x7000] ;  /* 0x007000009588783b */ /* 0x000e6e0000000200 */
[C---:B-1----:R-:W-:Y:S08]  /*78c0*/  HMMA.16816.F32.BF16 R16, R132.reuse, R136, R16 ;  /* 0x000000888410723c */ /* 0x042ff00000041810 */
[C---:B------:R-:W-:Y:S01]  /*78d0*/  HMMA.16816.F32.BF16 R12, R132.reuse, R138, R12 ;  /* 0x0000008a840c723c */ /* 0x040fe2000004180c */
[----:B------:R-:W1:Y:S07]  /*78e0*/  LDSM.16.M88.4 R136, [R149+0x7800] ;  /* 0x007800009588783b */ /* 0x000e6e0000000200 */
        /* <DEDUP_REMOVED lines=15> */
[----:B------:R-:W-:Y:S04]  /*79e0*/  LDSM.16.M88.4 R132, [R142+0x2000] ;  /* 0x002000008e84783b */ /* 0x000fe80000000200 */
[----:B------:R-:W1:Y:S03]  /*79f0*/  LDSM.16.M88.4 R136, [R141+UR5+0x8000] ;  /* 0x008000058d88783b */ /* 0x000e660008000200 */
[C---:B-1----:R-:W-:Y:S08]  /*7a00*/  HMMA.16816.F32.BF16 R32, R132.reuse, R136, R32 ;  /* 0x000000888420723c */ /* 0x042ff00000041820 */
[C---:B------:R-:W-:Y:S01]  /*7a10*/  HMMA.16816.F32.BF16 R28, R132.reuse, R138, R28 ;  /* 0x0000008a841c723c */ /* 0x040fe2000004181c */
[----:B------:R-:W1:Y:S07]  /*7a20*/  LDSM.16.M88.4 R136, [R141+UR5+0x8800] ;  /* 0x008800058d88783b */ /* 0x000e6e0008000200 */
[C---:B-1----:R-:W-:Y:S08]  /*7a30*/  HMMA.16816.F32.BF16 R24, R132.reuse, R136, R24 ;  /* 0x000000888418723c */ /* 0x042ff00000041818 */
[C---:B------:R-:W-:Y:S01]  /*7a40*/  HMMA.16816.F32.BF16 R20, R132.reuse, R138, R20 ;  /* 0x0000008a8414723c */ /* 0x040fe20000041814 */
[----:B------:R-:W1:Y:S07]  /*7a50*/  LDSM.16.M88.4 R136, [R141+UR5+0x9000] ;  /* 0x009000058d88783b */ /* 0x000e6e0008000200 */
[C---:B-1----:R-:W-:Y:S08]  /*7a60*/  HMMA.16816.F32.BF16 R16, R132.reuse, R136, R16 ;  /* 0x000000888410723c */ /* 0x042ff00000041810 */
[C---:B------:R-:W-:Y:S01]  /*7a70*/  HMMA.16816.F32.BF16 R12, R132.reuse, R138, R12 ;  /* 0x0000008a840c723c */ /* 0x040fe2000004180c */
[----:B------:R-:W1:Y:S07]  /*7a80*/  LDSM.16.M88.4 R136, [R141+UR5+0x9800] ;  /* 0x009800058d88783b */ /* 0x000e6e0008000200 */
[C---:B-1----:R-:W-:Y:S08]  /*7a90*/  HMMA.16816.F32.BF16 R8, R132.reuse, R136, R8 ;  /* 0x000000888408723c */ /* 0x042ff00000041808 */
[----:B------:R-:W-:Y:S01]  /*7aa0*/  HMMA.16816.F32.BF16 R4, R132, R138, R4 ;  /* 0x0000008a8404723c */ /* 0x000fe20000041804 */
[----:B------:R-:W-:Y:S04]  /*7ab0*/  LDSM.16.M88.4 R132, [R140+0x2000] ;  /* 0x002000008c84783b */ /* 0x000fe80000000200 */
        /* <DEDUP_REMOVED lines=52> */
[----:B------:R-:W1:Y:S04]  /*7e00*/  LDSM.16.M88.4 R136, [R151+0xa000] ;  /* 0x00a000009788783b */ /* 0x000e680000000200 */
[----:B------:R-:W-:Y:S01]  /*7e10*/  LDSM.16.M88.4 R140, [R149+0xb000] ;  /* 0x00b00000958c783b */ /* 0x000fe20000000200 */
        /* <DEDUP_REMOVED lines=11> */
[----:B------:R-:W1:Y:S04]  /*7ed0*/  LDSM.16.M88.4 R132, [R153+0x4000] ;  /* 0x004000009984783b */ /* 0x000e680000000200 */
[----:B------:R-:W2:Y:S03]  /*7ee0*/  LDSM.16.M88.4 R136, [R149+0xa000] ;  /* 0x00a000009588783b */ /* 0x000ea60000000200 */
[C---:B-1----:R-:W-:Y:S08]  /*7ef0*/  HMMA.16816.F32.BF16 R16, R132.reuse, R140, R16 ;  /* 0x0000008c8410723c */ /* 0x042ff00000041810 */
[C---:B--2---:R-:W-:Y:S08]  /*7f00*/  HMMA.16816.F32.BF16 R32, R132.reuse, R136, R32 ;  /* 0x000000888420723c */ /* 0x044ff00000041820 */
[C---:B------:R-:W-:Y:S01]  /*7f10*/  HMMA.16816.F32.BF16 R28, R132.reuse, R138, R28 ;  /* 0x0000008a841c723c */ /* 0x040fe2000004181c */
[----:B------:R-:W1:Y:S07]  /*7f20*/  LDSM.16.M88.4 R136, [R149+0xa800] ;  /* 0x00a800009588783b */ /* 0x000e6e0000000200 */
[C---:B------:R-:W-:Y:S01]  /*7f30*/  HMMA.16816.F32.BF16 R12, R132.reuse, R142, R12 ;  /* 0x0000008e840c723c */ /* 0x040fe2000004180c */
[----:B------:R-:W-:Y:S07]  /*7f40*/  LDSM.16.M88.4 R140, [R152+0x4000] ;  /* 0x00400000988c783b */ /* 0x000fee0000000200 */
        /* <DEDUP_REMOVED lines=8> */
[C---:B------:R-:W-:Y:S01]  /*7fd0*/  HMMA.16816.F32.BF16 R20, R140.reuse, R134, R20 ;  /* 0x000000868c14723c */ /* 0x040fe20000041814 */
[----:B------:R-:W1:Y:S07]  /*7fe0*/  LDSM.16.M88.4 R132, [R150+0xb800] ;  /* 0x00b800009684783b */ /* 0x000e6e0000000200 */
[C---:B--2---:R-:W-:Y:S08]  /*7ff0*/  HMMA.16816.F32.BF16 R32, R140.reuse, R136, R32 ;  /* 0x000000888c20723c */ /* 0x044ff00000041820 */
[----:B------:R-:W-:Y:S01]  /*8000*/  HMMA.16816.F32.BF16 R28, R140, R138, R28 ;  /* 0x0000008a8c1c723c */ /* 0x000fe2000004181c */
[----:B------:R-:W2:Y:S01]  /*8010*/  LDSM.16.M88.4 R136, [R150+0xb000] ;  /* 0x00b000009688783b */ /* 0x000ea20000000200 */
[----:B------:R-:W-:-:S06]  /*8020*/  DEPBAR.LE SB0, 0x0 ;  /* 0x000080000000791a */ /* 0x000fcc0000000000 */
[----:B-1----:R-:W-:Y:S01]  /*8030*/  HMMA.16816.F32.BF16 R8, R140, R132, R8 ;  /* 0x000000848c08723c */ /* 0x002fe20000041808 */
[----:B------:R-:W-:-:S05]  /*8040*/  IMAD.SHL.U32 R133, R160, 0x2, RZ ;  /* 0x00000002a0857824 */ /* 0x000fca00078e00ff */
[----:B------:R-:W-:Y:S02]  /*8050*/  LOP3.LUT R133, R133, 0x6, RZ, 0xc0, !PT ;  /* 0x0000000685857812 */ /* 0x000fe400078ec0ff */
[C---:B------:R-:W-:Y:S08]  /*8060*/  HMMA.16816.F32.BF16 R4, R140.reuse, R134, R4 ;  /* 0x000000868c04723c */ /* 0x040ff00000041804 */
[----:B--2---:R-:W-:Y:S01]  /*8070*/  HMMA.16816.F32.BF16 R16, R140, R136, R16 ;  /* 0x000000888c10723c */ /* 0x004fe20000041810 */
[----:B------:R-:W-:-:S04]  /*8080*/  IMAD.U32 R136, RZ, RZ, UR16 ;  /* 0x00000010ff887e24 */ /* 0x000fc8000f8e00ff */
[----:B------:R-:W-:-:S03]  /*8090*/  IMAD R136, R136, 0x40, R133 ;  /* 0x0000004088887824 */ /* 0x000fc600078e0285 */
[----:B------:R-:W-:Y:S01]  /*80a0*/  HMMA.16816.F32.BF16 R12, R140, R138, R12 ;  /* 0x0000008a8c0c723c */ /* 0x000fe2000004180c */
[----:B------:R-:W-:Y:S01]  /*80b0*/  VIADD R132, R136, 0xffffff80 ;  /* 0xffffff8088847836 */ /* 0x000fe20000000000 */
[----:B------:R-:W-:Y:S04]  /*80c0*/  BAR.SYNC.DEFER_BLOCKING 0x0 ;  /* 0x0000000000007b1d */ /* 0x000fe80000010000 */
        /* <DEDUP_REMOVED lines=19> */
[----:B------:R-:W-:Y:S01]  /*8200*/  FSEL R28, R31, -INF , !P2 ;  /* 0xff8000001f1c7808 */ /* 0x000fe20005000000 */
[----:B------:R-:W-:Y:S01]  /*8210*/  VIADD R31, R136, 0xffffff91 ;  /* 0xffffff91881f7836 */ /* 0x000fe20000000000 */
[CC--:B------:R-:W-:Y:S02]  /*8220*/  ISETP.GE.AND P6, PT, R132.reuse, R146.reuse, PT ;  /* 0x000000928400720c */ /* 0x0c0fe40003fc6270 */
[----:B------:R-:W-:Y:S02]  /*8230*/  ISETP.GE.AND P2, PT, R132, R3, PT ;  /* 0x000000038400720c */ /* 0x000fe40003f46270 */
[----:B------:R-:W-:Y:S01]  /*8240*/  FSEL R153, R24, -INF , !P6 ;  /* 0xff80000018997808 */ /* 0x000fe20007000000 */
[----:B------:R-:W-:Y:S01]  /*8250*/  VIADD R24, R136, 0xffffff98 ;  /* 0xffffff9888187836 */ /* 0x000fe20000000000 */
[----:B------:R-:W-:Y:S02]  /*8260*/  FSEL R156, R26, -INF , !P2 ;  /* 0xff8000001a9c7808 */ /* 0x000fe40005000000 */
[----:B------:R-:W-:-:S02]  /*8270*/  ISETP.GE.AND P6, PT, R31, R146, PT ;  /* 0x000000921f00720c */ /* 0x000fc40003fc6270 */
[-C--:B------:R-:W-:Y:S02]  /*8280*/  ISETP.GE.AND P2, PT, R31, R3.reuse, PT ;  /* 0x000000031f00720c */ /* 0x080fe40003f46270 */
[----:B------:R-:W-:Y:S02]  /*8290*/  FSEL R155, R25, -INF , !P6 ;  /* 0xff800000199b7808 */ /* 0x000fe40007000000 */
[----:B------:R-:W-:Y:S02]  /*82a0*/  FSEL R184, R27, -INF , !P2 ;  /* 0xff8000001bb87808 */ /* 0x000fe40005000000 */
[C---:B------:R-:W-:Y:S02]  /*82b0*/  ISETP.GE.AND P6, PT, R24.reuse, R146, PT ;  /* 0x000000921800720c */ /* 0x040fe40003fc6270 */
[----:B------:R-:W-:Y:S01]  /*82c0*/  ISETP.GE.AND P2, PT, R24, R3, PT ;  /* 0x000000031800720c */ /* 0x000fe20003f46270 */
[----:B------:R-:W-:Y:S01]  /*82d0*/  VIADD R24, R136, 0xffffff99 ;  /* 0xffffff9988187836 */ /* 0x000fe20000000000 */
[----:B------:R-:W-:Y:S01]  /*82e0*/  FSEL R157, R20, -INF , !P6 ;  /* 0xff800000149d7808 */ /* 0x000fe20007000000 */
[----:B------:R-:W-:Y:S01]  /*82f0*/  VIADD R20, R136, 0xffffffa0 ;  /* 0xffffffa088147836 */ /* 0x000fe20000000000 */
[----:B------:R-:W-:-:S02]  /*8300*/  FSEL R186, R22, -INF , !P2 ;  /* 0xff80000016ba7808 */ /* 0x000fc40005000000 */
[CC--:B------:R-:W-:Y:S02]  /*8310*/  ISETP.GE.AND P6, PT, R24.reuse, R146.reuse, PT ;  /* 0x000000921800720c */ /* 0x0c0fe40003fc6270 */
        /* <DEDUP_REMOVED lines=23> */
[CC--:B------:R-:W-:Y:S02]  /*8490*/  ISETP.GE.AND P6, PT, R12.reuse, R146.reuse, PT ;  /* 0x000000920c00720c */ /* 0x0c0fe40003fc6270 */
[----:B------:R-:W-:Y:S01]  /*84a0*/  ISETP.GE.AND P2, PT, R12, R3, PT ;  /* 0x000000030c00720c */ /* 0x000fe20003f46270 */
[----:B------:R-:W-:Y:S01]  /*84b0*/  VIADD R12, R136, 0xffffffb1 ;  /* 0xffffffb1880c7836 */ /* 0x000fe20000000000 */
[----:B------:R-:W-:Y:S01]  /*84c0*/  FSEL R133, R8, -INF , !P6 ;  /* 0xff80000008857808 */ /* 0x000fe20007000000 */
[----:B------:R-:W-:Y:S01]  /*84d0*/  VIADD R8, R136, 0xffffffb8 ;  /* 0xffffffb888087836 */ /* 0x000fe20000000000 */
[----:B------:R-:W-:Y:S01]  /*84e0*/  FSEL R135, R10, -INF , !P2 ;  /* 0xff8000000a877808 */ /* 0x000fe20005000000 */
[----:B------:R-:W-:Y:S01]  /*84f0*/  VIADD R136, R136, 0xffffffb9 ;  /* 0xffffffb988887836 */ /* 0x000fe20000000000 */
[----:B------:R-:W-:-:S02]  /*8500*/  ISETP.GE.AND P6, PT, R12, R146, PT ;  /* 0x000000920c00720c */ /* 0x000fc40003fc6270 */
[----:B------:R-:W-:Y:S02]  /*8510*/  ISETP.GE.AND P2, PT, R12, R3, PT ;  /* 0x000000030c00720c */ /* 0x000fe40003f46270 */
[----:B------:R-:W-:Y:S02]  /*8520*/  FSEL R142, R9, -INF , !P6 ;  /* 0xff800000098e7808 */ /* 0x000fe40007000000 */
[----:B------:R-:W-:Y:S02]  /*8530*/  FSEL R170, R11, -INF , !P2 ;  /* 0xff8000000baa7808 */ /* 0x000fe40005000000 */
[-C--:B------:R-:W-:Y:S02]  /*8540*/  ISETP.GE.AND P6, PT, R8, R146.reuse, PT ;  /* 0x000000920800720c */ /* 0x080fe40003fc6270 */
[----:B------:R-:W-:Y:S02]  /*8550*/  ISETP.GE.AND P2, PT, R136, R146, PT ;  /* 0x000000928800720c */ /* 0x000fe40003f46270 */
[----:B------:R-:W-:-:S02]  /*8560*/  FSEL R176, R4, -INF , !P6 ;  /* 0xff80000004b07808 */ /* 0x000fc40007000000 */
[----:B------:R-:W-:Y:S02]  /*8570*/  FSEL R177, R5, -INF , !P2 ;  /* 0xff80000005b17808 */ /* 0x000fe40005000000 */
[-C--:B------:R-:W-:Y:S02]  /*8580*/  ISETP.GE.AND P6, PT, R8, R3.reuse, PT ;  /* 0x000000030800720c */ /* 0x080fe40003fc6270 */
[----:B------:R-:W-:Y:S02]  /*8590*/  ISETP.GE.AND P2, PT, R136, R3, PT ;  /* 0x000000038800720c */ /* 0x000fe40003f46270 */
[----:B------:R-:W-:Y:S02]  /*85a0*/  FSEL R179, R6, -INF , !P6 ;  /* 0xff80000006b37808 */ /* 0x000fe40007000000 */
[----:B------:R-:W-:Y:S01]  /*85b0*/  FSEL R180, R7, -INF , !P2 ;  /* 0xff80000007b47808 */ /* 0x000fe20005000000 */
[----:B------:R-:W-:Y:S08]  /*85c0*/  BRA.U !UP0, `(.L_x_1129) ;  /* 0x0000000908407547 */ /* 0x000ff0000b800000 */
[----:B------:R-:W-:Y:S05]  /*85d0*/  BRA.U !UP1, `(.L_x_1130) ;  /* 0x0000000509007547 */ /* 0x000fea000b800000 */
[----:B------:R-:W1:Y:S01]  /*85e0*/  LDC R9, c[0x0][0x4f0] ;  /* 0x00013c00ff097b82 */ /* 0x000e620000000800 */
[----:B------:R-:W-:Y:S01]  /*85f0*/  MOV R6, RZ ;  /* 0x000000ff00067202 */ /* 0x000fe20000000f00 */
[----:B------:R-:W-:Y:S02]  /*8600*/  UIADD3 UR6, UPT, UPT, UR4, -0x40, URZ ;  /* 0xffffffc004067890 */ /* 0x000fe4000fffe0ff */
[----:B------:R-:W-:Y:S01]  /*8610*/  UIADD3 UR4, UPT, UPT, UR4, -0x80, URZ ;  /* 0xffffff8004047890 */ /* 0x000fe2000fffe0ff */
[----:B-1----:R-:W-:-:S04]  /*8620*/  IABS R8, R9 ;  /* 0x0000000900087213 */ /* 0x002fc80000000000 */
[----:B------:R-:W1:Y:S08]  /*8630*/  I2F.RP R5, R8 ;  /* 0x0000000800057306 */ /* 0x000e700000209400 */
[----:B-1----:R-:W1:Y:S02]  /*8640*/  MUFU.RCP R4, R5 ;  /* 0x0000000500047308 */ /* 0x002e640000001000 */
[----:B-1----:R-:W-:-:S06]  /*8650*/  VIADD R4, R4, 0xffffffe ;  /* 0x0ffffffe04047836 */ /* 0x002fcc0000000000 */
[----:B------:R-:W1:Y:S02]  /*8660*/  F2I.FTZ.U32.TRUNC.NTZ R7, R4 ;  /* 0x0000000400077305 */ /* 0x000e64000021f000 */
[----:B-1----:R-:W-:-:S04]  /*8670*/  IMAD.MOV R3, RZ, RZ, -R7 ;  /* 0x000000ffff037224 */ /* 0x002fc800078e0a07 */
[----:B------:R-:W-:-:S04]  /*8680*/  IMAD R3, R3, R8, RZ ;  /* 0x0000000803037224 */ /* 0x000fc800078e02ff */
[----:B------:R-:W-:-:S04]  /*8690*/  IMAD.HI.U32 R6, R7, R3, R6 ;  /* 0x0000000307067227 */ /* 0x000fc800078e0006 */
[----:B------:R-:W-:Y:S02]  /*86a0*/  IMAD.U32 R7, RZ, RZ, UR6 ;  /* 0x00000006ff077e24 */ /* 0x000fe4000f8e00ff */
[----:B------:R-:W-:-:S03]  /*86b0*/  IMAD.U32 R3, RZ, RZ, UR4 ;  /* 0x00000004ff037e24 */ /* 0x000fc6000f8e00ff */
[----:B------:R-:W-:Y:S02]  /*86c0*/  IABS R7, R7 ;  /* 0x0000000700077213 */ /* 0x000fe40000000000 */
[----:B------:R-:W-:-:S03]  /*86d0*/  IABS R3, R3 ;  /* 0x0000000300037213 */ /* 0x000fc60000000000 */
[----:B------:R-:W-:-:S04]  /*86e0*/  IMAD.HI.U32 R5, R6, R7, RZ ;  /* 0x0000000706057227 */ /* 0x000fc800078e00ff */
[----:B------:R-:W-:Y:S01]  /*86f0*/  IMAD.HI.U32 R6, R6, R3, RZ ;  /* 0x0000000306067227 */ /* 0x000fe200078e00ff */
[----:B------:R-:W-:-:S05]  /*8700*/  IADD3 R4, PT, PT, -R5, RZ, RZ ;  /* 0x000000ff05047210 */ /* 0x000fca0007ffe1ff */
[----:B------:R-:W-:Y:S02]  /*8710*/  IMAD R7, R8, R4, R7 ;  /* 0x0000000408077224 */ /* 0x000fe400078e0207 */
[----:B------:R-:W-:-:S03]  /*8720*/  IMAD.MOV R4, RZ, RZ, -R6 ;  /* 0x000000ffff047224 */ /* 0x000fc600078e0a06 */
[C---:B------:R-:W-:Y:S01]  /*8730*/  ISETP.GT.U32.AND P2, PT, R8.reuse, R7, PT ;  /* 0x000000070800720c */ /* 0x040fe20003f44070 */
[----:B------:R-:W-:Y:S01]  /*8740*/  IMAD R3, R8, R4, R3 ;  /* 0x0000000408037224 */ /* 0x000fe200078e0203 */
[----:B------:R-:W-:-:S11]  /*8750*/  LOP3.LUT R4, RZ, R9, RZ, 0x33, !PT ;  /* 0x00000009ff047212 */ /* 0x000fd600078e33ff */
        /* <DEDUP_REMOVED lines=8> */
[----:B------:R-:W-:Y:S01]  /*87e0*/  LOP3.LUT R3, R9, UR6, RZ, 0x3c, !PT ;  /* 0x0000000609037c12 */ /* 0x000fe2000f8e3cff */
[----:B------:R-:W1:Y:S03]  /*87f0*/  LDCU.64 UR6, c[0x0][0x3a0] ;  /* 0x00007400ff0677ac */ /* 0x000e660008000a00 */
[----:B------:R-:W-:-:S02]  /*8800*/  ISETP.GE.AND P2, PT, R3, RZ, PT ;  /* 0x000000ff0300720c */ /* 0x000fc40003f46270 */
[----:B------:R-:W-:-:S05]  /*8810*/  LOP3.LUT R3, R9, UR4, RZ, 0x3c, !PT ;  /* 0x0000000409037c12 */ /* 0x000fca000f8e3cff */
[----:B------:R-:W-:Y:S01]  /*8820*/  @P6 VIADD R6, R6, 0x1 ;  /* 0x0000000106066836 */ /* 0x000fe20000000000 */
[----:B------:R-:W-:-:S05]  /*8830*/  ISETP.GE.AND P6, PT, R3, RZ, PT ;  /* 0x000000ff0300720c */ /* 0x000fca0003fc6270 */
[----:B------:R-:W-:Y:S02]  /*8840*/  @!P2 IADD3 R5, PT, PT, -R5, RZ, RZ ;  /* 0x000000ff0505a210 */ /* 0x000fe40007ffe1ff */
[----:B------:R-:W-:-:S04]  /*8850*/  ISETP.NE.AND P2, PT, R9, RZ, PT ;  /* 0x000000ff0900720c */ /* 0x000fc80003f45270 */
[----:B------:R-:W-:Y:S02]  /*8860*/  SEL R3, R4, R5, !P2 ;  /* 0x0000000504037207 */ /* 0x000fe40005000000 */
[----:B------:R-:W-:-:S05]  /*8870*/  @!P6 IMAD.MOV R6, RZ, RZ, -R6 ;  /* 0x000000ffff06e224 */ /* 0x000fca00078e0a06 */
[----:B------:R-:W-:Y:S01]  /*8880*/  SEL R6, R4, R6, !P2 ;  /* 0x0000000604067207 */ /* 0x000fe20005000000 */
[----:B------:R-:W-:-:S04]  /*8890*/  IMAD.WIDE R10, R3, 0x4, R172 ;  /* 0x00000004030a7825 */ /* 0x000fc800078e02ac */
[----:B------:R-:W-:Y:S01]  /*88a0*/  IMAD.WIDE R12, R6, 0x4, R172 ;  /* 0x00000004060c7825 */ /* 0x000fe200078e02ac */
[----:B------:R-:W2:Y:S04]  /*88b0*/  LDG.E R4, desc[UR18][R10.64] ;  /* 0x000000120a047981 */ /* 0x000ea8000c1e1900 */
[----:B------:R-:W2:Y:S01]  /*88c0*/  LDG.E R5, desc[UR18][R12.64] ;  /* 0x000000120c057981 */ /* 0x000ea2000c1e1900 */
[----:B------:R-:W-:-:S05]  /*88d0*/  IADD3 R6, PT, PT, R3, -R6, RZ ;  /* 0x8000000603067210 */ /* 0x000fca0007ffe0ff */
[----:B------:R-:W-:-:S05]  /*88e0*/  IMAD R9, R6, R9, -0x40 ;  /* 0xffffffc006097424 */ /* 0x000fca00078e0209 */
[----:B------:R-:W-:-:S05]  /*88f0*/  SHF.R.S32.HI R3, RZ, 0x1f, R9 ;  /* 0x0000001fff037819 */ /* 0x000fca0000011409 */
[----:B------:R-:W-:-:S04]  /*8900*/  IMAD R6, R3, R144, RZ ;  /* 0x0000009003067224 */ /* 0x000fc800078e02ff */
[C---:B------:R-:W-:Y:S02]  /*8910*/  IMAD R6, R9.reuse, R145, R6 ;  /* 0x0000009109067224 */ /* 0x040fe400078e0206 */
[----:B------:R-:W-:-:S05]  /*8920*/  IMAD.WIDE.U32 R8, R9, R144, RZ ;  /* 0x0000009009087225 */ /* 0x000fca00078e00ff */
[----:B------:R-:W-:Y:S01]  /*8930*/  IADD3 R7, PT, PT, R9, R6, RZ ;  /* 0x0000000609077210 */ /* 0x000fe20007ffe0ff */
[----:B------:R-:W-:Y:S02]  /*8940*/  IMAD.MOV.U32 R6, RZ, RZ, R8 ;  /* 0x000000ffff067224 */ /* 0x000fe400078e0008 */
[----:B--2---:R-:W-:-:S05]  /*8950*/  IMAD.IADD R4, R5, 0x1, -R4 ;  /* 0x0000000105047824 */ /* 0x004fca00078e0a04 */
[----:B------:R-:W-:Y:S01]  /*8960*/  SHF.R.S32.HI R3, RZ, 0x1f, R4 ;  /* 0x0000001fff037819 */ /* 0x000fe20000011404 */
[----:B-1----:R-:W-:-:S04]  /*8970*/  IMAD.WIDE.U32 R6, R4, UR6, R6 ;  /* 0x0000000604067c25 */ /* 0x002fc8000f8e0006 */
[----:B------:R-:W-:-:S04]  /*8980*/  IMAD R3, R3, UR6, RZ ;  /* 0x0000000603037c24 */ /* 0x000fc8000f8e02ff */
[----:B------:R-:W-:Y:S01]  /*8990*/  IMAD R3, R4, UR7, R3 ;  /* 0x0000000704037c24 */ /* 0x000fe2000f8e0203 */
[----:B------:R-:W-:-:S04]  /*89a0*/  LEA R166, P2, R6, R166, 0x1 ;  /* 0x000000a606a67211 */ /* 0x000fc800078408ff */
[----:B------:R-:W-:-:S04]  /*89b0*/  IADD3 R3, PT, PT, R7, R3, RZ ;  /* 0x0000000307037210 */ /* 0x000fc80007ffe0ff */
[----:B------:R-:W-:Y:S01]  /*89c0*/  LEA.HI.X R165, R6, R165, R3, 0x1, P2 ;  /* 0x000000a506a57211 */ /* 0x000fe200010f0c03 */
[----:B------:R-:W-:Y:S06]  /*89d0*/  BRA `(.L_x_1131) ;  /* 0x00000000001c7947 */ /* 0x000fec0003800000 */
.L_x_1130:
[----:B------:R-:W-:Y:S01]  /*89e0*/  UMOV UR4, URZ ;  /* 0x000000ff00047c82 */ /* 0x000fe20008000000 */
[----:B------:R-:W-:Y:S01]  /*89f0*/  IMAD.SHL.U32 R3, R144, 0x40, RZ ;  /* 0x0000004090037824 */ /* 0x000fe200078e00ff */
[----:B------:R-:W-:-:S05]  /*8a00*/  IADD3 R4, P2, PT, RZ, -UR4, RZ ;  /* 0x80000004ff047c10 */ /* 0x000fca000ff5e0ff */
[----:B------:R-:W-:-:S05]  /*8a10*/  IMAD.X R3, RZ, RZ, ~R3, P2 ;  /* 0x000000ffff037224 */ /* 0x000fca00010e0e03 */
[----:B------:R-:W-:-:S04]  /*8a20*/  SHF.R.S64 R5, R4, 0x1f, R3 ;  /* 0x0000001f04057819 */ /* 0x000fc80000001003 */
[----:B------:R-:W-:-:S04]  /*8a30*/  IADD3 R166, P2, PT, R5, R166, RZ ;  /* 0x000000a605a67210 */ /* 0x000fc80007f5e0ff */
[----:B------:R-:W-:-:S09]  /*8a40*/  LEA.HI.X.SX32 R165, R3, R165, 0x1, P2 ;  /* 0x000000a503a57211 */ /* 0x000fd200010f0eff */
.L_x_1131:
        /* <DEDUP_REMOVED lines=11> */
[----:B------:R-:W-:Y:S01]  /*8b00*/  IADD3 R10, P2, PT, R3, R8, RZ ;  /* 0x00000008030a7210 */ /* 0x000fe20007f5e0ff */
[----:B------:R-:W-:-:S05]  /*8b10*/  IMAD.X R9, R4, 0x1, R7, P6 ;  /* 0x0000000104097824 */ /* 0x000fca00030e0607 */
[----:B------:R-:W-:Y:S01]  /*8b20*/  IADD3.X R11, PT, PT, R4, R9, RZ, P2, !PT ;  /* 0x00000009040b7210 */ /* 0x000fe200017fe4ff */
[----:B-1----:R-:W-:-:S05]  /*8b30*/  @!P4 IMAD.MOV.U32 R164, RZ, RZ, R166 ;  /* 0x000000ffffa4c224 */ /* 0x002fca00078e00a6 */
[----:B------:R-:W-:Y:S01]  /*8b40*/  @!PT LDS RZ, [RZ] ;  /* 0x00000000fffff984 */ /* 0x000fe20000000800 */
[----:B------:R-:W-:Y:S01]  /*8b50*/  @!PT LDS RZ, [RZ] ;  /* 0x00000000fffff984 */ /* 0x000fe20000000800 */
[----:B------:R-:W-:Y:S01]  /*8b60*/  @!PT LDS RZ, [RZ] ;  /* 0x00000000fffff984 */ /* 0x000fe20000000800 */
[----:B------:R1:W-:Y:S04]  /*8b70*/  @!P4 LDGSTS.E.BYPASS.LTC128B.128 [R148+0x8000], desc[UR18][R164.64+0x80] ;  /* 0x08000080a494cfae */ /* 0x0003e8000b981a12 */
[----:B------:R2:W-:Y:S01]  /*8b80*/  @P4 STS.128 [R148+0x8000], RZ ;  /* 0x008000ff94004388 */ /* 0x0005e20000000c00 */
[----:B-1----:R-:W-:-:S05]  /*8b90*/  @!P3 MOV R164, R166 ;  /* 0x000000a600a4b202 */ /* 0x002fca0000000f00 */
        /* <DEDUP_REMOVED lines=51> */
.L_x_1129:
[----:B--2---:R-:W-:Y:S01]  /*8ed0*/  FMNMX3.FTZ R7, R0, R34, R32, !PT ;  /* 0x0000002200077276 */ /* 0x004fe20007810020 */
[----:B------:R-:W1:Y:S01]  /*8ee0*/  LDCU UR4, c[0x0][0x45c] ;  /* 0x00008b80ff0477ac */ /* 0x000e620008000800 */
[----:B------:R-:W-:Y:S02]  /*8ef0*/  FMNMX3.FTZ R6, R2, R137, R33, !PT ;  /* 0x0000008902067276 */ /* 0x000fe40007810021 */
[----:B------:R-:W-:Y:S01]  /*8f00*/  FMNMX3.FTZ R7, R7, R30, R28, !PT ;  /* 0x0000001e07077276 */ /* 0x000fe2000781001c */
[----:B------:R-:W-:Y:S01]  /*8f10*/  @UP0 UIADD3 UR16, UPT, UPT, UR16, -0x3, URZ ;  /* 0xfffffffd10100890 */ /* 0x000fe2000fffe0ff */
        /* <DEDUP_REMOVED lines=13> */
[----:B------:R-:W-:Y:S01]  /*8ff0*/  LEA R161, R147, UR5, 0x1 ;  /* 0x0000000593a17c11 */ /* 0x000fe2000f8e08ff */
[----:B------:R-:W2:Y:S03]  /*9000*/  SHFL.BFLY PT, R4, R7, 0x2, 0x1f ;  /* 0x0c401f0007047f89 */ /* 0x000ea600000e0000 */
[C---:B------:R-:W-:Y:S01]  /*9010*/  IADD3 R24, PT, PT, R161.reuse, 0xc000, RZ ;  /* 0x0000c000a1187810 */ /* 0x040fe20007ffe0ff */
[----:B------:R-:W3:Y:S01]  /*9020*/  SHFL.BFLY PT, R5, R6, 0x2, 0x1f ;  /* 0x0c401f0006057f89 */ /* 0x000ee200000e0000 */
[----:B------:R-:W-:-:S02]  /*9030*/  IADD3 R146, PT, PT, R161, 0xc040, RZ ;  /* 0x0000c040a1927810 */ /* 0x000fc40007ffe0ff */
[----:B------:R-:W-:Y:S01]  /*9040*/  @P0 IADD3 R146, PT, PT, R24, -0x40, RZ ;  /* 0xffffffc018920810 */ /* 0x000fe20007ffe0ff */
        /* <DEDUP_REMOVED lines=8> */
[C---:B------:R-:W-:Y:S02]  /*90d0*/  FSETP.NEU.FTZ.AND P2, PT, R3.reuse, -INF , PT ;  /* 0xff8000000300780b */ /* 0x040fe40003f5d000 */
[C---:B------:R-:W-:Y:S01]  /*90e0*/  FSETP.NEU.FTZ.AND P3, PT, R144.reuse, -INF , PT ;  /* 0xff8000009000780b */ /* 0x040fe20003f7d000 */
[C---:B------:R-:W-:Y:S01]  /*90f0*/  FMUL.FTZ R182, R144.reuse, UR4 ;  /* 0x0000000490b67c20 */ /* 0x040fe20008410000 */
[----:B------:R-:W-:Y:S02]  /*9100*/  FSEL R5, R3, RZ, P2 ;  /* 0x000000ff03057208 */ /* 0x000fe40001000000 */
[----:B------:R-:W-:Y:S02]  /*9110*/  FSEL R149, R144, RZ, P3 ;  /* 0x000000ff90957208 */ /* 0x000fe40001800000 */
[----:B------:R-:W-:Y:S01]  /*9120*/  FSEL R182, R182, RZ, P3 ;  /* 0x000000ffb6b67208 */ /* 0x000fe20001800000 */
[----:B------:R-:W-:Y:S01]  /*9130*/  FADD.FTZ R0, R0, -R5 ;  /* 0x8000000500007221 */ /* 0x000fe20000010000 */
[----:B------:R-:W-:Y:S01]  /*9140*/  FSEL R181, R181, RZ, P2 ;  /* 0x000000ffb5b57208 */ /* 0x000fe20001000000 */
[----:B------:R-:W-:Y:S01]  /*9150*/  FADD.FTZ R149, R2, -R149 ;  /* 0x8000009502957221 */ /* 0x000fe20000010000 */
[----:B------:R-:W-:Y:S01]  /*9160*/  SEL R2, R158, 0xffffffe0, !P1 ;  /* 0xffffffe09e027807 */ /* 0x000fe20004800000 */
[--C-:B------:R-:W-:Y:S01]  /*9170*/  FFMA.FTZ R148, R137, UR4, -R182.reuse ;  /* 0x0000000489947c23 */ /* 0x100fe200080108b6 */
[----:B------:R-:W-:Y:S01]  /*9180*/  FMUL.FTZ R151, R0, UR4 ;  /* 0x0000000400977c20 */ /* 0x000fe20008410000 */
[--C-:B------:R-:W-:Y:S01]  /*9190*/  FFMA.FTZ R138, R33, UR4, -R182.reuse ;  /* 0x00000004218a7c23 */ /* 0x100fe200080108b6 */
[--C-:B------:R-:W-:Y:S01]  /*91a0*/  FFMA.FTZ R136, R35, UR4, -R182.reuse ;  /* 0x0000000423887c23 */ /* 0x100fe200080108b6 */
[--C-:B------:R-:W-:Y:S01]  /*91b0*/  FFMA.FTZ R145, R29, UR4, -R182.reuse ;  /* 0x000000041d917c23 */ /* 0x100fe200080108b6 */
[--C-:B------:R-:W-:Y:S01]  /*91c0*/  FFMA.FTZ R139, R34, UR4, -R181.reuse ;  /* 0x00000004228b7c23 */ /* 0x100fe200080108b5 */
[--C-:B------:R-:W-:Y:S01]  /*91d0*/  FFMA.FTZ R150, R32, UR4, -R181.reuse ;  /* 0x0000000420967c23 */ /* 0x100fe200080108b5 */
[----:B------:R-:W-:Y:S01]  /*91e0*/  FMUL.FTZ R149, R149, UR4 ;  /* 0x0000000495957c20 */ /* 0x000fe20008410000 */
[--C-:B------:R-:W-:Y:S01]  /*91f0*/  FFMA.FTZ R137, R30, UR4, -R181.reuse ;  /* 0x000000041e897c23 */ /* 0x100fe200080108b5 */
[--C-:B------:R-:W-:Y:S01]  /*9200*/  FFMA.FTZ R0, R28, UR4, -R181.reuse ;  /* 0x000000041c007c23 */ /* 0x100fe200080108b5 */
[----:B------:R-:W-:Y:S01]  /*9210*/  MUFU.EX2 R148, R148 ;  /* 0x0000009400947308 */ /* 0x000fe20000000800 */
[C---:B------:R-:W-:Y:S01]  /*9220*/  IADD3 R147, PT, PT, R2.reuse, R161, RZ ;  /* 0x000000a102937210 */ /* 0x040fe20007ffe0ff */
[----:B------:R-:W-:Y:S01]  /*9230*/  LDSM.16.MT88.4 R28, [R146] ;  /* 0x00000000921c783b */ /* 0x000fe20000004200 */
[----:B------:R-:W-:Y:S01]  /*9240*/  IADD3 R2, PT, PT, R2, R146, RZ ;  /* 0x0000009202027210 */ /* 0x000fe20007ffe0ff */
[--C-:B------:R-:W-:Y:S01]  /*9250*/  FFMA.FTZ R164, R153, UR4, -R182.reuse ;  /* 0x0000000499a47c23 */ /* 0x100fe200080108b6 */
[--C-:B------:R-:W-:Y:S01]  /*9260*/  FFMA.FTZ R163, R155, UR4, -R182.reuse ;  /* 0x000000049ba37c23 */ /* 0x100fe200080108b6 */
[----:B------:R-:W1:Y:S01]  /*9270*/  LDSM.16.MT88.4 R20, [R147+0xc000] ;  /* 0x00c000009314783b */ /* 0x000e620000004200 */
[--C-:B------:R-:W-:Y:S01]  /*9280*/  FFMA.FTZ R157, R157, UR4, -R182.reuse ;  /* 0x000000049d9d7c23 */ /* 0x100fe200080108b6 */
[----:B------:R-:W2:Y:S01]  /*9290*/  MUFU.EX2 R138, R138 ;  /* 0x0000008a008a7308 */ /* 0x000ea20000000800 */
        /* <DEDUP_REMOVED lines=15> */
[----:B------:R-:W3:Y:S01]  /*9390*/  MUFU.EX2 R145, R145 ;  /* 0x0000009100917308 */ /* 0x000ee20000000800 */
[----:B--2---:R-:W-:Y:S01]  /*93a0*/  F2FP.BF16.F32.PACK_AB R8, R138, R148 ;  /* 0x000000948a08723e */ /* 0x004fe200000010ff */
[--C-:B------:R-:W-:Y:S01]  /*93b0*/  FFMA.FTZ R187, R133, UR4, -R182.reuse ;  /* 0x0000000485bb7c23 */ /* 0x100fe200080108b6 */
[--C-:B------:R-:W-:Y:S01]  /*93c0*/  FFMA.FTZ R176, R176, UR4, -R182.reuse ;  /* 0x00000004b0b07c23 */ /* 0x100fe200080108b6 */
[----:B------:R-:W-:Y:S01]  /*93d0*/  FFMA.FTZ R177, R177, UR4, -R182 ;  /* 0x00000004b1b17c23 */ /* 0x000fe200080108b6 */
[--C-:B------:R-:W-:Y:S01]  /*93e0*/  FFMA.FTZ R182, R135, UR4, -R181.reuse ;  /* 0x0000000487b67c23 */ /* 0x100fe200080108b5 */
[--C-:B------:R-:W-:Y:S01]  /*93f0*/  FFMA.FTZ R179, R179, UR4, -R181.reuse ;  /* 0x00000004b3b37c23 */ /* 0x100fe200080108b5 */
[----:B------:R-:W-:Y:S01]  /*9400*/  LDSM.16.MT88.4 R132, [R2+0x5000] ;  /* 0x005000000284783b */ /* 0x000fe20000004200 */
[----:B------:R-:W-:Y:S01]  /*9410*/  MUFU.EX2 R139, R139 ;  /* 0x0000008b008b7308 */ /* 0x000fe20000000800 */
[--C-:B------:R-:W-:Y:S01]  /*9420*/  FFMA.FTZ R180, R180, UR4, -R181.reuse ;  /* 0x00000004b4b47c23 */ /* 0x100fe200080108b5 */
[----:B------:R-:W-:Y:S01]  /*9430*/  FFMA.FTZ R170, R170, UR4, -R181 ;  /* 0x00000004aaaa7c23 */ /* 0x000fe200080108b5 */
[----:B------:R-:W-:-:S02]  /*9440*/  PLOP3.LUT P3, PT, PT, PT, UP0, 0x80, 0x8 ;  /* 0x000000000008781c */ /* 0x000fc40003f6f008 */
[----:B------:R-:W-:-:S03]  /*9450*/  PLOP3.LUT P2, PT, PT, PT, UP0, 0x80, 0x8 ;  /* 0x000000000008781c */ /* 0x000fc60003f4f008 */
[----:B------:R-:W2:Y:S01]  /*9460*/  MUFU.EX2 R150, R150 ;  /* 0x0000009600967308 */ /* 0x000ea20000000800 */
[----:B---3--:R-:W-:-:S07]  /*9470*/  F2FP.BF16.F32.PACK_AB R10, R145, R136 ;  /* 0x00000088910a723e */ /* 0x008fce00000010ff */
[----:B------:R-:W3:Y:S08]  /*9480*/  MUFU.EX2 R149, R149 ;  /* 0x0000009500957308 */ /* 0x000ef00000000800 */
[----:B------:R-:W4:Y:S01]  /*9490*/  MUFU.EX2 R151, R151 ;  /* 0x0000009700977308 */ /* 0x000f220000000800 */
[----:B--2---:R-:W-:-:S07]  /*94a0*/  F2FP.BF16.F32.PACK_AB R9, R150, R139 ;  /* 0x0000008b9609723e */ /* 0x004fce00000010ff */
[----:B------:R-:W-:Y:S01]  /*94b0*/  MUFU.EX2 R137, R137 ;  /* 0x0000008900897308 */ /* 0x000fe20000000800 */
[-C--:B---3--:R-:W-:Y:S01]  /*94c0*/  FMUL.FTZ R4, R128, R149.reuse ;  /* 0x0000009580047220 */ /* 0x088fe20000410000 */
[-C--:B------:R-:W-:Y:S01]  /*94d0*/  FMUL.FTZ R5, R129, R149.reuse ;  /* 0x0000009581057220 */ /* 0x080fe20000410000 */
[-C--:B------:R-:W-:Y:S01]  /*94e0*/  FMUL.FTZ R36, R36, R149.reuse ;  /* 0x0000009524247220 */ /* 0x080fe20000410000 */
[-C--:B------:R-:W-:Y:S01]  /*94f0*/  FMUL.FTZ R37, R37, R149.reuse ;  /* 0x0000009525257220 */ /* 0x080fe20000410000 */
[-C--:B------:R-:W-:Y:S01]  /*9500*/  FMUL.FTZ R16, R40, R149.reuse ;  /* 0x0000009528107220 */ /* 0x080fe20000410000 */
[-C--:B------:R-:W-:Y:S01]  /*9510*/  FMUL.FTZ R17, R41, R149.reuse ;  /* 0x0000009529117220 */ /* 0x080fe20000410000 */
[----:B------:R-:W-:Y:S01]  /*9520*/  FMUL.FTZ R44, R44, R149 ;  /* 0x000000952c2c7220 */ /* 0x000fe20000410000 */
[----:B------:R-:W2:Y:S01]  /*9530*/  MUFU.EX2 R0, R0 ;  /* 0x0000000000007308 */ /* 0x000ea20000000800 */
[-C--:B----4-:R-:W-:Y:S01]  /*9540*/  FMUL.FTZ R6, R130, R151.reuse ;  /* 0x0000009782067220 */ /* 0x090fe20000410000 */
[-C--:B------:R-:W-:Y:S01]  /*9550*/  FMUL.FTZ R7, R131, R151.reuse ;  /* 0x0000009783077220 */ /* 0x080fe20000410000 */
[-C--:B------:R-:W-:Y:S01]  /*9560*/  FMUL.FTZ R38, R38, R151.reuse ;  /* 0x0000009726267220 */ /* 0x080fe20000410000 */
[-C--:B------:R-:W-:Y:S01]  /*9570*/  FMUL.FTZ R39, R39, R151.reuse ;  /* 0x0000009727277220 */ /* 0x080fe20000410000 */
[-C--:B------:R-:W-:Y:S01]  /*9580*/  FMUL.FTZ R18, R42, R151.reuse ;  /* 0x000000972a127220 */ /* 0x080fe20000410000 */
[----:B------:R-:W-:Y:S01]  /*9590*/  FMUL.FTZ R19, R43, R151 ;  /* 0x000000972b137220 */ /* 0x000fe20000410000 */
        /* <DEDUP_REMOVED lines=9> */
[----:B------:R-:W-:Y:S01]  /*9630*/  FMUL.FTZ R54, R54, R151 ;  /* 0x0000009736367220 */ /* 0x000fe20000410000 */
[----:B--2---:R-:W-:Y:S01]  /*9640*/  F2FP.BF16.F32.PACK_AB R11, R0, R137 ;  /* 0x00000089000b723e */ /* 0x004fe200000010ff */
[----:B------:R-:W-:Y:S01]  /*9650*/  FMUL.FTZ R55, R55, R151 ;  /* 0x0000009737377220 */ /* 0x000fe20000410000 */
[-C--:B------:R-:W-:Y:S01]  /*9660*/  FMUL.FTZ R32, R56, R149.reuse ;  /* 0x0000009538207220 */ /* 0x080fe20000410000 */
[----:B------:R-:W-:Y:S01]  /*9670*/  FMUL.FTZ R33, R57, R149 ;  /* 0x0000009539217220 */ /* 0x000fe20000410000 */
[-C--:B------:R-:W-:Y:S01]  /*9680*/  FMUL.FTZ R34, R58, R151.reuse ;  /* 0x000000973a227220 */ /* 0x080fe20000410000 */
[----:B------:R-:W-:Y:S01]  /*9690*/  FMUL.FTZ R35, R59, R151 ;  /* 0x000000973b237220 */ /* 0x000fe20000410000 */
[-C--:B------:R-:W-:Y:S01]  /*96a0*/  FMUL.FTZ R60, R60, R149.reuse ;  /* 0x000000953c3c7220 */ /* 0x080fe20000410000 */
[C---:B------:R-:W-:Y:S01]  /*96b0*/  HMMA.16816.F32.BF16 R4, R8.reuse, R12, R4 ;  /* 0x0000000c0804723c */ /* 0x040fe20000041804 */
        /* <DEDUP_REMOVED lines=8> */
[----:B------:R-:W2:Y:S01]  /*9740*/  LDSM.16.MT88.4 R36, [R2] ;  /* 0x000000000224783b */ /* 0x000ea20000004200 */
        /* <DEDUP_REMOVED lines=53> */
[----:B------:R-:W-:Y:S01]  /*9aa0*/  MUFU.EX2 R164, R164 ;  /* 0x000000a400a47308 */ /* 0x000fe20000000800 */
[-C--:B------:R-:W-:Y:S01]  /*9ab0*/  FMUL.FTZ R88, R112, R149.reuse ;  /* 0x0000009570587220 */ /* 0x080fe20000410000 */
[C---:B-1----:R-:W-:Y:S01]  /*9ac0*/  HMMA.16816.F32.BF16 R40, R8.reuse, R44, R40 ;  /* 0x0000002c0828723c */ /* 0x042fe20000041828 */
[----:B------:R-:W-:Y:S01]  /*9ad0*/  FMUL.FTZ R89, R113, R149 ;  /* 0x0000009571597220 */ /* 0x000fe20000410000 */
[-C--:B------:R-:W-:Y:S01]  /*9ae0*/  FMUL.FTZ R90, R114, R151.reuse ;  /* 0x00000097725a7220 */ /* 0x080fe20000410000 */
[----:B------:R-:W-:Y:S01]  /*9af0*/  FMUL.FTZ R91, R115, R151 ;  /* 0x00000097735b7220 */ /* 0x000fe20000410000 */
[-C--:B------:R-:W-:Y:S01]  /*9b00*/  FMUL.FTZ R116, R116, R149.reuse ;  /* 0x0000009574747220 */ /* 0x080fe20000410000 */
[----:B------:R-:W-:Y:S01]  /*9b10*/  FMUL.FTZ R117, R117, R149 ;  /* 0x0000009575757220 */ /* 0x000fe20000410000 */
[----:B------:R-:W-:Y:S01]  /*9b20*/  MUFU.EX2 R163, R163 ;  /* 0x000000a300a37308 */ /* 0x000fe20000000800 */
[-C--:B------:R-:W-:Y:S01]  /*9b30*/  FMUL.FTZ R118, R118, R151.reuse ;  /* 0x0000009776767220 */ /* 0x080fe20000410000 */
[C---:B------:R-:W-:Y:S01]  /*9b40*/  HMMA.16816.F32.BF16 R44, R8.reuse, R46, R68 ;  /* 0x0000002e082c723c */ /* 0x040fe20000041844 */
[----:B------:R-:W1:Y:S01]  /*9b50*/  LDSM.16.MT88.4 R68, [R2+0x2000] ;  /* 0x002000000244783b */ /* 0x000e620000004200 */
[----:B------:R-:W-:Y:S01]  /*9b60*/  FMUL.FTZ R119, R119, R151 ;  /* 0x0000009777777220 */ /* 0x000fe20000410000 */
[-C--:B------:R-:W-:Y:S01]  /*9b70*/  FMUL.FTZ R96, R120, R149.reuse ;  /* 0x0000009578607220 */ /* 0x080fe20000410000 */
[----:B------:R-:W-:Y:S01]  /*9b80*/  FMUL.FTZ R97, R121, R149 ;  /* 0x0000009579617220 */ /* 0x000fe20000410000 */
[-C--:B------:R-:W-:Y:S01]  /*9b90*/  FMUL.FTZ R98, R122, R151.reuse ;  /* 0x000000977a627220 */ /* 0x080fe20000410000 */
[----:B------:R-:W-:Y:S01]  /*9ba0*/  MUFU.EX2 R157, R157 ;  /* 0x0000009d009d7308 */ /* 0x000fe20000000800 */
[----:B------:R-:W-:Y:S01]  /*9bb0*/  FMUL.FTZ R99, R123, R151 ;  /* 0x000000977b637220 */ /* 0x000fe20000410000 */
[C---:B---3--:R-:W-:Y:S01]  /*9bc0*/  HMMA.16816.F32.BF16 R48, R8.reuse, R52, R48 ;  /* 0x000000340830723c */ /* 0x048fe20000041830 */
[-C--:B------:R-:W-:Y:S01]  /*9bd0*/  FMUL.FTZ R124, R124, R149.reuse ;  /* 0x000000957c7c7220 */ /* 0x080fe20000410000 */
[----:B------:R-:W-:Y:S01]  /*9be0*/  FMUL.FTZ R125, R125, R149 ;  /* 0x000000957d7d7220 */ /* 0x000fe20000410000 */
[-C--:B------:R-:W-:Y:S01]  /*9bf0*/  FMUL.FTZ R126, R126, R151.reuse ;  /* 0x000000977e7e7220 */ /* 0x080fe20000410000 */
[-C--:B------:R-:W-:Y:S01]  /*9c00*/  FMUL.FTZ R127, R127, R151.reuse ;  /* 0x000000977f7f7220 */ /* 0x080fe20000410000 */
[----:B------:R-:W-:Y:S01]  /*9c10*/  LDSM.16.MT88.4 R104, [R147+0xc800] ;  /* 0x00c800009368783b */ /* 0x000fe20000004200 */
[----:B------:R-:W-:Y:S01]  /*9c20*/  MUFU.EX2 R154, R154 ;  /* 0x0000009a009a7308 */ /* 0x000fe20000000800 */
[----:B------:R-:W-:Y:S01]  /*9c30*/  FFMA.FTZ R139, R174, R151, R139 ;  /* 0x00000097ae8b7223 */ /* 0x000fe2000001008b */
[----:B------:R-:W-:Y:S01]  /*9c40*/  HMMA.16816.F32.BF16 R52, R8, R54, R76 ;  /* 0x000000360834723c */ /* 0x000fe2000004184c */
[----:B------:R-:W3:Y:S02]  /*9c50*/  LDSM.16.MT88.4 R76, [R161+0x10000] ;  /* 0x01000000a14c783b */ /* 0x000ee40000004200 */
[----:B------:R-:W-:-:S02]  /*9c60*/  FADD.FTZ R150, R150, R139 ;  /* 0x0000008b96967221 */ /* 0x000fc40000010000 */
[----:B------:R-:W-:Y:S01]  /*9c70*/  LDSM.16.MT88.4 R128, [R147+0xd000] ;  /* 0x00d000009380783b */ /* 0x000fe20000004200 */
[----:B------:R-:W-:Y:S02]  /*9c80*/  MUFU.EX2 R156, R156 ;  /* 0x0000009c009c7308 */ /* 0x000fe40000000800 */
[C---:B--2---:R-:W-:Y:S06]  /*9c90*/  HMMA.16816.F32.BF16 R56, R8.reuse, R60, R56 ;  /* 0x0000003c0838723c */ /* 0x044fec0000041838 */
[----:B------:R-:W-:Y:S02]  /*9ca0*/  MUFU.EX2 R155, R155 ;  /* 0x0000009b009b7308 */ /* 0x000fe40000000800 */
[C---:B------:R-:W-:Y:S01]  /*9cb0*/  HMMA.16816.F32.BF16 R60, R8.reuse, R62, R84 ;  /* 0x0000003e083c723c */ /* 0x040fe20000041854 */
[----:B------:R-:W2:Y:S05]  /*9cc0*/  LDSM.16.MT88.4 R84, [R147+0x10000] ;  /* 0x010000009354783b */ /* 0x000eaa0000004200 */
[----:B------:R-:W-:Y:S02]  /*9cd0*/  MUFU.EX2 R153, R153 ;  /* 0x0000009900997308 */ /* 0x000fe40000000800 */
[C---:B-1----:R-:W-:Y:S06]  /*9ce0*/  HMMA.16816.F32.BF16 R64, R8.reuse, R68, R64 ;  /* 0x000000440840723c */ /* 0x042fec0000041840 */
[----:B------:R-:W-:Y:S02]  /*9cf0*/  MUFU.EX2 R152, R152 ;  /* 0x0000009800987308 */ /* 0x000fe40000000800 */
[C---:B------:R-:W-:Y:S01]  /*9d00*/  HMMA.16816.F32.BF16 R68, R8.reuse, R70, R92 ;  /* 0x000000460844723c */ /* 0x040fe2000004185c */
[----:B------:R-:W1:Y:S05]  /*9d10*/  LDSM.16.MT88.4 R92, [R146+0x4000] ;  /* 0x00400000925c783b */ /* 0x000e6a0000004200 */
[----:B------:R-:W-:Y:S02]  /*9d20*/  MUFU.EX2 R186, R186 ;  /* 0x000000ba00ba7308 */ /* 0x000fe40000000800 */
[C---:B---3--:R-:W-:Y:S06]  /*9d30*/  HMMA.16816.F32.BF16 R72, R8.reuse, R76, R72 ;  /* 0x0000004c0848723c */ /* 0x048fec0000041848 */
[----:B------:R-:W3:Y:S02]  /*9d40*/  MUFU.EX2 R183, R183 ;  /* 0x000000b700b77308 */ /* 0x000ee40000000800 */
[C---:B------:R-:W-:Y:S01]  /*9d50*/  HMMA.16816.F32.BF16 R76, R8.reuse, R78, R100 ;  /* 0x0000004e084c723c */ /* 0x040fe20000041864 */
[----:B------:R-:W4:Y:S05]  /*9d60*/  LDSM.16.MT88.4 R100, [R2+0x4000] ;  /* 0x004000000264783b */ /* 0x000f2a0000004200 */
[----:B------:R-:W-:Y:S02]  /*9d70*/  MUFU.EX2 R184, R184 ;  /* 0x000000b800b87308 */ /* 0x000fe40000000800 */
[C---:B--2---:R-:W-:Y:S06]  /*9d80*/  HMMA.16816.F32.BF16 R80, R8.reuse, R84, R80 ;  /* 0x000000540850723c */ /* 0x044fec0000041850 */
[----:B------:R-:W2:Y:S01]  /*9d90*/  MUFU.EX2 R167, R167 ;  /* 0x000000a700a77308 */ /* 0x000ea20000000800 */
[----:B---3--:R-:W-:Y:S01]  /*9da0*/  F2FP.BF16.F32.PACK_AB R120, R183, R186 ;  /* 0x000000bab778723e */ /* 0x008fe200000010ff */
[C---:B------:R-:W-:Y:S01]  /*9db0*/  HMMA.16816.F32.BF16 R84, R8.reuse, R86, R108 ;  /* 0x000000560854723c */ /* 0x040fe2000004186c */
[----:B------:R-:W3:Y:S05]  /*9dc0*/  LDSM.16.MT88.4 R108, [R161+0xc800] ;  /* 0x00c80000a16c783b */ /* 0x000eea0000004200 */
[----:B------:R-:W-:Y:S02]  /*9dd0*/  MUFU.EX2 R185, R185 ;  /* 0x000000b900b97308 */ /* 0x000fe40000000800 */
[C---:B-1----:R-:W-:Y:S06]  /*9de0*/  HMMA.16816.F32.BF16 R88, R8.reuse, R92, R88 ;  /* 0x0000005c0858723c */ /* 0x042fec0000041858 */
[----:B------:R-:W1:Y:S01]  /*9df0*/  MUFU.EX2 R188, R188 ;  /* 0x000000bc00bc7308 */ /* 0x000e620000000800 */
[----:B--2---:R-:W-:Y:S01]  /*9e00*/  F2FP.BF16.F32.PACK_AB R122, R167, R184 ;  /* 0x000000b8a77a723e */ /* 0x004fe200000010ff */
[C---:B------:R-:W-:Y:S01]  /*9e10*/  HMMA.16816.F32.BF16 R92, R8.reuse, R94, R116 ;  /* 0x0000005e085c723c */ /* 0x040fe20000041874 */
[----:B------:R-:W-:Y:S05]  /*9e20*/  LDSM.16.MT88.4 R116, [R2+0x4800] ;  /* 0x004800000274783b */ /* 0x000fea0000004200 */
[----:B------:R-:W-:Y:S02]  /*9e30*/  MUFU.EX2 R175, R175 ;  /* 0x000000af00af7308 */ /* 0x000fe40000000800 */
[----:B----4-:R-:W-:Y:S01]  /*9e40*/  HMMA.16816.F32.BF16 R96, R8, R100, R96 ;  /* 0x000000640860723c */ /* 0x010fe20000041860 */
[----:B------:R-:W-:-:S02]  /*9e50*/  F2FP.BF16.F32.PACK_AB R100, R163, R164 ;  /* 0x000000a4a364723e */ /* 0x000fc400000010ff */
[----:B------:R-:W-:-:S03]  /*9e60*/  F2FP.BF16.F32.PACK_AB R101, R155, R156 ;  /* 0x0000009c9b65723e */ /* 0x000fc600000010ff */
[----:B------:R-:W2:Y:S01]  /*9e70*/  MUFU.EX2 R178, R178 ;  /* 0x000000b200b27308 */ /* 0x000ea20000000800 */
[----:B-1----:R-:W-:Y:S01]  /*9e80*/  F2FP.BF16.F32.PACK_AB R121, R188, R185 ;  /* 0x000000b9bc79723e */ /* 0x002fe200000010ff */
[----:B------:R-:W-:Y:S01]  /*9e90*/  HMMA.16816.F32.BF16 R8, R8, R102, R124 ;  /* 0x000000660808723c */ /* 0x000fe2000004187c */
[----:B------:R-:W-:Y:S02]  /*9ea0*/  F2FP.BF16.F32.PACK_AB R102, R154, R157 ;  /* 0x0000009d9a66723e */ /* 0x000fe400000010ff */
[----:B------:R-:W-:-:S03]  /*9eb0*/  F2FP.BF16.F32.PACK_AB R103, R152, R153 ;  /* 0x000000999867723e */ /* 0x000fc600000010ff */
[----:B------:R-:W-:Y:S04]  /*9ec0*/  MUFU.EX2 R190, R187 ;  /* 0x000000bb00be7308 */ /* 0x000fe80000000800 */
[----:B---3--:R-:W-:Y:S04]  /*9ed0*/  HMMA.16816.F32.BF16 R4, R100, R108, R4 ;  /* 0x0000006c6404723c */ /* 0x008fe80000041804 */
[----:B------:R-:W-:Y:S01]  /*9ee0*/  MUFU.EX2 R189, R189 ;  /* 0x000000bd00bd7308 */ /* 0x000fe20000000800 */
[----:B--2---:R-:W-:-:S03]  /*9ef0*/  F2FP.BF16.F32.PACK_AB R123, R178, R175 ;  /* 0x000000afb27b723e */ /* 0x004fc600000010ff */
[C---:B------:R-:W-:Y:S01]  /*9f00*/  HMMA.16816.F32.BF16 R12, R100.reuse, R110, R12 ;  /* 0x0000006e640c723c */ /* 0x040fe2000004180c */
[----:B------:R-:W1:Y:S03]  /*9f10*/  LDSM.16.MT88.4 R108, [R146+0x800] ;  /* 0x00080000926c783b */ /* 0x000e660000004200 */
[----:B------:R-:W-:Y:S04]  /*9f20*/  MUFU.EX2 R176, R176 ;  /* 0x000000b000b07308 */ /* 0x000fe80000000800 */
[C---:B------:R-:W-:Y:S04]  /*9f30*/  HMMA.16816.F32.BF16 R16, R100.reuse, R104, R16 ;  /* 0x000000686410723c */ /* 0x040fe80000041810 */
[----:B------:R-:W-:Y:S04]  /*9f40*/  MUFU.EX2 R177, R177 ;  /* 0x000000b100b17308 */ /* 0x000fe80000000800 */
[----:B------:R-:W-:Y:S01]  /*9f50*/  HMMA.16816.F32.BF16 R20, R100, R106, R20 ;  /* 0x0000006a6414723c */ /* 0x000fe20000041814 */
[----:B------:R-:W2:Y:S03]  /*9f60*/  LDSM.16.MT88.4 R104, [R2+0x800] ;  /* 0x000800000268783b */ /* 0x000ea60000004200 */
[----:B------:R-:W-:Y:S08]  /*9f70*/  MUFU.EX2 R182, R182 ;  /* 0x000000b600b67308 */ /* 0x000ff00000000800 */
[----:B------:R-:W-:Y:S01]  /*9f80*/  MUFU.EX2 R181, R170 ;  /* 0x000000aa00b57308 */ /* 0x000fe20000000800 */
[C---:B------:R-:W-:Y:S07]  /*9f90*/  HMMA.16816.F32.BF16 R140, R120.reuse, R128, R16 ;  /* 0x00000080788c723c */ /* 0x040fee0000041810 */
[----:B------:R-:W-:Y:S01]  /*9fa0*/  MUFU.EX2 R179, R179 ;  /* 0x000000b300b37308 */ /* 0x000fe20000000800 */
[----:B------:R-:W-:Y:S01]  /*9fb0*/  HMMA.16816.F32.BF16 R128, R120, R130, R20 ;  /* 0x000000827880723c */ /* 0x000fe20000041814 */
[----:B------:R-:W3:Y:S06]  /*9fc0*/  LDSM.16.MT88.4 R20, [R2+0x1000] ;  /* 0x001000000214783b */ /* 0x000eec0000004200 */
[----:B------:R-:W4:Y:S01]  /*9fd0*/  MUFU.EX2 R180, R180 ;  /* 0x000000b400b47308 */ /* 0x000f220000000800 */
[C---:B-1----:R-:W-:Y:S08]  /*9fe0*/  HMMA.16816.F32.BF16 R24, R100.reuse, R108, R24 ;  /* 0x0000006c6418723c */ /* 0x042ff00000041818 */
[----:B------:R-:W-:Y:S01]  /*9ff0*/  HMMA.16816.F32.BF16 R28, R100, R110, R28 ;  /* 0x0000006e641c723c */ /* 0x000fe2000004181c */
[----:B------:R-:W1:Y:S01]  /*a000*/  LDSM.16.MT88.4 R108, [R161+0xe800] ;  /* 0x00e80000a16c783b */ /* 0x000e620000004200 */
[----:B----4-:R-:W-:-:S06]  /*a010*/  F2FP.BF16.F32.PACK_AB R139, R180, R179 ;  /* 0x000000b3b48b723e */ /* 0x010fcc00000010ff */
[C---:B--2---:R-:W-:Y:S08]  /*a020*/  HMMA.16816.F32.BF16 R32, R100.reuse, R104, R32 ;  /* 0x000000686420723c */ /* 0x044ff00000041820 */
[----:B------:R-:W-:Y:S01]  /*a030*/  HMMA.16816.F32.BF16 R36, R100, R106, R36 ;  /* 0x0000006a6424723c */ /* 0x000fe20000041824 */
[----:B------:R-:W2:Y:S11]  /*a040*/  LDSM.16.MT88.4 R104, [R147+0xe800] ;  /* 0x00e800009368783b */ /* 0x000eb60000004200 */
[C---:B---3--:R-:W-:Y:S08]  /*a050*/  HMMA.16816.F32.BF16 R32, R120.reuse, R20, R32 ;  /* 0x000000147820723c */ /* 0x048ff00000041820 */
[----:B------:R-:W-:Y:S01]  /*a060*/  HMMA.16816.F32.BF16 R20, R120, R22, R36 ;  /* 0x000000167814723c */ /* 0x000fe20000041824 */
[----:B------:R-:W-:Y:S07]  /*a070*/  LDSM.16.MT88.4 R36, [R147+0x11000] ;  /* 0x011000009324783b */ /* 0x000fee0000004200 */
        /* <DEDUP_REMOVED lines=16> */
[----:B------:R-:W-:-:S12]  /*a180*/  HMMA.16816.F32.BF16 R84, R100, R106, R84 ;  /* 0x0000006a6454723c */ /* 0x000fd80000041854 */
[C---:B------:R-:W-:Y:S08]  /*a190*/  HMMA.16816.F32.BF16 R80, R120.reuse, R36, R80 ;  /* 0x000000247850723c */ /* 0x040ff00000041850 */
[----:B------:R-:W-:Y:S01]  /*a1a0*/  HMMA.16816.F32.BF16 R84, R120, R38, R84 ;  /* 0x000000267854723c */ /* 0x000fe20000041854 */
[----:B------:R-:W2:Y:S07]  /*a1b0*/  LDSM.16.MT88.4 R36, [R146+0x5000] ;  /* 0x005000009224783b */ /* 0x000eae0000004200 */
[C---:B-1----:R-:W-:Y:S08]  /*a1c0*/  HMMA.16816.F32.BF16 R88, R100.reuse, R108, R88 ;  /* 0x0000006c6458723c */ /* 0x042ff00000041858 */
[C---:B------:R-:W-:Y:S01]  /*a1d0*/  HMMA.16816.F32.BF16 R104, R100.reuse, R110, R92 ;  /* 0x0000006e6468723c */ /* 0x040fe2000004185c */
[----:B------:R-:W-:Y:S07]  /*a1e0*/  LDSM.16.MT88.4 R92, [R2+0x3000] ;  /* 0x00300000025c783b */ /* 0x000fee0000004200 */
[C---:B------:R-:W-:Y:S08]  /*a1f0*/  HMMA.16816.F32.BF16 R108, R100.reuse, R116, R96 ;  /* 0x00000074646c723c */ /* 0x040ff00000041860 */
[----:B------:R-:W-:Y:S01]  /*a200*/  HMMA.16816.F32.BF16 R116, R100, R118, R8 ;  /* 0x000000766474723c */ /* 0x000fe20000041808 */
[----:B------:R-:W1:Y:S04]  /*a210*/  LDSM.16.MT88.4 R8, [R161+0xd000] ;  /* 0x00d00000a108783b */ /* 0x000e680000004200 */
[----:B------:R-:W3:Y:S03]  /*a220*/  LDSM.16.MT88.4 R100, [R161+0x11000] ;  /* 0x01100000a164783b */ /* 0x000ee60000004200 */
[C---:B--2---:R-:W-:Y:S08]  /*a230*/  HMMA.16816.F32.BF16 R88, R120.reuse, R36, R88 ;  /* 0x000000247858723c */ /* 0x044ff00000041858 */
[C---:B------:R-:W-:Y:S01]  /*a240*/  HMMA.16816.F32.BF16 R124, R120.reuse, R132, R108 ;  /* 0x00000084787c723c */ /* 0x040fe2000004186c */
[----:B------:R-:W-:Y:S07]  /*a250*/  LDSM.16.MT88.4 R108, [R147+0x11800] ;  /* 0x01180000936c783b */ /* 0x000fee0000004200 */
[C---:B------:R-:W-:Y:S01]  /*a260*/  HMMA.16816.F32.BF16 R132, R120.reuse, R134, R116 ;  /* 0x000000867884723c */ /* 0x040fe20000041874 */
[----:B------:R-:W-:Y:S07]  /*a270*/  LDSM.16.MT88.4 R116, [R146+0x3800] ;  /* 0x003800009274783b */ /* 0x000fee0000004200 */
[C---:B------:R-:W-:Y:S08]  /*a280*/  HMMA.16816.F32.BF16 R36, R120.reuse, R38, R104 ;  /* 0x000000267824723c */ /* 0x040ff00000041868 */
[C---:B-1----:R-:W-:Y:S08]  /*a290*/  HMMA.16816.F32.BF16 R4, R120.reuse, R8, R4 ;  /* 0x000000087804723c */ /* 0x042ff00000041804 */
[C---:B------:R-:W-:Y:S01]  /*a2a0*/  HMMA.16816.F32.BF16 R12, R120.reuse, R10, R12 ;  /* 0x0000000a780c723c */ /* 0x040fe2000004180c */
[----:B------:R-:W1:Y:S07]  /*a2b0*/  LDSM.16.MT88.4 R8, [R146+0x1000] ;  /* 0x001000009208783b */ /* 0x000e6e0000004200 */
[C---:B---3--:R-:W-:Y:S08]  /*a2c0*/  HMMA.16816.F32.BF16 R96, R120.reuse, R100, R72 ;  /* 0x000000647860723c */ /* 0x048ff00000041848 */
[C---:B------:R-:W-:Y:S01]  /*a2d0*/  HMMA.16816.F32.BF16 R100, R120.reuse, R102, R76 ;  /* 0x000000667864723c */ /* 0x040fe2000004184c */
[----:B------:R-:W-:Y:S07]  /*a2e0*/  LDSM.16.MT88.4 R76, [R147+0xf800] ;  /* 0x00f80000934c783b */ /* 0x000fee0000004200 */
[C---:B-1----:R-:W-:Y:S01]  /*a2f0*/  HMMA.16816.F32.BF16 R112, R120.reuse, R8, R24 ;  /* 0x000000087870723c */ /* 0x042fe20000041818 */
[----:B------:R-:W1:Y:S07]  /*a300*/  LDSM.16.MT88.4 R24, [R147+0xf000] ;  /* 0x00f000009318783b */ /* 0x000e6e0000004200 */
[C---:B------:R-:W-:Y:S01]  /*a310*/  HMMA.16816.F32.BF16 R28, R120.reuse, R10, R28 ;  /* 0x0000000a781c723c */ /* 0x040fe2000004181c */
[----:B------:R-:W2:Y:S07]  /*a320*/  LDSM.16.MT88.4 R8, [R161+0xf000] ;  /* 0x00f00000a108783b */ /* 0x000eae0000004200 */
[C---:B-1----:R-:W-:Y:S08]  /*a330*/  HMMA.16816.F32.BF16 R48, R120.reuse, R24, R48 ;  /* 0x000000187830723c */ /* 0x042ff00000041830 */
[C---:B------:R-:W-:Y:S01]  /*a340*/  HMMA.16816.F32.BF16 R52, R120.reuse, R26, R52 ;  /* 0x0000001a7834723c */ /* 0x040fe20000041834 */
[----:B------:R-:W1:Y:S07]  /*a350*/  LDSM.16.MT88.4 R24, [R146+0x3000] ;  /* 0x003000009218783b */ /* 0x000e6e0000004200 */
[----:B--2---:R-:W-:Y:S01]  /*a360*/  HMMA.16816.F32.BF16 R16, R120, R8, R40 ;  /* 0x000000087810723c */ /* 0x004fe20000041828 */
[----:B------:R-:W-:Y:S01]  /*a370*/  FFMA.FTZ R41, R171, R149, R148 ;  /* 0x00000095ab297223 */ /* 0x000fe20000010094 */
[----:B------:R-:W-:Y:S01]  /*a380*/  FADD.FTZ R149, R137, R150 ;  /* 0x0000009689957221 */ /* 0x000fe20000010000 */
[----:B------:R-:W-:-:S02]  /*a390*/  F2FP.BF16.F32.PACK_AB R137, R181, R182 ;  /* 0x000000b6b589723e */ /* 0x000fc400000010ff */
[----:B------:R-:W-:Y:S01]  /*a3a0*/  FADD.FTZ R41, R138, R41 ;  /* 0x000000298a297221 */ /* 0x000fe20000010000 */
[----:B------:R-:W-:Y:S01]  /*a3b0*/  F2FP.BF16.F32.PACK_AB R138, R177, R176 ;  /* 0x000000b0b18a723e */ /* 0x000fe200000010ff */
[----:B------:R-:W-:Y:S01]  /*a3c0*/  FADD.FTZ R149, R0, R149 ;  /* 0x0000009500957221 */ /* 0x000fe20000010000 */
[----:B------:R-:W-:Y:S01]  /*a3d0*/  HMMA.16816.F32.BF16 R8, R120, R10, R44 ;  /* 0x0000000a7808723c */ /* 0x000fe2000004182c */
[----:B------:R-:W-:Y:S01]  /*a3e0*/  FADD.FTZ R148, R136, R41 ;  /* 0x0000002988947221 */ /* 0x000fe20000010000 */
[----:B------:R-:W-:Y:S01]  /*a3f0*/  F2FP.BF16.F32.PACK_AB R136, R189, R190 ;  /* 0x000000bebd88723e */ /* 0x000fe200000010ff */
[----:B------:R-:W2:Y:S01]  /*a400*/  LDSM.16.MT88.4 R44, [R147+0xd800] ;  /* 0x00d80000932c783b */ /* 0x000ea20000004200 */
[----:B------:R-:W-:Y:S01]  /*a410*/  FADD.FTZ R0, R156, R149 ;  /* 0x000000959c007221 */ /* 0x000fe20000010000 */
[----:B------:R-:W-:-:S03]  /*a420*/  FADD.FTZ R145, R145, R148 ;  /* 0x0000009491917221 */ /* 0x000fc60000010000 */
[----:B------:R-:W-:Y:S01]  /*a430*/  FADD.FTZ R0, R155, R0 ;  /* 0x000000009b007221 */ /* 0x000fe20000010000 */
[C---:B------:R-:W-:Y:S01]  /*a440*/  HMMA.16816.F32.BF16 R72, R136.reuse, R76, R48 ;  /* 0x0000004c8848723c */ /* 0x040fe20000041830 */
[----:B------:R-:W-:Y:S02]  /*a450*/  FADD.FTZ R164, R164, R145 ;  /* 0x00000091a4a47221 */ /* 0x000fe40000010000 */
[----:B------:R-:W-:Y:S01]  /*a460*/  FADD.FTZ R153, R153, R0 ;  /* 0x0000000099997221 */ /* 0x000fe20000010000 */
[-C--:B------:R-:W-:Y:S01]  /*a470*/  MOV R0, R3.reuse ;  /* 0x0000000300007202 */ /* 0x080fe20000000f00 */
[----:B------:R-:W-:Y:S01]  /*a480*/  FADD.FTZ R164, R163, R164 ;  /* 0x000000a4a3a47221 */ /* 0x000fe20000010000 */
[----:B------:R-:W-:Y:S01]  /*a490*/  @P3 MOV R0, R3 ;  /* 0x0000000300003202 */ /* 0x000fe20000000f00 */
[----:B------:R-:W-:Y:S01]  /*a4a0*/  FADD.FTZ R152, R152, R153 ;  /* 0x0000009998987221 */ /* 0x000fe20000010000 */
[----:B------:R-:W-:Y:S01]  /*a4b0*/  HMMA.16816.F32.BF16 R76, R136, R78, R52 ;  /* 0x0000004e884c723c */ /* 0x000fe20000041834 */
[----:B------:R-:W-:-:S02]  /*a4c0*/  FADD.FTZ R157, R157, R164 ;  /* 0x000000a49d9d7221 */ /* 0x000fc40000010000 */
[----:B------:R-:W-:Y:S02]  /*a4d0*/  FADD.FTZ R185, R185, R152 ;  /* 0x00000098b9b97221 */ /* 0x000fe40000010000 */
[----:B------:R-:W-:Y:S02]  /*a4e0*/  FADD.FTZ R157, R154, R157 ;  /* 0x0000009d9a9d7221 */ /* 0x000fe40000010000 */
[----:B------:R-:W-:Y:S01]  /*a4f0*/  FADD.FTZ R188, R188, R185 ;  /* 0x000000b9bcbc7221 */ /* 0x000fe20000010000 */
[----:B-1----:R-:W-:Y:S01]  /*a500*/  HMMA.16816.F32.BF16 R56, R120, R24, R56 ;  /* 0x000000187838723c */ /* 0x002fe20000041838 */
[----:B------:R-:W-:-:S04]  /*a510*/  FADD.FTZ R186, R186, R157 ;  /* 0x0000009dbaba7221 */ /* 0x000fc80000010000 */
[----:B------:R-:W-:-:S03]  /*a520*/  FADD.FTZ R183, R183, R186 ;  /* 0x000000bab7b77221 */ /* 0x000fc60000010000 */
[----:B------:R-:W-:Y:S01]  /*a530*/  HMMA.16816.F32.BF16 R60, R120, R26, R60 ;  /* 0x0000001a783c723c */ /* 0x000fe2000004183c */
[----:B------:R-:W-:-:S04]  /*a540*/  FADD.FTZ R184, R184, R183 ;  /* 0x000000b7b8b87221 */ /* 0x000fc80000010000 */
[----:B------:R-:W-:-:S03]  /*a550*/  FADD.FTZ R167, R167, R184 ;  /* 0x000000b8a7a77221 */ /* 0x000fc60000010000 */
[----:B------:R-:W-:Y:S01]  /*a560*/  HMMA.16816.F32.BF16 R24, R120, R92, R64 ;  /* 0x0000005c7818723c */ /* 0x000fe20000041840 */
[----:B------:R-:W1:Y:S01]  /*a570*/  LDSM.16.MT88.4 R64, [R146+0x1800] ;  /* 0x001800009240783b */ /* 0x000e620000004200 */
[----:B------:R-:W-:-:S04]  /*a580*/  FADD.FTZ R190, R190, R167 ;  /* 0x000000a7bebe7221 */ /* 0x000fc80000010000 */
[----:B------:R-:W-:Y:S02]  /*a590*/  FADD.FTZ R189, R189, R190 ;  /* 0x000000bebdbd7221 */ /* 0x000fe40000010000 */
[----:B------:R-:W-:Y:S01]  /*a5a0*/  HMMA.16816.F32.BF16 R92, R120, R94, R68 ;  /* 0x0000005e785c723c */ /* 0x000fe20000041844 */
[----:B------:R-:W3:Y:S01]  /*a5b0*/  LDSM.16.MT88.4 R120, [R146+0x5800] ;  /* 0x005800009278783b */ /* 0x000ee20000004200 */
[----:B------:R-:W-:-:S03]  /*a5c0*/  FADD.FTZ R176, R176, R189 ;  /* 0x000000bdb0b07221 */ /* 0x000fc60000010000 */
[----:B------:R-:W-:Y:S01]  /*a5d0*/  LDSM.16.MT88.4 R68, [R161+0xf800] ;  /* 0x00f80000a144783b */ /* 0x000fe20000004200 */
[----:B------:R-:W-:Y:S02]  /*a5e0*/  FADD.FTZ R171, R177, R176 ;  /* 0x000000b0b1ab7221 */ /* 0x000fe40000010000 */
[C---:B------:R-:W-:Y:S08]  /*a5f0*/  HMMA.16816.F32.BF16 R104, R136.reuse, R108, R80 ;  /* 0x0000006c8868723c */ /* 0x040ff00000041850 */
[C---:B------:R-:W-:Y:S08]  /*a600*/  HMMA.16816.F32.BF16 R108, R136.reuse, R110, R84 ;  /* 0x0000006e886c723c */ /* 0x040ff00000041854 */
[C---:B--2---:R-:W-:Y:S08]  /*a610*/  HMMA.16816.F32.BF16 R40, R136.reuse, R44, R140 ;  /* 0x0000002c8828723c */ /* 0x044ff0000004188c */
[C---:B------:R-:W-:Y:S08]  /*a620*/  HMMA.16816.F32.BF16 R80, R136.reuse, R116, R56 ;  /* 0x000000748850723c */ /* 0x040ff00000041838 */
[C---:B-1----:R-:W-:Y:S08]  /*a630*/  HMMA.16816.F32.BF16 R48, R136.reuse, R64, R112 ;  /* 0x000000408830723c */ /* 0x042ff00000041870 */
[C---:B------:R-:W-:Y:S01]  /*a640*/  HMMA.16816.F32.BF16 R52, R136.reuse, R66, R28 ;  /* 0x000000428834723c */ /* 0x040fe2000004181c */
[----:B------:R-:W1:Y:S04]  /*a650*/  LDSM.16.MT88.4 R64, [R161+0xd800] ;  /* 0x00d80000a140783b */ /* 0x000e680000004200 */
[----:B------:R-:W2:Y:S03]  /*a660*/  LDSM.16.MT88.4 R28, [R2+0x1800] ;  /* 0x00180000021c783b */ /* 0x000ea60000004200 */
[C---:B------:R-:W-:Y:S08]  /*a670*/  HMMA.16816.F32.BF16 R84, R136.reuse, R118, R60 ;  /* 0x000000768854723c */ /* 0x040ff0000004183c */
[C---:B------:R-:W-:Y:S08]  /*a680*/  HMMA.16816.F32.BF16 R44, R136.reuse, R46, R128 ;  /* 0x0000002e882c723c */ /* 0x040ff00000041880 */
[C---:B---3--:R-:W-:Y:S08]  /*a690*/  HMMA.16816.F32.BF16 R116, R136.reuse, R122, R36 ;  /* 0x0000007a8874723c */ /* 0x048ff00000041824 */
[C---:B------:R-:W-:Y:S08]  /*a6a0*/  HMMA.16816.F32.BF16 R112, R136.reuse, R120, R88 ;  /* 0x000000788870723c */ /* 0x040ff00000041858 */
[C---:B-1----:R-:W-:Y:S01]  /*a6b0*/  HMMA.16816.F32.BF16 R128, R136.reuse, R64, R4 ;  /* 0x000000408880723c */ /* 0x042fe20000041804 */
[----:B------:R-:W1:Y:S07]  /*a6c0*/  LDSM.16.MT88.4 R4, [R2+0x3800] ;  /* 0x003800000204783b */ /* 0x000e6e0000004200 */
[C---:B------:R-:W-:Y:S01]  /*a6d0*/  HMMA.16816.F32.BF16 R36, R136.reuse, R66, R12 ;  /* 0x000000428824723c */ /* 0x040fe2000004180c */
[----:B------:R-:W3:Y:S07]  /*a6e0*/  LDSM.16.MT88.4 R12, [R161+0x11800] ;  /* 0x01180000a10c783b */ /* 0x000eee0000004200 */
[C---:B------:R-:W-:Y:S08]  /*a6f0*/  HMMA.16816.F32.BF16 R64, R136.reuse, R68, R16 ;  /* 0x000000448840723c */ /* 0x040ff00000041810 */
[C---:B------:R-:W-:Y:S01]  /*a700*/  HMMA.16816.F32.BF16 R68, R136.reuse, R70, R8 ;  /* 0x000000468844723c */ /* 0x040fe20000041808 */
[----:B------:R4:W5:Y:S07]  /*a710*/  LDSM.16.MT88.4 R8, [R2+0x5800] ;  /* 0x005800000208783b */ /* 0x00096e0000004200 */
[C---:B--2---:R-:W-:Y:S08]  /*a720*/  HMMA.16816.F32.BF16 R56, R136.reuse, R28, R32 ;  /* 0x0000001c8838723c */ /* 0x044ff00000041820 */
[C---:B------:R-:W-:Y:S08]  /*a730*/  HMMA.16816.F32.BF16 R60, R136.reuse, R30, R20 ;  /* 0x0000001e883c723c */ /* 0x040ff00000041814 */
[----:B-1----:R-:W-:Y:S01]  /*a740*/  HMMA.16816.F32.BF16 R88, R136, R4, R24 ;  /* 0x000000048858723c */ /* 0x002fe20000041818 */
[----:B------:R-:W-:Y:S01]  /*a750*/  FADD.FTZ R5, R175, R188 ;  /* 0x000000bcaf057221 */ /* 0x000fe20000010000 */
[----:B----4-:R-:W-:-:S02]  /*a760*/  MOV R2, R144 ;  /* 0x0000009000027202 */ /* 0x010fc40000000f00 */
[----:B------:R-:W-:Y:S01]  /*a770*/  @P2 MOV R2, R144 ;  /* 0x0000009000022202 */ /* 0x000fe20000000f00 */
[----:B------:R-:W-:-:S03]  /*a780*/  FADD.FTZ R5, R178, R5 ;  /* 0x00000005b2057221 */ /* 0x000fc60000010000 */
[----:B------:R-:W-:Y:S01]  /*a790*/  HMMA.16816.F32.BF16 R92, R136, R6, R92 ;  /* 0x00000006885c723c */ /* 0x000fe2000004185c */
[----:B------:R-:W-:-:S04]  /*a7a0*/  FADD.FTZ R182, R182, R5 ;  /* 0x00000005b6b67221 */ /* 0x000fc80000010000 */
[----:B------:R-:W-:-:S03]  /*a7b0*/  FADD.FTZ R182, R181, R182 ;  /* 0x000000b6b5b67221 */ /* 0x000fc60000010000 */
[----:B---3--:R-:W-:Y:S01]  /*a7c0*/  HMMA.16816.F32.BF16 R96, R136, R12, R96 ;  /* 0x0000000c8860723c */ /* 0x008fe20000041860 */
[----:B------:R-:W-:-:S04]  /*a7d0*/  FADD.FTZ R179, R179, R182 ;  /* 0x000000b6b3b37221 */ /* 0x000fc80000010000 */
[----:B------:R-:W-:-:S03]  /*a7e0*/  FADD.FTZ R174, R180, R179 ;  /* 0x000000b3b4ae7221 */ /* 0x000fc60000010000 */
[C---:B-----5:R-:W-:Y:S08]  /*a7f0*/  HMMA.16816.F32.BF16 R120, R136.reuse, R8, R124 ;  /* 0x000000088878723c */ /* 0x060ff0000004187c */
[C---:B------:R-:W-:Y:S08]  /*a800*/  HMMA.16816.F32.BF16 R100, R136.reuse, R14, R100 ;  /* 0x0000000e8864723c */ /* 0x040ff00000041864 */
[----:B------:R-:W-:Y:S01]  /*a810*/  HMMA.16816.F32.BF16 R124, R136, R10, R132 ;  /* 0x0000000a887c723c */ /* 0x000fe20000041884 */
[----:B------:R-:W-:-:S04]  /*a820*/  NOP ;  /* 0x0000000000007918 */ /* 0x000fc80000000000 */
[----:B------:R-:W-:-:S15]  /*a830*/  BRA.U UP0, `(.L_x_1132) ;  /* 0x0000000100047547 */ /* 0x000fde000b800000 */
.L_x_1126:
[----:B------:R-:W-:-:S12]  /*a840*/  UIADD3 UR16, UPT, UPT, UR10, -0x1, URZ ;  /* 0xffffffff0a107890 */ /* 0x000fd8000fffe0ff */
.L_x_1132:
[----:B------:R-:W-:Y:S01]  /*a850*/  UISETP.GE.AND UP0, UPT, UR16, UR14, UPT ;  /* 0x0000000e1000728c */ /* 0x000fe2000bf06270 */
[----:B------:R-:W-:-:S08]  /*a860*/  MOV R156, 0x40 ;  /* 0x00000040009c7802 */ /* 0x000fd00000000f00 */
[----:B------:R-:W-:Y:S05]  /*a870*/  BRA.U !UP0, `(.L_x_1133) ;  /* 0x0000003908307547 */ /* 0x000fea000b800000 */
[----:B------:R-:W1:Y:S01]  /*a880*/  S2UR UR5, SR_CgaCtaId ;  /* 0x00000000000579c3 */ /* 0x000e620000008800 */
[----:B------:R-:W-:Y:S01]  /*a890*/  UISETP.NE.U32.AND UP0, UPT, UR8, URZ, UPT ;  /* 0x000000ff0800728c */ /* 0x000fe2000bf05070 */
[----:B------:R-:W-:Y:S01]  /*a8a0*/  IMAD.MOV.U32 R3, RZ, RZ, R0 ;  /* 0x000000ffff037224 */ /* 0x000fe200078e0000 */
[----:B------:R-:W-:Y:S01]  /*a8b0*/  MOV R0, 0x20 ;  /* 0x0000002000007802 */ /* 0x000fe20000000f00 */
[----:B------:R-:W-:Y:S01]  /*a8c0*/  IMAD.MOV.U32 R133, RZ, RZ, R2 ;  /* 0x000000ffff857224 */ /* 0x000fe200078e0002 */
[----:B------:R-:W-:Y:S01]  /*a8d0*/  UISETP.NE.AND.EX UP0, UPT, UR9, URZ, UPT, UP0 ;  /* 0x000000ff0900728c */ /* 0x000fe2000bf05300 */
[----:B------:R-:W-:Y:S01]  /*a8e0*/  VIADD R164, R161, 0xc000 ;  /* 0x0000c000a1a47836 */ /* 0x000fe20000000000 */
[----:B------:R-:W-:Y:S01]  /*a8f0*/  SEL R0, R0, 0xffffffe0, !P1 ;  /* 0xffffffe000007807 */ /* 0x000fe20004800000 */
[----:B------:R-:W-:Y:S01]  /*a900*/  UMOV UR11, 0x400 ;  /* 0x00000400000b7882 */ /* 0x000fe20000000000 */
[----:B------:R-:W-:Y:S01]  /*a910*/  MOV R170, RZ ;  /* 0x000000ff00aa7202 */ /* 0x000fe20000000f00 */
[----:B------:R-:W-:Y:S01]  /*a920*/  ULEA UR10, UR16, 0x40, 0x6 ;  /* 0x00000040100a7891 */ /* 0x000fe2000f8e30ff */
[----:B------:R-:W-:Y:S01]  /*a930*/  PLOP3.LUT P4, PT, PT, PT, UP0, 0x80, 0x8 ;  /* 0x000000000008781c */ /* 0x000fe20003f8f008 */
[----:B------:R-:W-:Y:S01]  /*a940*/  IMAD.IADD R157, R0, 0x1, R161 ;  /* 0x00000001009d7824 */ /* 0x000fe200078e02a1 */
[----:B------:R-:W-:Y:S01]  /*a950*/  UIADD3 UR17, UPT, UPT, UR16, 0x1, URZ ;  /* 0x0000000110117890 */ /* 0x000fe2000fffe0ff */
[----:B------:R-:W2:Y:S01]  /*a960*/  LDCU UR13, c[0x0][0x440] ;  /* 0x00008800ff0d77ac */ /* 0x000ea20008000800 */
[----:B------:R-:W3:Y:S01]  /*a970*/  LDCU UR4, c[0x0][0x45c] ;  /* 0x00008b80ff0477ac */ /* 0x000ee20008000800 */
[----:B------:R-:W4:Y:S01]  /*a980*/  LDCU.64 UR6, c[0x0][0x3a0] ;  /* 0x00007400ff0677ac */ /* 0x000f220008000a00 */
[----:B------:R-:W2:Y:S01]  /*a990*/  LDCU.64 UR8, c[0x0][0x3a8] ;  /* 0x00007500ff0877ac */ /* 0x000ea20008000a00 */
[----:B-1----:R-:W-:-:S12]  /*a9a0*/  ULEA UR5, UR5, UR11, 0x18 ;  /* 0x0000000b05057291 */ /* 0x002fd8000f8ec0ff */
.L_x_1137:
[----:B------:R-:W-:Y:S01]  /*a9b0*/  @!P4 IADD3 R8, P0, PT, RZ, -R170, RZ ;  /* 0x800000aaff08c210 */ /* 0x000fe20007f1e0ff */
[----:B------:R-:W1:Y:S01]  /*a9c0*/  S2R R160, SR_TID.X ;  /* 0x0000000000a07919 */ /* 0x000e620000002100 */
[----:B------:R-:W5:Y:S01]  /*a9d0*/  @!P4 LDC R176, c[0x0][0x3c0] ;  /* 0x0000f000ffb0cb82 */ /* 0x000f620000000800 */
[----:B------:R-:W-:Y:S07]  /*a9e0*/  DEPBAR.LE SB0, 0x0 ;  /* 0x000080000000791a */ /* 0x000fee0000000000 */
[----:B------:R-:W2:Y:S08]  /*a9f0*/  LDC R167, c[0x0][0x3c4] ;  /* 0x0000f100ffa77b82 */ /* 0x000eb00000000800 */
[----:B------:R-:W-:Y:S01]  /*aa00*/  BAR.SYNC.DEFER_BLOCKING 0x0 ;  /* 0x0000000000007b1d */ /* 0x000fe20000010000 */
[----:B-1----:R-:W-:Y:S01]  /*aa10*/  SHF.R.U32.HI R162, RZ, 0x1, R160 ;  /* 0x00000001ffa27819 */ /* 0x002fe200000116a0 */
[C---:B------:R-:W-:Y:S01]  /*aa20*/  IMAD.SHL.U32 R6, R160.reuse, 0x20, RZ ;  /* 0x00000020a0067824 */ /* 0x040fe200078e00ff */
[C---:B------:R-:W-:Y:S01]  /*aa30*/  LOP3.LUT R175, R160.reuse, 0x38, RZ, 0xc0, !PT ;  /* 0x00000038a0af7812 */ /* 0x040fe200078ec0ff */
[----:B------:R-:W-:Y:S01]  /*aa40*/  IMAD.SHL.U32 R2, R160, 0x40, RZ ;  /* 0x00000040a0027824 */ /* 0x000fe200078e00ff */
[----:B------:R-:W-:Y:S01]  /*aa50*/  LOP3.LUT R0, R162, 0x8, RZ, 0xc0, !PT ;  /* 0x00000008a2007812 */ /* 0x000fe200078ec0ff */
[----:B-----5:R-:W-:Y:S01]  /*aa60*/  @!P4 IMAD.SHL.U32 R9, R176, 0x40, RZ ;  /* 0x00000040b009c824 */ /* 0x020fe200078e00ff */
[----:B------:R-:W-:Y:S01]  /*aa70*/  LOP3.LUT R159, R6, 0x7c00, RZ, 0xc0, !PT ;  /* 0x00007c00069f7812 */ /* 0x000fe200078ec0ff */
[----:B------:R-:W-:Y:S01]  /*aa80*/  IMAD.SHL.U32 R4, R160, 0x8, RZ ;  /* 0x00000008a0047824 */ /* 0x000fe200078e00ff */
[----:B------:R-:W-:Y:S01]  /*aa90*/  LOP3.LUT R7, R2, 0x1c0, RZ, 0xc0, !PT ;  /* 0x000001c002077812 */ /* 0x000fe200078ec0ff */
[----:B------:R-:W-:Y:S01]  /*aaa0*/  @!P4 IMAD.X R9, RZ, RZ, ~R9, P0 ;  /* 0x000000ffff09c224 */ /* 0x000fe200000e0e09 */
[----:B------:R-:W-:Y:S02]  /*aab0*/  LOP3.LUT R5, R159, 0x200, R2, 0xf8, !PT ;  /* 0x000002009f057812 */ /* 0x000fe400078ef802 */
[----:B------:R-:W-:Y:S02]  /*aac0*/  LOP3.LUT R6, R4, 0x38, RZ, 0xc0, !PT ;  /* 0x0000003804067812 */ /* 0x000fe400078ec0ff */
[--C-:B------:R-:W-:Y:S02]  /*aad0*/  LOP3.LUT R7, R7, 0x38, R4.reuse, 0xf8, !PT ;  /* 0x0000003807077812 */ /* 0x100fe400078ef804 */
[----:B------:R-:W-:Y:S02]  /*aae0*/  LOP3.LUT R175, R175, 0x1f8, R4, 0x78, !PT ;  /* 0x000001f8afaf7812 */ /* 0x000fe400078e7804 */
[----:B------:R-:W-:Y:S02]  /*aaf0*/  @!P4 SHF.R.S64 R11, R8, 0x1f, R9 ;  /* 0x0000001f080bc819 */ /* 0x000fe40000001009 */
[C---:B------:R-:W-:Y:S02]  /*ab00*/  LOP3.LUT R10, R6.reuse, 0x40, RZ, 0xfc, !PT ;  /* 0x00000040060a7812 */ /* 0x040fe400078efcff */
[----:B------:R-:W-:Y:S02]  /*ab10*/  LOP3.LUT R0, R5, R7, R0, 0xf6, !PT ;  /* 0x0000000705007212 */ /* 0x000fe400078ef600 */
[C---:B--2---:R-:W-:Y:S02]  /*ab20*/  ISETP.GE.AND P3, PT, R6.reuse, UR13, PT ;  /* 0x0000000d06007c0c */ /* 0x044fe4000bf66270 */
[----:B------:R-:W-:Y:S01]  /*ab30*/  LOP3.LUT R8, R6, 0x80, RZ, 0xfc, !PT ;  /* 0x0000008006087812 */ /* 0x000fe200078efcff */
[----:B------:R-:W-:Y:S01]  /*ab40*/  IMAD.MOV.U32 R6, RZ, RZ, R168 ;  /* 0x000000ffff067224 */ /* 0x000fe200078e00a8 */
[----:B------:R-:W-:Y:S02]  /*ab50*/  LOP3.LUT R132, R2, 0x400, RZ, 0xc0, !PT ;  /* 0x0000040002847812 */ /* 0x000fe400078ec0ff */
[----:B------:R-:W-:Y:S02]  /*ab60*/  LOP3.LUT R7, R7, 0x8, R160, 0x78, !PT ;  /* 0x0000000807077812 */ /* 0x000fe400078e78a0 */
[----:B------:R-:W-:Y:S02]  /*ab70*/  LOP3.LUT R175, R175, 0x1e00, R4, 0xf8, !PT ;  /* 0x00001e00afaf7812 */ /* 0x000fe400078ef804 */
[----:B------:R-:W-:Y:S01]  /*ab80*/  @!P4 IADD3 R168, P0, PT, R168, R11, RZ ;  /* 0x0000000ba8a8c210 */ /* 0x000fe20007f1e0ff */
[----:B------:R-:W-:Y:S01]  /*ab90*/  IMAD R132, R7, 0x2, R132 ;  /* 0x0000000207847824 */ /* 0x000fe200078e0284 */
[----:B------:R-:W-:Y:S01]  /*aba0*/  ISETP.GE.AND P1, PT, R8, UR13, PT ;  /* 0x0000000d08007c0c */ /* 0x000fe2000bf26270 */
[----:B------:R-:W-:Y:S01]  /*abb0*/  IMAD.MOV.U32 R8, RZ, RZ, R169 ;  /* 0x000000ffff087224 */ /* 0x000fe200078e00a9 */
[----:B------:R-:W-:Y:S02]  /*abc0*/  ISETP.GE.AND P2, PT, R10, UR13, PT ;  /* 0x0000000d0a007c0c */ /* 0x000fe4000bf46270 */
[----:B------:R-:W-:Y:S02]  /*abd0*/  @!P4 LEA.HI.X.SX32 R169, R9, R169, 0x1, P0 ;  /* 0x000000a909a9c211 */ /* 0x000fe400000f0eff */
[----:B------:R-:W-:Y:S01]  /*abe0*/  LEA R175, R175, UR5, 0x1 ;  /* 0x00000005afaf7c11 */ /* 0x000fe2000f8e08ff */
[----:B------:R-:W-:Y:S08]  /*abf0*/  @!P4 BRA `(.L_x_1134) ;  /* 0x0000000000f8c947 */ /* 0x000ff00003800000 */
[----:B------:R-:W1:Y:S01]  /*ac00*/  LDC R5, c[0x0][0x4f0] ;  /* 0x00013c00ff057b82 */ /* 0x000e620000000800 */
[----:B------:R-:W-:Y:S07]  /*ac10*/  UIADD3 UR11, UPT, UPT, UR10, -0x40, URZ ;  /* 0xffffffc00a0b7890 */ /* 0x000fee000fffe0ff */
[----:B------:R-:W2:Y:S01]  /*ac20*/  LDC.64 R176, c[0x0][0x3c0] ;  /* 0x0000f000ffb07b82 */ /* 0x000ea20000000a00 */
[----:B------:R-:W-:Y:S05]  /*ac30*/  IMAD.U32 R9, RZ, RZ, UR11 ;  /* 0x0000000bff097e24 */ /* 0x000fea000f8e00ff */
[----:B------:R-:W-:Y:S02]  /*ac40*/  IABS R9, R9 ;  /* 0x0000000900097213 */ /* 0x000fe40000000000 */
[----:B-1----:R-:W-:Y:S04]  /*ac50*/  IABS R4, R5 ;  /* 0x0000000500047213 */ /* 0x002fe80000000000 */
        /* <DEDUP_REMOVED lines=8> */
[----:B------:R-:W-:Y:S05]  /*ace0*/  IABS R11, UR10 ;  /* 0x0000000a000b7c13 */ /* 0x000fea0008000000 */
[C---:B------:R-:W-:Y:S04]  /*acf0*/  IMAD.HI.U32 R10, R2.reuse, R9, RZ ;  /* 0x00000009020a7227 */ /* 0x040fe800078e00ff */
[----:B------:R-:W-:Y:S02]  /*ad00*/  IMAD.MOV R7, RZ, RZ, -R10 ;  /* 0x000000ffff077224 */ /* 0x000fe400078e0a0a */
[----:B------:R-:W-:Y:S04]  /*ad10*/  IMAD.HI.U32 R2, R2, R11, RZ ;  /* 0x0000000b02027227 */ /* 0x000fe800078e00ff */
[C---:B------:R-:W-:Y:S02]  /*ad20*/  IMAD R9, R4.reuse, R7, R9 ;  /* 0x0000000704097224 */ /* 0x040fe400078e0209 */
[----:B------:R-:W-:Y:S03]  /*ad30*/  IMAD.MOV R7, RZ, RZ, -R2 ;  /* 0x000000ffff077224 */ /* 0x000fe600078e0a02 */
[C---:B------:R-:W-:Y:S01]  /*ad40*/  ISETP.GT.U32.AND P0, PT, R4.reuse, R9, PT ;  /* 0x000000090400720c */ /* 0x040fe20003f04070 */
[C---:B------:R-:W-:Y:S01]  /*ad50*/  IMAD R11, R4.reuse, R7, R11 ;  /* 0x00000007040b7224 */ /* 0x040fe200078e020b */
[----:B------:R-:W-:Y:S04]  /*ad60*/  LOP3.LUT R7, R5, UR10, RZ, 0x3c, !PT ;  /* 0x0000000a05077c12 */ /* 0x000fe8000f8e3cff */
[----:B------:R-:W-:Y:S07]  /*ad70*/  ISETP.GT.U32.AND P5, PT, R4, R11, PT ;  /* 0x0000000b0400720c */ /* 0x000fee0003fa4070 */
[----:B------:R-:W-:Y:S02]  /*ad80*/  @!P0 IMAD.IADD R9, R9, 0x1, -R4 ;  /* 0x0000000109098824 */ /* 0x000fe400078e0a04 */
[----:B------:R-:W-:Y:S03]  /*ad90*/  @!P0 VIADD R10, R10, 0x1 ;  /* 0x000000010a0a8836 */ /* 0x000fe60000000000 */
[-C--:B------:R-:W-:Y:S01]  /*ada0*/  ISETP.GE.U32.AND P6, PT, R9, R4.reuse, PT ;  /* 0x000000040900720c */ /* 0x080fe20003fc6070 */
[----:B------:R-:W-:Y:S01]  /*adb0*/  @!P5 VIADD R2, R2, 0x1 ;  /* 0x000000010202d836 */ /* 0x000fe20000000000 */
[-C--:B------:R-:W-:Y:S02]  /*adc0*/  @!P5 IADD3 R11, PT, PT, R11, -R4.reuse, RZ ;  /* 0x800000040b0bd210 */ /* 0x080fe40007ffe0ff */
[----:B------:R-:W-:Y:S02]  /*add0*/  LOP3.LUT R9, RZ, R5, RZ, 0x33, !PT ;  /* 0x00000005ff097212 */ /* 0x000fe400078e33ff */
[----:B------:R-:W-:Y:S02]  /*ade0*/  ISETP.GE.U32.AND P0, PT, R11, R4, PT ;  /* 0x000000040b00720c */ /* 0x000fe40003f06070 */
[----:B------:R-:W-:Y:S04]  /*adf0*/  LOP3.LUT R4, R5, UR11, RZ, 0x3c, !PT ;  /* 0x0000000b05047c12 */ /* 0x000fe8000f8e3cff */
[----:B------:R-:W-:Y:S02]  /*ae00*/  ISETP.GE.AND P5, PT, R4, RZ, PT ;  /* 0x000000ff0400720c */ /* 0x000fe40003fa6270 */
[----:B------:R-:W-:Y:S02]  /*ae10*/  @P6 IADD3 R10, PT, PT, R10, 0x1, RZ ;  /* 0x000000010a0a6810 */ /* 0x000fe40007ffe0ff */
[----:B------:R-:W-:Y:S03]  /*ae20*/  ISETP.GE.AND P6, PT, R7, RZ, PT ;  /* 0x000000ff0700720c */ /* 0x000fe60003fc6270 */
[----:B------:R-:W-:Y:S01]  /*ae30*/  @P0 VIADD R2, R2, 0x1 ;  /* 0x0000000102020836 */ /* 0x000fe20000000000 */
[----:B------:R-:W-:Y:S05]  /*ae40*/  ISETP.NE.AND P0, PT, R5, RZ, PT ;  /* 0x000000ff0500720c */ /* 0x000fea0003f05270 */
[----:B------:R-:W-:Y:S04]  /*ae50*/  @!P5 IMAD.MOV R10, RZ, RZ, -R10 ;  /* 0x000000ffff0ad224 */ /* 0x000fe800078e0a0a */
[----:B------:R-:W-:Y:S02]  /*ae60*/  @!P6 IADD3 R2, PT, PT, -R2, RZ, RZ ;  /* 0x000000ff0202e210 */ /* 0x000fe40007ffe1ff */
[C---:B------:R-:W-:Y:S02]  /*ae70*/  SEL R11, R9.reuse, R10, !P0 ;  /* 0x0000000a090b7207 */ /* 0x040fe40004000000 */
[----:B------:R-:W-:Y:S02]  /*ae80*/  SEL R9, R9, R2, !P0 ;  /* 0x0000000209097207 */ /* 0x000fe40004000000 */
[-C--:B------:R-:W-:Y:S02]  /*ae90*/  LEA R14, P5, R11, R172.reuse, 0x2 ;  /* 0x000000ac0b0e7211 */ /* 0x080fe400078a10ff */
[C---:B------:R-:W-:Y:S01]  /*aea0*/  LEA R12, P0, R9.reuse, R172, 0x2 ;  /* 0x000000ac090c7211 */ /* 0x040fe200078010ff */
[----:B------:R-:W-:Y:S01]  /*aeb0*/  IMAD.IADD R2, R9, 0x1, -R11 ;  /* 0x0000000109027824 */ /* 0x000fe200078e0a0b */
[-C--:B------:R-:W-:Y:S02]  /*aec0*/  LEA.HI.X.SX32 R15, R11, R173.reuse, 0x2, P5 ;  /* 0x000000ad0b0f7211 */ /* 0x080fe400028f16ff */
[----:B------:R-:W-:Y:S01]  /*aed0*/  LEA.HI.X.SX32 R13, R9, R173, 0x2, P0 ;  /* 0x000000ad090d7211 */ /* 0x000fe200000f16ff */
[----:B------:R-:W-:Y:S02]  /*aee0*/  IMAD R5, R2, R5, -0x40 ;  /* 0xffffffc002057424 */ /* 0x000fe400078e0205 */
[----:B------:R-:W5:Y:S02]  /*aef0*/  LDG.E R7, desc[UR18][R14.64] ;  /* 0x000000120e077981 */ /* 0x000f64000c1e1900 */
[-C--:B--2---:R-:W-:Y:S01]  /*af00*/  IMAD.WIDE.U32 R10, R5, R176.reuse, RZ ;  /* 0x000000b0050a7225 */ /* 0x084fe200078e00ff */
[----:B------:R-:W-:Y:S01]  /*af10*/  SHF.R.S32.HI R9, RZ, 0x1f, R5 ;  /* 0x0000001fff097819 */ /* 0x000fe20000011405 */
[----:B------:R-:W5:Y:S04]  /*af20*/  LDG.E R4, desc[UR18][R12.64] ;  /* 0x000000120c047981 */ /* 0x000f68000c1e1900 */
[----:B------:R-:W-:Y:S04]  /*af30*/  IMAD R2, R9, R176, RZ ;  /* 0x000000b009027224 */ /* 0x000fe800078e02ff */
[----:B------:R-:W-:Y:S05]  /*af40*/  IMAD R2, R5, R177, R2 ;  /* 0x000000b105027224 */ /* 0x000fea00078e0202 */
[----:B------:R-:W-:Y:S01]  /*af50*/  IADD3 R11, PT, PT, R11, R2, RZ ;  /* 0x000000020b0b7210 */ /* 0x000fe20007ffe0ff */
[----:B-----5:R-:W-:Y:S04]  /*af60*/  IMAD.IADD R7, R7, 0x1, -R4 ;  /* 0x0000000107077824 */ /* 0x020fe800078e0a04 */
[C---:B------:R-:W-:Y:S01]  /*af70*/  IMAD.WIDE.U32 R10, R7.reuse, UR8, R10 ;  /* 0x00000008070a7c25 */ /* 0x040fe2000f8e000a */
[----:B------:R-:W-:Y:S02]  /*af80*/  SHF.R.S32.HI R4, RZ, 0x1f, R7 ;  /* 0x0000001fff047819 */ /* 0x000fe40000011407 */
[----:B------:R-:W-:Y:S03]  /*af90*/  LEA R168, P0, R10, R6, 0x1 ;  /* 0x000000060aa87211 */ /* 0x000fe600078008ff */
[----:B------:R-:W-:Y:S04]  /*afa0*/  IMAD R4, R4, UR8, RZ ;  /* 0x0000000804047c24 */ /* 0x000fe8000f8e02ff */
[----:B------:R-:W-:Y:S04]  /*afb0*/  IMAD R4, R7, UR9, R4 ;  /* 0x0000000907047c24 */ /* 0x000fe8000f8e0204 */
[----:B------:R-:W-:Y:S05]  /*afc0*/  IMAD.IADD R169, R11, 0x1, R4 ;  /* 0x000000010ba97824 */ /* 0x000fea00078e0204 */
[----:B------:R-:W-:Y:S07]  /*afd0*/  LEA.HI.X R169, R10, R8, R169, 0x1, P0 ;  /* 0x000000080aa97211 */ /* 0x000fee00000f0ca9 */
.L_x_1134:
[----:B------:R-:W-:Y:S01]  /*afe0*/  @!PT LDS RZ, [RZ] ;  /* 0x00000000fffff984 */ /* 0x000fe20000000800 */
[----:B------:R-:W-:Y:S01]  /*aff0*/  @!PT LDS RZ, [RZ] ;  /* 0x00000000fffff984 */ /* 0x000fe20000000800 */
[----:B------:R-:W-:Y:S01]  /*b000*/  @!PT LDS RZ, [RZ] ;  /* 0x00000000fffff984 */ /* 0x000fe20000000800 */
[----:B------:R1:W-:Y:S01]  /*b010*/  @!P3 LDGSTS.E.BYPASS.LTC128B.128 [R175+0xc000], desc[UR18][R168.64] ;  /* 0x0c000000a8afbfae */ /* 0x0003e2000b981a12 */
        /* <DEDUP_REMOVED lines=10> */
[----:B------:R1:W-:Y:S01]  /*b0c0*/  @!P2 LDGSTS.E.BYPASS.LTC128B.128 [R175+0xe000], desc[UR18][R168.64+0x80] ;  /* 0x0e000080a8afafae */ /* 0x0003e2000b981a12 */
[----:B------:R-:W-:Y:S01]  /*b0d0*/  LEA R163, R0, UR5, 0x1 ;  /* 0x0000000500a37c11 */ /* 0x000fe2000f8e08ff */
[----:B------:R-:W-:Y:S01]  /*b0e0*/  UIADD3 UR17, UPT, UPT, UR17, -0x1, URZ ;  /* 0xffffffff11117890 */ /* 0x000fe2000fffe0ff */
[----:B------:R-:W-:Y:S01]  /*b0f0*/  IADD3 R182, P0, PT, R177, R176, RZ ;  /* 0x000000b0b1b67210 */ /* 0x000fe20007f1e0ff */
[----:B------:R-:W-:Y:S01]  /*b100*/  @P2 STS.128 [R175+0xe000], RZ ;  /* 0x00e000ffaf002388 */ /* 0x000fe20000000c00 */
[C---:B------:R-:W-:Y:S01]  /*b110*/  IMAD.X R177, R178.reuse, 0x1, R181, P5 ;  /* 0x00000001b2b17824 */ /* 0x040fe200028e06b5 */
[----:B------:R-:W-:Y:S02]  /*b120*/  UISETP.GT.AND UP0, UPT, UR17, UR14, UPT ;  /* 0x0000000e1100728c */ /* 0x000fe4000bf04270 */
[----:B------:R-:W-:Y:S01]  /*b130*/  @!PT LDS RZ, [RZ] ;  /* 0x00000000fffff984 */ /* 0x000fe20000000800 */
[----:B------:R-:W-:Y:S01]  /*b140*/  @!PT LDS RZ, [RZ] ;  /* 0x00000000fffff984 */ /* 0x000fe20000000800 */
[----:B------:R-:W-:Y:S01]  /*b150*/  @!PT LDS RZ, [RZ] ;  /* 0x00000000fffff984 */ /* 0x000fe20000000800 */
[----:B------:R1:W-:Y:S01]  /*b160*/  @!P1 LDGSTS.E.BYPASS.LTC128B.128 [R175+0x10000], desc[UR18][R168.64+0x100] ;  /* 0x10000100a8af9fae */ /* 0x0003e2000b981a12 */
[----:B------:R-:W-:Y:S01]  /*b170*/  IMAD.X R183, R178, 0x1, R177, P0 ;  /* 0x00000001b2b77824 */ /* 0x000fe200000e06b1 */
[----:B------:R-:W-:Y:S02]  /*b180*/  LOP3.LUT P0, RZ, R160, 0x2, RZ, 0xc0, !PT ;  /* 0x00000002a0ff7812 */ /* 0x000fe4000780c0ff */
        /* <DEDUP_REMOVED lines=48> */
[----:B------:R-:W5:Y:S04]  /*b490*/  LDSM.16.M88.4 R144, [R132+UR5+0x6800] ;  /* 0x006800058490783b */ /* 0x000f680008000200 */
[----:B------:R-:W3:Y:S04]  /*b4a0*/  LDSM.16.M88.4 R148, [R132+UR5+0x7000] ;  /* 0x007000058494783b */ /* 0x000ee80008000200 */
[----:B------:R-:W0:Y:S04]  /*b4b0*/  LDGDEPBAR ;  /* 0x00000000000079af */ /* 0x000e280000000000 */
[----:B------:R-:W4:Y:S01]  /*b4c0*/  LDSM.16.M88.4 R152, [R132+UR5+0x7800] ;  /* 0x007800058498783b */ /* 0x000f220008000200 */
[C---:B--2---:R-:W-:Y:S08]  /*b4d0*/  HMMA.16816.F32.BF16 R4, R136.reuse, R140, RZ ;  /* 0x0000008c8804723c */ /* 0x044ff000000418ff */
[C---:B------:R-:W-:Y:S08]  /*b4e0*/  HMMA.16816.F32.BF16 R8, R136.reuse, R142, RZ ;  /* 0x0000008e8808723c */ /* 0x040ff000000418ff */
[C---:B-----5:R-:W-:Y:S08]  /*b4f0*/  HMMA.16816.F32.BF16 R12, R136.reuse, R144, RZ ;  /* 0x00000090880c723c */ /* 0x060ff000000418ff */
[C---:B------:R-:W-:Y:S08]  /*b500*/  HMMA.16816.F32.BF16 R16, R136.reuse, R146, RZ ;  /* 0x000000928810723c */ /* 0x040ff000000418ff */
[C---:B---3--:R-:W-:Y:S01]  /*b510*/  HMMA.16816.F32.BF16 R20, R136.reuse, R148, RZ ;  /* 0x000000948814723c */ /* 0x048fe200000418ff */
[----:B------:R-:W-:Y:S02]  /*b520*/  SEL R148, R158, 0xffffffe0, !P0 ;  /* 0xffffffe09e947807 */ /* 0x000fe40004000000 */
[----:B------:R-:W-:Y:S03]  /*b530*/  LOP3.LUT P0, RZ, R160, 0x4, RZ, 0xc0, !PT ;  /* 0x00000004a0ff7812 */ /* 0x000fe6000780c0ff */
[----:B------:R-:W-:Y:S01]  /*b540*/  IMAD.IADD R134, R148, 0x1, R163 ;  /* 0x0000000194867824 */ /* 0x000fe200078e02a3 */
[----:B------:R-:W-:Y:S01]  /*b550*/  SEL R2, R156, 0xffffffc0, !P0 ;  /* 0xffffffc09c027807 */ /* 0x000fe20004000000 */
[C---:B------:R-:W-:Y:S01]  /*b560*/  HMMA.16816.F32.BF16 R24, R136.reuse, R150, RZ ;  /* 0x000000968818723c */ /* 0x040fe200000418ff */
[--C-:B------:R-:W-:Y:S02]  /*b570*/  IMAD.IADD R0, R148, 0x1, R135.reuse ;  /* 0x0000000194007824 */ /* 0x100fe400078e0287 */
[----:B------:R-:W-:Y:S01]  /*b580*/  LDSM.16.M88.4 R140, [R134] ;  /* 0x00000000868c783b */ /* 0x000fe20000000200 */
[C---:B------:R-:W-:Y:S02]  /*b590*/  IMAD.IADD R135, R2.reuse, 0x1, R135 ;  /* 0x0000000102877824 */ /* 0x040fe400078e0287 */
[----:B------:R-:W-:Y:S02]  /*b5a0*/  IMAD.IADD R145, R2, 0x1, R163 ;  /* 0x0000000102917824 */ /* 0x000fe400078e02a3 */
[C---:B----4-:R-:W-:Y:S01]  /*b5b0*/  HMMA.16816.F32.BF16 R28, R136.reuse, R152, RZ ;  /* 0x00000098881c723c */ /* 0x050fe200000418ff */
[C---:B------:R-:W-:Y:S02]  /*b5c0*/  IMAD.IADD R2, R148.reuse, 0x1, R135 ;  /* 0x0000000194027824 */ /* 0x040fe400078e0287 */
[----:B------:R-:W-:Y:S05]  /*b5d0*/  IMAD.IADD R144, R148, 0x1, R145 ;  /* 0x0000000194907824 */ /* 0x000fea00078e0291 */
[----:B------:R-:W-:Y:S01]  /*b5e0*/  HMMA.16816.F32.BF16 R32, R136, R154, RZ ;  /* 0x0000009a8820723c */ /* 0x000fe200000418ff */
[----:B------:R-:W2:Y:S07]  /*b5f0*/  LDSM.16.M88.4 R136, [R0+0x6000] ;  /* 0x006000000088783b */ /* 0x000eae0000000200 */
[C---:B--2---:R-:W-:Y:S08]  /*b600*/  HMMA.16816.F32.BF16 R4, R140.reuse, R136, R4 ;  /* 0x000000888c04723c */ /* 0x044ff00000041804 */
[C---:B------:R-:W-:Y:S01]  /*b610*/  HMMA.16816.F32.BF16 R8, R140.reuse, R138, R8 ;  /* 0x0000008a8c08723c */ /* 0x040fe20000041808 */
        /* <DEDUP_REMOVED lines=8> */
[----:B------:R-:W-:Y:S01]  /*b6a0*/  HMMA.16816.F32.BF16 R32, R140, R138, R32 ;  /* 0x0000008a8c20723c */ /* 0x000fe20000041820 */
[----:B------:R-:W-:Y:S04]  /*b6b0*/  LDSM.16.M88.4 R136, [R145] ;  /* 0x000000009188783b */ /* 0x000fe80000000200 */
[----:B------:R-:W2:Y:S03]  /*b6c0*/  LDSM.16.M88.4 R140, [R135+0x6000] ;  /* 0x00600000878c783b */ /* 0x000ea60000000200 */
        /* <DEDUP_REMOVED lines=24> */
[----:B------:R-:W-:Y:S04]  /*b850*/  LDSM.16.M88.4 R136, [R163+0x2000] ;  /* 0x00200000a388783b */ /* 0x000fe80000000200 */
[----:B------:R-:W2:Y:S03]  /*b860*/  LDSM.16.M88.4 R140, [R132+UR5+0x8000] ;  /* 0x00800005848c783b */ /* 0x000ea60008000200 */
[C---:B--2---:R-:W-:Y:S08]  /*b870*/  HMMA.16816.F32.BF16 R4, R136.reuse, R140, R4 ;  /* 0x0000008c8804723c */ /* 0x044ff00000041804 */
[C---:B------:R-:W-:Y:S01]  /*b880*/  HMMA.16816.F32.BF16 R8, R136.reuse, R142, R8 ;  /* 0x0000008e8808723c */ /* 0x040fe20000041808 */
[----:B------:R-:W2:Y:S07]  /*b890*/  LDSM.16.M88.4 R140, [R132+UR5+0x8800] ;  /* 0x00880005848c783b */ /* 0x000eae0008000200 */
[C---:B--2---:R-:W-:Y:S08]  /*b8a0*/  HMMA.16816.F32.BF16 R12, R136.reuse, R140, R12 ;  /* 0x0000008c880c723c */ /* 0x044ff0000004180c */
[C---:B------:R-:W-:Y:S01]  /*b8b0*/  HMMA.16816.F32.BF16 R16, R136.reuse, R142, R16 ;  /* 0x0000008e8810723c */ /* 0x040fe20000041810 */
[----:B------:R-:W2:Y:S07]  /*b8c0*/  LDSM.16.M88.4 R140, [R132+UR5+0x9000] ;  /* 0x00900005848c783b */ /* 0x000eae0008000200 */
[C---:B--2---:R-:W-:Y:S08]  /*b8d0*/  HMMA.16816.F32.BF16 R20, R136.reuse, R140, R20 ;  /* 0x0000008c8814723c */ /* 0x044ff00000041814 */
[C---:B------:R-:W-:Y:S01]  /*b8e0*/  HMMA.16816.F32.BF16 R24, R136.reuse, R142, R24 ;  /* 0x0000008e8818723c */ /* 0x040fe20000041818 */
[----:B------:R-:W2:Y:S07]  /*b8f0*/  LDSM.16.M88.4 R140, [R132+UR5+0x9800] ;  /* 0x00980005848c783b */ /* 0x000eae0008000200 */
[C---:B--2---:R-:W-:Y:S08]  /*b900*/  HMMA.16816.F32.BF16 R28, R136.reuse, R140, R28 ;  /* 0x0000008c881c723c */ /* 0x044ff0000004181c */
[----:B------:R-:W-:Y:S01]  /*b910*/  HMMA.16816.F32.BF16 R32, R136, R142, R32 ;  /* 0x0000008e8820723c */ /* 0x000fe20000041820 */
[----:B------:R-:W-:Y:S04]  /*b920*/  LDSM.16.M88.4 R136, [R134+0x2000] ;  /* 0x002000008688783b */ /* 0x000fe80000000200 */
        /* <DEDUP_REMOVED lines=65> */
[----:B------:R-:W2:Y:S04]  /*bd40*/  LDSM.16.M88.4 R140, [R135+0xa000] ;  /* 0x00a00000878c783b */ /* 0x000ea80000000200 */
[----:B------:R-:W-:Y:S01]  /*bd50*/  LDSM.16.M88.4 R144, [R144+0x4000] ;  /* 0x004000009090783b */ /* 0x000fe20000000200 */
        /* <DEDUP_REMOVED lines=11> */
[----:B------:R-:W2:Y:S04]  /*be10*/  LDSM.16.M88.4 R136, [R2+0xa000] ;  /* 0x00a000000288783b */ /* 0x000ea80000000200 */
[----:B------:R-:W3:Y:S03]  /*be20*/  LDSM.16.M88.4 R140, [R2+0xa800] ;  /* 0x00a80000028c783b */ /* 0x000ee60000000200 */
[C---:B--2---:R-:W-:Y:S08]  /*be30*/  HMMA.16816.F32.BF16 R4, R144.reuse, R136, R4 ;  /* 0x000000889004723c */ /* 0x044ff00000041804 */
[C---:B------:R-:W-:Y:S01]  /*be40*/  HMMA.16816.F32.BF16 R8, R144.reuse, R138, R8 ;  /* 0x0000008a9008723c */ /* 0x040fe20000041808 */
[----:B------:R-:W2:Y:S07]  /*be50*/  LDSM.16.M88.4 R136, [R2+0xb000] ;  /* 0x00b000000288783b */ /* 0x000eae0000000200 */
[C---:B---3--:R-:W-:Y:S08]  /*be60*/  HMMA.16816.F32.BF16 R12, R144.reuse, R140, R12 ;  /* 0x0000008c900c723c */ /* 0x048ff0000004180c */
[C---:B------:R-:W-:Y:S01]  /*be70*/  HMMA.16816.F32.BF16 R16, R144.reuse, R142, R16 ;  /* 0x0000008e9010723c */ /* 0x040fe20000041810 */
[----:B------:R-:W3:Y:S01]  /*be80*/  LDSM.16.M88.4 R140, [R2+0xb800] ;  /* 0x00b80000028c783b */ /* 0x000ee20000000200 */
[----:B------:R-:W-:Y:S04]  /*be90*/  DEPBAR.LE SB0, 0x0 ;  /* 0x000080000000791a */ /* 0x000fe80000000000 */
[----:B------:R-:W-:Y:S02]  /*bea0*/  BAR.SYNC.DEFER_BLOCKING 0x0 ;  /* 0x0000000000007b1d */ /* 0x000fe40000010000 */
[C---:B--2---:R-:W-:Y:S08]  /*beb0*/  HMMA.16816.F32.BF16 R20, R144.reuse, R136, R20 ;  /* 0x000000889014723c */ /* 0x044ff00000041814 */
[C---:B------:R-:W-:Y:S08]  /*bec0*/  HMMA.16816.F32.BF16 R24, R144.reuse, R138, R24 ;  /* 0x0000008a9018723c */ /* 0x040ff00000041818 */
[C---:B---3--:R-:W-:Y:S08]  /*bed0*/  HMMA.16816.F32.BF16 R28, R144.reuse, R140, R28 ;  /* 0x0000008c901c723c */ /* 0x048ff0000004181c */
[----:B------:R-:W-:Y:S01]  /*bee0*/  HMMA.16816.F32.BF16 R32, R144, R142, R32 ;  /* 0x0000008e9020723c */ /* 0x000fe20000041820 */
[----:B------:R-:W-:Y:S08]  /*bef0*/  @!UPT UIADD3 URZ, UPT, UPT, URZ, URZ, URZ ;  /* 0x000000fffffff290 */ /* 0x000ff0000fffe0ff */
[----:B-1----:R-:W-:Y:S11]  /*bf00*/  BRA.U !UP0, `(.L_x_1135) ;  /* 0x0000000908587547 */ /* 0x002ff6000b800000 */
        /* <DEDUP_REMOVED lines=14> */
[----:B------:R-:W1:Y:S01]  /*bff0*/  LDC R0, c[0x0][0x4f0] ;  /* 0x00013c00ff007b82 */ /* 0x000e620000000800 */
[----:B------:R-:W-:Y:S02]  /*c000*/  UIADD3 UR16, UPT, UPT, UR10, -0x80, URZ ;  /* 0xffffff800a107890 */ /* 0x000fe4000fffe0ff */
[----:B------:R-:W-:Y:S06]  /*c010*/  UIADD3 UR11, UPT, UPT, UR10, -0x40, URZ ;  /* 0xffffffc00a0b7890 */ /* 0x000fec000fffe0ff */
[----:B------:R-:W-:Y:S04]  /*c020*/  MOV R134, UR11 ;  /* 0x0000000b00867c02 */ /* 0x000fe80008000f00 */
[----:B------:R-:W-:Y:S02]  /*c030*/  IABS R134, R134 ;  /* 0x0000008600867213 */ /* 0x000fe40000000000 */
[-C--:B-1----:R-:W-:Y:S02]  /*c040*/  IABS R2, R0.reuse ;  /* 0x0000000000027213 */ /* 0x082fe40000000000 */
[----:B------:R-:W-:Y:S02]  /*c050*/  LOP3.LUT R141, RZ, R0, RZ, 0x33, !PT ;  /* 0x00000000ff8d7212 */ /* 0x000fe400078e33ff */
[----:B------:R-:W1:Y:S10]  /*c060*/  I2F.RP R136, R2 ;  /* 0x0000000200887306 */ /* 0x000e740000209400 */
[----:B-1----:R-:W1:Y:S02]  /*c070*/  MUFU.RCP R132, R136 ;  /* 0x0000008800847308 */ /* 0x002e640000001000 */
[----:B-1----:R-:W-:Y:S02]  /*c080*/  VIADD R138, R132, 0xffffffe ;  /* 0x0ffffffe848a7836 */ /* 0x002fe40000000000 */
[----:B------:R-:W-:Y:S06]  /*c090*/  IMAD.U32 R132, RZ, RZ, UR16 ;  /* 0x00000010ff847e24 */ /* 0x000fec000f8e00ff */
[----:B------:R-:W1:Y:S01]  /*c0a0*/  F2I.FTZ.U32.TRUNC.NTZ R139, R138 ;  /* 0x0000008a008b7305 */ /* 0x000e62000021f000 */
[----:B------:R-:W-:Y:S01]  /*c0b0*/  IABS R132, R132 ;  /* 0x0000008400847213 */ /* 0x000fe20000000000 */
        /* <DEDUP_REMOVED lines=8> */
[C---:B------:R-:W-:Y:S02]  /*c140*/  IMAD R134, R2.reuse, R139, R134 ;  /* 0x0000008b02867224 */ /* 0x040fe400078e0286 */
        /* <DEDUP_REMOVED lines=8> */
[----:B------:R-:W-:Y:S01]  /*c1d0*/  ISETP.GE.U32.AND P5, PT, R132, R2, PT ;  /* 0x000000028400720c */ /* 0x000fe20003fa6070 */
[----:B------:R-:W1:Y:S01]  /*c1e0*/  LDC.64 R134, c[0x0][0x3b8] ;  /* 0x0000ee00ff867b82 */ /* 0x000e620000000a00 */
[C---:B------:R-:W-:Y:S02]  /*c1f0*/  LOP3.LUT R2, R0.reuse, UR16, RZ, 0x3c, !PT ;  /* 0x0000001000027c12 */ /* 0x040fe4000f8e3cff */
[----:B------:R-:W-:Y:S07]  /*c200*/  LOP3.LUT R132, R0, UR11, RZ, 0x3c, !PT ;  /* 0x0000000b00847c12 */ /* 0x000fee000f8e3cff */
[----:B------:R-:W-:Y:S02]  /*c210*/  @P6 IADD3 R138, PT, PT, R138, 0x1, RZ ;  /* 0x000000018a8a6810 */ /* 0x000fe40007ffe0ff */
[----:B------:R-:W-:Y:S01]  /*c220*/  ISETP.GE.AND P6, PT, R132, RZ, PT ;  /* 0x000000ff8400720c */ /* 0x000fe20003fc6270 */
[----:B------:R-:W-:Y:S01]  /*c230*/  @P5 VIADD R136, R136, 0x1 ;  /* 0x0000000188885836 */ /* 0x000fe20000000000 */
[----:B------:R-:W-:Y:S11]  /*c240*/  ISETP.GE.AND P5, PT, R2, RZ, PT ;  /* 0x000000ff0200720c */ /* 0x000ff60003fa6270 */
        /* <DEDUP_REMOVED lines=19> */
[C---:B------:R-:W-:Y:S01]  /*c380*/  IMAD.WIDE.U32 R142, R139.reuse, UR6, R142 ;  /* 0x000000068b8e7c25 */ /* 0x040fe2000f8e008e */
[----:B------:R-:W-:Y:S02]  /*c390*/  SHF.R.S32.HI R2, RZ, 0x1f, R139 ;  /* 0x0000001fff027819 */ /* 0x000fe4000001148b */
[----:B------:R-:W-:Y:S03]  /*c3a0*/  LEA R166, P5, R142, R166, 0x1 ;  /* 0x000000a68ea67211 */ /* 0x000fe600078a08ff */
[----:B------:R-:W-:Y:S04]  /*c3b0*/  IMAD R2, R2, UR6, RZ ;  /* 0x0000000602027c24 */ /* 0x000fe8000f8e02ff */
[----:B------:R-:W-:Y:S05]  /*c3c0*/  IMAD R2, R139, UR7, R2 ;  /* 0x000000078b027c24 */ /* 0x000fea000f8e0202 */
[----:B------:R-:W-:Y:S04]  /*c3d0*/  IADD3 R2, PT, PT, R143, R2, RZ ;  /* 0x000000028f027210 */ /* 0x000fe80007ffe0ff */
[----:B------:R-:W-:Y:S07]  /*c3e0*/  LEA.HI.X R165, R142, R165, R2, 0x1, P5 ;  /* 0x000000a58ea57211 */ /* 0x000fee00028f0c02 */
.L_x_1136:
        /* <DEDUP_REMOVED lines=11> */
[----:B------:R-:W-:Y:S02]  /*c4a0*/  IADD3.X R135, PT, PT, R2, R137, RZ, P6, !PT ;  /* 0x0000008902877210 */ /* 0x000fe400037fe4ff */
[----:B------:R-:W-:Y:S04]  /*c4b0*/  IADD3 R138, P5, PT, R0, R134, RZ ;  /* 0x00000086008a7210 */ /* 0x000fe80007fbe0ff */
        /* <DEDUP_REMOVED lines=59> */
.L_x_1135:
[----:B------:R-:W-:Y:S01]  /*c870*/  FMNMX3.FTZ R0, R3, R6, R7, !PT ;  /* 0x0000000603007276 */ /* 0x000fe20007810007 */
[----:B------:R-:W-:Y:S01]  /*c880*/  UISETP.GT.AND UP0, UPT, UR17, UR14, UPT ;  /* 0x0000000e1100728c */ /* 0x000fe2000bf04270 */
[----:B------:R-:W-:Y:S01]  /*c890*/  FMNMX3.FTZ R2, R133, R4, R5, !PT ;  /* 0x0000000485027276 */ /* 0x000fe20007810005 */
[----:B------:R-:W-:Y:S01]  /*c8a0*/  UIADD3 UR10, UPT, UPT, UR10, -0x40, URZ ;  /* 0xffffffc00a0a7890 */ /* 0x000fe2000fffe0ff */
[----:B------:R-:W-:Y:S02]  /*c8b0*/  FMNMX3.FTZ R0, R0, R10, R11, !PT ;  /* 0x0000000a00007276 */ /* 0x000fe4000781000b */
        /* <DEDUP_REMOVED lines=11> */
[----:B--2---:R-:W-:Y:S02]  /*c970*/  FMNMX3.FTZ R137, R0, R34, R35, !PT ;  /* 0x0000002200897276 */ /* 0x004fe40007810023 */
[----:B------:R-:W-:Y:S03]  /*c980*/  FMNMX3.FTZ R134, R2, R32, R33, !PT ;  /* 0x0000002002867276 */ /* 0x000fe60007810021 */
[----:B------:R-:W-:Y:S08]  /*c990*/  SHFL.BFLY PT, R0, R137, 0x2, 0x1f ;  /* 0x0c401f0089007f89 */ /* 0x000ff000000e0000 */
        /* <DEDUP_REMOVED lines=22> */
[--C-:B------:R-:W-:Y:S01]  /*cb00*/  FFMA.FTZ R151, R12, UR4, -R149.reuse ;  /* 0x000000040c977c23 */ /* 0x100fe20008010895 */
[--C-:B------:R-:W-:Y:S01]  /*cb10*/  FFMA.FTZ R150, R6, UR4, -R142.reuse ;  /* 0x0000000406967c23 */ /* 0x100fe2000801088e */
[--C-:B------:R-:W-:Y:S01]  /*cb20*/  FFMA.FTZ R140, R7, UR4, -R142.reuse ;  /* 0x00000004078c7c23 */ /* 0x100fe2000801088e */
[--C-:B------:R-:W-:Y:S01]  /*cb30*/  FFMA.FTZ R135, R10, UR4, -R142.reuse ;  /* 0x000000040a877c23 */ /* 0x100fe2000801088e */
[--C-:B------:R-:W-:Y:S03]  /*cb40*/  FFMA.FTZ R6, R11, UR4, -R142.reuse ;  /* 0x000000040b067c23 */ /* 0x100fe6000801088e */
[----:B------:R-:W4:Y:S01]  /*cb50*/  MUFU.EX2 R132, R133 ;  /* 0x0000008500847308 */ /* 0x000f220000000800 */
[----:B------:R-:W-:Y:S01]  /*cb60*/  IADD3 R7, PT, PT, R161, 0xc040, RZ ;  /* 0x0000c040a1077810 */ /* 0x000fe20007ffe0ff */
[--C-:B------:R-:W-:Y:S01]  /*cb70*/  FFMA.FTZ R144, R13, UR4, -R149.reuse ;  /* 0x000000040d907c23 */ /* 0x100fe20008010895 */
[----:B------:R-:W-:Y:S01]  /*cb80*/  @P0 IADD3 R7, PT, PT, R164, -0x40, RZ ;  /* 0xffffffc0a4070810 */ /* 0x000fe20007ffe0ff */
[--C-:B------:R-:W-:Y:S01]  /*cb90*/  FFMA.FTZ R145, R14, UR4, -R142.reuse ;  /* 0x000000040e917c23 */ /* 0x100fe2000801088e */
[--C-:B------:R-:W-:Y:S01]  /*cba0*/  FFMA.FTZ R152, R15, UR4, -R142.reuse ;  /* 0x000000040f987c23 */ /* 0x100fe2000801088e */
[--C-:B------:R-:W-:Y:S01]  /*cbb0*/  FFMA.FTZ R146, R17, UR4, -R149.reuse ;  /* 0x0000000411927c23 */ /* 0x100fe20008010895 */
[----:B------:R-:W-:Y:S03]  /*cbc0*/  IADD3 R148, PT, PT, R148, R7, RZ ;  /* 0x0000000794947210 */ /* 0x000fe60007ffe0ff */
[----:B------:R-:W-:Y:S01]  /*cbd0*/  MUFU.EX2 R143, R143 ;  /* 0x0000008f008f7308 */ /* 0x000fe20000000800 */
[--C-:B--2---:R-:W-:Y:S01]  /*cbe0*/  FFMA.FTZ R134, R9, UR4, -R149.reuse ;  /* 0x0000000409867c23 */ /* 0x104fe20008010895 */
[C---:B---3--:R-:W-:Y:S01]  /*cbf0*/  FMUL.FTZ R10, R3.reuse, R130 ;  /* 0x00000082030a7220 */ /* 0x048fe20000410000 */
[C---:B------:R-:W-:Y:S01]  /*cc00*/  FMUL.FTZ R11, R3.reuse, R131 ;  /* 0x00000083030b7220 */ /* 0x040fe20000410000 */
[C---:B------:R-:W-:Y:S01]  /*cc10*/  FMUL.FTZ R38, R3.reuse, R38 ;  /* 0x0000002603267220 */ /* 0x040fe20000410000 */
[C---:B------:R-:W-:Y:S01]  /*cc20*/  FMUL.FTZ R39, R3.reuse, R39 ;  /* 0x0000002703277220 */ /* 0x040fe20000410000 */
[C---:B------:R-:W-:Y:S01]  /*cc30*/  FMUL.FTZ R42, R3.reuse, R42 ;  /* 0x0000002a032a7220 */ /* 0x040fe20000410000 */
[C---:B------:R-:W-:Y:S03]  /*cc40*/  FMUL.FTZ R43, R3.reuse, R43 ;  /* 0x0000002b032b7220 */ /* 0x040fe60000410000 */
[----:B------:R-:W-:Y:S01]  /*cc50*/  MUFU.EX2 R141, R141 ;  /* 0x0000008d008d7308 */ /* 0x000fe20000000800 */
[C---:B----4-:R-:W-:Y:S01]  /*cc60*/  FMUL.FTZ R8, R132.reuse, R128 ;  /* 0x0000008084087220 */ /* 0x050fe20000410000 */
[C---:B------:R-:W-:Y:S01]  /*cc70*/  FMUL.FTZ R9, R132.reuse, R129 ;  /* 0x0000008184097220 */ /* 0x040fe20000410000 */
[C---:B------:R-:W-:Y:S01]  /*cc80*/  FMUL.FTZ R36, R132.reuse, R36 ;  /* 0x0000002484247220 */ /* 0x040fe20000410000 */
[C---:B------:R-:W-:Y:S01]  /*cc90*/  FMUL.FTZ R37, R132.reuse, R37 ;  /* 0x0000002584257220 */ /* 0x040fe20000410000 */
[C---:B------:R-:W-:Y:S01]  /*cca0*/  FMUL.FTZ R40, R132.reuse, R40 ;  /* 0x0000002884287220 */ /* 0x040fe20000410000 */
[C---:B------:R-:W-:Y:S01]  /*ccb0*/  FMUL.FTZ R41, R132.reuse, R41 ;  /* 0x0000002984297220 */ /* 0x040fe20000410000 */
[C---:B------:R-:W-:Y:S03]  /*ccc0*/  FMUL.FTZ R44, R132.reuse, R44 ;  /* 0x0000002c842c7220 */ /* 0x040fe60000410000 */
[----:B------:R-:W2:Y:S01]  /*ccd0*/  MUFU.EX2 R134, R134 ;  /* 0x0000008600867308 */ /* 0x000ea20000000800 */
[C---:B------:R-:W-:Y:S01]  /*cce0*/  FMUL.FTZ R45, R132.reuse, R45 ;  /* 0x0000002d842d7220 */ /* 0x040fe20000410000 */
[C---:B------:R-:W-:Y:S01]  /*ccf0*/  FMUL.FTZ R46, R3.reuse, R46 ;  /* 0x0000002e032e7220 */ /* 0x040fe20000410000 */
[C---:B------:R-:W-:Y:S01]  /*cd00*/  FMUL.FTZ R47, R3.reuse, R47 ;  /* 0x0000002f032f7220 */ /* 0x040fe20000410000 */
[C---:B------:R-:W-:Y:S01]  /*cd10*/  FMUL.FTZ R48, R132.reuse, R48 ;  /* 0x0000003084307220 */ /* 0x040fe20000410000 */
[C---:B------:R-:W-:Y:S01]  /*cd20*/  FMUL.FTZ R49, R132.reuse, R49 ;  /* 0x0000003184317220 */ /* 0x040fe20000410000 */
[C---:B------:R-:W-:Y:S01]  /*cd30*/  FMUL.FTZ R50, R3.reuse, R50 ;  /* 0x0000003203327220 */ /* 0x040fe20000410000 */
[C---:B------:R-:W-:Y:S03]  /*cd40*/  FMUL.FTZ R51, R3.reuse, R51 ;  /* 0x0000003303337220 */ /* 0x040fe60000410000 */
[----:B------:R-:W3:Y:S01]  /*cd50*/  MUFU.EX2 R147, R147 ;  /* 0x0000009300937308 */ /* 0x000ee20000000800 */
[C---:B------:R-:W-:Y:S01]  /*cd60*/  FMUL.FTZ R52, R132.reuse, R52 ;  /* 0x0000003484347220 */ /* 0x040fe20000410000 */
[C---:B------:R-:W-:Y:S01]  /*cd70*/  FMUL.FTZ R53, R132.reuse, R53 ;  /* 0x0000003584357220 */ /* 0x040fe20000410000 */
[C---:B------:R-:W-:Y:S01]  /*cd80*/  FMUL.FTZ R54, R3.reuse, R54 ;  /* 0x0000003603367220 */ /* 0x040fe20000410000 */
[C---:B------:R-:W-:Y:S01]  /*cd90*/  FMUL.FTZ R55, R3.reuse, R55 ;  /* 0x0000003703377220 */ /* 0x040fe20000410000 */
[C---:B------:R-:W-:Y:S01]  /*cda0*/  FMUL.FTZ R56, R132.reuse, R56 ;  /* 0x0000003884387220 */ /* 0x040fe20000410000 */
[----:B------:R-:W-:Y:S01]  /*cdb0*/  FMUL.FTZ R57, R132, R57 ;  /* 0x0000003984397220 */ /* 0x000fe20000410000 */
[C---:B------:R-:W-:Y:S03]  /*cdc0*/  FMUL.FTZ R58, R3.reuse, R58 ;  /* 0x0000003a033a7220 */ /* 0x040fe60000410000 */
[----:B------:R-:W-:Y:S01]  /*cdd0*/  MUFU.EX2 R150, R150 ;  /* 0x0000009600967308 */ /* 0x000fe20000000800 */
[----:B--2---:R-:W-:Y:S01]  /*cde0*/  F2FP.BF16.F32.PACK_AB R130, R134, R141 ;  /* 0x0000008d8682723e */ /* 0x004fe200000010ff */
[C---:B------:R-:W-:Y:S01]  /*cdf0*/  FMUL.FTZ R59, R3.reuse, R59 ;  /* 0x0000003b033b7220 */ /* 0x040fe20000410000 */
[C---:B------:R-:W-:Y:S01]  /*ce00*/  FMUL.FTZ R60, R132.reuse, R60 ;  /* 0x0000003c843c7220 */ /* 0x040fe20000410000 */
[C---:B------:R-:W-:Y:S01]  /*ce10*/  FMUL.FTZ R61, R132.reuse, R61 ;  /* 0x0000003d843d7220 */ /* 0x040fe20000410000 */
[C---:B------:R-:W-:Y:S01]  /*ce20*/  FMUL.FTZ R62, R3.reuse, R62 ;  /* 0x0000003e033e7220 */ /* 0x040fe20000410000 */
[----:B------:R-:W-:Y:S01]  /*ce30*/  FMUL.FTZ R63, R3, R63 ;  /* 0x0000003f033f7220 */ /* 0x000fe20000410000 */
[C---:B------:R-:W-:Y:S03]  /*ce40*/  FMUL.FTZ R64, R132.reuse, R64 ;  /* 0x0000004084407220 */ /* 0x040fe60000410000 */
[----:B------:R-:W2:Y:S01]  /*ce50*/  MUFU.EX2 R140, R140 ;  /* 0x0000008c008c7308 */ /* 0x000ea20000000800 */
[----:B---3--:R-:W-:Y:S01]  /*ce60*/  F2FP.BF16.F32.PACK_AB R128, R143, R147 ;  /* 0x000000938f80723e */ /* 0x008fe200000010ff */
[C---:B------:R-:W-:Y:S01]  /*ce70*/  FMUL.FTZ R65, R132.reuse, R65 ;  /* 0x0000004184417220 */ /* 0x040fe20000410000 */
[C---:B------:R-:W-:Y:S01]  /*ce80*/  FMUL.FTZ R66, R3.reuse, R66 ;  /* 0x0000004203427220 */ /* 0x040fe20000410000 */
[C---:B------:R-:W-:Y:S01]  /*ce90*/  FMUL.FTZ R67, R3.reuse, R67 ;  /* 0x0000004303437220 */ /* 0x040fe20000410000 */
[C---:B------:R-:W-:Y:S01]  /*cea0*/  FMUL.FTZ R68, R132.reuse, R68 ;  /* 0x0000004484447220 */ /* 0x040fe20000410000 */
[C---:B------:R-:W-:Y:S01]  /*ceb0*/  FMUL.FTZ R69, R132.reuse, R69 ;  /* 0x0000004584457220 */ /* 0x040fe20000410000 */
[C---:B------:R-:W-:Y:S03]  /*cec0*/  FMUL.FTZ R70, R3.reuse, R70 ;  /* 0x0000004603467220 */ /* 0x040fe60000410000 */
[----:B------:R-:W-:Y:S01]  /*ced0*/  MUFU.EX2 R135, R135 ;  /* 0x0000008700877308 */ /* 0x000fe20000000800 */
[C---:B------:R-:W-:Y:S01]  /*cee0*/  FMUL.FTZ R71, R3.reuse, R71 ;  /* 0x0000004703477220 */ /* 0x040fe20000410000 */
[C---:B------:R-:W-:Y:S01]  /*cef0*/  FMUL.FTZ R72, R132.reuse, R72 ;  /* 0x0000004884487220 */ /* 0x040fe20000410000 */
[C---:B------:R-:W-:Y:S01]  /*cf00*/  FMUL.FTZ R73, R132.reuse, R73 ;  /* 0x0000004984497220 */ /* 0x040fe20000410000 */
[C---:B------:R-:W-:Y:S01]  /*cf10*/  FMUL.FTZ R74, R3.reuse, R74 ;  /* 0x0000004a034a7220 */ /* 0x040fe20000410000 */
[C---:B------:R-:W-:Y:S01]  /*cf20*/  FMUL.FTZ R75, R3.reuse, R75 ;  /* 0x0000004b034b7220 */ /* 0x040fe20000410000 */
[C---:B------:R-:W-:Y:S01]  /*cf30*/  FMUL.FTZ R76, R132.reuse, R76 ;  /* 0x0000004c844c7220 */ /* 0x040fe20000410000 */
[----:B------:R-:W-:Y:S03]  /*cf40*/  FMUL.FTZ R77, R132, R77 ;  /* 0x0000004d844d7220 */ /* 0x000fe60000410000 */
[----:B------:R-:W3:Y:S01]  /*cf50*/  MUFU.EX2 R6, R6 ;  /* 0x0000000600067308 */ /* 0x000ee20000000800 */
[----:B--2---:R-:W-:Y:S01]  /*cf60*/  F2FP.BF16.F32.PACK_AB R129, R140, R150 ;  /* 0x000000968c81723e */ /* 0x004fe200000010ff */
        /* <DEDUP_REMOVED lines=15> */
[----:B---3--:R-:W-:Y:S01]  /*d060*/  F2FP.BF16.F32.PACK_AB R131, R6, R135 ;  /* 0x000000870683723e */ /* 0x008fe200000010ff */
[C---:B------:R-:W-:Y:S01]  /*d070*/  FMUL.FTZ R12, R132.reuse, R124 ;  /* 0x0000007c840c7220 */ /* 0x040fe20000410000 */
[----:B------:R-:W-:Y:S01]  /*d080*/  FMUL.FTZ R13, R132, R125 ;  /* 0x0000007d840d7220 */ /* 0x000fe20000410000 */
[C---:B------:R-:W-:Y:S01]  /*d090*/  FMUL.FTZ R14, R3.reuse, R126 ;  /* 0x0000007e030e7220 */ /* 0x040fe20000410000 */
[----:B------:R-:W-:Y:S01]  /*d0a0*/  FMUL.FTZ R15, R3, R127 ;  /* 0x0000007f030f7220 */ /* 0x000fe20000410000 */
[--C-:B------:R-:W-:Y:S01]  /*d0b0*/  FFMA.FTZ R153, R20, UR4, -R149.reuse ;  /* 0x0000000414997c23 */ /* 0x100fe20008010895 */
[----:B------:R-:W-:Y:S01]  /*d0c0*/  LDSM.16.MT88.4 R124, [R161+0xc800] ;  /* 0x00c80000a17c783b */ /* 0x000fe20000004200 */
[C---:B-1----:R-:W-:Y:S01]  /*d0d0*/  HMMA.16816.F32.BF16 R8, R128.reuse, R136, R8 ;  /* 0x000000888008723c */ /* 0x042fe20000041808 */
[----:B------:R-:W-:Y:S04]  /*d0e0*/  MUFU.EX2 R151, R151 ;  /* 0x0000009700977308 */ /* 0x000fe80000000800 */
[--C-:B------:R-:W-:Y:S01]  /*d0f0*/  FFMA.FTZ R154, R21, UR4, -R149.reuse ;  /* 0x00000004159a7c23 */ /* 0x100fe20008010895 */
[--C-:B------:R-:W-:Y:S01]  /*d100*/  FFMA.FTZ R155, R22, UR4, -R142.reuse ;  /* 0x00000004169b7c23 */ /* 0x100fe2000801088e */
[--C-:B------:R-:W-:Y:S01]  /*d110*/  FFMA.FTZ R163, R24, UR4, -R149.reuse ;  /* 0x0000000418a37c23 */ /* 0x100fe20008010895 */
[C---:B------:R-:W-:Y:S01]  /*d120*/  HMMA.16816.F32.BF16 R36, R128.reuse, R138, R36 ;  /* 0x0000008a8024723c */ /* 0x040fe20000041824 */
[----:B------:R-:W1:Y:S02]  /*d130*/  LDSM.16.MT88.4 R136, [R157+0xc000] ;  /* 0x00c000009d88783b */ /* 0x000e640000004200 */
[----:B------:R-:W-:Y:S01]  /*d140*/  MUFU.EX2 R153, R153 ;  /* 0x0000009900997308 */ /* 0x000fe20000000800 */
[--C-:B------:R-:W-:Y:S01]  /*d150*/  FFMA.FTZ R176, R25, UR4, -R149.reuse ;  /* 0x0000000419b07c23 */ /* 0x100fe20008010895 */
[--C-:B------:R-:W-:Y:S01]  /*d160*/  FFMA.FTZ R178, R26, UR4, -R142.reuse ;  /* 0x000000041ab27c23 */ /* 0x100fe2000801088e */
[----:B------:R-:W-:Y:S01]  /*d170*/  FFMA.FTZ R167, R27, UR4, -R142 ;  /* 0x000000041ba77c23 */ /* 0x000fe2000801088e */
[----:B------:R-:W-:Y:S01]  /*d180*/  FFMA.FTZ R28, R28, UR4, -R149 ;  /* 0x000000041c1c7c23 */ /* 0x000fe20008010895 */
[C---:B------:R-:W-:Y:S01]  /*d190*/  FMUL.FTZ R93, R132.reuse, R93 ;  /* 0x0000005d845d7220 */ /* 0x040fe20000410000 */
[C---:B------:R-:W-:Y:S01]  /*d1a0*/  FMUL.FTZ R94, R3.reuse, R94 ;  /* 0x0000005e035e7220 */ /* 0x040fe20000410000 */
[----:B------:R-:W-:Y:S01]  /*d1b0*/  LDSM.16.MT88.4 R24, [R157+0xd000] ;  /* 0x00d000009d18783b */ /* 0x000fe20000004200 */
        /* <DEDUP_REMOVED lines=29> */
[----:B------:R-:W-:Y:S01]  /*d390*/  MUFU.EX2 R154, R154 ;  /* 0x0000009a009a7308 */ /* 0x000fe20000000800 */
[----:B------:R-:W-:Y:S01]  /*d3a0*/  FFMA.FTZ R150, R3, R174, R150 ;  /* 0x000000ae03967223 */ /* 0x000fe20000010096 */
[C---:B-1----:R-:W-:Y:S03]  /*d3b0*/  HMMA.16816.F32.BF16 R40, R128.reuse, R136, R40 ;  /* 0x000000888028723c */ /* 0x042fe60000041828 */
[----:B------:R-:W-:Y:S01]  /*d3c0*/  FFMA.FTZ R147, R132, R171, R147 ;  /* 0x000000ab84937223 */ /* 0x000fe20000010093 */
[--C-:B------:R-:W-:Y:S01]  /*d3d0*/  FFMA.FTZ R171, R30, UR4, -R142.reuse ;  /* 0x000000041eab7c23 */ /* 0x100fe2000801088e */
[----:B------:R-:W-:Y:S03]  /*d3e0*/  FFMA.FTZ R132, R31, UR4, -R142 ;  /* 0x000000041f847c23 */ /* 0x000fe6000801088e */
[----:B------:R-:W-:Y:S01]  /*d3f0*/  MUFU.EX2 R3, R28 ;  /* 0x0000001c00037308 */ /* 0x000fe20000000800 */
[----:B------:R-:W-:Y:S01]  /*d400*/  FFMA.FTZ R175, R32, UR4, -R149 ;  /* 0x0000000420af7c23 */ /* 0x000fe20008010895 */
[C---:B------:R-:W-:Y:S01]  /*d410*/  HMMA.16816.F32.BF16 R44, R128.reuse, R138, R44 ;  /* 0x0000008a802c723c */ /* 0x040fe2000004182c */
[----:B------:R-:W1:Y:S02]  /*d420*/  LDSM.16.MT88.4 R136, [R7] ;  /* 0x000000000788783b */ /* 0x000e640000004200 */
[----:B------:R-:W-:Y:S01]  /*d430*/  FADD.FTZ R32, R143, R147 ;  /* 0x000000938f207221 */ /* 0x000fe20000010000 */
[----:B------:R-:W-:Y:S01]  /*d440*/  FADD.FTZ R150, R140, R150 ;  /* 0x000000968c967221 */ /* 0x000fe20000010000 */
[----:B------:R-:W-:Y:S03]  /*d450*/  MOV R133, R2 ;  /* 0x0000000200857202 */ /* 0x000fe60000000f00 */
[----:B------:R-:W-:Y:S01]  /*d460*/  MUFU.EX2 R155, R155 ;  /* 0x0000009b009b7308 */ /* 0x000fe20000000800 */
[----:B------:R-:W-:Y:S04]  /*d470*/  FADD.FTZ R135, R135, R150 ;  /* 0x0000009687877221 */ /* 0x000fe80000010000 */
[----:B------:R-:W-:Y:S05]  /*d480*/  FADD.FTZ R6, R6, R135 ;  /* 0x0000008706067221 */ /* 0x000fea0000010000 */
[----:B------:R-:W-:Y:S10]  /*d490*/  MUFU.EX2 R163, R163 ;  /* 0x000000a300a37308 */ /* 0x000ff40000000800 */
[----:B------:R-:W-:Y:S10]  /*d4a0*/  MUFU.EX2 R176, R176 ;  /* 0x000000b000b07308 */ /* 0x000ff40000000800 */
[----:B------:R-:W-:Y:S10]  /*d4b0*/  MUFU.EX2 R178, R178 ;  /* 0x000000b200b27308 */ /* 0x000ff40000000800 */
[----:B------:R-:W-:Y:S01]  /*d4c0*/  MUFU.EX2 R167, R167 ;  /* 0x000000a700a77308 */ /* 0x000fe20000000800 */
[C---:B-1----:R-:W-:Y:S09]  /*d4d0*/  HMMA.16816.F32.BF16 R48, R128.reuse, R136, R48 ;  /* 0x000000888030723c */ /* 0x042ff20000041830 */
[----:B------:R-:W1:Y:S01]  /*d4e0*/  MUFU.EX2 R144, R144 ;  /* 0x0000009000907308 */ /* 0x000e620000000800 */
[C---:B------:R-:W-:Y:S01]  /*d4f0*/  HMMA.16816.F32.BF16 R52, R128.reuse, R138, R52 ;  /* 0x0000008a8034723c */ /* 0x040fe20000041834 */
[----:B------:R-:W2:Y:S08]  /*d500*/  LDSM.16.MT88.4 R136, [R148] ;  /* 0x000000009488783b */ /* 0x000eb00000004200 */
[----:B------:R-:W-:Y:S10]  /*d510*/  MUFU.EX2 R145, R145 ;  /* 0x0000009100917308 */ /* 0x000ff40000000800 */
[----:B------:R-:W-:Y:S10]  /*d520*/  MUFU.EX2 R146, R146 ;  /* 0x0000009200927308 */ /* 0x000ff40000000800 */
[----:B------:R-:W-:Y:S10]  /*d530*/  MUFU.EX2 R171, R171 ;  /* 0x000000ab00ab7308 */ /* 0x000ff40000000800 */
[----:B------:R-:W-:Y:S10]  /*d540*/  MUFU.EX2 R132, R132 ;  /* 0x0000008400847308 */ /* 0x000ff40000000800 */
[----:B------:R-:W-:Y:S01]  /*d550*/  MUFU.EX2 R175, R175 ;  /* 0x000000af00af7308 */ /* 0x000fe20000000800 */
[C---:B--2---:R-:W-:Y:S08]  /*d560*/  HMMA.16816.F32.BF16 R56, R128.reuse, R136, R56 ;  /* 0x000000888038723c */ /* 0x044ff00000041838 */
[C---:B------:R-:W-:Y:S01]  /*d570*/  HMMA.16816.F32.BF16 R60, R128.reuse, R138, R60 ;  /* 0x0000008a803c723c */ /* 0x040fe2000004183c */
[----:B------:R-:W2:Y:S07]  /*d580*/  LDSM.16.MT88.4 R136, [R161+0xe000] ;  /* 0x00e00000a188783b */ /* 0x000eae0000004200 */
        /* <DEDUP_REMOVED lines=21> */
[C---:B--2---:R-:W-:Y:S01]  /*d6e0*/  HMMA.16816.F32.BF16 R120, R128.reuse, R136, R120 ;  /* 0x000000888078723c */ /* 0x044fe20000041878 */
[----:B------:R-:W2:Y:S02]  /*d6f0*/  MUFU.EX2 R136, R152 ;  /* 0x0000009800887308 */ /* 0x000ea40000000800 */
[----:B------:R-:W-:Y:S01]  /*d700*/  FFMA.FTZ R137, R16, UR4, -R149 ;  /* 0x0000000410897c23 */ /* 0x000fe20008010895 */
[----:B-1----:R-:W-:Y:S04]  /*d710*/  F2FP.BF16.F32.PACK_AB R16, R144, R151 ;  /* 0x000000979010723e */ /* 0x002fe800000010ff */
[----:B------:R-:W-:Y:S03]  /*d720*/  HMMA.16816.F32.BF16 R12, R128, R138, R12 ;  /* 0x0000008a800c723c */ /* 0x000fe6000004180c */
[----:B------:R-:W1:Y:S01]  /*d730*/  MUFU.EX2 R137, R137 ;  /* 0x0000008900897308 */ /* 0x000e620000000800 */
[--C-:B------:R-:W-:Y:S01]  /*d740*/  FFMA.FTZ R139, R18, UR4, -R142.reuse ;  /* 0x00000004128b7c23 */ /* 0x100fe2000801088e */
[--C-:B------:R-:W-:Y:S08]  /*d750*/  FFMA.FTZ R138, R19, UR4, -R142.reuse ;  /* 0x00000004138a7c23 */ /* 0x100ff0000801088e */
[----:B------:R-:W-:Y:S01]  /*d760*/  MUFU.EX2 R139, R139 ;  /* 0x0000008b008b7308 */ /* 0x000fe20000000800 */
[C---:B--2---:R-:W-:Y:S01]  /*d770*/  F2FP.BF16.F32.PACK_AB R17, R136.reuse, R145 ;  /* 0x000000918811723e */ /* 0x044fe200000010ff */
[----:B------:R-:W-:Y:S01]  /*d780*/  FFMA.FTZ R152, R23, UR4, -R142 ;  /* 0x0000000417987c23 */ /* 0x000fe2000801088e */
[----:B------:R-:W-:Y:S01]  /*d790*/  FADD.FTZ R145, R145, R6 ;  /* 0x0000000691917221 */ /* 0x000fe20000010000 */
[----:B------:R-:W-:Y:S03]  /*d7a0*/  LDSM.16.MT88.4 R20, [R161+0xd000] ;  /* 0x00d00000a114783b */ /* 0x000fe60000004200 */
[----:B------:R-:W-:Y:S03]  /*d7b0*/  FADD.FTZ R136, R136, R145 ;  /* 0x0000009188887221 */ /* 0x000fe60000010000 */
[----:B------:R-:W2:Y:S01]  /*d7c0*/  MUFU.EX2 R138, R138 ;  /* 0x0000008a008a7308 */ /* 0x000ea20000000800 */
[----:B-1----:R-:W-:Y:S09]  /*d7d0*/  F2FP.BF16.F32.PACK_AB R18, R146, R137 ;  /* 0x000000899212723e */ /* 0x002ff200000010ff */
[----:B------:R-:W1:Y:S01]  /*d7e0*/  MUFU.EX2 R152, R152 ;  /* 0x0000009800987308 */ /* 0x000e620000000800 */
[C---:B--2---:R-:W-:Y:S01]  /*d7f0*/  F2FP.BF16.F32.PACK_AB R19, R138.reuse, R139 ;  /* 0x0000008b8a13723e */ /* 0x044fe200000010ff */
[----:B------:R-:W-:Y:S04]  /*d800*/  FADD.FTZ R139, R139, R136 ;  /* 0x000000888b8b7221 */ /* 0x000fe80000010000 */
[----:B------:R-:W-:Y:S02]  /*d810*/  FADD.FTZ R138, R138, R139 ;  /* 0x0000008b8a8a7221 */ /* 0x000fe40000010000 */
[C---:B------:R-:W-:Y:S08]  /*d820*/  HMMA.16816.F32.BF16 R8, R16.reuse, R124, R8 ;  /* 0x0000007c1008723c */ /* 0x040ff00000041808 */
        /* <DEDUP_REMOVED lines=32> */
[C---:B--2---:R-:W-:Y:S03]  /*da30*/  HMMA.16816.F32.BF16 R120, R16.reuse, R124, R120 ;  /* 0x0000007c1078723c */ /* 0x044fe60000041878 */
[--C-:B------:R-:W-:Y:S01]  /*da40*/  FFMA.FTZ R124, R29, UR4, -R149.reuse ;  /* 0x000000041d7c7c23 */ /* 0x100fe20008010895 */
[--C-:B------:R-:W-:Y:S01]  /*da50*/  FFMA.FTZ R125, R34, UR4, -R142.reuse ;  /* 0x00000004227d7c23 */ /* 0x100fe2000801088e */
[----:B------:R-:W-:Y:S01]  /*da60*/  LDSM.16.MT88.4 R28, [R161+0xd800] ;  /* 0x00d80000a11c783b */ /* 0x000fe20000004200 */
[----:B------:R-:W-:Y:S01]  /*da70*/  FFMA.FTZ R142, R35, UR4, -R142 ;  /* 0x00000004238e7c23 */ /* 0x000fe2000801088e */
[----:B------:R-:W-:Y:S01]  /*da80*/  FFMA.FTZ R149, R33, UR4, -R149 ;  /* 0x0000000421957c23 */ /* 0x000fe20008010895 */
[----:B------:R-:W-:Y:S01]  /*da90*/  HMMA.16816.F32.BF16 R12, R16, R126, R12 ;  /* 0x0000007e100c723c */ /* 0x000fe2000004180c */
[----:B------:R-:W2:Y:S02]  /*daa0*/  MUFU.EX2 R174, R124 ;  /* 0x0000007c00ae7308 */ /* 0x000ea40000000800 */
[----:B------:R-:W-:Y:S01]  /*dab0*/  F2FP.BF16.F32.PACK_AB R16, R154, R153 ;  /* 0x000000999a10723e */ /* 0x000fe200000010ff */
[----:B------:R-:W-:Y:S01]  /*dac0*/  FADD.FTZ R33, R141, R32 ;  /* 0x000000208d217221 */ /* 0x000fe20000010000 */
[----:B-1----:R-:W-:Y:S01]  /*dad0*/  F2FP.BF16.F32.PACK_AB R17, R152, R155 ;  /* 0x0000009b9811723e */ /* 0x002fe200000010ff */
[----:B------:R-:W-:Y:S01]  /*dae0*/  FADD.FTZ R155, R155, R138 ;  /* 0x0000008a9b9b7221 */ /* 0x000fe20000010000 */
[----:B------:R-:W-:Y:S01]  /*daf0*/  F2FP.BF16.F32.PACK_AB R18, R176, R163 ;  /* 0x000000a3b012723e */ /* 0x000fe200000010ff */
[----:B------:R-:W-:Y:S01]  /*db00*/  FADD.FTZ R134, R134, R33 ;  /* 0x0000002186867221 */ /* 0x000fe20000010000 */
[----:B------:R-:W-:Y:S01]  /*db10*/  F2FP.BF16.F32.PACK_AB R19, R167, R178 ;  /* 0x000000b2a713723e */ /* 0x000fe200000010ff */
[----:B------:R-:W-:Y:S01]  /*db20*/  LDSM.16.MT88.4 R32, [R7+0x1800] ;  /* 0x001800000720783b */ /* 0x000fe20000004200 */
[----:B------:R-:W1:Y:S01]  /*db30*/  MUFU.EX2 R180, R149 ;  /* 0x0000009500b47308 */ /* 0x000e620000000800 */
[----:B------:R-:W-:Y:S01]  /*db40*/  FADD.FTZ R151, R151, R134 ;  /* 0x0000008697977221 */ /* 0x000fe20000010000 */
[----:B------:R-:W-:Y:S03]  /*db50*/  FADD.FTZ R155, R152, R155 ;  /* 0x0000009b989b7221 */ /* 0x000fe60000010000 */
[C---:B------:R-:W-:Y:S03]  /*db60*/  HMMA.16816.F32.BF16 R8, R16.reuse, R20, R8 ;  /* 0x000000141008723c */ /* 0x040fe60000041808 */
[----:B--2---:R-:W-:Y:S02]  /*db70*/  F2FP.BF16.F32.PACK_AB R124, R174, R3 ;  /* 0x00000003ae7c723e */ /* 0x004fe400000010ff */
[----:B------:R2:W-:Y:S01]  /*db80*/  MUFU.EX2 R140, R125 ;  /* 0x0000007d008c7308 */ /* 0x0005e20000000800 */
[----:B------:R-:W-:Y:S01]  /*db90*/  FADD.FTZ R144, R144, R151 ;  /* 0x0000009790907221 */ /* 0x000fe20000010000 */
[----:B------:R-:W-:Y:S01]  /*dba0*/  FADD.FTZ R178, R178, R155 ;  /* 0x0000009bb2b27221 */ /* 0x000fe20000010000 */
[C---:B------:R-:W-:Y:S01]  /*dbb0*/  HMMA.16816.F32.BF16 R36, R16.reuse, R22, R36 ;  /* 0x000000161024723c */ /* 0x040fe20000041824 */
[----:B------:R-:W3:Y:S02]  /*dbc0*/  LDSM.16.MT88.4 R20, [R7+0x1000] ;  /* 0x001000000714783b */ /* 0x000ee40000004200 */
[----:B------:R-:W-:Y:S01]  /*dbd0*/  FADD.FTZ R137, R137, R144 ;  /* 0x0000009089897221 */ /* 0x000fe20000010000 */
[----:B-1----:R-:W-:Y:S03]  /*dbe0*/  F2FP.BF16.F32.PACK_AB R126, R180, R175 ;  /* 0x000000afb47e723e */ /* 0x002fe600000010ff */
[----:B------:R-:W1:Y:S01]  /*dbf0*/  MUFU.EX2 R141, R142 ;  /* 0x0000008e008d7308 */ /* 0x000e620000000800 */
[----:B------:R-:W-:Y:S01]  /*dc00*/  FADD.FTZ R178, R167, R178 ;  /* 0x000000b2a7b27221 */ /* 0x000fe20000010000 */
[----:B------:R-:W-:Y:S01]  /*dc10*/  FADD.FTZ R146, R146, R137 ;  /* 0x0000008992927221 */ /* 0x000fe20000010000 */
[C---:B------:R-:W-:Y:S03]  /*dc20*/  HMMA.16816.F32.BF16 R40, R16.reuse, R24, R40 ;  /* 0x000000181028723c */ /* 0x040fe60000041828 */
[----:B------:R-:W-:Y:S01]  /*dc30*/  FADD.FTZ R153, R153, R146 ;  /* 0x0000009299997221 */ /* 0x000fe20000010000 */
[----:B--2---:R-:W-:Y:S01]  /*dc40*/  F2FP.BF16.F32.PACK_AB R125, R132, R171 ;  /* 0x000000ab847d723e */ /* 0x004fe200000010ff */
[----:B------:R-:W-:Y:S02]  /*dc50*/  FADD.FTZ R171, R171, R178 ;  /* 0x000000b2abab7221 */ /* 0x000fe40000010000 */
[----:B------:R-:W-:Y:S01]  /*dc60*/  FADD.FTZ R154, R154, R153 ;  /* 0x000000999a9a7221 */ /* 0x000fe20000010000 */
[C---:B------:R-:W-:Y:S01]  /*dc70*/  HMMA.16816.F32.BF16 R44, R16.reuse, R26, R44 ;  /* 0x0000001a102c723c */ /* 0x040fe2000004182c */
[----:B------:R-:W2:Y:S02]  /*dc80*/  LDSM.16.MT88.4 R24, [R148+0x1000] ;  /* 0x001000009418783b */ /* 0x000ea40000004200 */
[----:B------:R-:W-:Y:S01]  /*dc90*/  FADD.FTZ R163, R163, R154 ;  /* 0x0000009aa3a37221 */ /* 0x000fe20000010000 */
[----:B------:R-:W-:Y:S01]  /*dca0*/  FADD.FTZ R171, R132, R171 ;  /* 0x000000ab84ab7221 */ /* 0x000fe20000010000 */
[----:B-1----:R-:W-:Y:S02]  /*dcb0*/  F2FP.BF16.F32.PACK_AB R127, R141, R140 ;  /* 0x0000008c8d7f723e */ /* 0x002fe400000010ff */
[----:B------:R-:W-:Y:S01]  /*dcc0*/  FADD.FTZ R176, R176, R163 ;  /* 0x000000a3b0b07221 */ /* 0x000fe20000010000 */
[----:B------:R-:W-:Y:S03]  /*dcd0*/  FADD.FTZ R140, R140, R171 ;  /* 0x000000ab8c8c7221 */ /* 0x000fe60000010000 */
[----:B------:R-:W-:Y:S04]  /*dce0*/  FADD.FTZ R3, R3, R176 ;  /* 0x000000b003037221 */ /* 0x000fe80000010000 */
[----:B------:R-:W-:Y:S01]  /*dcf0*/  FADD.FTZ R174, R174, R3 ;  /* 0x00000003aeae7221 */ /* 0x000fe20000010000 */
[----:B------:R-:W-:Y:S03]  /*dd00*/  MOV R3, R0 ;  /* 0x0000000000037202 */ /* 0x000fe60000000f00 */
[----:B------:R-:W-:Y:S01]  /*dd10*/  FADD.FTZ R175, R175, R174 ;  /* 0x000000aeafaf7221 */ /* 0x000fe20000010000 */
[----:B------:R-:W-:Y:S03]  /*dd20*/  FADD.FTZ R174, R141, R140 ;  /* 0x0000008c8dae7221 */ /* 0x000fe60000010000 */
[----:B------:R-:W-:Y:S01]  /*dd30*/  FADD.FTZ R171, R180, R175 ;  /* 0x000000afb4ab7221 */ /* 0x000fe20000010000 */
[C---:B---3--:R-:W-:Y:S08]  /*dd40*/  HMMA.16816.F32.BF16 R48, R16.reuse, R20, R48 ;  /* 0x000000141030723c */ /* 0x048ff00000041830 */
        /* <DEDUP_REMOVED lines=28> */
[----:B------:R-:W-:Y:S07]  /*df10*/  LDSM.16.MT88.4 R16, [R161+0xf800] ;  /* 0x00f80000a110783b */ /* 0x000fee0000004200 */
[C---:B------:R-:W-:Y:S01]  /*df20*/  HMMA.16816.F32.BF16 R128, R124.reuse, R28, R8 ;  /* 0x0000001c7c80723c */ /* 0x040fe20000041808 */
[----:B------:R-:W2:Y:S07]  /*df30*/  LDSM.16.MT88.4 R8, [R148+0x1800] ;  /* 0x001800009408783b */ /* 0x000eae0000004200 */
[C---:B------:R-:W-:Y:S01]  /*df40*/  HMMA.16816.F32.BF16 R36, R124.reuse, R30, R36 ;  /* 0x0000001e7c24723c */ /* 0x040fe20000041824 */
[----:B------:R-:W-:Y:S07]  /*df50*/  LDSM.16.MT88.4 R24, [R7+0x3800] ;  /* 0x003800000718783b */ /* 0x000fee0000004200 */
[C---:B-1----:R-:W-:Y:S01]  /*df60*/  HMMA.16816.F32.BF16 R40, R124.reuse, R20, R40 ;  /* 0x000000147c28723c */ /* 0x042fe20000041828 */
[----:B------:R-:W-:Y:S07]  /*df70*/  LDSM.16.MT88.4 R28, [R148+0x5800] ;  /* 0x00580000941c783b */ /* 0x000fee0000004200 */
[C---:B------:R-:W-:Y:S01]  /*df80*/  HMMA.16816.F32.BF16 R44, R124.reuse, R22, R44 ;  /* 0x000000167c2c723c */ /* 0x040fe2000004182c */
[----:B------:R-:W1:Y:S07]  /*df90*/  LDSM.16.MT88.4 R20, [R157+0xf800] ;  /* 0x00f800009d14783b */ /* 0x000e6e0000004200 */
[C---:B------:R-:W-:Y:S08]  /*dfa0*/  HMMA.16816.F32.BF16 R48, R124.reuse, R32, R48 ;  /* 0x000000207c30723c */ /* 0x040ff00000041830 */
[C---:B------:R-:W-:Y:S08]  /*dfb0*/  HMMA.16816.F32.BF16 R52, R124.reuse, R34, R52 ;  /* 0x000000227c34723c */ /* 0x040ff00000041834 */
[C---:B--2---:R-:W-:Y:S08]  /*dfc0*/  HMMA.16816.F32.BF16 R56, R124.reuse, R8, R56 ;  /* 0x000000087c38723c */ /* 0x044ff00000041838 */
        /* <DEDUP_REMOVED lines=12> */
[C---:B------:R-:W-:Y:S08]  /*e090*/  HMMA.16816.F32.BF16 R92, R124.reuse, R10, R92 ;  /* 0x0000000a7c5c723c */ /* 0x040ff0000004185c */
[C---:B---3--:R-:W-:Y:S08]  /*e0a0*/  HMMA.16816.F32.BF16 R96, R124.reuse, R16, R96 ;  /* 0x000000107c60723c */ /* 0x048ff00000041860 */
[C---:B------:R-:W-:Y:S08]  /*e0b0*/  HMMA.16816.F32.BF16 R100, R124.reuse, R18, R100 ;  /* 0x000000127c64723c */ /* 0x040ff00000041864 */
[C---:B-1----:R-:W-:Y:S08]  /*e0c0*/  HMMA.16816.F32.BF16 R104, R124.reuse, R20, R104 ;  /* 0x000000147c68723c */ /* 0x042ff00000041868 */
[C---:B------:R-:W-:Y:S08]  /*e0d0*/  HMMA.16816.F32.BF16 R108, R124.reuse, R22, R108 ;  /* 0x000000167c6c723c */ /* 0x040ff0000004186c */
[C---:B----4-:R-:W-:Y:S08]  /*e0e0*/  HMMA.16816.F32.BF16 R112, R124.reuse, R24, R112 ;  /* 0x000000187c70723c */ /* 0x050ff00000041870 */
[C---:B------:R-:W-:Y:S08]  /*e0f0*/  HMMA.16816.F32.BF16 R116, R124.reuse, R26, R116 ;  /* 0x0000001a7c74723c */ /* 0x040ff00000041874 */
[C---:B------:R-:W-:Y:S08]  /*e100*/  HMMA.16816.F32.BF16 R120, R124.reuse, R28, R120 ;  /* 0x0000001c7c78723c */ /* 0x040ff00000041878 */
[----:B------:R-:W-:Y:S01]  /*e110*/  HMMA.16816.F32.BF16 R124, R124, R30, R12 ;  /* 0x0000001e7c7c723c */ /* 0x000fe2000004180c */
[----:B------:R-:W-:Y:S08]  /*e120*/  @!UPT UIADD3 URZ, UPT, UPT, URZ, URZ, URZ ;  /* 0x000000fffffff290 */ /* 0x000ff0000fffe0ff */
[----:B------:R-:W-:Y:S11]  /*e130*/  BRA.U UP0, `(.L_x_1137) ;  /* 0xffffffc9001c7547 */ /* 0x000ff6000b83ffff */
.L_x_1133:
[----:B------:R-:W1:Y:S01]  /*e140*/  SHFL.BFLY PT, R10, R171, 0x2, 0x1f ;  /* 0x0c401f00ab0a7f89 */ /* 0x000e6200000e0000 */
[C---:B------:R-:W-:Y:S01]  /*e150*/  SHF.L.U32 R8, R160.reuse, 0x4, RZ ;  /* 0x00000004a0087819 */ /* 0x040fe200000006ff */
[----:B------:R-:W-:Y:S01]  /*e160*/  S2UR UR9, SR_CTAID.Y ;  /* 0x00000000000979c3 */ /* 0x000fe20000002600 */
[----:B------:R-:W-:Y:S01]  /*e170*/  SHF.L.U32 R14, R160, 0x1, RZ ;  /* 0x00000001a00e7819 */ /* 0x000fe200000006ff */
[----:B------:R-:W2:Y:S01]  /*e180*/  SHFL.BFLY PT, R9, R174, 0x2, 0x1f ;  /* 0x0c401f00ae097f89 */ /* 0x000ea200000e0000 */
[----:B------:R-:W-:Y:S01]  /*e190*/  LOP3.LUT R7, R8, 0x1c0, RZ, 0xc0, !PT ;  /* 0x000001c008077812 */ /* 0x000fe200078ec0ff */
[----:B------:R-:W3:Y:S01]  /*e1a0*/  LDCU UR4, c[0x0][0x44c] ;  /* 0x00008980ff0477ac */ /* 0x000ee20008000800 */
[----:B------:R-:W-:Y:S01]  /*e1b0*/  LOP3.LUT R4, R162, 0x30, RZ, 0xc0, !PT ;  /* 0x00000030a2047812 */ /* 0x000fe200078ec0ff */
[----:B------:R-:W-:Y:S01]  /*e1c0*/  BSSY.RECONVERGENT B0, `(.L_x_1138) ;  /* 0x00000fb000007945 */ /* 0x000fe20003800200 */
[----:B------:R-:W-:Y:S01]  /*e1d0*/  SHF.R.U32.HI R3, RZ, 0x2, R160 ;  /* 0x00000002ff037819 */ /* 0x000fe200000116a0 */
[----:B------:R-:W-:Y:S01]  /*e1e0*/  S2UR UR7, SR_CTAID.Z ;  /* 0x00000000000779c3 */ /* 0x000fe20000002700 */
[----:B------:R-:W-:-:S02]  /*e1f0*/  R2P PR, R160, 0x18 ;  /* 0x00000018a0007804 */ /* 0x000fc40000000000 */
[--C-:B------:R-:W-:Y:S02]  /*e200*/  LOP3.LUT R12, R159, 0x6, R14.reuse, 0xf8, !PT ;  /* 0x000000069f0c7812 */ /* 0x100fe400078ef80e */
[----:B------:R-:W-:Y:S02]  /*e210*/  LOP3.LUT R7, R7, 0x38, R14, 0xf8, !PT ;  /* 0x0000003807077812 */ /* 0x000fe400078ef80e */
[----:B------:R-:W-:Y:S01]  /*e220*/  LOP3.LUT R3, R4, 0x7, R3, 0xf8, !PT ;  /* 0x0000000704037812 */ /* 0x000fe200078ef803 */
[----:B------:R-:W4:Y:S01]  /*e230*/  LDC R16, c[0x0][0x3e0] ;  /* 0x0000f800ff107b82 */ /* 0x000f220000000800 */
[C---:B------:R-:W-:Y:S02]  /*e240*/  LOP3.LUT P6, RZ, R160.reuse, 0x3, RZ, 0xc0, !PT ;  /* 0x00000003a0ff7812 */ /* 0x040fe400078cc0ff */
[----:B------:R-:W-:Y:S02]  /*e250*/  SHF.L.U32 R4, R160, 0x2, RZ ;  /* 0x00000002a0047819 */ /* 0x000fe400000006ff */
[----:B------:R-:W-:Y:S01]  /*e260*/  SHF.R.U32.HI R160, RZ, 0x4, R160 ;  /* 0x00000004ffa07819 */ /* 0x000fe200000116a0 */
[----:B-1----:R-:W-:Y:S01]  /*e270*/  FADD.FTZ R10, R10, R171 ;  /* 0x000000ab0a0a7221 */ /* 0x002fe20000010000 */
[----:B------:R-:W-:Y:S01]  /*e280*/  LOP3.LUT R7, R12, R7, RZ, 0xfc, !PT ;  /* 0x000000070c077212 */ /* 0x000fe200078efcff */
[----:B------:R-:W1:Y:S01]  /*e290*/  S2UR UR6, SR_CTAID.X ;  /* 0x00000000000679c3 */ /* 0x000e620000002500 */
[----:B------:R-:W-:Y:S01]  /*e2a0*/  LOP3.LUT R12, R8, 0x10, RZ, 0xc0, !PT ;  /* 0x00000010080c7812 */ /* 0x000fe200078ec0ff */
[----:B--2---:R-:W-:Y:S01]  /*e2b0*/  FADD.FTZ R9, R9, R174 ;  /* 0x000000ae09097221 */ /* 0x004fe20000010000 */
[----:B------:R-:W2:Y:S01]  /*e2c0*/  SHFL.BFLY PT, R5, R10, 0x1, 0x1f ;  /* 0x0c201f000a057f89 */ /* 0x000ea200000e0000 */
[----:B------:R-:W-:-:S02]  /*e2d0*/  LEA R7, R7, UR5, 0x2 ;  /* 0x0000000507077c11 */ /* 0x000fc4000f8e10ff */
[----:B------:R-:W-:Y:S01]  /*e2e0*/  SEL R158, R158, 0xffffffe0, !P0 ;  /* 0xffffffe09e9e7807 */ /* 0x000fe20004000000 */
[----:B------:R-:W5:Y:S01]  /*e2f0*/  SHFL.BFLY PT, R6, R9, 0x1, 0x1f ;  /* 0x0c201f0009067f89 */ /* 0x000f6200000e0000 */
[----:B------:R-:W-:Y:S02]  /*e300*/  SEL R156, R156, 0xffffffc0, !P3 ;  /* 0xffffffc09c9c7807 */ /* 0x000fe40005800000 */
[----:B------:R-:W-:Y:S02]  /*e310*/  IADD3 R8, PT, PT, R160, 0x20, RZ ;  /* 0x00000020a0087810 */ /* 0x000fe40007ffe0ff */
[----:B------:R-:W-:Y:S02]  /*e320*/  LOP3.LUT R133, R4, 0x1f8, RZ, 0xc0, !PT ;  /* 0x000001f804857812 */ /* 0x000fe400078ec0ff */
[----:B------:R-:W-:Y:S02]  /*e330*/  IADD3 R13, PT, PT, R160, 0x10, RZ ;  /* 0x00000010a00d7810 */ /* 0x000fe40007ffe0ff */
[----:B------:R-:W-:Y:S01]  /*e340*/  LOP3.LUT R133, R133, 0x38, R162, 0x78, !PT ;  /* 0x0000003885857812 */ /* 0x000fe200078e78a2 */
[----:B------:R-:W-:Y:S01]  /*e350*/  BAR.SYNC.DEFER_BLOCKING 0x0 ;  /* 0x0000000000007b1d */ /* 0x000fe20000010000 */
[----:B------:R-:W-:-:S02]  /*e360*/  ISETP.GE.AND P2, PT, R13, UR12, PT ;  /* 0x0000000c0d007c0c */ /* 0x000fc4000bf46270 */
[----:B------:R-:W-:Y:S02]  /*e370*/  IADD3 R13, PT, PT, R7, R156, RZ ;  /* 0x0000009c070d7210 */ /* 0x000fe40007ffe0ff */
[----:B------:R-:W-:Y:S02]  /*e380*/  IADD3 R14, PT, PT, R160, 0x8, RZ ;  /* 0x00000008a00e7810 */ /* 0x000fe40007ffe0ff */
[----:B------:R-:W-:Y:S01]  /*e390*/  LEA R133, R133, R12, 0x2 ;  /* 0x0000000c85857211 */ /* 0x000fe200078e10ff */
[----:B-1----:R-:W-:Y:S01]  /*e3a0*/  USHF.L.U32 UR6, UR6, 0x6, URZ ;  /* 0x0000000606067899 */ /* 0x002fe200080006ff */
[----:B------:R-:W-:Y:S01]  /*e3b0*/  IADD3 R12, PT, PT, R158, R13, RZ ;  /* 0x0000000d9e0c7210 */ /* 0x000fe20007ffe0ff */
[----:B--2---:R-:W-:Y:S01]  /*e3c0*/  FADD.FTZ R5, R10, R5 ;  /* 0x000000050a057221 */ /* 0x004fe20000010000 */
[----:B------:R-:W-:Y:S01]  /*e3d0*/  ISETP.GE.AND P5, PT, R14, UR12, PT ;  /* 0x0000000c0e007c0c */ /* 0x000fe2000bfa6270 */
[----:B-----5:R-:W-:Y:S02]  /*e3e0*/  FADD.FTZ R6, R9, R6 ;  /* 0x0000000609067221 */ /* 0x020fe40000010000 */
[----:B------:R-:W1:Y:S01]  /*e3f0*/  MUFU.RCP R10, R5 ;  /* 0x00000005000a7308 */ /* 0x000e620000001000 */
[----:B------:R-:W-:-:S02]  /*e400*/  IADD3 R9, PT, PT, R160, 0x18, RZ ;  /* 0x00000018a0097810 */ /* 0x000fc40007ffe0ff */
[----:B------:R-:W-:Y:S02]  /*e410*/  FSETP.NE.FTZ.AND P3, PT, R5, RZ, PT ;  /* 0x000000ff0500720b */ /* 0x000fe40003f75000 */
[----:B------:R-:W-:Y:S02]  /*e420*/  ISETP.GE.AND P1, PT, R9, UR12, PT ;  /* 0x0000000c09007c0c */ /* 0x000fe4000bf26270 */
[----:B------:R-:W-:Y:S01]  /*e430*/  FSETP.NE.FTZ.AND P0, PT, R6, RZ, PT ;  /* 0x000000ff0600720b */ /* 0x000fe20003f15000 */
[----:B------:R-:W2:Y:S01]  /*e440*/  MUFU.RCP R11, R6 ;  /* 0x00000006000b7308 */ /* 0x000ea20000001000 */
[C---:B------:R-:W-:Y:S02]  /*e450*/  IADD3 R9, PT, PT, R7.reuse, 0x80, RZ ;  /* 0x0000008007097810 */ /* 0x040fe40007ffe0ff */
[----:B------:R-:W-:Y:S02]  /*e460*/  @P4 IADD3 R9, PT, PT, R7, -0x80, RZ ;  /* 0xffffff8007094810 */ /* 0x000fe40007ffe0ff */
[----:B------:R-:W-:-:S02]  /*e470*/  ISETP.GE.AND P4, PT, R8, UR12, PT ;  /* 0x0000000c08007c0c */ /* 0x000fc4000bf86270 */
[-C--:B------:R-:W-:Y:S01]  /*e480*/  IADD3 R15, PT, PT, R156, R9.reuse, RZ ;  /* 0x000000099c0f7210 */ /* 0x080fe20007ffe0ff */
[----:B------:R-:W5:Y:S01]  /*e490*/  @P3 LDC R17, c[0x0][0x458] ;  /* 0x00011600ff113b82 */ /* 0x000f620000000800 */
[----:B-1----:R-:W-:Y:S01]  /*e4a0*/  FSEL R10, R10, 1, P3 ;  /* 0x3f8000000a0a7808 */ /* 0x002fe20001800000 */
[----:B------:R-:W1:Y:S01]  /*e4b0*/  @P3 MUFU.LG2 R5, R5 ;  /* 0x0000000500053308 */ /* 0x000e620000000c00 */
[----:B------:R-:W-:Y:S02]  /*e4c0*/  IADD3 R14, PT, PT, R158, R9, RZ ;  /* 0x000000099e0e7210 */ /* 0x000fe40007ffe0ff */
[----:B------:R-:W-:Y:S01]  /*e4d0*/  P2R R132, PR, RZ, 0x10 ;  /* 0x00000010ff847803 */ /* 0x000fe20000000000 */
[C---:B------:R-:W-:Y:S01]  /*e4e0*/  FMUL.FTZ R128, R10.reuse, R128 ;  /* 0x000000800a807220 */ /* 0x040fe20000410000 */
[C---:B------:R-:W-:Y:S01]  /*e4f0*/  FMUL.FTZ R129, R10.reuse, R129 ;  /* 0x000000810a817220 */ /* 0x040fe20000410000 */
[C---:B------:R-:W-:Y:S01]  /*e500*/  FMUL.FTZ R36, R10.reuse, R36 ;  /* 0x000000240a247220 */ /* 0x040fe20000410000 */
[----:B--2---:R-:W-:Y:S01]  /*e510*/  FSEL R8, R11, 1, P0 ;  /* 0x3f8000000b087808 */ /* 0x004fe20000000000 */
[C---:B------:R-:W-:Y:S01]  /*e520*/  FMUL.FTZ R37, R10.reuse, R37 ;  /* 0x000000250a257220 */ /* 0x040fe20000410000 */
[C---:B------:R-:W-:Y:S01]  /*e530*/  FMUL.FTZ R40, R10.reuse, R40 ;  /* 0x000000280a287220 */ /* 0x040fe20000410000 */
[C---:B------:R-:W-:Y:S01]  /*e540*/  FMUL.FTZ R41, R10.reuse, R41 ;  /* 0x000000290a297220 */ /* 0x040fe20000410000 */
[----:B------:R-:W-:Y:S01]  /*e550*/  FMUL.FTZ R44, R10, R44 ;  /* 0x0000002c0a2c7220 */ /* 0x000fe20000410000 */
        /* <DEDUP_REMOVED lines=89> */
[----:B------:R-:W-:Y:S01]  /*eaf0*/  IADD3 R8, PT, PT, R7, R158, RZ ;  /* 0x0000009e07087210 */ /* 0x000fe20007ffe0ff */
[----:B------:R-:W2:Y:S01]  /*eb00*/  LDC.64 R10, c[0x0][0x430] ;  /* 0x00010c00ff0a7b82 */ /* 0x000ea20000000a00 */
[----:B------:R-:W-:Y:S01]  /*eb10*/  STS.64 [R7], R128 ;  /* 0x0000008007007388 */ /* 0x000fe20000000a00 */
[----:B------:R-:W-:Y:S01]  /*eb20*/  IADD3 R158, PT, PT, R158, R15, RZ ;  /* 0x0000000f9e9e7210 */ /* 0x000fe20007ffe0ff */
[----:B------:R-:W3:Y:S02]  /*eb30*/  @P0 MUFU.LG2 R6, R6 ;  /* 0x0000000600060308 */ /* 0x000ee40000000c00 */
[----:B------:R-:W-:Y:S03]  /*eb40*/  STS.64 [R7+0x800], R130 ;  /* 0x0008008207007388 */ /* 0x000fe60000000a00 */
[----:B------:R-:W5:Y:S01]  /*eb50*/  @P0 LDC R19, c[0x0][0x458] ;  /* 0x00011600ff130b82 */ /* 0x000f620000000800 */
[----:B------:R-:W-:Y:S04]  /*eb60*/  STS.64 [R8], R36 ;  /* 0x0000002408007388 */ /* 0x000fe80000000a00 */
[----:B------:R-:W-:Y:S04]  /*eb70*/  STS.64 [R8+0x800], R38 ;  /* 0x0008002608007388 */ /* 0x000fe80000000a00 */
[----:B------:R-:W-:Y:S04]  /*eb80*/  STS.64 [R13], R40 ;  /* 0x000000280d007388 */ /* 0x000fe80000000a00 */
[----:B------:R-:W-:Y:S01]  /*eb90*/  STS.64 [R13+0x800], R42 ;  /* 0x0008002a0d007388 */ /* 0x000fe20000000a00 */
[----:B--2---:R-:W-:-:S03]  /*eba0*/  R2UR UR8, R10 ;  /* 0x000000000a0872ca */ /* 0x004fc600000e0000 */
[----:B------:R-:W-:Y:S04]  /*ebb0*/  STS.64 [R12], R44 ;  /* 0x0000002c0c007388 */ /* 0x000fe80000000a00 */
[----:B------:R-:W-:Y:S04]  /*ebc0*/  STS.64 [R12+0x800], R46 ;  /* 0x0008002e0c007388 */ /* 0x000fe80000000a00 */
[----:B------:R-:W-:Y:S04]  /*ebd0*/  STS.64 [R9], R48 ;  /* 0x0000003009007388 */ /* 0x000fe80000000a00 */
[----:B------:R-:W-:Y:S01]  /*ebe0*/  STS.64 [R9+0x800], R50 ;  /* 0x0008003209007388 */ /* 0x000fe20000000a00 */
[----:B------:R-:W-:-:S03]  /*ebf0*/  UIMAD UR8, UR9, UR8, UR15 ;  /* 0x00000008090872a4 */ /* 0x000fc6000f8e020f */
[----:B------:R-:W-:Y:S04]  /*ec00*/  STS.64 [R14], R52 ;  /* 0x000000340e007388 */ /* 0x000fe80000000a00 */
[----:B------:R-:W-:Y:S04]  /*ec10*/  STS.64 [R14+0x800], R54 ;  /* 0x000800360e007388 */ /* 0x000fe80000000a00 */
[----:B------:R-:W-:Y:S04]  /*ec20*/  STS.64 [R15], R56 ;  /* 0x000000380f007388 */ /* 0x000fe80000000a00 */
[----:B------:R-:W-:Y:S04]  /*ec30*/  STS.64 [R15+0x800], R58 ;  /* 0x0008003a0f007388 */ /* 0x000fe80000000a00 */
[----:B------:R-:W-:Y:S04]  /*ec40*/  STS.64 [R158], R60 ;  /* 0x0000003c9e007388 */ /* 0x000fe80000000a00 */
[----:B------:R-:W-:Y:S04]  /*ec50*/  STS.64 [R158+0x800], R62 ;  /* 0x0008003e9e007388 */ /* 0x000fe80000000a00 */
        /* <DEDUP_REMOVED lines=17> */
[----:B------:R2:W-:Y:S04]  /*ed70*/  STS.64 [R7+0x8800], R98 ;  /* 0x0088006207007388 */ /* 0x0005e80000000a00 */
[----:B------:R4:W-:Y:S04]  /*ed80*/  STS.64 [R8+0x8000], R100 ;  /* 0x0080006408007388 */ /* 0x0009e80000000a00 */
[----:B------:R1:W-:Y:S04]  /*ed90*/  STS.64 [R8+0x8800], R102 ;  /* 0x0088006608007388 */ /* 0x0003e80000000a00 */
[----:B------:R3:W-:Y:S04]  /*eda0*/  STS.64 [R13+0x8000], R104 ;  /* 0x008000680d007388 */ /* 0x0007e80000000a00 */
[----:B------:R5:W-:Y:S04]  /*edb0*/  STS.64 [R13+0x8800], R106 ;  /* 0x0088006a0d007388 */ /* 0x000be80000000a00 */
[----:B------:R5:W-:Y:S04]  /*edc0*/  STS.64 [R12+0x8000], R108 ;  /* 0x0080006c0c007388 */ /* 0x000be80000000a00 */
[----:B------:R5:W-:Y:S01]  /*edd0*/  STS.64 [R12+0x8800], R110 ;  /* 0x0088006e0c007388 */ /* 0x000be20000000a00 */
[----:B--2---:R-:W-:-:S03]  /*ede0*/  IADD3 R7, PT, PT, RZ, -UR15, RZ ;  /* 0x8000000fff077c10 */ /* 0x004fc6000fffe0ff */
[----:B------:R2:W-:Y:S01]  /*edf0*/  STS.64 [R9+0x8000], R112 ;  /* 0x0080007009007388 */ /* 0x0005e20000000a00 */
[----:B----4-:R-:W-:-:S03]  /*ee00*/  MOV R100, 0xff800000 ;  /* 0xff80000000647802 */ /* 0x010fc60000000f00 */
[----:B------:R2:W-:Y:S01]  /*ee10*/  STS.64 [R9+0x8800], R114 ;  /* 0x0088007209007388 */ /* 0x0005e20000000a00 */
[----:B------:R-:W-:Y:S01]  /*ee20*/  IMAD R7, R16, R7, UR7 ;  /* 0x0000000710077e24 */ /* 0x000fe2000f8e0207 */
[----:B------:R-:W-:Y:S02]  /*ee30*/  LOP3.LUT R101, R4, 0x3c, RZ, 0xc0, !PT ;  /* 0x0000003c04657812 */ /* 0x000fe400078ec0ff */
[----:B------:R2:W-:Y:S01]  /*ee40*/  STS.64 [R14+0x8000], R116 ;  /* 0x008000740e007388 */ /* 0x0005e20000000a00 */
[----:B-1----:R-:W-:Y:S01]  /*ee50*/  MOV R102, 0xff800000 ;  /* 0xff80000000667802 */ /* 0x002fe20000000f00 */
[----:B---3--:R-:W-:Y:S02]  /*ee60*/  IMAD R104, R16, UR8, R7 ;  /* 0x0000000810687c24 */ /* 0x008fe4000f8e0207 */
[----:B------:R2:W-:Y:S01]  /*ee70*/  STS.64 [R14+0x8800], R118 ;  /* 0x008800760e007388 */ /* 0x0005e20000000a00 */
[----:B------:R-:W-:Y:S01]  /*ee80*/  @P3 FMUL.FTZ R7, R5, 0.69314718246459960938 ;  /* 0x3f31721805073820 */ /* 0x000fe20000410000 */
[----:B------:R-:W-:Y:S01]  /*ee90*/  @P0 FMUL.FTZ R5, R6, 0.69314718246459960938 ;  /* 0x3f31721806050820 */ /* 0x000fe20000410000 */
[----:B------:R-:W-:Y:S01]  /*eea0*/  IMAD R104, R104, R11, UR6 ;  /* 0x0000000668687e24 */ /* 0x000fe2000f8e020b */
[----:B------:R2:W-:Y:S01]  /*eeb0*/  STS.64 [R15+0x8000], R120 ;  /* 0x008000780f007388 */ /* 0x0005e20000000a00 */
[----:B-----5:R-:W-:Y:S01]  /*eec0*/  @P3 FFMA.FTZ R102, R2, R17, R7 ;  /* 0x0000001102663223 */ /* 0x020fe20000010007 */
[----:B------:R-:W-:Y:S01]  /*eed0*/  @P0 FFMA.FTZ R100, R0, R19, R5 ;  /* 0x0000001300640223 */ /* 0x000fe20000010005 */
[----:B------:R-:W-:Y:S01]  /*eee0*/  IMAD R2, R104, UR4, RZ ;  /* 0x0000000468027c24 */ /* 0x000fe2000f8e02ff */
[----:B------:R2:W-:Y:S01]  /*eef0*/  STS.64 [R15+0x8800], R122 ;  /* 0x0088007a0f007388 */ /* 0x0005e20000000a00 */
[----:B------:R-:W-:-:S03]  /*ef00*/  IADD3 R0, PT, PT, R160, 0x28, RZ ;  /* 0x00000028a0007810 */ /* 0x000fc60007ffe0ff */
[----:B------:R2:W-:Y:S04]  /*ef10*/  STS.64 [R158+0x8000], R124 ;  /* 0x0080007c9e007388 */ /* 0x0005e80000000a00 */
[----:B------:R2:W-:Y:S01]  /*ef20*/  STS.64 [R158+0x8800], R126 ;  /* 0x0088007e9e007388 */ /* 0x0005e20000000a00 */
[----:B------:R-:W-:Y:S06]  /*ef30*/  BAR.SYNC.DEFER_BLOCKING 0x0 ;  /* 0x0000000000007b1d */ /* 0x000fec0000010000 */
[----:B------:R2:W1:Y:S04]  /*ef40*/  LDS.128 R96, [R133+UR5] ;  /* 0x0000000585607984 */ /* 0x0004680008000c00 */
[----:B------:R2:W3:Y:S04]  /*ef50*/  LDS.128 R92, [R133+UR5+0x800] ;  /* 0x00080005855c7984 */ /* 0x0004e80008000c00 */
[----:B------:R2:W4:Y:S04]  /*ef60*/  LDS.128 R88, [R133+UR5+0x1000] ;  /* 0x0010000585587984 */ /* 0x0005280008000c00 */
[----:B------:R2:W1:Y:S04]  /*ef70*/  LDS.128 R84, [R133+UR5+0x1800] ;  /* 0x0018000585547984 */ /* 0x0004680008000c00 */
        /* <DEDUP_REMOVED lines=19> */
[----:B------:R2:W1:Y:S01]  /*f0b0*/  LDS.128 R4, [R133+UR5+0xb800] ;  /* 0x00b8000585047984 */ /* 0x0004620008000c00 */
[----:B---34-:R-:W-:Y:S05]  /*f0c0*/  @P6 BRA `(.L_x_1139) ;  /* 0x0000000000286947 */ /* 0x018fea0003800000 */
[----:B------:R-:W3:Y:S01]  /*f0d0*/  LDCU.64 UR4, c[0x0][0x428] ;  /* 0x00008500ff0477ac */ /* 0x000ee20008000a00 */
[C---:B------:R-:W-:Y:S01]  /*f0e0*/  VIADD R105, R3.reuse, 0x8 ;  /* 0x0000000803697836 */ /* 0x040fe20000000000 */
[C---:B------:R-:W-:Y:S02]  /*f0f0*/  IADD3 R103, P0, PT, R104.reuse, R3, RZ ;  /* 0x0000000368677210 */ /* 0x040fe40007f1e0ff */
[----:B------:R-:W-:Y:S02]  /*f100*/  ISETP.GE.AND P4, PT, R3, UR12, PT ;  /* 0x0000000c03007c0c */ /* 0x000fe4000bf86270 */
[----:B------:R-:W-:Y:S02]  /*f110*/  ISETP.GE.AND P3, PT, R105, UR12, PT ;  /* 0x0000000c69007c0c */ /* 0x000fe4000bf66270 */
[----:B------:R-:W-:Y:S02]  /*f120*/  LEA.HI.X.SX32 R104, R104, RZ, 0x1, P0 ;  /* 0x000000ff68687211 */ /* 0x000fe400000f0eff */
[----:B---3--:R-:W-:-:S04]  /*f130*/  LEA R106, P0, R103, UR4, 0x2 ;  /* 0x00000004676a7c11 */ /* 0x008fc8000f8010ff */
[----:B------:R-:W-:-:S05]  /*f140*/  LEA.HI.X R107, R103, UR5, R104, 0x2, P0 ;  /* 0x00000005676b7c11 */ /* 0x000fca00080f1468 */
[----:B------:R3:W-:Y:S04]  /*f150*/  @!P4 STG.E desc[UR18][R106.64], R102 ;  /* 0x000000666a00c986 */ /* 0x0007e8000c101912 */
[----:B------:R3:W-:Y:S02]  /*f160*/  @!P3 STG.E desc[UR18][R106.64+0x20], R100 ;  /* 0x000020646a00b986 */ /* 0x0007e4000c101912 */
.L_x_1139:
[----:B------:R-:W-:Y:S05]  /*f170*/  BSYNC.RECONVERGENT B0 ;  /* 0x0000000000007941 */ /* 0x000fea0003800200 */
.L_x_1138:
[C---:B------:R-:W-:Y:S01]  /*f180*/  ISETP.GE.AND P3, PT, R160.reuse, UR12, PT ;  /* 0x0000000ca0007c0c */ /* 0x040fe2000bf66270 */
[----:B------:R-:W-:Y:S01]  /*f190*/  IMAD R103, R160, 0xc0, R101 ;  /* 0x000000c0a0677824 */ /* 0x000fe200078e0265 */
[----:B------:R-:W-:Y:S01]  /*f1a0*/  ISETP.GE.AND P4, PT, R0, UR12, PT ;  /* 0x0000000c00007c0c */ /* 0x000fe2000bf86270 */
[----:B------:R-:W-:Y:S01]  /*f1b0*/  BSSY.RECONVERGENT B0, `(.L_x_1140) ;  /* 0x0000012000007945 */ /* 0x000fe20003800200 */
[----:B------:R-:W-:Y:S01]  /*f1c0*/  VIADD R3, R160, 0x30 ;  /* 0x00000030a0037836 */ /* 0x000fe20000000000 */
[C---:B---3--:R-:W-:Y:S02]  /*f1d0*/  LOP3.LUT R100, R101.reuse, 0x40, RZ, 0xfc, !PT ;  /* 0x0000004065647812 */ /* 0x048fe400078efcff */
[----:B------:R-:W-:Y:S02]  /*f1e0*/  IADD3 R103, P0, PT, R2, R103, RZ ;  /* 0x0000006702677210 */ /* 0x000fe40007f1e0ff */
[----:B------:R-:W-:Y:S02]  /*f1f0*/  P2R R104, PR, RZ, 0x10 ;  /* 0x00000010ff687803 */ /* 0x000fe40000000000 */
[----:B------:R-:W-:-:S02]  /*f200*/  LOP3.LUT R0, R101, 0x80, RZ, 0xfc, !PT ;  /* 0x0000008065007812 */ /* 0x000fc400078efcff */
[----:B------:R-:W-:Y:S01]  /*f210*/  LEA.HI.X.SX32 R102, R2, RZ, 0x1, P0 ;  /* 0x000000ff02667211 */ /* 0x000fe200000f0eff */
[----:B------:R-:W-:Y:S06]  /*f220*/  @P3 BRA `(.L_x_1141) ;  /* 0x0000000000283947 */ /* 0x000fec0003800000 */
[----:B------:R-:W3:Y:S01]  /*f230*/  LDCU UR6, c[0x0][0x440] ;  /* 0x00008800ff0677ac */ /* 0x000ee20008000800 */
[----:B------:R-:W4:Y:S01]  /*f240*/  LDCU.64 UR4, c[0x0][0x3f8] ;  /* 0x00007f00ff0477ac */ /* 0x000f220008000a00 */
[----:B---3--:R-:W-:Y:S02]  /*f250*/  ISETP.GE.AND P0, PT, R101, UR6, PT ;  /* 0x0000000665007c0c */ /* 0x008fe4000bf06270 */
[----:B----4-:R-:W-:-:S04]  /*f260*/  LEA R106, P3, R103, UR4, 0x2 ;  /* 0x00000004676a7c11 */ /* 0x010fc8000f8610ff */
[----:B------:R-:W-:Y:S02]  /*f270*/  LEA.HI.X R107, R103, UR5, R102, 0x2, P3 ;  /* 0x00000005676b7c11 */ /* 0x000fe400098f1466 */
[----:B------:R-:W-:-:S05]  /*f280*/  ISETP.GE.AND P3, PT, R100, UR6, PT ;  /* 0x0000000664007c0c */ /* 0x000fca000bf66270 */
[----:B-1----:R3:W-:Y:S01]  /*f290*/  @!P0 STG.E.128 desc[UR18][R106.64], R96 ;  /* 0x000000606a008986 */ /* 0x0027e2000c101d12 */
[----:B------:R-:W-:-:S07]  /*f2a0*/  ISETP.GE.AND P0, PT, R0, UR6, PT ;  /* 0x0000000600007c0c */ /* 0x000fce000bf06270 */
[----:B------:R3:W-:Y:S06]  /*f2b0*/  @!P3 STG.E.128 desc[UR18][R106.64+0x100], R64 ;  /* 0x000100406a00b986 */ /* 0x0007ec000c101d12 */
[----:B------:R3:W-:Y:S02]  /*f2c0*/  @!P0 STG.E.128 desc[UR18][R106.64+0x200], R32 ;  /* 0x000200206a008986 */ /* 0x0007e4000c101d12 */
.L_x_1141:
[----:B------:R-:W-:Y:S05]  /*f2d0*/  BSYNC.RECONVERGENT B0 ;  /* 0x0000000000007941 */ /* 0x000fea0003800200 */
.L_x_1140:
[----:B------:R-:W-:Y:S01]  /*f2e0*/  BSSY.RECONVERGENT B0, `(.L_x_1142) ;  /* 0x0000014000007945 */ /* 0x000fe20003800200 */
[----:B------:R-:W-:Y:S02]  /*f2f0*/  ISETP.GE.AND P6, PT, R3, UR12, PT ;  /* 0x0000000c03007c0c */ /* 0x000fe4000bfc6270 */
[----:B------:R-:W-:Y:S01]  /*f300*/  IADD3 R160, PT, PT, R160, 0x38, RZ ;  /* 0x00000038a0a07810 */ /* 0x000fe20007ffe0ff */
[----:B------:R-:W-:Y:S10]  /*f310*/  @P5 BRA `(.L_x_1143) ;  /* 0x0000000000405947 */ /* 0x000ff40003800000 */
[----:B------:R-:W4:Y:S02]  /*f320*/  LDCU UR4, c[0x0][0x440] ;  /* 0x00008800ff0477ac */ /* 0x000f240008000800 */
[----:B----4-:R-:W-:Y:S02]  /*f330*/  ISETP.GE.AND P5, PT, R101, UR4, PT ;  /* 0x0000000465007c0c */ /* 0x010fe4000bfa6270 */
[----:B------:R-:W-:Y:S02]  /*f340*/  ISETP.GE.AND P4, PT, R100, UR4, PT ;  /* 0x0000000464007c0c */ /* 0x000fe4000bf86270 */
[----:B------:R-:W-:-:S09]  /*f350*/  ISETP.GE.AND P3, PT, R0, UR4, PT ;  /* 0x0000000400007c0c */ /* 0x000fd2000bf66270 */
[----:B------:R-:W1:Y:S02]  /*f360*/  @!P5 LDC.64 R2, c[0x0][0x3f8] ;  /* 0x0000fe00ff02db82 */ /* 0x000e640000000a00 */
[----:B-1-3--:R-:W-:-:S04]  /*f370*/  @!P5 LEA R32, P0, R103, R2, 0x2 ;  /* 0x000000026720d211 */ /* 0x00afc800078010ff */
[C---:B------:R-:W-:Y:S02]  /*f380*/  @!P5 LEA.HI.X R33, R103.reuse, R3, R102, 0x2, P0 ;  /* 0x000000036721d211 */ /* 0x040fe400000f1466 */
[----:B------:R-:W1:Y:S03]  /*f390*/  @!P4 LDC.64 R2, c[0x0][0x3f8] ;  /* 0x0000fe00ff02cb82 */ /* 0x000e660000000a00 */
[----:B------:R4:W-:Y:S01]  /*f3a0*/  @!P5 STG.E.128 desc[UR18][R32.64+0x1800], R92 ;  /* 0x0018005c2000d986 */ /* 0x0009e2000c101d12 */
[----:B-1----:R-:W-:-:S04]  /*f3b0*/  @!P4 LEA R34, P0, R103, R2, 0x2 ;  /* 0x000000026722c211 */ /* 0x002fc800078010ff */
[C---:B------:R-:W-:Y:S02]  /*f3c0*/  @!P4 LEA.HI.X R35, R103.reuse, R3, R102, 0x2, P0 ;  /* 0x000000036723c211 */ /* 0x040fe400000f1466 */
[----:B------:R-:W1:Y:S03]  /*f3d0*/  @!P3 LDC.64 R2, c[0x0][0x3f8] ;  /* 0x0000fe00ff02bb82 */ /* 0x000e660000000a00 */
[----:B------:R4:W-:Y:S01]  /*f3e0*/  @!P4 STG.E.128 desc[UR18][R34.64+0x1900], R60 ;  /* 0x0019003c2200c986 */ /* 0x0009e2000c101d12 */
[----:B-1----:R-:W-:-:S04]  /*f3f0*/  @!P3 LEA R2, P0, R103, R2, 0x2 ;  /* 0x000000026702b211 */ /* 0x002fc800078010ff */
[----:B------:R-:W-:-:S05]  /*f400*/  @!P3 LEA.HI.X R3, R103, R3, R102, 0x2, P0 ;  /* 0x000000036703b211 */ /* 0x000fca00000f1466 */
[----:B------:R4:W-:Y:S04]  /*f410*/  @!P3 STG.E.128 desc[UR18][R2.64+0x1a00], R28 ;  /* 0x001a001c0200b986 */ /* 0x0009e8000c101d12 */
.L_x_1143:
[----:B------:R-:W-:Y:S05]  /*f420*/  BSYNC.RECONVERGENT B0 ;  /* 0x0000000000007941 */ /* 0x000fea0003800200 */
.L_x_1142:
[----:B------:R-:W-:Y:S01]  /*f430*/  BSSY.RECONVERGENT B0, `(.L_x_1144) ;  /* 0x0000013000007945 */ /* 0x000fe20003800200 */
[----:B------:R-:W-:-:S03]  /*f440*/  ISETP.GE.AND P5, PT, R160, UR12, PT ;  /* 0x0000000ca0007c0c */ /* 0x000fc6000bfa6270 */
[----:B------:R-:W-:Y:S10]  /*f450*/  @P2 BRA `(.L_x_1145) ;  /* 0x0000000000402947 */ /* 0x000ff40003800000 */
[----:B------:R-:W5:Y:S02]  /*f460*/  LDCU UR4, c[0x0][0x440] ;  /* 0x00008800ff0477ac */ /* 0x000f640008000800 */
[----:B-----5:R-:W-:Y:S02]  /*f470*/  ISETP.GE.AND P4, PT, R101, UR4, PT ;  /* 0x0000000465007c0c */ /* 0x020fe4000bf86270 */
[----:B------:R-:W-:Y:S02]  /*f480*/  ISETP.GE.AND P3, PT, R100, UR4, PT ;  /* 0x0000000464007c0c */ /* 0x000fe4000bf66270 */
[----:B------:R-:W-:-:S09]  /*f490*/  ISETP.GE.AND P2, PT, R0, UR4, PT ;  /* 0x0000000400007c0c */ /* 0x000fd2000bf46270 */
[----:B----4-:R-:W1:Y:S02]  /*f4a0*/  @!P4 LDC.64 R2, c[0x0][0x3f8] ;  /* 0x0000fe00ff02cb82 */ /* 0x010e640000000a00 */
[----:B-1----:R-:W-:-:S04]  /*f4b0*/  @!P4 LEA R28, P0, R103, R2, 0x2 ;  /* 0x00000002671cc211 */ /* 0x002fc800078010ff */
        /* <DEDUP_REMOVED lines=10> */
.L_x_1145:
[----:B------:R-:W-:Y:S05]  /*f560*/  BSYNC.RECONVERGENT B0 ;  /* 0x0000000000007941 */ /* 0x000fea0003800200 */
.L_x_1144:
[----:B------:R-:W-:Y:S04]  /*f570*/  BSSY.RECONVERGENT B0, `(.L_x_1146) ;  /* 0x0000012000007945 */ /* 0x000fe80003800200 */
[----:B------:R-:W-:Y:S05]  /*f580*/  @P1 BRA `(.L_x_1147) ;  /* 0x0000000000401947 */ /* 0x000fea0003800000 */
[----:B------:R-:W5:Y:S02]  /*f590*/  LDCU UR4, c[0x0][0x440] ;  /* 0x00008800ff0477ac */ /* 0x000f640008000800 */
[----:B-----5:R-:W-:Y:S02]  /*f5a0*/  ISETP.GE.AND P3, PT, R101, UR4, PT ;  /* 0x0000000465007c0c */ /* 0x020fe4000bf66270 */
[----:B------:R-:W-:Y:S02]  /*f5b0*/  ISETP.GE.AND P2, PT, R100, UR4, PT ;  /* 0x0000000464007c0c */ /* 0x000fe4000bf46270 */
[----:B------:R-:W-:-:S09]  /*f5c0*/  ISETP.GE.AND P1, PT, R0, UR4, PT ;  /* 0x0000000400007c0c */ /* 0x000fd2000bf26270 */
[----:B-1--4-:R-:W1:Y:S08]  /*f5d0*/  @!P3 LDC.64 R24, c[0x0][0x3f8] ;  /* 0x0000fe00ff18bb82 */ /* 0x012e700000000a00 */
[----:B------:R-:W4:Y:S01]  /*f5e0*/  @!P2 LDC.64 R2, c[0x0][0x3f8] ;  /* 0x0000fe00ff02ab82 */ /* 0x000f220000000a00 */
[----:B-1----:R-:W-:-:S04]  /*f5f0*/  @!P3 LEA R24, P0, R103, R24, 0x2 ;  /* 0x000000186718b211 */ /* 0x002fc800078010ff */
[C---:B------:R-:W-:Y:S02]  /*f600*/  @!P3 LEA.HI.X R25, R103.reuse, R25, R102, 0x2, P0 ;  /* 0x000000196719b211 */ /* 0x040fe400000f1466 */
[----:B----4-:R-:W-:-:S03]  /*f610*/  @!P2 LEA R26, P0, R103, R2, 0x2 ;  /* 0x00000002671aa211 */ /* 0x010fc600078010ff */
[----:B------:R1:W-:Y:S01]  /*f620*/  @!P3 STG.E.128 desc[UR18][R24.64+0x4800], R84 ;  /* 0x004800541800b986 */ /* 0x0003e2000c101d12 */
[C---:B------:R-:W-:Y:S02]  /*f630*/  @!P2 LEA.HI.X R27, R103.reuse, R3, R102, 0x2, P0 ;  /* 0x00000003671ba211 */ /* 0x040fe400000f1466 */
[----:B------:R-:W4:Y:S03]  /*f640*/  @!P1 LDC.64 R2, c[0x0][0x3f8] ;  /* 0x0000fe00ff029b82 */ /* 0x000f260000000a00 */
[----:B------:R1:W-:Y:S01]  /*f650*/  @!P2 STG.E.128 desc[UR18][R26.64+0x4900], R52 ;  /* 0x004900341a00a986 */ /* 0x0003e2000c101d12 */
[----:B----4-:R-:W-:-:S04]  /*f660*/  @!P1 LEA R2, P0, R103, R2, 0x2 ;  /* 0x0000000267029211 */ /* 0x010fc800078010ff */
[----:B------:R-:W-:-:S05]  /*f670*/  @!P1 LEA.HI.X R3, R103, R3, R102, 0x2, P0 ;  /* 0x0000000367039211 */ /* 0x000fca00000f1466 */
[----:B------:R1:W-:Y:S04]  /*f680*/  @!P1 STG.E.128 desc[UR18][R2.64+0x4a00], R20 ;  /* 0x004a001402009986 */ /* 0x0003e8000c101d12 */
.L_x_1147:
[----:B------:R-:W-:Y:S05]  /*f690*/  BSYNC.RECONVERGENT B0 ;  /* 0x0000000000007941 */ /* 0x000fea0003800200 */
.L_x_1146:
[----:B------:R-:W-:Y:S01]  /*f6a0*/  ISETP.NE.AND P0, PT, R132, RZ, PT ;  /* 0x000000ff8400720c */ /* 0x000fe20003f05270 */
[----:B------:R-:W-:-:S12]  /*f6b0*/  BSSY.RECONVERGENT B0, `(.L_x_1148) ;  /* 0x0000012000007945 */ /* 0x000fd80003800200 */
[----:B------:R-:W-:Y:S05]  /*f6c0*/  @P0 BRA `(.L_x_1149) ;  /* 0x0000000000400947 */ /* 0x000fea0003800000 */
[----:B------:R-:W5:Y:S02]  /*f6d0*/  LDCU UR4, c[0x0][0x440] ;  /* 0x00008800ff0477ac */ /* 0x000f640008000800 */
[----:B-----5:R-:W-:Y:S02]  /*f6e0*/  ISETP.GE.AND P3, PT, R101, UR4, PT ;  /* 0x0000000465007c0c */ /* 0x020fe4000bf66270 */
[----:B------:R-:W-:Y:S02]  /*f6f0*/  ISETP.GE.AND P2, PT, R100, UR4, PT ;  /* 0x0000000464007c0c */ /* 0x000fe4000bf46270 */
[----:B------:R-:W-:-:S09]  /*f700*/  ISETP.GE.AND P1, PT, R0, UR4, PT ;  /* 0x0000000400007c0c */ /* 0x000fd2000bf26270 */
[----:B-1----:R-:W1:Y:S08]  /*f710*/  @!P3 LDC.64 R22, c[0x0][0x3f8] ;  /* 0x0000fe00ff16bb82 */ /* 0x002e700000000a00 */
[----:B------:R-:W5:Y:S08]  /*f720*/  @!P2 LDC.64 R20, c[0x0][0x3f8] ;  /* 0x0000fe00ff14ab82 */ /* 0x000f700000000a00 */
[----:B----4-:R-:W4:Y:S01]  /*f730*/  @!P1 LDC.64 R2, c[0x0][0x3f8] ;  /* 0x0000fe00ff029b82 */ /* 0x010f220000000a00 */
[----:B-1----:R-:W-:-:S04]  /*f740*/  @!P3 LEA R22, P0, R103, R22, 0x2 ;  /* 0x000000166716b211 */ /* 0x002fc800078010ff */
[C---:B------:R-:W-:Y:S02]  /*f750*/  @!P3 LEA.HI.X R23, R103.reuse, R23, R102, 0x2, P0 ;  /* 0x000000176717b211 */ /* 0x040fe400000f1466 */
[----:B-----5:R-:W-:-:S03]  /*f760*/  @!P2 LEA R20, P0, R103, R20, 0x2 ;  /* 0x000000146714a211 */ /* 0x020fc600078010ff */
[----:B------:R1:W-:Y:S01]  /*f770*/  @!P3 STG.E.128 desc[UR18][R22.64+0x6000], R80 ;  /* 0x006000501600b986 */ /* 0x0003e2000c101d12 */
[C---:B------:R-:W-:Y:S02]  /*f780*/  @!P2 LEA.HI.X R21, R103.reuse, R21, R102, 0x2, P0 ;  /* 0x000000156715a211 */ /* 0x040fe400000f1466 */
[----:B----4-:R-:W-:-:S03]  /*f790*/  @!P1 LEA R2, P0, R103, R2, 0x2 ;  /* 0x0000000267029211 */ /* 0x010fc600078010ff */
[----:B------:R1:W-:Y:S01]  /*f7a0*/  @!P2 STG.E.128 desc[UR18][R20.64+0x6100], R48 ;  /* 0x006100301400a986 */ /* 0x0003e2000c101d12 */
[----:B------:R-:W-:-:S05]  /*f7b0*/  @!P1 LEA.HI.X R3, R103, R3, R102, 0x2, P0 ;  /* 0x0000000367039211 */ /* 0x000fca00000f1466 */
[----:B------:R1:W-:Y:S04]  /*f7c0*/  @!P1 STG.E.128 desc[UR18][R2.64+0x6200], R16 ;  /* 0x0062001002009986 */ /* 0x0003e8000c101d12 */
.L_x_1149:
[----:B------:R-:W-:Y:S05]  /*f7d0*/  BSYNC.RECONVERGENT B0 ;  /* 0x0000000000007941 */ /* 0x000fea0003800200 */
.L_x_1148:
        /* <DEDUP_REMOVED lines=19> */
.L_x_1151:
[----:B------:R-:W-:Y:S05]  /*f910*/  BSYNC.RECONVERGENT B0 ;  /* 0x0000000000007941 */ /* 0x000fea0003800200 */
.L_x_1150:
[----:B------:R-:W-:Y:S04]  /*f920*/  BSSY.RECONVERGENT B0, `(.L_x_1152) ;  /* 0x0000012000007945 */ /* 0x000fe80003800200 */
[----:B------:R-:W-:Y:S05]  /*f930*/  @P6 BRA `(.L_x_1153) ;  /* 0x0000000000406947 */ /* 0x000fea0003800000 */
[----:B------:R-:W5:Y:S02]  /*f940*/  LDCU UR4, c[0x0][0x440] ;  /* 0x00008800ff0477ac */ /* 0x000f640008000800 */
[----:B-----5:R-:W-:Y:S02]  /*f950*/  ISETP.GE.AND P6, PT, R101, UR4, PT ;  /* 0x0000000465007c0c */ /* 0x020fe4000bfc6270 */
[----:B------:R-:W-:Y:S02]  /*f960*/  ISETP.GE.AND P3, PT, R100, UR4, PT ;  /* 0x0000000464007c0c */ /* 0x000fe4000bf66270 */
[----:B------:R-:W-:-:S09]  /*f970*/  ISETP.GE.AND P1, PT, R0, UR4, PT ;  /* 0x0000000400007c0c */ /* 0x000fd2000bf26270 */
[----:B-12---:R-:W1:Y:S08]  /*f980*/  @!P6 LDC.64 R14, c[0x0][0x3f8] ;  /* 0x0000fe00ff0eeb82 */ /* 0x006e700000000a00 */
[----:B------:R-:W2:Y:S08]  /*f990*/  @!P3 LDC.64 R12, c[0x0][0x3f8] ;  /* 0x0000fe00ff0cbb82 */ /* 0x000eb00000000a00 */
[----:B----4-:R-:W4:Y:S01]  /*f9a0*/  @!P1 LDC.64 R2, c[0x0][0x3f8] ;  /* 0x0000fe00ff029b82 */ /* 0x010f220000000a00 */
[----:B-1----:R-:W-:-:S04]  /*f9b0*/  @!P6 LEA R14, P4, R103, R14, 0x2 ;  /* 0x0000000e670ee211 */ /* 0x002fc800078810ff */
[C---:B------:R-:W-:Y:S02]  /*f9c0*/  @!P6 LEA.HI.X R15, R103.reuse, R15, R102, 0x2, P4 ;  /* 0x0000000f670fe211 */ /* 0x040fe400020f1466 */
[----:B--2---:R-:W-:-:S03]  /*f9d0*/  @!P3 LEA R12, P2, R103, R12, 0x2 ;  /* 0x0000000c670cb211 */ /* 0x004fc600078410ff */
[----:B------:R1:W-:Y:S01]  /*f9e0*/  @!P6 STG.E.128 desc[UR18][R14.64+0x9000], R72 ;  /* 0x009000480e00e986 */ /* 0x0003e2000c101d12 */
[C---:B------:R-:W-:Y:S02]  /*f9f0*/  @!P3 LEA.HI.X R13, R103.reuse, R13, R102, 0x2, P2 ;  /* 0x0000000d670db211 */ /* 0x040fe400010f1466 */
[----:B----4-:R-:W-:-:S03]  /*fa00*/  @!P1 LEA R2, P0, R103, R2, 0x2 ;  /* 0x0000000267029211 */ /* 0x010fc600078010ff */
[----:B------:R1:W-:Y:S01]  /*fa10*/  @!P3 STG.E.128 desc[UR18][R12.64+0x9100], R40 ;  /* 0x009100280c00b986 */ /* 0x0003e2000c101d12 */
[----:B------:R-:W-:-:S05]  /*fa20*/  @!P1 LEA.HI.X R3, R103, R3, R102, 0x2, P0 ;  /* 0x0000000367039211 */ /* 0x000fca00000f1466 */
[----:B------:R1:W-:Y:S04]  /*fa30*/  @!P1 STG.E.128 desc[UR18][R2.64+0x9200], R8 ;  /* 0x0092000802009986 */ /* 0x0003e8000c101d12 */
.L_x_1153:
[----:B------:R-:W-:Y:S05]  /*fa40*/  BSYNC.RECONVERGENT B0 ;  /* 0x0000000000007941 */ /* 0x000fea0003800200 */
.L_x_1152:
[----:B------:R-:W-:Y:S05]  /*fa50*/  @P5 EXIT ;  /* 0x000000000000594d */ /* 0x000fea0003800000 */
[----:B------:R-:W5:Y:S02]  /*fa60*/  LDCU UR4, c[0x0][0x440] ;  /* 0x00008800ff0477ac */ /* 0x000f640008000800 */
[----:B-----5:R-:W-:Y:S02]  /*fa70*/  ISETP.GE.AND P4, PT, R101, UR4, PT ;  /* 0x0000000465007c0c */ /* 0x020fe4000bf86270 */
[----:B------:R-:W-:Y:S02]  /*fa80*/  ISETP.GE.AND P2, PT, R100, UR4, PT ;  /* 0x0000000464007c0c */ /* 0x000fe4000bf46270 */
[----:B------:R-:W-:-:S09]  /*fa90*/  ISETP.GE.AND P0, PT, R0, UR4, PT ;  /* 0x0000000400007c0c */ /* 0x000fd2000bf06270 */
[----:B-12---:R-:W1:Y:S08]  /*faa0*/  @!P4 LDC.64 R8, c[0x0][0x3f8] ;  /* 0x0000fe00ff08cb82 */ /* 0x006e700000000a00 */
[----:B----4-:R-:W2:Y:S01]  /*fab0*/  @!P2 LDC.64 R2, c[0x0][0x3f8] ;  /* 0x0000fe00ff02ab82 */ /* 0x010ea20000000a00 */
[----:B-1----:R-:W-:-:S04]  /*fac0*/  @!P4 LEA R8, P3, R103, R8, 0x2 ;  /* 0x000000086708c211 */ /* 0x002fc800078610ff */
[C---:B------:R-:W-:Y:S02]  /*fad0*/  @!P4 LEA.HI.X R9, R103.reuse, R9, R102, 0x2, P3 ;  /* 0x000000096709c211 */ /* 0x040fe400018f1466 */
[----:B--2---:R-:W-:-:S03]  /*fae0*/  @!P2 LEA R2, P1, R103, R2, 0x2 ;  /* 0x000000026702a211 */ /* 0x004fc600078210ff */
[----:B------:R1:W-:Y:S01]  /*faf0*/  @!P4 STG.E.128 desc[UR18][R8.64+0xa800], R68 ;  /* 0x00a800440800c986 */ /* 0x0003e2000c101d12 */
[----:B------:R-:W-:-:S05]  /*fb00*/  @!P2 LEA.HI.X R3, R103, R3, R102, 0x2, P1 ;  /* 0x000000036703a211 */ /* 0x000fca00008f1466 */
[----:B------:R1:W-:Y:S01]  /*fb10*/  @!P2 STG.E.128 desc[UR18][R2.64+0xa900], R36 ;  /* 0x00a900240200a986 */ /* 0x0003e2000c101d12 */
[----:B------:R-:W-:Y:S05]  /*fb20*/  @P0 EXIT ;  /* 0x000000000000094d */ /* 0x000fea0003800000 */
[----:B------:R-:W1:Y:S02]  /*fb30*/  LDCU.64 UR4, c[0x0][0x3f8] ;  /* 0x00007f00ff0477ac */ /* 0x000e640008000a00 */
[----:B-1----:R-:W-:-:S04]  /*fb40*/  LEA R2, P0, R103, UR4, 0x2 ;  /* 0x0000000467027c11 */ /* 0x002fc8000f8010ff */
[----:B------:R-:W-:-:S05]  /*fb50*/  LEA.HI.X R3, R103, UR5, R102, 0x2, P0 ;  /* 0x0000000567037c11 */ /* 0x000fca00080f1466 */
[----:B------:R-:W-:Y:S01]  /*fb60*/  STG.E.128 desc[UR18][R2.64+0xaa00], R4 ;  /* 0x00aa000402007986 */ /* 0x000fe2000c101d12 */
[----:B------:R-:W-:Y:S05]  /*fb70*/  EXIT ;  /* 0x000000000000794d */ /* 0x000fea0003800000 */
.L_x_1154:
        /* <DEDUP_REMOVED lines=16> */
.L_x_3741:


//--------------------- .text._ZN5flash24flash_fwd_splitkv_kernelI23Flash_fwd_kernel_traitsILi192ELi64ELi64ELi4ELb0ELb0EN7cutlass10bfloat16_tE19Flash_kernel_traitsILi192ELi64ELi64ELi4ES3_EELb1ELb0ELb0ELb0ELb0ELb1ELb1ELb0EEEvNS_16Flash_fwd_paramsE --------------------------
	.section	.text._ZN5flash24flash_fwd_splitkv_kernelI23Flash_fwd_kernel_traitsILi192ELi64ELi64ELi4ELb0ELb0EN7cutlass10bfloat16_tE19Flash_kernel_traitsILi192ELi64ELi64ELi4ES3_EELb1ELb0ELb0ELb0ELb0ELb1ELb1ELb0EEEvNS_16Flash_fwd_paramsE,"ax",@progbits
	.align	128
        .global         _ZN5flash24flash_fwd_splitkv_kernelI23Flash_fwd_kernel_traitsILi192ELi64ELi64ELi4ELb0ELb0EN7cutlass10bfloat16_tE19Flash_kernel_traitsILi192ELi64ELi64ELi4ES3_EELb1ELb0ELb0ELb0ELb0ELb1ELb1ELb0EEEvNS_16Flash_fwd_paramsE
        .type           _ZN5flash24flash_fwd_splitkv_kernelI23Flash_fwd_kernel_traitsILi192ELi64ELi64ELi4ELb0ELb0EN7cutlass10bfloat16_tE19Flash_kernel_traitsILi192ELi64ELi64ELi4ES3_EELb1ELb0ELb0ELb0ELb0ELb1ELb1ELb0EEEvNS_16Flash_fwd_paramsE,@function
        .size           _ZN5flash24flash_fwd_splitkv_kernelI23Flash_fwd_kernel_traitsILi192ELi64ELi64ELi4ELb0ELb0EN7cutlass10bfloat16_tE19Flash_kernel_traitsILi192ELi64ELi64ELi4ES3_EELb1ELb0ELb0ELb0ELb0ELb1ELb1ELb0EEEvNS_16Flash_fwd_paramsE,(.L_x_3742 - _ZN5flash24flash_fwd_splitkv_kernelI23Flash_fwd_kernel_traitsILi192ELi64ELi64ELi4ELb0ELb0EN7cutlass10bfloat16_tE19Flash_kernel_traitsILi192ELi64ELi64ELi4ES3_EELb1ELb0ELb0ELb0ELb0ELb1ELb1ELb0EEEvNS_16Flash_fwd_paramsE)
        .other          _ZN5flash24flash_fwd_splitkv_kernelI23Flash_fwd_kernel_traitsILi192ELi64ELi64ELi4ELb0ELb0EN7cutlass10bfloat16_tE19Flash_kernel_traitsILi192ELi64ELi64ELi4ES3_EELb1ELb0ELb0ELb0ELb0ELb1ELb1ELb0EEEvNS_16Flash_fwd_paramsE,@"STO_CUDA_ENTRY STV_DEFAULT"
_ZN5flash24flash_fwd_splitkv_kernelI23Flash_fwd_kernel_traitsILi192ELi64ELi64ELi4ELb0ELb0EN7cutlass10bfloat16_tE19Flash_kernel_traitsILi192ELi64ELi64ELi4ES3_EELb1ELb0ELb0ELb0ELb0ELb1ELb1ELb0EEEvNS_16Flash_fwd_paramsE:
.text._ZN5flash24flash_fwd_splitkv_kernelI23Flash_fwd_kernel_traitsILi192ELi64ELi64ELi4ELb0ELb0EN7cutlass10bfloat16_tE19Flash_kernel_traitsILi192ELi64ELi64ELi4ES3_EELb1ELb0ELb0ELb0ELb0ELb1ELb1ELb0EEEvNS_16Flash_fwd_paramsE:
        /* <DEDUP_REMOVED lines=87> */
.L_x_1155:
        /* <DEDUP_REMOVED lines=109> */
.L_x_1158:
[----:B------:R-:W-:Y:S05]  /*0c40*/  BSYNC.RECONVERGENT B0 ;  /* 0x0000000000007941 */ /* 0x000fea0003800200 */
.L_x_1157:
        /* <DEDUP_REMOVED lines=20> */
.L_x_1160:
[----:B------:R-:W-:Y:S05]  /*0d90*/  BSYNC.RECONVERGENT B0 ;  /* 0x0000000000007941 */ /* 0x000fea0003800200 */
.L_x_1159:
        /* <DEDUP_REMOVED lines=20> */
.L_x_1162:
[----:B------:R-:W-:Y:S05]  /*0ee0*/  BSYNC.RECONVERGENT B0 ;  /* 0x0000000000007941 */ /* 0x000fea0003800200 */
.L_x_1161:
        /* <DEDUP_REMOVED lines=20> */
.L_x_1164:
[----:B------:R-:W-:Y:S05]  /*1030*/  BSYNC.RECONVERGENT B0 ;  /* 0x0000000000007941 */ /* 0x000fea0003800200 */
.L_x_1163:
        /* <DEDUP_REMOVED lines=19> */
.L_x_1166:
[----:B------:R-:W-:Y:S05]  /*1170*/  BSYNC.RECONVERGENT B0 ;  /* 0x0000000000007941 */ /* 0x000fea0003800200 */
.L_x_1165:
        /* <DEDUP_REMOVED lines=18> */
.L_x_1168:
[----:B------:R-:W-:Y:S05]  /*12a0*/  BSYNC.RECONVERGENT B0 ;  /* 0x0000000000007941 */ /* 0x000fea0003800200 */
.L_x_1167:
        /* <DEDUP_REMOVED lines=18> */
.L_x_1170:
[----:B------:R-:W-:Y:S05]  /*13d0*/  BSYNC.RECONVERGENT B0 ;  /* 0x0000000000007941 */ /* 0x000fea0003800200 */
.L_x_1169:
        /* <DEDUP_REMOVED lines=18> */
.L_x_1172:
[----:B------:R-:W-:Y:S05]  /*1500*/  BSYNC.RECONVERGENT B0 ;  /* 0x0000000000007941 */ /* 0x000fea0003800200 */
.L_x_1171:
        /* <DEDUP_REMOVED lines=33> */
.L_x_1156:
        /* <DEDUP_REMOVED lines=13> */
.L_x_1173:
        /* <DEDUP_REMOVED lines=104> */
.L_x_1174:
        /* <DEDUP_REMOVED lines=15> */
.L_x_1176:
[----:B------:R-:W2:Y:S01]  /*1f60*/  LDC.64 R144, c[0x0][0x3b8] ;  /* 0x0000ee00ff907b82 */ /* 0x000ea20000000a00 */
[----:B------:R-:W-:-:S06]  /*1f70*/  UIADD3 UR4, UPT, UPT, UR10, UR11, URZ ;  /* 0x0000000b0a047290 */ /* 0x000fcc000fffe0ff */
[----:B--2---:R-:W-:Y:S02]  /*1f80*/  IMAD R15, R145, UR4, RZ ;  /* 0x00000004910f7c24 */ /* 0x004fe4000f8e02ff */
[----:B------:R-:W-:-:S05]  /*1f90*/  IMAD.WIDE.U32 R2, R144, UR4, RZ ;  /* 0x0000000490027c25 */ /* 0x000fca000f8e00ff */
[----:B------:R-:W-:Y:S02]  /*1fa0*/  IADD3 R15, PT, PT, R3, R15, RZ ;  /* 0x0000000f030f7210 */ /* 0x000fe40007ffe0ff */
[----:B------:R-:W-:Y:S02]  /*1fb0*/  MOV R14, R2 ;  /* 0x00000002000e7202 */ /* 0x000fe40000000f00 */
.L_x_1177:
        /* <DEDUP_REMOVED lines=14> */
.L_x_1178:
[----:B------:R-:W2:Y:S01]  /*20a0*/  LDC.64 R24, c[0x0][0x3c0] ;  /* 0x0000f000ff187b82 */ /* 0x000ea20000000a00 */
[----:B------:R-:W-:-:S06]  /*20b0*/  UIADD3 UR10, UPT, UPT, UR10, UR11, URZ ;  /* 0x0000000b0a0a7290 */ /* 0x000fcc000fffe0ff */
[----:B--2---:R-:W-:Y:S02]  /*20c0*/  IMAD R13, R25, UR10, RZ ;  /* 0x0000000a190d7c24 */ /* 0x004fe4000f8e02ff */
[----:B------:R-:W-:-:S05]  /*20d0*/  IMAD.WIDE.U32 R2, R24, UR10, RZ ;  /* 0x0000000a18027c25 */ /* 0x000fca000f8e00ff */
[----:B------:R-:W-:Y:S02]  /*20e0*/  IADD3 R13, PT, PT, R3, R13, RZ ;  /* 0x0000000d030d7210 */ /* 0x000fe40007ffe0ff */
[----:B------:R-:W-:-:S07]  /*20f0*/  MOV R12, R2 ;  /* 0x00000002000c7202 */ /* 0x000fce0000000f00 */
.L_x_1179:
        /* <DEDUP_REMOVED lines=47> */
.L_x_1175:
        /* <DEDUP_REMOVED lines=86> */
.L_x_1182:
[----:B------:R3:W-:Y:S02]  /*2950*/  STS.128 [R148+0x4000], RZ ;  /* 0x004000ff94007388 */ /* 0x0007e40000000c00 */
.L_x_1181:
[----:B------:R-:W-:Y:S05]  /*2960*/  BSYNC.RECONVERGENT B0 ;  /* 0x0000000000007941 */ /* 0x000fea0003800200 */
.L_x_1180:
        /* <DEDUP_REMOVED lines=36> */
.L_x_1185:
[----:B------:R2:W-:Y:S02]  /*2bb0*/  STS.128 [R148+0x4800], RZ ;  /* 0x004800ff94007388 */ /* 0x0005e40000000c00 */
.L_x_1184:
[----:B------:R-:W-:Y:S05]  /*2bc0*/  BSYNC.RECONVERGENT B0 ;  /* 0x0000000000007941 */ /* 0x000fea0003800200 */
.L_x_1183:
        /* <DEDUP_REMOVED lines=36> */
.L_x_1188:
[----:B------:R2:W-:Y:S02]  /*2e10*/  STS.128 [R148+0x5000], RZ ;  /* 0x005000ff94007388 */ /* 0x0005e40000000c00 */
.L_x_1187:
[----:B------:R-:W-:Y:S05]  /*2e20*/  BSYNC.RECONVERGENT B0 ;  /* 0x0000000000007941 */ /* 0x000fea0003800200 */
.L_x_1186:
        /* <DEDUP_REMOVED lines=35> */
.L_x_1191:
[----:B------:R4:W-:Y:S02]  /*3060*/  STS.128 [R148+0x5800], RZ ;  /* 0x005800ff94007388 */ /* 0x0009e40000000c00 */
.L_x_1190:
[----:B------:R-:W-:Y:S05]  /*3070*/  BSYNC.RECONVERGENT B0 ;  /* 0x0000000000007941 */ /* 0x000fea0003800200 */
.L_x_1189:
        /* <DEDUP_REMOVED lines=29> */
.L_x_1194:
[----:B------:R1:W-:Y:S02]  /*3250*/  STS.128 [R148+0xa000], RZ ;  /* 0x00a000ff94007388 */ /* 0x0003e40000000c00 */
.L_x_1193:
[----:B------:R-:W-:Y:S05]  /*3260*/  BSYNC.RECONVERGENT B0 ;  /* 0x0000000000007941 */ /* 0x000fea0003800200 */
.L_x_1192:
        /* <DEDUP_REMOVED lines=27> */
.L_x_1197:
[----:B------:R1:W-:Y:S02]  /*3420*/  STS.128 [R148+0xa800], RZ ;  /* 0x00a800ff94007388 */ /* 0x0003e40000000c00 */
.L_x_1196:
[----:B------:R-:W-:Y:S05]  /*3430*/  BSYNC.RECONVERGENT B0 ;  /* 0x0000000000007941 */ /* 0x000fea0003800200 */
.L_x_1195:
        /* <DEDUP_REMOVED lines=25> */
.L_x_1200:
[----:B------:R1:W-:Y:S02]  /*35d0*/  STS.128 [R148+0xb000], RZ ;  /* 0x00b000ff94007388 */ /* 0x0003e40000000c00 */
.L_x_1199:
[----:B------:R-:W-:Y:S05]  /*35e0*/  BSYNC.RECONVERGENT B0 ;  /* 0x0000000000007941 */ /* 0x000fea0003800200 */
.L_x_1198:
        /* <DEDUP_REMOVED lines=30> */
.L_x_1203:
[----:B------:R2:W-:Y:S02]  /*37d0*/  STS.128 [R148+0xb800], RZ ;  /* 0x00b800ff94007388 */ /* 0x0005e40000000c00 */
.L_x_1202:
[----:B------:R-:W-:Y:S05]  /*37e0*/  BSYNC.RECONVERGENT B0 ;  /* 0x0000000000007941 */ /* 0x000fea0003800200 */
.L_x_1201:
        /* <DEDUP_REMOVED lines=35> */
.L_x_1206:
[----:B------:R2:W-:Y:S01]  /*3a20*/  STS.128 [R148+0x10000], RZ ;  /* 0x010000ff94007388 */ /* 0x0005e20000000c00 */
[----:B------:R-:W-:Y:S05]  /*3a30*/  BRA `(.L_x_1207) ;  /* 0x00000000000c7947 */ /* 0x000fea0003800000 */
.L_x_1205:
[----:B------:R1:W-:Y:S04]  /*3a40*/  STS.128 [R148+0xc000], RZ ;  /* 0x00c000ff94007388 */ /* 0x0003e80000000c00 */
[----:B------:R1:W-:Y:S04]  /*3a50*/  STS.128 [R148+0xe000], RZ ;  /* 0x00e000ff94007388 */ /* 0x0003e80000000c00 */
[----:B------:R1:W-:Y:S02]  /*3a60*/  STS.128 [R148+0x10000], RZ ;  /* 0x010000ff94007388 */ /* 0x0003e40000000c00 */
.L_x_1207:
[----:B------:R-:W-:Y:S05]  /*3a70*/  BSYNC.RECONVERGENT B0 ;  /* 0x0000000000007941 */ /* 0x000fea0003800200 */
.L_x_1204:
        /* <DEDUP_REMOVED lines=30> */
.L_x_1210:
[----:B------:R1:W-:Y:S02]  /*3c60*/  STS.128 [R148+0x10800], RZ ;  /* 0x010800ff94007388 */ /* 0x0003e40000000c00 */
.L_x_1209:
[----:B------:R-:W-:Y:S05]  /*3c70*/  BSYNC.RECONVERGENT B0 ;  /* 0x0000000000007941 */ /* 0x000fea0003800200 */
.L_x_1208:
        /* <DEDUP_REMOVED lines=28> */
.L_x_1213:
[----:B------:R1:W-:Y:S02]  /*3e40*/  STS.128 [R148+0x11000], RZ ;  /* 0x011000ff94007388 */ /* 0x0003e40000000c00 */
.L_x_1212:
[----:B------:R-:W-:Y:S05]  /*3e50*/  BSYNC.RECONVERGENT B0 ;  /* 0x0000000000007941 */ /* 0x000fea0003800200 */
.L_x_1211:
        /* <DEDUP_REMOVED lines=32> */
.L_x_1216:
[----:B------:R1:W-:Y:S02]  /*4060*/  STS.128 [R148+0x11800], RZ ;  /* 0x011800ff94007388 */ /* 0x0003e40000000c00 */
.L_x_1215:
[----:B------:R-:W-:Y:S05]  /*4070*/  BSYNC.RECONVERGENT B0 ;  /* 0x0000000000007941 */ /* 0x000fea0003800200 */
.L_x_1214:
[----:B------:R-:W-:Y:S01]  /*4080*/  SHF.L.U32 R3, R3, 0xa, RZ ;  /* 0x0000000a03037819 */ /* 0x000fe200000006ff */
[----:B------:R-:W5:Y:S01]  /*4090*/  LDCU UR6, c[0x0][0x50c] ;  /* 0x0000a180ff0677ac */ /* 0x000f620008000800 */
[----:B------:R-:W-:Y:S01]  /*40a0*/  LOP3.LUT R27, R26, R27, RZ, 0x3c, !PT ;  /* 0x0000001b1a1b7212 */ /* 0x000fe200078e3cff */
[----:B------:R-:W0:Y:S01]  /*40b0*/  LDGDEPBAR ;  /* 0x00000000000079af */ /* 0x000e220000000000 */
[----:B------:R-:W-:Y:S01]  /*40c0*/  LOP3.LUT R88, R3, 0x400, RZ, 0xc0, !PT ;  /* 0x0000040003587812 */ /* 0x000fe200078ec0ff */
[----:B------:R-:W-:Y:S01]  /*40d0*/  UISETP.GT.AND UP0, UPT, UR10, UR14, UPT ;  /* 0x0000000e0a00728c */ /* 0x000fe2000bf04270 */
        /* <DEDUP_REMOVED lines=9> */
[----:B------:R-:W3:Y:S01]  /*4170*/  LDSM.16.M88.4 R12, [R88+UR5+0x6800] ;  /* 0x00680005580c783b */ /* 0x000ee20008000200 */
[-C--:B------:R-:W-:Y:S02]  /*4180*/  IADD3 R90, PT, PT, R92, R150.reuse, RZ ;  /* 0x000000965c5a7210 */ /* 0x080fe40007ffe0ff */
[----:B------:R-:W-:Y:S01]  /*4190*/  IADD3 R84, PT, PT, R89, R150, RZ ;  /* 0x0000009659547210 */ /* 0x000fe20007ffe0ff */
[----:B------:R-:W4:Y:S01]  /*41a0*/  LDSM.16.M88.4 R64, [R88+UR5+0x7000] ;  /* 0x007000055840783b */ /* 0x000f220008000200 */
[----:B------:R-:W-:-:S02]  /*41b0*/  MOV R143, 0x40 ;  /* 0x00000040008f7802 */ /* 0x000fc40000000f00 */
[----:B------:R-:W-:Y:S01]  /*41c0*/  VIMNMX R146, PT, PT, R2, UR21, PT ;  /* 0x0000001502927c48 */ /* 0x000fe2000bfe0100 */
[----:B------:R-:W5:Y:S01]  /*41d0*/  LDSM.16.M88.4 R36, [R88+UR5+0x7800] ;  /* 0x007800055824783b */ /* 0x000f620008000200 */
[----:B------:R-:W-:-:S03]  /*41e0*/  SEL R143, R143, 0xffffffc0, !P0 ;  /* 0xffffffc08f8f7807 */ /* 0x000fc60004000000 */
[----:B------:R-:W-:Y:S01]  /*41f0*/  LDSM.16.M88.4 R72, [R90] ;  /* 0x000000005a48783b */ /* 0x000fe20000000200 */
[-C--:B------:R-:W-:Y:S02]  /*4200*/  IADD3 R91, PT, PT, R92, R143.reuse, RZ ;  /* 0x0000008f5c5b7210 */ /* 0x080fe40007ffe0ff */
[----:B------:R-:W-:Y:S01]  /*4210*/  IADD3 R89, PT, PT, R89, R143, RZ ;  /* 0x0000008f59597210 */ /* 0x000fe20007ffe0ff */
[----:B------:R-:W5:Y:S01]  /*4220*/  LDSM.16.M88.4 R40, [R84+0x6000] ;  /* 0x006000005428783b */ /* 0x000f620000000200 */
[C---:B------:R-:W-:Y:S02]  /*4230*/  IADD3 R86, PT, PT, R150.reuse, R91, RZ ;  /* 0x0000005b96567210 */ /* 0x040fe40007ffe0ff */
[----:B------:R-:W-:Y:S01]  /*4240*/  IADD3 R3, PT, PT, R150, R89, RZ ;  /* 0x0000005996037210 */ /* 0x000fe20007ffe0ff */
[----:B-1----:R-:W1:Y:S04]  /*4250*/  LDSM.16.M88.4 R8, [R84+0x6800] ;  /* 0x006800005408783b */ /* 0x002e680000000200 */
[----:B------:R-:W1:Y:S04]  /*4260*/  LDSM.16.M88.4 R4, [R84+0x7000] ;  /* 0x007000005404783b */ /* 0x000e680000000200 */
[----:B------:R-:W1:Y:S04]  /*4270*/  LDSM.16.M88.4 R76, [R84+0x7800] ;  /* 0x00780000544c783b */ /* 0x000e680000000200 */
[----:B------:R-:W-:Y:S01]  /*4280*/  LDSM.16.M88.4 R52, [R89+0x6000] ;  /* 0x006000005934783b */ /* 0x000fe20000000200 */
[C---:B--2---:R-:W-:Y:S03]  /*4290*/  HMMA.16816.F32.BF16 R28, R56.reuse, R20, RZ ;  /* 0x00000014381c723c */ /* 0x044fe600000418ff */
[----:B------:R-:W-:Y:S04]  /*42a0*/  LDSM.16.M88.4 R48, [R89+0x6800] ;  /* 0x006800005930783b */ /* 0x000fe80000000200 */
[----:B------:R-:W-:Y:S01]  /*42b0*/  LDSM.16.M88.4 R44, [R89+0x7000] ;  /* 0x00700000592c783b */ /* 0x000fe20000000200 */
[C---:B---3--:R-:W-:Y:S03]  /*42c0*/  HMMA.16816.F32.BF16 R16, R56.reuse, R12, RZ ;  /* 0x0000000c3810723c */ /* 0x048fe600000418ff */
[----:B------:R-:W-:Y:S05]  /*42d0*/  LDSM.16.M88.4 R80, [R86] ;  /* 0x000000005650783b */ /* 0x000fea0000000200 */
[C---:B----4-:R-:W-:Y:S08]  /*42e0*/  HMMA.16816.F32.BF16 R68, R56.reuse, R64, RZ ;  /* 0x000000403844723c */ /* 0x050ff000000418ff */
[C---:B------:R-:W-:Y:S08]  /*42f0*/  HMMA.16816.F32.BF16 R20, R56.reuse, R22, RZ ;  /* 0x000000163814723c */ /* 0x040ff000000418ff */
[C---:B------:R-:W-:Y:S08]  /*4300*/  HMMA.16816.F32.BF16 R12, R56.reuse, R14, RZ ;  /* 0x0000000e380c723c */ /* 0x040ff000000418ff */
[C---:B------:R-:W-:Y:S08]  /*4310*/  HMMA.16816.F32.BF16 R64, R56.reuse, R66, RZ ;  /* 0x000000423840723c */ /* 0x040ff000000418ff */
[C---:B-----5:R-:W-:Y:S08]  /*4320*/  HMMA.16816.F32.BF16 R60, R56.reuse, R36, RZ ;  /* 0x00000024383c723c */ /* 0x060ff000000418ff */
[----:B------:R-:W-:Y:S01]  /*4330*/  HMMA.16816.F32.BF16 R56, R56, R38, RZ ;  /* 0x000000263838723c */ /* 0x000fe200000418ff */
[----:B------:R-:W2:Y:S07]  /*4340*/  LDSM.16.M88.4 R36, [R91] ;  /* 0x000000005b24783b */ /* 0x000eae0000000200 */
[C---:B------:R-:W-:Y:S08]  /*4350*/  HMMA.16816.F32.BF16 R28, R72.reuse, R40, R28 ;  /* 0x00000028481c723c */ /* 0x040ff0000004181c */
[C---:B------:R-:W-:Y:S01]  /*4360*/  HMMA.16816.F32.BF16 R20, R72.reuse, R42, R20 ;  /* 0x0000002a4814723c */ /* 0x040fe20000041814 */
[----:B------:R-:W3:Y:S07]  /*4370*/  LDSM.16.M88.4 R40, [R89+0x7800] ;  /* 0x007800005928783b */ /* 0x000eee0000000200 */
[C---:B-1----:R-:W-:Y:S08]  /*4380*/  HMMA.16816.F32.BF16 R16, R72.reuse, R8, R16 ;  /* 0x000000084810723c */ /* 0x042ff00000041810 */
[C---:B------:R-:W-:Y:S01]  /*4390*/  HMMA.16816.F32.BF16 R12, R72.reuse, R10, R12 ;  /* 0x0000000a480c723c */ /* 0x040fe2000004180c */
[----:B------:R-:W1:Y:S07]  /*43a0*/  LDSM.16.M88.4 R8, [R3+0x6000] ;  /* 0x006000000308783b */ /* 0x000e6e0000000200 */
[C---:B------:R-:W-:Y:S08]  /*43b0*/  HMMA.16816.F32.BF16 R68, R72.reuse, R4, R68 ;  /* 0x000000044844723c */ /* 0x040ff00000041844 */
[C---:B------:R-:W-:Y:S01]  /*43c0*/  HMMA.16816.F32.BF16 R64, R72.reuse, R6, R64 ;  /* 0x000000064840723c */ /* 0x040fe20000041840 */
[----:B------:R-:W4:Y:S07]  /*43d0*/  LDSM.16.M88.4 R4, [R3+0x6800] ;  /* 0x006800000304783b */ /* 0x000f2e0000000200 */
[C---:B------:R-:W-:Y:S08]  /*43e0*/  HMMA.16816.F32.BF16 R60, R72.reuse, R76, R60 ;  /* 0x0000004c483c723c */ /* 0x040ff0000004183c */
[----:B------:R-:W-:Y:S01]  /*43f0*/  HMMA.16816.F32.BF16 R56, R72, R78, R56 ;  /* 0x0000004e4838723c */ /* 0x000fe20000041838 */
[----:B------:R-:W5:Y:S04]  /*4400*/  LDSM.16.M88.4 R72, [R3+0x7800] ;  /* 0x007800000348783b */ /* 0x000f680000000200 */
[----:B------:R-:W5:Y:S03]  /*4410*/  LDSM.16.M88.4 R76, [R3+0x7000] ;  /* 0x00700000034c783b */ /* 0x000f660000000200 */
[C---:B--2---:R-:W-:Y:S08]  /*4420*/  HMMA.16816.F32.BF16 R28, R36.reuse, R52, R28 ;  /* 0x00000034241c723c */ /* 0x044ff0000004181c */
[C---:B------:R-:W-:Y:S01]  /*4430*/  HMMA.16816.F32.BF16 R20, R36.reuse, R54, R20 ;  /* 0x000000362414723c */ /* 0x040fe20000041814 */
[----:B------:R-:W-:Y:S07]  /*4440*/  LDSM.16.M88.4 R52, [R92+0x2000] ;  /* 0x002000005c34783b */ /* 0x000fee0000000200 */
[C---:B------:R-:W-:Y:S08]  /*4450*/  HMMA.16816.F32.BF16 R16, R36.reuse, R48, R16 ;  /* 0x000000302410723c */ /* 0x040ff00000041810 */
[C---:B------:R-:W-:Y:S01]  /*4460*/  HMMA.16816.F32.BF16 R12, R36.reuse, R50, R12 ;  /* 0x00000032240c723c */ /* 0x040fe2000004180c */
[----:B------:R-:W2:Y:S07]  /*4470*/  LDSM.16.M88.4 R48, [R88+UR5+0x8000] ;  /* 0x008000055830783b */ /* 0x000eae0008000200 */
[C---:B------:R-:W-:Y:S08]  /*4480*/  HMMA.16816.F32.BF16 R68, R36.reuse, R44, R68 ;  /* 0x0000002c2444723c */ /* 0x040ff00000041844 */
[C---:B------:R-:W-:Y:S01]  /*4490*/  HMMA.16816.F32.BF16 R64, R36.reuse, R46, R64 ;  /* 0x0000002e2440723c */ /* 0x040fe20000041840 */
[----:B------:R-:W-:Y:S07]  /*44a0*/  LDSM.16.M88.4 R44, [R88+UR5+0x8800] ;  /* 0x00880005582c783b */ /* 0x000fee0008000200 */
[C---:B---3--:R-:W-:Y:S08]  /*44b0*/  HMMA.16816.F32.BF16 R60, R36.reuse, R40, R60 ;  /* 0x00000028243c723c */ /* 0x048ff0000004183c */
[----:B------:R-:W-:Y:S01]  /*44c0*/  HMMA.16816.F32.BF16 R56, R36, R42, R56 ;  /* 0x0000002a2438723c */ /* 0x000fe20000041838 */
[----:B------:R-:W3:Y:S04]  /*44d0*/  LDSM.16.M88.4 R40, [R88+UR5+0x9000] ;  /* 0x009000055828783b */ /* 0x000ee80008000200 */
[----:B------:R-:W3:Y:S03]  /*44e0*/  LDSM.16.M88.4 R36, [R88+UR5+0x9800] ;  /* 0x009800055824783b */ /* 0x000ee60008000200 */
[C---:B-1----:R-:W-:Y:S08]  /*44f0*/  HMMA.16816.F32.BF16 R28, R80.reuse, R8, R28 ;  /* 0x00000008501c723c */ /* 0x042ff0000004181c */
[C---:B------:R-:W-:Y:S01]  /*4500*/  HMMA.16816.F32.BF16 R20, R80.reuse, R10, R20 ;  /* 0x0000000a5014723c */ /* 0x040fe20000041814 */
[----:B------:R-:W-:Y:S07]  /*4510*/  LDSM.16.M88.4 R8, [R90+0x2000] ;  /* 0x002000005a08783b */ /* 0x000fee0000000200 */
[C---:B----4-:R-:W-:Y:S08]  /*4520*/  HMMA.16816.F32.BF16 R16, R80.reuse, R4, R16 ;  /* 0x000000045010723c */ /* 0x050ff00000041810 */
[C---:B------:R-:W-:Y:S01]  /*4530*/  HMMA.16816.F32.BF16 R12, R80.reuse, R6, R12 ;  /* 0x00000006500c723c */ /* 0x040fe2000004180c */
[----:B------:R-:W1:Y:S07]  /*4540*/  LDSM.16.M88.4 R4, [R84+0x8000] ;  /* 0x008000005404783b */ /* 0x000e6e0000000200 */
[C---:B-----5:R-:W-:Y:S08]  /*4550*/  HMMA.16816.F32.BF16 R60, R80.reuse, R72, R60 ;  /* 0x00000048503c723c */ /* 0x060ff0000004183c */
[C---:B------:R-:W-:Y:S08]  /*4560*/  HMMA.16816.F32.BF16 R68, R80.reuse, R76, R68 ;  /* 0x0000004c5044723c */ /* 0x040ff00000041844 */
[C---:B------:R-:W-:Y:S01]  /*4570*/  HMMA.16816.F32.BF16 R64, R80.reuse, R78, R64 ;  /* 0x0000004e5040723c */ /* 0x040fe20000041840 */
[----:B------:R-:W-:Y:S07]  /*4580*/  LDSM.16.M88.4 R76, [R84+0x9000] ;  /* 0x00900000544c783b */ /* 0x000fee0000000200 */
[----:B------:R-:W-:Y:S01]  /*4590*/  HMMA.16816.F32.BF16 R72, R80, R74, R56 ;  /* 0x0000004a5048723c */ /* 0x000fe20000041838 */
[----:B------:R-:W4:Y:S04]  /*45a0*/  LDSM.16.M88.4 R56, [R84+0x8800] ;  /* 0x008800005438783b */ /* 0x000f280000000200 */
[----:B------:R-:W-:Y:S03]  /*45b0*/  LDSM.16.M88.4 R80, [R91+0x4000] ;  /* 0x004000005b50783b */ /* 0x000fe60000000200 */
[C---:B--2---:R-:W-:Y:S08]  /*45c0*/  HMMA.16816.F32.BF16 R28, R52.reuse, R48, R28 ;  /* 0x00000030341c723c */ /* 0x044ff0000004181c */
[C---:B------:R-:W-:Y:S01]  /*45d0*/  HMMA.16816.F32.BF16 R20, R52.reuse, R50, R20 ;  /* 0x000000323414723c */ /* 0x040fe20000041814 */
[----:B------:R-:W2:Y:S07]  /*45e0*/  LDSM.16.M88.4 R48, [R84+0x9800] ;  /* 0x009800005430783b */ /* 0x000eae0000000200 */
[C---:B---3--:R-:W-:Y:S08]  /*45f0*/  HMMA.16816.F32.BF16 R68, R52.reuse, R40, R68 ;  /* 0x000000283444723c */ /* 0x048ff00000041844 */
[C---:B------:R-:W-:Y:S01]  /*4600*/  HMMA.16816.F32.BF16 R64, R52.reuse, R42, R64 ;  /* 0x0000002a3440723c */ /* 0x040fe20000041840 */
[----:B------:R-:W-:Y:S07]  /*4610*/  LDSM.16.M88.4 R40, [R91+0x2000] ;  /* 0x002000005b28783b */ /* 0x000fee0000000200 */
[C---:B------:R-:W-:Y:S08]  /*4620*/  HMMA.16816.F32.BF16 R60, R52.reuse, R36, R60 ;  /* 0x00000024343c723c */ /* 0x040ff0000004183c */
[C---:B------:R-:W-:Y:S01]  /*4630*/  HMMA.16816.F32.BF16 R72, R52.reuse, R38, R72 ;  /* 0x000000263448723c */ /* 0x040fe20000041848 */
[----:B------:R-:W3:Y:S07]  /*4640*/  LDSM.16.M88.4 R36, [R89+0x8000] ;  /* 0x008000005924783b */ /* 0x000eee0000000200 */
[C---:B------:R-:W-:Y:S08]  /*4650*/  HMMA.16816.F32.BF16 R16, R52.reuse, R44, R16 ;  /* 0x0000002c3410723c */ /* 0x040ff00000041810 */
[----:B------:R-:W-:Y:S01]  /*4660*/  HMMA.16816.F32.BF16 R12, R52, R46, R12 ;  /* 0x0000002e340c723c */ /* 0x000fe2000004180c */
[----:B------:R-:W5:Y:S04]  /*4670*/  LDSM.16.M88.4 R44, [R89+0x9000] ;  /* 0x00900000592c783b */ /* 0x000f680000000200 */
[----:B------:R-:W-:Y:S03]  /*4680*/  LDSM.16.M88.4 R52, [R89+0x9800] ;  /* 0x009800005934783b */ /* 0x000fe60000000200 */
[C---:B-1----:R-:W-:Y:S08]  /*4690*/  HMMA.16816.F32.BF16 R28, R8.reuse, R4, R28 ;  /* 0x00000004081c723c */ /* 0x042ff0000004181c */
[C---:B------:R-:W-:Y:S01]  /*46a0*/  HMMA.16816.F32.BF16 R20, R8.reuse, R6, R20 ;  /* 0x000000060814723c */ /* 0x040fe20000041814 */
[----:B------:R-:W1:Y:S07]  /*46b0*/  LDSM.16.M88.4 R4, [R89+0x8800] ;  /* 0x008800005904783b */ /* 0x000e6e0000000200 */
[C---:B----4-:R-:W-:Y:S08]  /*46c0*/  HMMA.16816.F32.BF16 R16, R8.reuse, R56, R16 ;  /* 0x000000380810723c */ /* 0x050ff00000041810 */
[C---:B------:R-:W-:Y:S01]  /*46d0*/  HMMA.16816.F32.BF16 R12, R8.reuse, R58, R12 ;  /* 0x0000003a080c723c */ /* 0x040fe2000004180c */
[----:B------:R-:W-:Y:S07]  /*46e0*/  LDSM.16.M88.4 R56, [R88+UR5+0xa000] ;  /* 0x00a000055838783b */ /* 0x000fee0008000200 */
[C---:B------:R-:W-:Y:S08]  /*46f0*/  HMMA.16816.F32.BF16 R68, R8.reuse, R76, R68 ;  /* 0x0000004c0844723c */ /* 0x040ff00000041844 */
[C---:B------:R-:W-:Y:S08]  /*4700*/  HMMA.16816.F32.BF16 R64, R8.reuse, R78, R64 ;  /* 0x0000004e0840723c */ /* 0x040ff00000041840 */
[C---:B--2---:R-:W-:Y:S08]  /*4710*/  HMMA.16816.F32.BF16 R60, R8.reuse, R48, R60 ;  /* 0x00000030083c723c */ /* 0x044ff0000004183c */
[----:B------:R-:W-:Y:S01]  /*4720*/  HMMA.16816.F32.BF16 R72, R8, R50, R72 ;  /* 0x000000320848723c */ /* 0x000fe20000041848 */
[----:B------:R-:W-:Y:S04]  /*4730*/  LDSM.16.M88.4 R48, [R86+0x2000] ;  /* 0x002000005630783b */ /* 0x000fe80000000200 */
[----:B------:R-:W2:Y:S03]  /*4740*/  LDSM.16.M88.4 R8, [R3+0x8000] ;  /* 0x008000000308783b */ /* 0x000ea60000000200 */
[C---:B---3--:R-:W-:Y:S08]  /*4750*/  HMMA.16816.F32.BF16 R28, R40.reuse, R36, R28 ;  /* 0x00000024281c723c */ /* 0x048ff0000004181c */
[C---:B------:R-:W-:Y:S01]  /*4760*/  HMMA.16816.F32.BF16 R20, R40.reuse, R38, R20 ;  /* 0x000000262814723c */ /* 0x040fe20000041814 */
[----:B------:R-:W3:Y:S07]  /*4770*/  LDSM.16.M88.4 R36, [R3+0x8800] ;  /* 0x008800000324783b */ /* 0x000eee0000000200 */
[C---:B-----5:R-:W-:Y:S01]  /*4780*/  HMMA.16816.F32.BF16 R76, R40.reuse, R44, R68 ;  /* 0x0000002c284c723c */ /* 0x060fe20000041844 */
[----:B------:R-:W4:Y:S07]  /*4790*/  LDSM.16.M88.4 R68, [R92+0x4000] ;  /* 0x004000005c44783b */ /* 0x000f2e0000000200 */
[C---:B-1----:R-:W-:Y:S08]  /*47a0*/  HMMA.16816.F32.BF16 R16, R40.reuse, R4, R16 ;  /* 0x000000042810723c */ /* 0x042ff00000041810 */
[C---:B------:R-:W-:Y:S01]  /*47b0*/  HMMA.16816.F32.BF16 R12, R40.reuse, R6, R12 ;  /* 0x00000006280c723c */ /* 0x040fe2000004180c */
[----:B------:R-:W1:Y:S07]  /*47c0*/  LDSM.16.M88.4 R4, [R3+0x9000] ;  /* 0x009000000304783b */ /* 0x000e6e0000000200 */
[C---:B------:R-:W-:Y:S01]  /*47d0*/  HMMA.16816.F32.BF16 R64, R40.reuse, R46, R64 ;  /* 0x0000002e2840723c */ /* 0x040fe20000041840 */
[----:B------:R-:W-:Y:S07]  /*47e0*/  LDSM.16.M88.4 R44, [R90+0x4000] ;  /* 0x004000005a2c783b */ /* 0x000fee0000000200 */
[C---:B------:R-:W-:Y:S08]  /*47f0*/  HMMA.16816.F32.BF16 R60, R40.reuse, R52, R60 ;  /* 0x00000034283c723c */ /* 0x040ff0000004183c */
[----:B------:R-:W-:Y:S01]  /*4800*/  HMMA.16816.F32.BF16 R72, R40, R54, R72 ;  /* 0x000000362848723c */ /* 0x000fe20000041848 */
[----:B------:R-:W5:Y:S07]  /*4810*/  LDSM.16.M88.4 R40, [R3+0x9800] ;  /* 0x009800000328783b */ /* 0x000f6e0000000200 */
[C---:B--2---:R-:W-:Y:S01]  /*4820*/  HMMA.16816.F32.BF16 R52, R48.reuse, R8, R28 ;  /* 0x000000083034723c */ /* 0x044fe2000004181c */
[----:B------:R-:W2:Y:S07]  /*4830*/  LDSM.16.M88.4 R28, [R84+0xa000] ;  /* 0x00a00000541c783b */ /* 0x000eae0000000200 */
[C---:B---3--:R-:W-:Y:S08]  /*4840*/  HMMA.16816.F32.BF16 R16, R48.reuse, R36, R16 ;  /* 0x000000243010723c */ /* 0x048ff00000041810 */
[----:B------:R-:W-:Y:S01]  /*4850*/  HMMA.16816.F32.BF16 R12, R48, R38, R12 ;  /* 0x00000026300c723c */ /* 0x000fe2000004180c */
[----:B------:R-:W-:Y:S07]  /*4860*/  LDSM.16.M88.4 R36, [R89+0xa000] ;  /* 0x00a000005924783b */ /* 0x000fee0000000200 */
[----:B----4-:R-:W-:Y:S08]  /*4870*/  HMMA.16816.F32.BF16 R52, R68, R56, R52 ;  /* 0x000000384434723c */ /* 0x010ff00000041834 */
[C---:B------:R-:W-:Y:S01]  /*4880*/  HMMA.16816.F32.BF16 R20, R48.reuse, R10, R20 ;  /* 0x0000000a3014723c */ /* 0x040fe20000041814 */
[----:B------:R-:W3:Y:S07]  /*4890*/  LDSM.16.M88.4 R8, [R88+UR5+0xa800] ;  /* 0x00a800055808783b */ /* 0x000eee0008000200 */
[C---:B-1----:R-:W-:Y:S08]  /*48a0*/  HMMA.16816.F32.BF16 R76, R48.reuse, R4, R76 ;  /* 0x00000004304c723c */ /* 0x042ff0000004184c */
[C---:B------:R-:W-:Y:S01]  /*48b0*/  HMMA.16816.F32.BF16 R64, R48.reuse, R6, R64 ;  /* 0x000000063040723c */ /* 0x040fe20000041840 */
[----:B------:R-:W-:Y:S07]  /*48c0*/  LDSM.16.M88.4 R4, [R88+UR5+0xb000] ;  /* 0x00b000055804783b */ /* 0x000fee0008000200 */
[C---:B-----5:R-:W-:Y:S08]  /*48d0*/  HMMA.16816.F32.BF16 R60, R48.reuse, R40, R60 ;  /* 0x00000028303c723c */ /* 0x060ff0000004183c */
[----:B------:R-:W-:Y:S01]  /*48e0*/  HMMA.16816.F32.BF16 R72, R48, R42, R72 ;  /* 0x0000002a3048723c */ /* 0x000fe20000041848 */
[----:B------:R-:W-:Y:S04]  /*48f0*/  LDSM.16.M88.4 R48, [R86+0x4000] ;  /* 0x004000005630783b */ /* 0x000fe80000000200 */
[----:B------:R-:W1:Y:S03]  /*4900*/  LDSM.16.M88.4 R40, [R3+0xa000] ;  /* 0x00a000000328783b */ /* 0x000e660000000200 */
[----:B--2---:R-:W-:Y:S08]  /*4910*/  HMMA.16816.F32.BF16 R52, R44, R28, R52 ;  /* 0x0000001c2c34723c */ /* 0x004ff00000041834 */
[C---:B------:R-:W-:Y:S01]  /*4920*/  HMMA.16816.F32.BF16 R20, R68.reuse, R58, R20 ;  /* 0x0000003a4414723c */ /* 0x040fe20000041814 */
[----:B------:R-:W2:Y:S07]  /*4930*/  LDSM.16.M88.4 R56, [R84+0xa800] ;  /* 0x00a800005438783b */ /* 0x000eae0000000200 */
[----:B---3--:R-:W-:Y:S08]  /*4940*/  HMMA.16816.F32.BF16 R16, R68, R8, R16 ;  /* 0x000000084410723c */ /* 0x008ff00000041810 */
[----:B------:R-:W-:Y:S08]  /*4950*/  HMMA.16816.F32.BF16 R52, R80, R36, R52 ;  /* 0x000000245034723c */ /* 0x000ff00000041834 */
[----:B------:R-:W-:Y:S01]  /*4960*/  HMMA.16816.F32.BF16 R20, R44, R30, R20 ;  /* 0x0000001e2c14723c */ /* 0x000fe20000041814 */
[----:B------:R-:W3:Y:S07]  /*4970*/  LDSM.16.M88.4 R28, [R88+UR5+0xb800] ;  /* 0x00b80005581c783b */ /* 0x000eee0008000200 */
[----:B------:R-:W-:Y:S01]  /*4980*/  HMMA.16816.F32.BF16 R12, R68, R10, R12 ;  /* 0x0000000a440c723c */ /* 0x000fe2000004180c */
[----:B------:R-:W4:Y:S07]  /*4990*/  LDSM.16.M88.4 R8, [R89+0xa800] ;  /* 0x00a800005908783b */ /* 0x000f2e0000000200 */
[----:B-1----:R-:W-:Y:S08]  /*49a0*/  HMMA.16816.F32.BF16 R52, R48, R40, R52 ;  /* 0x000000283034723c */ /* 0x002ff00000041834 */
[----:B------:R-:W-:Y:S08]  /*49b0*/  HMMA.16816.F32.BF16 R20, R80, R38, R20 ;  /* 0x000000265014723c */ /* 0x000ff00000041814 */
[----:B------:R-:W-:Y:S03]  /*49c0*/  HMMA.16816.F32.BF16 R76, R68, R4, R76 ;  /* 0x00000004444c723c */ /* 0x000fe6000004184c */
[----:B------:R-:W-:Y:S01]  /*49d0*/  FMUL.FTZ R52, R52, UR6 ;  /* 0x0000000634347c20 */ /* 0x000fe20008410000 */
[----:B------:R-:W-:Y:S01]  /*49e0*/  FMUL.FTZ R53, R53, UR6 ;  /* 0x0000000635357c20 */ /* 0x000fe20008410000 */
[----:B------:R-:W-:-:S03]  /*49f0*/  FMUL.FTZ R86, R54, UR6 ;  /* 0x0000000636567c20 */ /* 0x000fc60008410000 */
[----:B--2---:R-:W-:Y:S01]  /*4a00*/  HMMA.16816.F32.BF16 R36, R44, R56, R16 ;  /* 0x000000382c24723c */ /* 0x004fe20000041810 */
[----:B------:R-:W1:Y:S01]  /*4a10*/  MUFU.TANH R56, R52 ;  /* 0x0000003400387308 */ /* 0x000e620000002400 */
[----:B------:R-:W-:Y:S06]  /*4a20*/  LDSM.16.M88.4 R16, [R3+0xa800] ;  /* 0x00a800000310783b */ /* 0x000fec0000000200 */
[----:B------:R-:W-:Y:S01]  /*4a30*/  HMMA.16816.F32.BF16 R64, R68, R6, R64 ;  /* 0x000000064440723c */ /* 0x000fe20000041840 */
[----:B------:R-:W2:Y:S01]  /*4a40*/  LDSM.16.M88.4 R4, [R84+0xb000] ;  /* 0x00b000005404783b */ /* 0x000ea20000000200 */
[----:B------:R5:W1:Y:S06]  /*4a50*/  MUFU.TANH R57, R53 ;  /* 0x0000003500397308 */ /* 0x000a6c0000002400 */
[----:B------:R-:W-:Y:S01]  /*4a60*/  HMMA.16816.F32.BF16 R12, R44, R58, R12 ;  /* 0x0000003a2c0c723c */ /* 0x000fe2000004180c */
[----:B------:R-:W-:Y:S01]  /*4a70*/  FMUL.FTZ R58, R55, UR6 ;  /* 0x00000006373a7c20 */ /* 0x000fe20008410000 */
[----:B------:R-:W1:Y:S06]  /*4a80*/  MUFU.TANH R86, R86 ;  /* 0x0000005600567308 */ /* 0x000e6c0000002400 */
[----:B------:R-:W-:Y:S01]  /*4a90*/  HMMA.16816.F32.BF16 R20, R48, R42, R20 ;  /* 0x0000002a3014723c */ /* 0x000fe20000041814 */
[----:B------:R-:W-:Y:S01]  /*4aa0*/  LDSM.16.M88.4 R40, [R89+0xb000] ;  /* 0x00b000005928783b */ /* 0x000fe20000000200 */
[----:B------:R-:W1:Y:S03]  /*4ab0*/  MUFU.TANH R58, R58 ;  /* 0x0000003a003a7308 */ /* 0x000e660000002400 */
[----:B-----5:R-:W5:Y:S03]  /*4ac0*/  LDSM.16.M88.4 R52, [R84+0xb800] ;  /* 0x00b800005434783b */ /* 0x020f660000000200 */
[C---:B---3--:R-:W-:Y:S01]  /*4ad0*/  HMMA.16816.F32.BF16 R60, R68.reuse, R28, R60 ;  /* 0x0000001c443c723c */ /* 0x048fe2000004183c */
[----:B------:R-:W3:Y:S07]  /*4ae0*/  LDSM.16.M88.4 R88, [R89+0xb800] ;  /* 0x00b800005958783b */ /* 0x000eee0000000200 */
[----:B------:R-:W-:Y:S03]  /*4af0*/  HMMA.16816.F32.BF16 R72, R68, R30, R72 ;  /* 0x0000001e4448723c */ /* 0x000fe60000041848 */
[----:B------:R-:W-:-:S05]  /*4b00*/  FMUL.FTZ R20, R20, UR6 ;  /* 0x0000000614147c20 */ /* 0x000fca0008410000 */
[C---:B----4-:R-:W-:Y:S01]  /*4b10*/  HMMA.16816.F32.BF16 R36, R80.reuse, R8, R36 ;  /* 0x000000085024723c */ /* 0x050fe20000041824 */
[----:B------:R-:W4:Y:S07]  /*4b20*/  MUFU.TANH R20, R20 ;  /* 0x0000001400147308 */ /* 0x000f2e0000002400 */
[----:B------:R-:W-:Y:S01]  /*4b30*/  HMMA.16816.F32.BF16 R12, R80, R10, R12 ;  /* 0x0000000a500c723c */ /* 0x000fe2000004180c */
[----:B------:R-:W1:Y:S07]  /*4b40*/  LDSM.16.M88.4 R8, [R3+0xb000] ;  /* 0x00b000000308783b */ /* 0x000e6e0000000200 */
[C---:B--2---:R-:W-:Y:S08]  /*4b50*/  HMMA.16816.F32.BF16 R76, R44.reuse, R4, R76 ;  /* 0x000000042c4c723c */ /* 0x044ff0000004184c */
[----:B------:R-:W-:Y:S01]  /*4b60*/  HMMA.16816.F32.BF16 R64, R44, R6, R64 ;  /* 0x000000062c40723c */ /* 0x000fe20000041840 */
[----:B------:R2:W4:Y:S01]  /*4b70*/  LDSM.16.M88.4 R4, [R3+0xb800] ;  /* 0x00b800000304783b */ /* 0x0005220000000200 */
[----:B------:R-:W-:-:S06]  /*4b80*/  DEPBAR.LE SB0, 0x0 ;  /* 0x000080000000791a */ /* 0x000fcc0000000000 */
[C---:B-----5:R-:W-:Y:S08]  /*4b90*/  HMMA.16816.F32.BF16 R60, R44.reuse, R52, R60 ;  /* 0x000000342c3c723c */ /* 0x060ff0000004183c */
[----:B------:R-:W-:Y:S08]  /*4ba0*/  HMMA.16816.F32.BF16 R72, R44, R54, R72 ;  /* 0x000000362c48723c */ /* 0x000ff00000041848 */
[----:B------:R-:W-:Y:S01]  /*4bb0*/  HMMA.16816.F32.BF16 R76, R80, R40, R76 ;  /* 0x00000028504c723c */ /* 0x000fe2000004184c */
[----:B--2---:R-:W-:-:S04]  /*4bc0*/  MOV R3, UR21 ;  /* 0x0000001500037c02 */ /* 0x004fc80008000f00 */
[----:B------:R-:W-:-:S03]  /*4bd0*/  VIADDMNMX R3, R2, 0x8, R3, PT ;  /* 0x0000000802037846 */ /* 0x000fc60003800103 */
[C---:B------:R-:W-:Y:S08]  /*4be0*/  HMMA.16816.F32.BF16 R64, R80.reuse, R42, R64 ;  /* 0x0000002a5040723c */ /* 0x040ff00000041840 */
[C---:B---3--:R-:W-:Y:S08]  /*4bf0*/  HMMA.16816.F32.BF16 R60, R80.reuse, R88, R60 ;  /* 0x00000058503c723c */ /* 0x048ff0000004183c */
[----:B------:R-:W-:Y:S08]  /*4c00*/  HMMA.16816.F32.BF16 R72, R80, R90, R72 ;  /* 0x0000005a5048723c */ /* 0x000ff00000041848 */
[C---:B------:R-:W-:Y:S08]  /*4c10*/  HMMA.16816.F32.BF16 R12, R48.reuse, R18, R12 ;  /* 0x00000012300c723c */ /* 0x040ff0000004180c */
[----:B------:R-:W-:Y:S01]  /*4c20*/  HMMA.16816.F32.BF16 R36, R48, R16, R36 ;  /* 0x000000103024723c */ /* 0x000fe20000041824 */
[----:B------:R-:W-:Y:S01]  /*4c30*/  FMUL.FTZ R17, R21, UR6 ;  /* 0x0000000615117c20 */ /* 0x000fe20008410000 */
[----:B------:R-:W-:Y:S01]  /*4c40*/  FMUL.FTZ R16, R22, UR6 ;  /* 0x0000000616107c20 */ /* 0x000fe20008410000 */
[----:B------:R-:W-:-:S04]  /*4c50*/  FMUL.FTZ R21, R23, UR6 ;  /* 0x0000000617157c20 */ /* 0x000fc80008410000 */
[----:B------:R-:W2:Y:S01]  /*4c60*/  MUFU.TANH R17, R17 ;  /* 0x0000001100117308 */ /* 0x000ea20000002400 */
[C---:B-1----:R-:W-:Y:S03]  /*4c70*/  HMMA.16816.F32.BF16 R76, R48.reuse, R8, R76 ;  /* 0x00000008304c723c */ /* 0x042fe6000004184c */
[----:B------:R-:W-:Y:S01]  /*4c80*/  FMUL.FTZ R8, R13, UR6 ;  /* 0x000000060d087c20 */ /* 0x000fe20008410000 */
[----:B------:R-:W-:Y:S01]  /*4c90*/  FMUL.FTZ R9, R14, UR6 ;  /* 0x000000060e097c20 */ /* 0x000fe20008410000 */
[----:B------:R-:W-:Y:S01]  /*4ca0*/  FMUL.FTZ R13, R15, UR6 ;  /* 0x000000060f0d7c20 */ /* 0x000fe20008410000 */
[----:B------:R-:W-:Y:S01]  /*4cb0*/  FMUL.FTZ R12, R12, UR6 ;  /* 0x000000060c0c7c20 */ /* 0x000fe20008410000 */
[----:B------:R-:W1:Y:S01]  /*4cc0*/  MUFU.TANH R16, R16 ;  /* 0x0000001000107308 */ /* 0x000e620000002400 */
[C---:B------:R-:W-:Y:S03]  /*4cd0*/  HMMA.16816.F32.BF16 R64, R48.reuse, R10, R64 ;  /* 0x0000000a3040723c */ /* 0x040fe60000041840 */
[----:B------:R-:W-:Y:S01]  /*4ce0*/  FMUL.FTZ R22, R36, UR6 ;  /* 0x0000000624167c20 */ /* 0x000fe20008410000 */
[----:B------:R-:W-:Y:S01]  /*4cf0*/  FMUL.FTZ R18, R38, UR6 ;  /* 0x0000000626127c20 */ /* 0x000fe20008410000 */
[----:B------:R-:W-:Y:S01]  /*4d00*/  FMUL.FTZ R19, R37, UR6 ;  /* 0x0000000625137c20 */ /* 0x000fe20008410000 */
[----:B------:R-:W-:Y:S01]  /*4d10*/  FMUL.FTZ R23, R39, UR6 ;  /* 0x0000000627177c20 */ /* 0x000fe20008410000 */
[----:B------:R-:W3:Y:S01]  /*4d20*/  MUFU.TANH R21, R21 ;  /* 0x0000001500157308 */ /* 0x000ee20000002400 */
[C---:B----4-:R-:W-:Y:S03]  /*4d30*/  HMMA.16816.F32.BF16 R60, R48.reuse, R4, R60 ;  /* 0x00000004303c723c */ /* 0x050fe6000004183c */
[----:B------:R-:W-:Y:S01]  /*4d40*/  FMUL.FTZ R10, R76, UR6 ;  /* 0x000000064c0a7c20 */ /* 0x000fe20008410000 */
[----:B------:R-:W-:Y:S01]  /*4d50*/  FMUL.FTZ R15, R77, UR6 ;  /* 0x000000064d0f7c20 */ /* 0x000fe20008410000 */
[----:B------:R-:W-:Y:S01]  /*4d60*/  FMUL.FTZ R14, R78, UR6 ;  /* 0x000000064e0e7c20 */ /* 0x000fe20008410000 */
[----:B------:R-:W-:Y:S01]  /*4d70*/  FMUL.FTZ R11, R79, UR6 ;  /* 0x000000064f0b7c20 */ /* 0x000fe20008410000 */
[----:B------:R-:W4:Y:S01]  /*4d80*/  MUFU.TANH R22, R22 ;  /* 0x0000001600167308 */ /* 0x000f220000002400 */
        /* <DEDUP_REMOVED lines=15> */
[----:B------:R-:W1:Y:S08]  /*4e80*/  MUFU.TANH R23, R23 ;  /* 0x0000001700177308 */ /* 0x000e700000002400 */
        /* <DEDUP_REMOVED lines=12> */
[----:B------:R1:W1:Y:S08]  /*4f50*/  MUFU.TANH R64, R60 ;  /* 0x0000003c00407308 */ /* 0x0002700000002400 */
[----:B------:R-:W1:Y:S08]  /*4f60*/  MUFU.TANH R54, R54 ;  /* 0x0000003600367308 */ /* 0x000e700000002400 */
[----:B------:R-:W1:Y:S08]  /*4f70*/  MUFU.TANH R38, R38 ;  /* 0x0000002600267308 */ /* 0x000e700000002400 */
[----:B------:R-:W1:Y:S08]  /*4f80*/  MUFU.TANH R36, R36 ;  /* 0x0000002400247308 */ /* 0x000e700000002400 */
[----:B------:R-:W1:Y:S08]  /*4f90*/  MUFU.TANH R42, R42 ;  /* 0x0000002a002a7308 */ /* 0x000e700000002400 */
[----:B------:R-:W1:Y:S08]  /*4fa0*/  MUFU.TANH R40, R40 ;  /* 0x0000002800287308 */ /* 0x000e700000002400 */
[----:B------:R-:W1:Y:S08]  /*4fb0*/  MUFU.TANH R30, R30 ;  /* 0x0000001e001e7308 */ /* 0x000e700000002400 */
[----:B------:R-:W1:Y:S01]  /*4fc0*/  MUFU.TANH R7, R7 ;  /* 0x0000000700077308 */ /* 0x000e620000002400 */
[----:B------:R-:W-:Y:S06]  /*4fd0*/  BAR.SYNC.DEFER_BLOCKING 0x0 ;  /* 0x0000000000007b1d */ /* 0x000fec0000010000 */
[----:B--234-:R-:W-:Y:S05]  /*4fe0*/  BRA.U !UP0, `(.L_x_1217) ;  /* 0x00000009084c7547 */ /* 0x01cfea000b800000 */
        /* <DEDUP_REMOVED lines=11> */
.L_x_1218:
[----:B------:R-:W2:Y:S01]  /*50a0*/  LDC R6, c[0x0][0x4f0] ;  /* 0x00013c00ff067b82 */ /* 0x000ea20000000800 */
[----:B------:R-:W-:Y:S01]  /*50b0*/  UIADD3 UR6, UPT, UPT, UR4, -0x40, URZ ;  /* 0xffffffc004067890 */ /* 0x000fe2000fffe0ff */
[----:B------:R-:W-:-:S05]  /*50c0*/  IABS R39, UR4 ;  /* 0x0000000400277c13 */ /* 0x000fca0008000000 */
[----:B------:R-:W-:-:S04]  /*50d0*/  MOV R31, UR6 ;  /* 0x00000006001f7c02 */ /* 0x000fc80008000f00 */
[----:B------:R-:W-:Y:S02]  /*50e0*/  IABS R31, R31 ;  /* 0x0000001f001f7213 */ /* 0x000fe40000000000 */
[----:B--2---:R-:W-:-:S04]  /*50f0*/  IABS R2, R6 ;  /* 0x0000000600027213 */ /* 0x004fc80000000000 */
[----:B------:R-:W2:Y:S08]  /*5100*/  I2F.RP R37, R2 ;  /* 0x0000000200257306 */ /* 0x000eb00000209400 */
[----:B--2---:R-:W2:Y:S02]  /*5110*/  MUFU.RCP R46, R37 ;  /* 0x00000025002e7308 */ /* 0x004ea40000001000 */
[----:B--2---:R-:W-:-:S06]  /*5120*/  VIADD R46, R46, 0xffffffe ;  /* 0x0ffffffe2e2e7836 */ /* 0x004fcc0000000000 */
[----:B------:R-:W2:Y:S02]  /*5130*/  F2I.FTZ.U32.TRUNC.NTZ R47, R46 ;  /* 0x0000002e002f7305 */ /* 0x000ea4000021f000 */
[----:B--2---:R-:W-:Y:S02]  /*5140*/  IMAD.MOV R29, RZ, RZ, -R47 ;  /* 0x000000ffff1d7224 */ /* 0x004fe400078e0a2f */
        /* <DEDUP_REMOVED lines=19> */
[----:B------:R-:W2:Y:S01]  /*5280*/  LDCU.64 UR6, c[0x0][0x3a0] ;  /* 0x00007400ff0677ac */ /* 0x000ea20008000a00 */
        /* <DEDUP_REMOVED lines=15> */
[----:B------:R-:W-:-:S04]  /*5380*/  IMAD R29, R29, R6, -0x40 ;  /* 0xffffffc01d1d7424 */ /* 0x000fc800078e0206 */
[----:B------:R-:W-:Y:S01]  /*5390*/  IMAD.WIDE.U32 R44, R29, R144, RZ ;  /* 0x000000901d2c7225 */ /* 0x000fe200078e00ff */
[----:B------:R-:W-:-:S05]  /*53a0*/  SHF.R.S32.HI R37, RZ, 0x1f, R29 ;  /* 0x0000001fff257819 */ /* 0x000fca000001141d */
[----:B------:R-:W-:-:S04]  /*53b0*/  IMAD R6, R37, R144, RZ ;  /* 0x0000009025067224 */ /* 0x000fc800078e02ff */
        /* <DEDUP_REMOVED lines=9> */
[----:B------:R-:W-:-:S07]  /*5450*/  LEA.HI.X R167, R44, R167, R29, 0x1, P2 ;  /* 0x000000a72ca77211 */ /* 0x000fce00010f0c1d */
.L_x_1219:
[----:B------:R-:W2:Y:S01]  /*5460*/  LDCU UR6, c[0x0][0x440] ;  /* 0x00008800ff0677ac */ /* 0x000ea20008000800 */
        /* <DEDUP_REMOVED lines=8> */
[----:B--2---:R-:W-:Y:S02]  /*54f0*/  ISETP.GE.AND P4, PT, R35, UR6, PT ;  /* 0x0000000623007c0c */ /* 0x004fe4000bf86270 */
        /* <DEDUP_REMOVED lines=66> */
.L_x_1217:
[----:B------:R-:W-:Y:S01]  /*5920*/  IMAD.SHL.U32 R0, R162, 0x2, RZ ;  /* 0x00000002a2007824 */ /* 0x000fe200078e00ff */
[----:B------:R-:W2:Y:S01]  /*5930*/  LDCU UR6, c[0x0][0x45c] ;  /* 0x00008b80ff0677ac */ /* 0x000ea20008000800 */
[----:B------:R-:W-:Y:S01]  /*5940*/  IMAD.U32 R29, RZ, RZ, UR4 ;  /* 0x00000004ff1d7e24 */ /* 0x000fe2000f8e00ff */
[----:B------:R-:W-:Y:S01]  /*5950*/  LOP3.LUT R147, R85, 0x200, R32, 0xf8, !PT ;  /* 0x0000020055937812 */ /* 0x000fe200078ef820 */
[----:B------:R-:W-:-:S03]  /*5960*/  UISETP.GT.AND UP0, UPT, UR10, UR14, UPT ;  /* 0x0000000e0a00728c */ /* 0x000fc6000bf04270 */
[----:B------:R-:W-:Y:S02]  /*5970*/  LOP3.LUT R29, R29, 0x6, R0, 0xf8, !PT ;  /* 0x000000061d1d7812 */ /* 0x000fe400078ef800 */
[----:B------:R-:W-:Y:S02]  /*5980*/  LEA R163, R147, UR5, 0x1 ;  /* 0x0000000593a37c11 */ /* 0x000fe4000f8e08ff */
[C---:B------:R-:W-:Y:S02]  /*5990*/  LOP3.LUT R0, R29.reuse, 0x1, RZ, 0xfc, !PT ;  /* 0x000000011d007812 */ /* 0x040fe400078efcff */
[----:B------:R-:W-:Y:S01]  /*59a0*/  LOP3.LUT R55, R29, 0x8, RZ, 0xfc, !PT ;  /* 0x000000081d377812 */ /* 0x000fe200078efcff */
[----:B------:R-:W-:Y:S01]  /*59b0*/  LDSM.16.MT88.4 R124, [R163+0xc000] ;  /* 0x00c00000a37c783b */ /* 0x000fe20000004200 */
[-C--:B------:R-:W-:Y:S01]  /*59c0*/  ISETP.GE.AND P5, PT, R0, R146.reuse, PT ;  /* 0x000000920000720c */ /* 0x080fe20003fa6270 */
[----:B------:R-:W-:Y:S01]  /*59d0*/  IMAD.IADD R155, R143, 0x1, R163 ;  /* 0x000000018f9b7824 */ /* 0x000fe200078e02a3 */
[----:B------:R-:W-:-:S02]  /*59e0*/  ISETP.GE.AND P4, PT, R55, R146, PT ;  /* 0x000000923700720c */ /* 0x000fc40003f86270 */
[C---:B------:R-:W-:Y:S01]  /*59f0*/  LOP3.LUT R53, R29.reuse, 0x9, RZ, 0xfc, !PT ;  /* 0x000000091d357812 */ /* 0x040fe200078efcff */
[----:B------:R-:W-:Y:S01]  /*5a00*/  IMAD.IADD R154, R150, 0x1, R155 ;  /* 0x00000001969a7824 */ /* 0x000fe200078e029b */
[----:B------:R-:W-:Y:S01]  /*5a10*/  LOP3.LUT R51, R29, 0x10, RZ, 0xfc, !PT ;  /* 0x000000101d337812 */ /* 0x000fe200078efcff */
[----:B------:R-:W-:Y:S01]  /*5a20*/  LDSM.16.MT88.4 R108, [R155+0xc000] ;  /* 0x00c000009b6c783b */ /* 0x000fe20000004200 */
[----:B------:R-:W-:Y:S02]  /*5a30*/  FSEL R50, R57, -INF , !P5 ;  /* 0xff80000039327808 */ /* 0x000fe40006800000 */
[----:B---3--:R-:W-:Y:S01]  /*5a40*/  FSEL R48, R20, -INF , !P4 ;  /* 0xff80000014307808 */ /* 0x008fe20006000000 */
[----:B------:R-:W-:Y:S01]  /*5a50*/  LDSM.16.MT88.4 R100, [R154+0xc000] ;  /* 0x00c000009a64783b */ /* 0x000fe20000004200 */
[-C--:B------:R-:W-:Y:S02]  /*5a60*/  ISETP.GE.AND P5, PT, R53, R146.reuse, PT ;  /* 0x000000923500720c */ /* 0x080fe40003fa6270 */
[----:B------:R-:W-:-:S02]  /*5a70*/  ISETP.GE.AND P4, PT, R51, R146, PT ;  /* 0x000000923300720c */ /* 0x000fc40003f86270 */
[C---:B------:R-:W-:Y:S02]  /*5a80*/  ISETP.GE.AND P6, PT, R29.reuse, R146, PT ;  /* 0x000000921d00720c */ /* 0x040fe40003fc6270 */
[C---:B------:R-:W-:Y:S02]  /*5a90*/  LOP3.LUT R49, R29.reuse, 0x11, RZ, 0xfc, !PT ;  /* 0x000000111d317812 */ /* 0x040fe400078efcff */
[C---:B------:R-:W-:Y:S02]  /*5aa0*/  LOP3.LUT R47, R29.reuse, 0x18, RZ, 0xfc, !PT ;  /* 0x000000181d2f7812 */ /* 0x040fe400078efcff */
[----:B------:R-:W-:Y:S02]  /*5ab0*/  LOP3.LUT R45, R29, 0x19, RZ, 0xfc, !PT ;  /* 0x000000191d2d7812 */ /* 0x000fe400078efcff */
[----:B------:R-:W-:Y:S02]  /*5ac0*/  ISETP.GE.AND P2, PT, R0, R3, PT ;  /* 0x000000030000720c */ /* 0x000fe40003f46270 */
[----:B------:R-:W-:-:S02]  /*5ad0*/  FSEL R46, R17, -INF , !P5 ;  /* 0xff800000112e7808 */ /* 0x000fc40006800000 */
[----:B------:R-:W-:Y:S02]  /*5ae0*/  FSEL R0, R22, -INF , !P4 ;  /* 0xff80000016007808 */ /* 0x000fe40006000000 */
[-C--:B------:R-:W-:Y:S02]  /*5af0*/  ISETP.GE.AND P5, PT, R49, R146.reuse, PT ;  /* 0x000000923100720c */ /* 0x080fe40003fa6270 */
[----:B------:R-:W-:Y:S02]  /*5b00*/  ISETP.GE.AND P4, PT, R47, R146, PT ;  /* 0x000000922f00720c */ /* 0x000fe40003f86270 */
[----:B------:R-:W-:Y:S02]  /*5b10*/  FSEL R52, R56, -INF , !P6 ;  /* 0xff80000038347808 */ /* 0x000fe40007000000 */
[C---:B------:R-:W-:Y:S02]  /*5b20*/  LOP3.LUT R6, R29.reuse, 0x20, RZ, 0xfc, !PT ;  /* 0x000000201d067812 */ /* 0x040fe400078efcff */
[----:B------:R-:W-:-:S02]  /*5b30*/  LOP3.LUT R43, R29, 0x21, RZ, 0xfc, !PT ;  /* 0x000000211d2b7812 */ /* 0x000fc400078efcff */
[-C--:B------:R-:W-:Y:S02]  /*5b40*/  ISETP.GE.AND P6, PT, R45, R146.reuse, PT ;  /* 0x000000922d00720c */ /* 0x080fe40003fc6270 */
[----:B------:R-:W-:Y:S02]  /*5b50*/  LOP3.LUT R41, R29, 0x28, RZ, 0xfc, !PT ;  /* 0x000000281d297812 */ /* 0x000fe400078efcff */
[----:B-1----:R-:W-:Y:S02]  /*5b60*/  FSEL R44, R19, -INF , !P5 ;  /* 0xff800000132c7808 */ /* 0x002fe40006800000 */
[----:B------:R-:W-:Y:S02]  /*5b70*/  FSEL R22, R12, -INF , !P4 ;  /* 0xff8000000c167808 */ /* 0x000fe40006000000 */
[-C--:B------:R-:W-:Y:S02]  /*5b80*/  ISETP.GE.AND P5, PT, R6, R146.reuse, PT ;  /* 0x000000920600720c */ /* 0x080fe40003fa6270 */
[----:B------:R-:W-:-:S02]  /*5b90*/  ISETP.GE.AND P4, PT, R43, R146, PT ;  /* 0x000000922b00720c */ /* 0x000fc40003f86270 */
[----:B------:R-:W-:Y:S02]  /*5ba0*/  FSEL R12, R8, -INF , !P6 ;  /* 0xff800000080c7808 */ /* 0x000fe40007000000 */
[C---:B------:R-:W-:Y:S02]  /*5bb0*/  LOP3.LUT R39, R29.reuse, 0x29, RZ, 0xfc, !PT ;  /* 0x000000291d277812 */ /* 0x040fe400078efcff */
[----:B------:R-:W-:Y:S02]  /*5bc0*/  LOP3.LUT R37, R29, 0x30, RZ, 0xfc, !PT ;  /* 0x000000301d257812 */ /* 0x000fe400078efcff */
[----:B------:R-:W-:Y:S02]  /*5bd0*/  ISETP.GE.AND P6, PT, R41, R146, PT ;  /* 0x000000922900720c */ /* 0x000fe40003fc6270 */
[----:B------:R-:W-:Y:S02]  /*5be0*/  LOP3.LUT R31, R29, 0x31, RZ, 0xfc, !PT ;  /* 0x000000311d1f7812 */ /* 0x000fe400078efcff */
[----:B------:R-:W-:-:S02]  /*5bf0*/  FMNMX3.FTZ R17, R52, R50, R48, !PT ;  /* 0x0000003234117276 */ /* 0x000fc40007810030 */
[----:B------:R-:W-:Y:S02]  /*5c00*/  FSEL R74, R10, -INF , !P5 ;  /* 0xff8000000a4a7808 */ /* 0x000fe40006800000 */
[----:B------:R-:W-:Y:S02]  /*5c10*/  FSEL R72, R15, -INF , !P4 ;  /* 0xff8000000f487808 */ /* 0x000fe40006000000 */
[C---:B------:R-:W-:Y:S02]  /*5c20*/  ISETP.GE.AND P3, PT, R29.reuse, R3, PT ;  /* 0x000000031d00720c */ /* 0x040fe40003f66270 */
[----:B------:R-:W-:Y:S02]  /*5c30*/  LOP3.LUT R2, R29, 0x38, RZ, 0xfc, !PT ;  /* 0x000000381d027812 */ /* 0x000fe400078efcff */
[-C--:B------:R-:W-:Y:S02]  /*5c40*/  ISETP.GE.AND P5, PT, R39, R146.reuse, PT ;  /* 0x000000922700720c */ /* 0x080fe40003fa6270 */
[----:B------:R-:W-:-:S02]  /*5c50*/  ISETP.GE.AND P4, PT, R37, R146, PT ;  /* 0x000000922500720c */ /* 0x000fc40003f86270 */
[----:B------:R-:W-:Y:S02]  /*5c60*/  FSEL R70, R70, -INF , !P6 ;  /* 0xff80000046467808 */ /* 0x000fe40007000000 */
[----:B------:R-:W-:Y:S02]  /*5c70*/  LOP3.LUT R29, R29, 0x39, RZ, 0xfc, !PT ;  /* 0x000000391d1d7812 */ /* 0x000fe400078efcff */
[----:B------:R-:W-:Y:S02]  /*5c80*/  ISETP.GE.AND P6, PT, R31, R146, PT ;  /* 0x000000921f00720c */ /* 0x000fe40003fc6270 */
[----:B------:R-:W-:Y:S02]  /*5c90*/  FMNMX3.FTZ R17, R17, R46, R0, !PT ;  /* 0x0000002e11117276 */ /* 0x000fe40007810000 */
[----:B------:R-:W-:Y:S02]  /*5ca0*/  FSEL R66, R4, -INF , !P5 ;  /* 0xff80000004427808 */ /* 0x000fe40006800000 */
[----:B------:R-:W-:-:S02]  /*5cb0*/  FSEL R64, R64, -INF , !P4 ;  /* 0xff80000040407808 */ /* 0x000fc40006000000 */
[-C--:B------:R-:W-:Y:S02]  /*5cc0*/  ISETP.GE.AND P5, PT, R2, R146.reuse, PT ;  /* 0x000000920200720c */ /* 0x080fe40003fa6270 */
[----:B------:R-:W-:Y:S02]  /*5cd0*/  ISETP.GE.AND P4, PT, R29, R146, PT ;  /* 0x000000921d00720c */ /* 0x000fe40003f86270 */
[----:B------:R-:W-:Y:S02]  /*5ce0*/  FSEL R54, R54, -INF , !P6 ;  /* 0xff80000036367808 */ /* 0x000fe40007000000 */
[----:B------:R-:W-:Y:S02]  /*5cf0*/  FMNMX3.FTZ R15, R17, R44, R22, !PT ;  /* 0x0000002c110f7276 */ /* 0x000fe40007810016 */
[----:B------:R-:W-:Y:S02]  /*5d00*/  ISETP.GE.AND P6, PT, R55, R3, PT ;  /* 0x000000033700720c */ /* 0x000fe40003fc6270 */
[----:B------:R-:W-:-:S02]  /*5d10*/  FSEL R42, R42, -INF , !P5 ;  /* 0xff8000002a2a7808 */ /* 0x000fc40006800000 */
[----:B------:R-:W-:Y:S02]  /*5d20*/  FSEL R40, R40, -INF , !P4 ;  /* 0xff80000028287808 */ /* 0x000fe40006000000 */
[----:B------:R-:W-:Y:S02]  /*5d30*/  FMNMX3.FTZ R15, R15, R12, R74, !PT ;  /* 0x0000000c0f0f7276 */ /* 0x000fe4000781004a */
[-C--:B------:R-:W-:Y:S02]  /*5d40*/  ISETP.GE.AND P5, PT, R53, R3.reuse, PT ;  /* 0x000000033500720c */ /* 0x080fe40003fa6270 */
[----:B------:R-:W-:Y:S02]  /*5d50*/  FSEL R20, R58, -INF , !P2 ;  /* 0xff8000003a147808 */ /* 0x000fe40005000000 */
        /* <DEDUP_REMOVED lines=9> */
[-C--:B------:R-:W-:Y:S02]  /*5df0*/  ISETP.GE.AND P4, PT, R6, R3.reuse, PT ;  /* 0x000000030600720c */ /* 0x080fe40003f86270 */
[----:B------:R-:W-:Y:S02]  /*5e00*/  FMNMX3.FTZ R15, R15, R66, R64, !PT ;  /* 0x000000420f0f7276 */ /* 0x000fe40007810040 */
[----:B------:R-:W-:Y:S02]  /*5e10*/  ISETP.GE.AND P5, PT, R45, R3, PT ;  /* 0x000000032d00720c */ /* 0x000fe40003fa6270 */
[----:B------:R-:W-:Y:S02]  /*5e20*/  FSEL R6, R23, -INF , !P2 ;  /* 0xff80000017067808 */ /* 0x000fe40005000000 */
[----:B------:R-:W-:-:S02]  /*5e30*/  FSEL R4, R9, -INF , !P6 ;  /* 0xff80000009047808 */ /* 0x000fc40007000000 */
[----:B------:R-:W-:Y:S02]  /*5e40*/  FMNMX3.FTZ R17, R17, R10, R18, !PT ;  /* 0x0000000a11117276 */ /* 0x000fe40007810012 */
[----:B------:R-:W-:Y:S02]  /*5e50*/  FMNMX3.FTZ R15, R15, R54, R42, !PT ;  /* 0x000000360f0f7276 */ /* 0x000fe4000781002a */
[-C--:B------:R-:W-:Y:S02]  /*5e60*/  ISETP.GE.AND P3, PT, R43, R3.reuse, PT ;  /* 0x000000032b00720c */ /* 0x080fe40003f66270 */
[----:B------:R-:W-:Y:S02]  /*5e70*/  ISETP.GE.AND P2, PT, R41, R3, PT ;  /* 0x000000032900720c */ /* 0x000fe40003f46270 */
[----:B------:R-:W-:Y:S02]  /*5e80*/  FSEL R8, R13, -INF , !P5 ;  /* 0xff8000000d087808 */ /* 0x000fe40006800000 */
[----:B------:R-:W-:-:S02]  /*5e90*/  FSEL R62, R14, -INF , !P4 ;  /* 0xff8000000e3e7808 */ /* 0x000fc40006000000 */
[----:B------:R-:W-:Y:S02]  /*5ea0*/  FMNMX3.FTZ R17, R17, R6, R4, !PT ;  /* 0x0000000611117276 */ /* 0x000fe40007810004 */
[----:B------:R-:W-:Y:S02]  /*5eb0*/  FMNMX.FTZ R15, R40, R15, !PT ;  /* 0x0000000f280f7209 */ /* 0x000fe40007810000 */
[-C--:B------:R-:W-:Y:S02]  /*5ec0*/  ISETP.GE.AND P6, PT, R39, R3.reuse, PT ;  /* 0x000000032700720c */ /* 0x080fe40003fc6270 */
[----:B------:R-:W-:Y:S01]  /*5ed0*/  ISETP.GE.AND P5, PT, R37, R3, PT ;  /* 0x000000032500720c */ /* 0x000fe20003fa6270 */
[----:B------:R-:W1:Y:S01]  /*5ee0*/  SHFL.BFLY PT, R68, R15, 0x2, 0x1f ;  /* 0x0c401f000f447f89 */ /* 0x000e6200000e0000 */
[----:B------:R-:W-:Y:S02]  /*5ef0*/  FSEL R60, R11, -INF , !P3 ;  /* 0xff8000000b3c7808 */ /* 0x000fe40005800000 */
[----:B------:R-:W-:-:S02]  /*5f00*/  FSEL R58, R28, -INF , !P2 ;  /* 0xff8000001c3a7808 */ /* 0x000fc40005000000 */
[----:B------:R-:W-:Y:S02]  /*5f10*/  FMNMX3.FTZ R17, R17, R8, R62, !PT ;  /* 0x0000000811117276 */ /* 0x000fe4000781003e */
[-C--:B------:R-:W-:Y:S02]  /*5f20*/  ISETP.GE.AND P4, PT, R31, R3.reuse, PT ;  /* 0x000000031f00720c */ /* 0x080fe40003f86270 */
[----:B------:R-:W-:Y:S02]  /*5f30*/  ISETP.GE.AND P3, PT, R2, R3, PT ;  /* 0x000000030200720c */ /* 0x000fe40003f66270 */
[----:B------:R-:W-:Y:S02]  /*5f40*/  FSEL R56, R5, -INF , !P6 ;  /* 0xff80000005387808 */ /* 0x000fe40007000000 */
[----:B------:R-:W-:Y:S02]  /*5f50*/  FSEL R38, R38, -INF , !P5 ;  /* 0xff80000026267808 */ /* 0x000fe40006800000 */
[----:B------:R-:W-:-:S02]  /*5f60*/  FMNMX3.FTZ R17, R17, R60, R58, !PT ;  /* 0x0000003c11117276 */ /* 0x000fc4000781003a */
[----:B------:R-:W-:Y:S02]  /*5f70*/  ISETP.GE.AND P2, PT, R29, R3, PT ;  /* 0x000000031d00720c */ /* 0x000fe40003f46270 */
[----:B------:R-:W-:Y:S02]  /*5f80*/  FSEL R36, R36, -INF , !P4 ;  /* 0xff80000024247808 */ /* 0x000fe40006000000 */
[----:B------:R-:W-:Y:S02]  /*5f90*/  FSEL R30, R30, -INF , !P3 ;  /* 0xff8000001e1e7808 */ /* 0x000fe40005800000 */
[----:B------:R-:W-:Y:S02]  /*5fa0*/  FMNMX3.FTZ R17, R17, R56, R38, !PT ;  /* 0x0000003811117276 */ /* 0x000fe40007810026 */
[----:B------:R-:W-:Y:S02]  /*5fb0*/  FSEL R28, R7, -INF , !P2 ;  /* 0xff800000071c7808 */ /* 0x000fe40005000000 */
[----:B------:R-:W-:-:S02]  /*5fc0*/  FMNMX3.FTZ R17, R17, R36, R30, !PT ;  /* 0x0000002411117276 */ /* 0x000fc4000781001e */
        /* <DEDUP_REMOVED lines=11> */
[----:B------:R-:W-:Y:S01]  /*6080*/  FFMA.FTZ R69, R52, UR6, -R31 ;  /* 0x0000000634457c23 */ /* 0x000fe2000801081f */
[----:B------:R-:W-:Y:S02]  /*6090*/  IMAD.IADD R52, R150, 0x1, R163 ;  /* 0x0000000196347824 */ /* 0x000fe400078e02a3 */
[--C-:B------:R-:W-:Y:S01]  /*60a0*/  FFMA.FTZ R68, R50, UR6, -R31.reuse ;  /* 0x0000000632447c23 */ /* 0x100fe2000801081f */
[--C-:B------:R-:W-:Y:S01]  /*60b0*/  FFMA.FTZ R89, R48, UR6, -R31.reuse ;  /* 0x0000000630597c23 */ /* 0x100fe2000801081f */
[--C-:B------:R-:W-:Y:S01]  /*60c0*/  FFMA.FTZ R88, R46, UR6, -R31.reuse ;  /* 0x000000062e587c23 */ /* 0x100fe2000801081f */
[--C-:B------:R-:W-:Y:S01]  /*60d0*/  FFMA.FTZ R84, R44, UR6, -R31.reuse ;  /* 0x000000062c547c23 */ /* 0x100fe2000801081f */
[----:B------:R-:W2:Y:S01]  /*60e0*/  LDSM.16.MT88.4 R80, [R52+0x10000] ;  /* 0x010000003450783b */ /* 0x000ea20000004200 */
        /* <DEDUP_REMOVED lines=9> */
[--C-:B------:R-:W-:Y:S01]  /*6180*/  FFMA.FTZ R142, R66, UR6, -R31.reuse ;  /* 0x00000006428e7c23 */ /* 0x100fe2000801081f */
[----:B-1----:R-:W-:Y:S01]  /*6190*/  FMNMX.FTZ R0, R5, R14, !PT ;  /* 0x0000000e05007209 */ /* 0x002fe20007810000 */
[--C-:B------:R-:W-:Y:S01]  /*61a0*/  FFMA.FTZ R139, R64, UR6, -R31.reuse ;  /* 0x00000006408b7c23 */ /* 0x100fe2000801081f */
[--C-:B------:R-:W-:Y:S01]  /*61b0*/  FFMA.FTZ R138, R54, UR6, -R31.reuse ;  /* 0x00000006368a7c23 */ /* 0x100fe2000801081f */
[--C-:B------:R-:W-:Y:S01]  /*61c0*/  FFMA.FTZ R137, R42, UR6, -R31.reuse ;  /* 0x000000062a897c23 */ /* 0x100fe2000801081f */
[C---:B------:R-:W-:Y:S01]  /*61d0*/  FSETP.NEU.FTZ.AND P2, PT, R0.reuse, -INF , PT ;  /* 0xff8000000000780b */ /* 0x040fe20003f5d000 */
[----:B------:R-:W-:Y:S01]  /*61e0*/  FMUL.FTZ R29, R0, UR6 ;  /* 0x00000006001d7c20 */ /* 0x000fe20008410000 */
[----:B------:R-:W-:Y:S01]  /*61f0*/  MUFU.EX2 R89, R89 ;  /* 0x0000005900597308 */ /* 0x000fe20000000800 */
[----:B------:R-:W-:Y:S01]  /*6200*/  FFMA.FTZ R136, R40, UR6, -R31 ;  /* 0x0000000628887c23 */ /* 0x000fe2000801081f */
[----:B------:R-:W-:Y:S02]  /*6210*/  LDSM.16.MT88.4 R64, [R154+0xe800] ;  /* 0x00e800009a40783b */ /* 0x000fe40000004200 */
[----:B------:R-:W-:-:S02]  /*6220*/  FSEL R29, R29, RZ, P2 ;  /* 0x000000ff1d1d7208 */ /* 0x000fc40001000000 */
[----:B------:R-:W-:Y:S02]  /*6230*/  LDSM.16.MT88.4 R72, [R163+0x10000] ;  /* 0x01000000a348783b */ /* 0x000fe40000004200 */
        /* <DEDUP_REMOVED lines=9> */
[----:B------:R-:W4:Y:S01]  /*62d0*/  LDSM.16.MT88.4 R4, [R52+0x10800] ;  /* 0x010800003404783b */ /* 0x000f220000004200 */
[--C-:B------:R-:W-:Y:S01]  /*62e0*/  FFMA.FTZ R85, R18, UR6, -R29.reuse ;  /* 0x0000000612557c23 */ /* 0x100fe2000801081d */
[----:B-----5:R-:W-:Y:S01]  /*62f0*/  F2FP.BF16.F32.PACK_AB R96, R68, R69 ;  /* 0x000000454460723e */ /* 0x020fe200000010ff */
[--C-:B------:R-:W-:Y:S01]  /*6300*/  FFMA.FTZ R152, R62, UR6, -R29.reuse ;  /* 0x000000063e987c23 */ /* 0x100fe2000801081d */
[----:B------:R-:W5:Y:S01]  /*6310*/  LDSM.16.MT88.4 R8, [R163+0xc800] ;  /* 0x00c80000a308783b */ /* 0x000f620000004200 */
[--C-:B------:R-:W-:Y:S01]  /*6320*/  FFMA.FTZ R151, R60, UR6, -R29.reuse ;  /* 0x000000063c977c23 */ /* 0x100fe2000801081d */
[--C-:B------:R-:W-:Y:S01]  /*6330*/  FFMA.FTZ R141, R58, UR6, -R29.reuse ;  /* 0x000000063a8d7c23 */ /* 0x100fe2000801081d */
[----:B------:R-:W2:Y:S01]  /*6340*/  MUFU.EX2 R90, R90 ;  /* 0x0000005a005a7308 */ /* 0x000ea20000000800 */
[----:B-1----:R-:W-:Y:S01]  /*6350*/  F2FP.BF16.F32.PACK_AB R98, R88, R89 ;  /* 0x000000595862723e */ /* 0x002fe200000010ff */
[----:B------:R-:W1:Y:S01]  /*6360*/  LDSM.16.MT88.4 R20, [R52+0xc800] ;  /* 0x00c800003414783b */ /* 0x000e620000004200 */
[--C-:B------:R-:W-:Y:S01]  /*6370*/  FFMA.FTZ R140, R56, UR6, -R29.reuse ;  /* 0x00000006388c7c23 */ /* 0x100fe2000801081d */
[--C-:B------:R-:W-:Y:S01]  /*6380*/  FFMA.FTZ R135, R38, UR6, -R29.reuse ;  /* 0x0000000626877c23 */ /* 0x100fe2000801081d */
[--C-:B------:R-:W-:Y:S01]  /*6390*/  FFMA.FTZ R134, R36, UR6, -R29.reuse ;  /* 0x0000000624867c23 */ /* 0x100fe2000801081d */
[----:B------:R-:W1:Y:S01]  /*63a0*/  LDSM.16.MT88.4 R16, [R52+0xe800] ;  /* 0x00e800003410783b */ /* 0x000e620000004200 */
[--C-:B------:R-:W-:Y:S01]  /*63b0*/  FFMA.FTZ R133, R30, UR6, -R29.reuse ;  /* 0x000000061e857c23 */ /* 0x100fe2000801081d */
[----:B------:R-:W-:Y:S01]  /*63c0*/  MUFU.EX2 R91, R91 ;  /* 0x0000005b005b7308 */ /* 0x000fe20000000800 */
[----:B------:R-:W-:Y:S01]  /*63d0*/  FFMA.FTZ R132, R28, UR6, -R29 ;  /* 0x000000061c847c23 */ /* 0x000fe2000801081d */
[----:B------:R-:W-:Y:S04]  /*63e0*/  LDSM.16.MT88.4 R56, [R155+0xe000] ;  /* 0x00e000009b38783b */ /* 0x000fe80000004200 */
[----:B------:R-:W-:Y:S02]  /*63f0*/  LDSM.16.MT88.4 R36, [R52+0xf800] ;  /* 0x00f800003424783b */ /* 0x000fe40000004200 */
[----:B------:R-:W3:Y:S01]  /*6400*/  MUFU.EX2 R86, R86 ;  /* 0x0000005600567308 */ /* 0x000ee20000000800 */
[----:B--2---:R-:W-:Y:S01]  /*6410*/  F2FP.BF16.F32.PACK_AB R97, R90, R95 ;  /* 0x0000005f5a61723e */ /* 0x004fe200000010ff */
[----:B------:R-:W-:Y:S01]  /*6420*/  FADD.FTZ R90, R95, R90 ;  /* 0x0000005a5f5a7221 */ /* 0x000fe20000010000 */
[----:B------:R-:W-:Y:S04]  /*6430*/  LDSM.16.MT88.4 R40, [R163+0xe000] ;  /* 0x00e00000a328783b */ /* 0x000fe80000004200 */
[----:B------:R-:W-:Y:S01]  /*6440*/  LDSM.16.MT88.4 R28, [R163+0xe800] ;  /* 0x00e80000a31c783b */ /* 0x000fe20000004200 */
[----:B------:R-:W-:Y:S08]  /*6450*/  MUFU.EX2 R87, R87 ;  /* 0x0000005700577308 */ /* 0x000ff00000000800 */
[----:B------:R-:W2:Y:S01]  /*6460*/  MUFU.EX2 R84, R84 ;  /* 0x0000005400547308 */ /* 0x000ea20000000800 */
[----:B---3--:R-:W-:-:S07]  /*6470*/  F2FP.BF16.F32.PACK_AB R99, R86, R91 ;  /* 0x0000005b5663723e */ /* 0x008fce00000010ff */
[----:B------:R-:W-:Y:S01]  /*6480*/  MUFU.EX2 R158, R158 ;  /* 0x0000009e009e7308 */ /* 0x000fe20000000800 */
[C---:B------:R-:W-:Y:S07]  /*6490*/  HMMA.16816.F32.BF16 R76, R96.reuse, R80, RZ ;  /* 0x00000050604c723c */ /* 0x040fee00000418ff */
[----:B------:R-:W3:Y:S01]  /*64a0*/  MUFU.EX2 R93, R93 ;  /* 0x0000005d005d7308 */ /* 0x000ee20000000800 */
[----:B------:R-:W-:Y:S01]  /*64b0*/  HMMA.16816.F32.BF16 R80, R96, R82, RZ ;  /* 0x000000526050723c */ /* 0x000fe200000418ff */
[----:B--2---:R-:W-:-:S06]  /*64c0*/  F2FP.BF16.F32.PACK_AB R12, R84, R87 ;  /* 0x00000057540c723e */ /* 0x004fcc00000010ff */
[----:B------:R-:W-:Y:S01]  /*64d0*/  MUFU.EX2 R85, R85 ;  /* 0x0000005500557308 */ /* 0x000fe20000000800 */
[C---:B------:R-:W-:Y:S07]  /*64e0*/  HMMA.16816.F32.BF16 R128, R96.reuse, R124, RZ ;  /* 0x0000007c6080723c */ /* 0x040fee00000418ff */
[----:B------:R-:W2:Y:S01]  /*64f0*/  MUFU.EX2 R94, R94 ;  /* 0x0000005e005e7308 */ /* 0x000ea20000000800 */
[----:B------:R-:W-:Y:S01]  /*6500*/  HMMA.16816.F32.BF16 R124, R96, R126, RZ ;  /* 0x0000007e607c723c */ /* 0x000fe200000418ff */
[----:B---3--:R-:W-:-:S06]  /*6510*/  F2FP.BF16.F32.PACK_AB R14, R93, R158 ;  /* 0x0000009e5d0e723e */ /* 0x008fcc00000010ff */
[----:B------:R-:W-:Y:S01]  /*6520*/  MUFU.EX2 R92, R92 ;  /* 0x0000005c005c7308 */ /* 0x000fe20000000800 */
[C---:B------:R-:W-:Y:S07]  /*6530*/  HMMA.16816.F32.BF16 R120, R96.reuse, R116, RZ ;  /* 0x000000746078723c */ /* 0x040fee00000418ff */
[----:B------:R-:W3:Y:S01]  /*6540*/  MUFU.EX2 R157, R157 ;  /* 0x0000009d009d7308 */ /* 0x000ee20000000800 */
[----:B--2---:R-:W-:Y:S01]  /*6550*/  F2FP.BF16.F32.PACK_AB R13, R94, R85 ;  /* 0x000000555e0d723e */ /* 0x004fe200000010ff */
[C---:B------:R-:W-:Y:S06]  /*6560*/  HMMA.16816.F32.BF16 R116, R96.reuse, R118, RZ ;  /* 0x000000766074723c */ /* 0x040fec00000418ff */
[----:B------:R-:W-:Y:S02]  /*6570*/  MUFU.EX2 R156, R156 ;  /* 0x0000009c009c7308 */ /* 0x000fe40000000800 */
[C---:B----4-:R-:W-:Y:S06]  /*6580*/  HMMA.16816.F32.BF16 R44, R96.reuse, R48, RZ ;  /* 0x00000030602c723c */ /* 0x050fec00000418ff */
[----:B------:R-:W2:Y:S01]  /*6590*/  MUFU.EX2 R153, R153 ;  /* 0x0000009900997308 */ /* 0x000ea20000000800 */
[----:B---3--:R-:W-:Y:S01]  /*65a0*/  F2FP.BF16.F32.PACK_AB R15, R157, R92 ;  /* 0x0000005c9d0f723e */ /* 0x008fe200000010ff */
[----:B------:R-:W-:Y:S06]  /*65b0*/  HMMA.16816.F32.BF16 R48, R96, R50, RZ ;  /* 0x000000326030723c */ /* 0x000fec00000418ff */
[----:B------:R-:W-:Y:S02]  /*65c0*/  MUFU.EX2 R149, R149 ;  /* 0x0000009500957308 */ /* 0x000fe40000000800 */
[C---:B------:R-:W-:Y:S06]  /*65d0*/  HMMA.16816.F32.BF16 R76, R12.reuse, R4, R76 ;  /* 0x000000040c4c723c */ /* 0x040fec000004184c */
[----:B------:R-:W-:Y:S02]  /*65e0*/  MUFU.EX2 R142, R142 ;  /* 0x0000008e008e7308 */ /* 0x000fe40000000800 */
[C---:B------:R-:W-:Y:S01]  /*65f0*/  HMMA.16816.F32.BF16 R80, R12.reuse, R6, R80 ;  /* 0x000000060c50723c */ /* 0x040fe20000041850 */
[----:B------:R-:W3:Y:S05]  /*6600*/  LDSM.16.MT88.4 R4, [R155+0xc800] ;  /* 0x00c800009b04783b */ /* 0x000eea0000004200 */
[----:B------:R-:W-:Y:S02]  /*6610*/  MUFU.EX2 R152, R152 ;  /* 0x0000009800987308 */ /* 0x000fe40000000800 */
[C---:B-----5:R-:W-:Y:S06]  /*6620*/  HMMA.16816.F32.BF16 R128, R12.reuse, R8, R128 ;  /* 0x000000080c80723c */ /* 0x060fec0000041880 */
[----:B------:R-:W4:Y:S02]  /*6630*/  MUFU.EX2 R151, R151 ;  /* 0x0000009700977308 */ /* 0x000f240000000800 */
[C---:B------:R-:W-:Y:S01]  /*6640*/  HMMA.16816.F32.BF16 R124, R12.reuse, R10, R124 ;  /* 0x0000000a0c7c723c */ /* 0x040fe2000004187c */
[----:B------:R-:W5:Y:S05]  /*6650*/  LDSM.16.MT88.4 R8, [R154+0xc800] ;  /* 0x00c800009a08783b */ /* 0x000f6a0000004200 */
[----:B------:R-:W-:Y:S02]  /*6660*/  MUFU.EX2 R141, R141 ;  /* 0x0000008d008d7308 */ /* 0x000fe40000000800 */
[C---:B-1----:R-:W-:Y:S06]  /*6670*/  HMMA.16816.F32.BF16 R120, R12.reuse, R20, R120 ;  /* 0x000000140c78723c */ /* 0x042fec0000041878 */
[----:B------:R-:W1:Y:S02]  /*6680*/  MUFU.EX2 R140, R140 ;  /* 0x0000008c008c7308 */ /* 0x000e640000000800 */
[C---:B------:R-:W-:Y:S01]  /*6690*/  HMMA.16816.F32.BF16 R116, R12.reuse, R22, R116 ;  /* 0x000000160c74723c */ /* 0x040fe20000041874 */
[----:B------:R-:W1:Y:S05]  /*66a0*/  LDSM.16.MT88.4 R20, [R52+0xd000] ;  /* 0x00d000003414783b */ /* 0x000e6a0000004200 */
[----:B------:R-:W-:Y:S02]  /*66b0*/  MUFU.EX2 R139, R139 ;  /* 0x0000008b008b7308 */ /* 0x000fe40000000800 */
[C---:B------:R-:W-:Y:S06]  /*66c0*/  HMMA.16816.F32.BF16 R44, R12.reuse, R16, R44 ;  /* 0x000000100c2c723c */ /* 0x040fec000004182c */
[----:B------:R-:W1:Y:S02]  /*66d0*/  MUFU.EX2 R138, R138 ;  /* 0x0000008a008a7308 */ /* 0x000e640000000800 */
[----:B------:R-:W-:Y:S01]  /*66e0*/  HMMA.16816.F32.BF16 R48, R12, R18, R48 ;  /* 0x000000120c30723c */ /* 0x000fe20000041830 */
[----:B------:R-:W1:Y:S05]  /*66f0*/  LDSM.16.MT88.4 R16, [R52+0xf000] ;  /* 0x00f000003410783b */ /* 0x000e6a0000004200 */
[----:B------:R-:W-:Y:S02]  /*6700*/  MUFU.EX2 R137, R137 ;  /* 0x0000008900897308 */ /* 0x000fe40000000800 */
[C---:B------:R-:W-:Y:S06]  /*6710*/  HMMA.16816.F32.BF16 R112, R96.reuse, R108, RZ ;  /* 0x0000006c6070723c */ /* 0x040fec00000418ff */
[----:B------:R-:W-:Y:S02]  /*6720*/  MUFU.EX2 R136, R136 ;  /* 0x0000008800887308 */ /* 0x000fe40000000800 */
[C---:B------:R-:W-:Y:S06]  /*6730*/  HMMA.16816.F32.BF16 R108, R96.reuse, R110, RZ ;  /* 0x0000006e606c723c */ /* 0x040fec00000418ff */
[----:B------:R-:W-:Y:S02]  /*6740*/  MUFU.EX2 R135, R135 ;  /* 0x0000008700877308 */ /* 0x000fe40000000800 */
[C---:B------:R-:W-:Y:S06]  /*6750*/  HMMA.16816.F32.BF16 R104, R96.reuse, R100, RZ ;  /* 0x000000646068723c */ /* 0x040fec00000418ff */
[----:B------:R-:W1:Y:S02]  /*6760*/  MUFU.EX2 R134, R134 ;  /* 0x0000008600867308 */ /* 0x000e640000000800 */
[----:B------:R-:W-:Y:S06]  /*6770*/  HMMA.16816.F32.BF16 R100, R96, R102, RZ ;  /* 0x000000666064723c */ /* 0x000fec00000418ff */
[----:B------:R-:W-:Y:S02]  /*6780*/  MUFU.EX2 R133, R133 ;  /* 0x0000008500857308 */ /* 0x000fe40000000800 */
[C---:B---3--:R-:W-:Y:S06]  /*6790*/  HMMA.16816.F32.BF16 R112, R12.reuse, R4, R112 ;  /* 0x000000040c70723c */ /* 0x048fec0000041870 */
[----:B------:R-:W3:Y:S02]  /*67a0*/  MUFU.EX2 R132, R132 ;  /* 0x0000008400847308 */ /* 0x000ee40000000800 */
[C---:B------:R-:W-:Y:S01]  /*67b0*/  HMMA.16816.F32.BF16 R108, R12.reuse, R6, R108 ;  /* 0x000000060c6c723c */ /* 0x040fe2000004186c */
[----:B------:R-:W3:Y:S07]  /*67c0*/  LDSM.16.MT88.4 R4, [R52+0x11000] ;  /* 0x011000003404783b */ /* 0x000eee0000004200 */
[----:B-----5:R-:W-:Y:S01]  /*67d0*/  HMMA.16816.F32.BF16 R104, R12, R8, R104 ;  /* 0x000000080c68723c */ /* 0x020fe20000041868 */
[----:B--2---:R-:W-:-:S02]  /*67e0*/  F2FP.BF16.F32.PACK_AB R8, R153, R156 ;  /* 0x0000009c9908723e */ /* 0x004fc400000010ff */
[----:B----4-:R-:W-:-:S05]  /*67f0*/  F2FP.BF16.F32.PACK_AB R9, R151, R152 ;  /* 0x000000989709723e */ /* 0x010fca00000010ff */
[----:B------:R-:W-:Y:S01]  /*6800*/  HMMA.16816.F32.BF16 R100, R12, R10, R100 ;  /* 0x0000000a0c64723c */ /* 0x000fe20000041864 */
[----:B------:R-:W-:Y:S02]  /*6810*/  F2FP.BF16.F32.PACK_AB R10, R142, R149 ;  /* 0x000000958e0a723e */ /* 0x000fe400000010ff */
[----:B-1----:R-:W-:-:S07]  /*6820*/  F2FP.BF16.F32.PACK_AB R11, R140, R141 ;  /* 0x0000008d8c0b723e */ /* 0x002fce00000010ff */
[C---:B------:R-:W-:Y:S08]  /*6830*/  HMMA.16816.F32.BF16 R120, R8.reuse, R20, R120 ;  /* 0x000000140878723c */ /* 0x040ff00000041878 */
[C---:B------:R-:W-:Y:S01]  /*6840*/  HMMA.16816.F32.BF16 R116, R8.reuse, R22, R116 ;  /* 0x000000160874723c */ /* 0x040fe20000041874 */
[----:B------:R-:W1:Y:S07]  /*6850*/  LDSM.16.MT88.4 R20, [R52+0xd800] ;  /* 0x00d800003414783b */ /* 0x000e6e0000004200 */
[C---:B------:R-:W-:Y:S08]  /*6860*/  HMMA.16816.F32.BF16 R44, R8.reuse, R16, R44 ;  /* 0x00000010082c723c */ /* 0x040ff0000004182c */
[C---:B------:R-:W-:Y:S01]  /*6870*/  HMMA.16816.F32.BF16 R48, R8.reuse, R18, R48 ;  /* 0x000000120830723c */ /* 0x040fe20000041830 */
[----:B------:R2:W4:Y:S07]  /*6880*/  LDSM.16.MT88.4 R16, [R52+0x11800] ;  /* 0x011800003410783b */ /* 0x00052e0000004200 */
[----:B---3--:R-:W-:Y:S01]  /*6890*/  HMMA.16816.F32.BF16 R76, R8, R4, R76 ;  /* 0x00000004084c723c */ /* 0x008fe2000004184c */
[----:B------:R-:W-:-:S02]  /*68a0*/  F2FP.BF16.F32.PACK_AB R4, R138, R139 ;  /* 0x0000008b8a04723e */ /* 0x000fc400000010ff */
[----:B------:R-:W-:-:S05]  /*68b0*/  F2FP.BF16.F32.PACK_AB R5, R134, R135 ;  /* 0x000000878605723e */ /* 0x000fca00000010ff */
[----:B------:R-:W-:Y:S01]  /*68c0*/  HMMA.16816.F32.BF16 R80, R8, R6, R80 ;  /* 0x000000060850723c */ /* 0x000fe20000041850 */
[----:B------:R-:W-:Y:S02]  /*68d0*/  F2FP.BF16.F32.PACK_AB R6, R136, R137 ;  /* 0x000000898806723e */ /* 0x000fe400000010ff */
[----:B------:R-:W-:-:S05]  /*68e0*/  F2FP.BF16.F32.PACK_AB R7, R132, R133 ;  /* 0x000000858407723e */ /* 0x000fca00000010ff */
[----:B--2---:R-:W-:Y:S08]  /*68f0*/  HMMA.16816.F32.BF16 R52, R96, R56, RZ ;  /* 0x000000386034723c */ /* 0x004ff000000418ff */
[C---:B-1----:R-:W-:Y:S08]  /*6900*/  HMMA.16816.F32.BF16 R120, R4.reuse, R20, R120 ;  /* 0x000000140478723c */ /* 0x042ff00000041878 */
[C---:B------:R-:W-:Y:S01]  /*6910*/  HMMA.16816.F32.BF16 R116, R4.reuse, R22, R116 ;  /* 0x000000160474723c */ /* 0x040fe20000041874 */
[----:B------:R-:W1:Y:S07]  /*6920*/  LDSM.16.MT88.4 R20, [R154+0xe000] ;  /* 0x00e000009a14783b */ /* 0x000e6e0000004200 */
[C---:B----4-:R-:W-:Y:S08]  /*6930*/  HMMA.16816.F32.BF16 R76, R4.reuse, R16, R76 ;  /* 0x00000010044c723c */ /* 0x050ff0000004184c */
        /* <DEDUP_REMOVED lines=181> */
.L_x_1221:
[----:B------:R-:W-:Y:S01]  /*7490*/  UMOV UR6, URZ ;  /* 0x000000ff00067c82 */ /* 0x000fe20008000000 */
[----:B------:R-:W-:Y:S01]  /*74a0*/  IMAD.SHL.U32 R4, R24, 0x40, RZ ;  /* 0x0000004018047824 */ /* 0x000fe200078e00ff */
[----:B------:R-:W-:-:S05]  /*74b0*/  IADD3 R5, P2, PT, RZ, -UR6, RZ ;  /* 0x80000006ff057c10 */ /* 0x000fca000ff5e0ff */
[----:B------:R-:W-:-:S05]  /*74c0*/  IMAD.X R4, RZ, RZ, ~R4, P2 ;  /* 0x000000ffff047224 */ /* 0x000fca00010e0e04 */
[----:B------:R-:W-:-:S04]  /*74d0*/  SHF.R.S64 R5, R5, 0x1f, R4 ;  /* 0x0000001f05057819 */ /* 0x000fc80000001004 */
[----:B------:R-:W-:-:S04]  /*74e0*/  IADD3 R170, P2, PT, R5, R170, RZ ;  /* 0x000000aa05aa7210 */ /* 0x000fc80007f5e0ff */
[----:B------:R-:W-:-:S09]  /*74f0*/  LEA.HI.X.SX32 R171, R4, R171, 0x1, P2 ;  /* 0x000000ab04ab7211 */ /* 0x000fd200010f0eff */
.L_x_1222:
        /* <DEDUP_REMOVED lines=19> */
[----:B------:R-:W-:Y:S01]  /*7630*/  ISETP.GE.AND P3, PT, R33, UR6, PT ;  /* 0x0000000621007c0c */ /* 0x000fe2000bf66270 */
[----:B------:R-:W1:Y:S01]  /*7640*/  LDCU UR6, c[0x0][0x50c] ;  /* 0x0000a180ff0677ac */ /* 0x000e620008000800 */
        /* <DEDUP_REMOVED lines=70> */
[----:B--2---:R-:W-:Y:S04]  /*7ab0*/  LDSM.16.M88.4 R4, [R142] ;  /* 0x000000008e04783b */ /* 0x004fe80000000200 */
[----:B------:R-:W2:Y:S04]  /*7ac0*/  LDSM.16.M88.4 R28, [R141+UR5+0x6000] ;  /* 0x006000058d1c783b */ /* 0x000ea80008000200 */
[----:B------:R-:W5:Y:S04]  /*7ad0*/  LDSM.16.M88.4 R20, [R141+UR5+0x6800] ;  /* 0x006800058d14783b */ /* 0x000f680008000200 */
[----:B------:R-:W-:Y:S04]  /*7ae0*/  LDSM.16.M88.4 R132, [R140] ;  /* 0x000000008c84783b */ /* 0x000fe80000000200 */
[----:B---3--:R-:W3:Y:S04]  /*7af0*/  LDSM.16.M88.4 R8, [R151+0x6000] ;  /* 0x006000009708783b */ /* 0x008ee80000000200 */
[----:B------:R-:W1:Y:S04]  /*7b00*/  LDSM.16.M88.4 R16, [R151+0x6800] ;  /* 0x006800009710783b */ /* 0x000e680000000200 */
[----:B----4-:R-:W4:Y:S04]  /*7b10*/  LDSM.16.M88.4 R12, [R141+UR5+0x7000] ;  /* 0x007000058d0c783b */ /* 0x010f280008000200 */
[----:B------:R-:W-:Y:S04]  /*7b20*/  LDSM.16.M88.4 R136, [R141+UR5+0x7800] ;  /* 0x007800058d88783b */ /* 0x000fe80008000200 */
[----:B------:R-:W0:Y:S01]  /*7b30*/  LDGDEPBAR ;  /* 0x00000000000079af */ /* 0x000e220000000000 */
[C---:B--2---:R-:W-:Y:S08]  /*7b40*/  HMMA.16816.F32.BF16 R32, R4.reuse, R28, RZ ;  /* 0x0000001c0420723c */ /* 0x044ff000000418ff */
[C---:B------:R-:W-:Y:S08]  /*7b50*/  HMMA.16816.F32.BF16 R28, R4.reuse, R30, RZ ;  /* 0x0000001e041c723c */ /* 0x040ff000000418ff */
[C---:B-----5:R-:W-:Y:S08]  /*7b60*/  HMMA.16816.F32.BF16 R24, R4.reuse, R20, RZ ;  /* 0x000000140418723c */ /* 0x060ff000000418ff */
[----:B------:R-:W-:Y:S08]  /*7b70*/  HMMA.16816.F32.BF16 R20, R4, R22, RZ ;  /* 0x000000160414723c */ /* 0x000ff000000418ff */
[C---:B---3--:R-:W-:Y:S08]  /*7b80*/  HMMA.16816.F32.BF16 R32, R132.reuse, R8, R32 ;  /* 0x000000088420723c */ /* 0x048ff00000041820 */
[C---:B------:R-:W-:Y:S01]  /*7b90*/  HMMA.16816.F32.BF16 R28, R132.reuse, R10, R28 ;  /* 0x0000000a841c723c */ /* 0x040fe2000004181c */
[----:B------:R-:W2:Y:S07]  /*7ba0*/  LDSM.16.M88.4 R8, [R151+0x7000] ;  /* 0x007000009708783b */ /* 0x000eae0000000200 */
[C---:B-1----:R-:W-:Y:S08]  /*7bb0*/  HMMA.16816.F32.BF16 R24, R132.reuse, R16, R24 ;  /* 0x000000108418723c */ /* 0x042ff00000041818 */
[----:B------:R-:W-:Y:S08]  /*7bc0*/  HMMA.16816.F32.BF16 R20, R132, R18, R20 ;  /* 0x000000128414723c */ /* 0x000ff00000041814 */
[C---:B----4-:R-:W-:Y:S08]  /*7bd0*/  HMMA.16816.F32.BF16 R16, R4.reuse, R12, RZ ;  /* 0x0000000c0410723c */ /* 0x050ff000000418ff */
[----:B------:R-:W-:-:S12]  /*7be0*/  HMMA.16816.F32.BF16 R12, R4, R14, RZ ;  /* 0x0000000e040c723c */ /* 0x000fd800000418ff */
[C---:B--2---:R-:W-:Y:S08]  /*7bf0*/  HMMA.16816.F32.BF16 R16, R132.reuse, R8, R16 ;  /* 0x000000088410723c */ /* 0x044ff00000041810 */
        /* <DEDUP_REMOVED lines=132> */
[----:B------:R-:W-:-:S04]  /*8440*/  DEPBAR.LE SB0, 0x0 ;  /* 0x000080000000791a */ /* 0x000fc80000000000 */
[----:B------:R-:W-:-:S05]  /*8450*/  FMUL.FTZ R30, R30, UR6 ;  /* 0x000000061e1e7c20 */ /* 0x000fca0008410000 */
[----:B------:R-:W-:Y:S01]  /*8460*/  FMUL.FTZ R24, R24, UR6 ;  /* 0x0000000618187c20 */ /* 0x000fe20008410000 */
[----:B------:R-:W-:Y:S01]  /*8470*/  MUFU.TANH R30, R30 ;  /* 0x0000001e001e7308 */ /* 0x000fe20000002400 */
[----:B------:R-:W-:Y:S01]  /*8480*/  FMUL.FTZ R26, R26, UR6 ;  /* 0x000000061a1a7c20 */ /* 0x000fe20008410000 */
[----:B------:R-:W-:Y:S01]  /*8490*/  FMUL.FTZ R25, R25, UR6 ;  /* 0x0000000619197c20 */ /* 0x000fe20008410000 */
[----:B------:R-:W-:-:S04]  /*84a0*/  FMUL.FTZ R27, R27, UR6 ;  /* 0x000000061b1b7c20 */ /* 0x000fc80008410000 */
[----:B------:R-:W-:Y:S01]  /*84b0*/  FMUL.FTZ R22, R22, UR6 ;  /* 0x0000000616167c20 */ /* 0x000fe20008410000 */
[----:B------:R3:W-:Y:S01]  /*84c0*/  MUFU.TANH R185, R24 ;  /* 0x0000001800b97308 */ /* 0x0007e20000002400 */
[----:B------:R-:W-:Y:S01]  /*84d0*/  FMUL.FTZ R182, R23, UR6 ;  /* 0x0000000617b67c20 */ /* 0x000fe20008410000 */
[----:B------:R-:W-:Y:S01]  /*84e0*/  FMUL.FTZ R20, R20, UR6 ;  /* 0x0000000614147c20 */ /* 0x000fe20008410000 */
[C---:B-1----:R-:W-:Y:S05]  /*84f0*/  HMMA.16816.F32.BF16 R16, R140.reuse, R136, R16 ;  /* 0x000000888c10723c */ /* 0x042fea0000041810 */
[----:B------:R-:W-:Y:S03]  /*8500*/  MUFU.TANH R184, R22 ;  /* 0x0000001600b87308 */ /* 0x000fe60000002400 */
[----:B------:R-:W-:Y:S05]  /*8510*/  HMMA.16816.F32.BF16 R12, R140, R138, R12 ;  /* 0x0000008a8c0c723c */ /* 0x000fea000004180c */
[----:B------:R-:W-:Y:S01]  /*8520*/  MUFU.TANH R183, R20 ;  /* 0x0000001400b77308 */ /* 0x000fe20000002400 */
[----:B---3--:R-:W-:-:S02]  /*8530*/  IMAD.U32 R24, RZ, RZ, UR16 ;  /* 0x00000010ff187e24 */ /* 0x008fc4000f8e00ff */
[C---:B--2---:R-:W-:Y:S01]  /*8540*/  HMMA.16816.F32.BF16 R8, R140.reuse, R132, R8 ;  /* 0x000000848c08723c */ /* 0x044fe20000041808 */
[----:B------:R-:W-:Y:S01]  /*8550*/  FMUL.FTZ R132, R32, UR6 ;  /* 0x0000000620847c20 */ /* 0x000fe20008410000 */
[----:B------:R-:W-:Y:S01]  /*8560*/  FMUL.FTZ R133, R34, UR6 ;  /* 0x0000000622857c20 */ /* 0x000fe20008410000 */
[----:B------:R-:W-:Y:S01]  /*8570*/  FMUL.FTZ R32, R33, UR6 ;  /* 0x0000000621207c20 */ /* 0x000fe20008410000 */
[----:B------:R-:W-:Y:S01]  /*8580*/  FMUL.FTZ R34, R35, UR6 ;  /* 0x0000000623227c20 */ /* 0x000fe20008410000 */
[----:B------:R-:W-:Y:S01]  /*8590*/  FMUL.FTZ R33, R28, UR6 ;  /* 0x000000061c217c20 */ /* 0x000fe20008410000 */
[----:B------:R-:W-:Y:S01]  /*85a0*/  FMUL.FTZ R166, R16, UR6 ;  /* 0x0000000610a67c20 */ /* 0x000fe20008410000 */
[----:B------:R-:W1:Y:S01]  /*85b0*/  MUFU.TANH R132, R132 ;  /* 0x0000008400847308 */ /* 0x000e620000002400 */
[----:B------:R-:W-:Y:S01]  /*85c0*/  HMMA.16816.F32.BF16 R4, R140, R134, R4 ;  /* 0x000000868c04723c */ /* 0x000fe20000041804 */
[----:B------:R-:W-:Y:S01]  /*85d0*/  FMUL.FTZ R143, R21, UR6 ;  /* 0x00000006158f7c20 */ /* 0x000fe20008410000 */
[----:B------:R-:W-:-:S02]  /*85e0*/  IMAD.SHL.U32 R21, R162, 0x2, RZ ;  /* 0x00000002a2157824 */ /* 0x000fc400078e00ff */
[----:B------:R-:W-:Y:S01]  /*85f0*/  FMUL.FTZ R28, R29, UR6 ;  /* 0x000000061d1c7c20 */ /* 0x000fe20008410000 */
[----:B------:R-:W-:Y:S01]  /*8600*/  FMUL.FTZ R29, R31, UR6 ;  /* 0x000000061f1d7c20 */ /* 0x000fe20008410000 */
[----:B------:R-:W-:Y:S01]  /*8610*/  FMUL.FTZ R165, R18, UR6 ;  /* 0x0000000612a57c20 */ /* 0x000fe20008410000 */
[----:B------:R-:W-:Y:S01]  /*8620*/  FMUL.FTZ R172, R19, UR6 ;  /* 0x0000000613ac7c20 */ /* 0x000fe20008410000 */
[----:B------:R-:W-:Y:S01]  /*8630*/  LOP3.LUT R21, R21, 0x6, RZ, 0xc0, !PT ;  /* 0x0000000615157812 */ /* 0x000fe200078ec0ff */
[----:B------:R-:W2:Y:S01]  /*8640*/  MUFU.TANH R133, R133 ;  /* 0x0000008500857308 */ /* 0x000ea20000002400 */
[----:B------:R-:W-:Y:S01]  /*8650*/  FMUL.FTZ R17, R17, UR6 ;  /* 0x0000000611117c20 */ /* 0x000fe20008410000 */
[----:B------:R-:W-:Y:S01]  /*8660*/  FMUL.FTZ R177, R12, UR6 ;  /* 0x000000060cb17c20 */ /* 0x000fe20008410000 */
[----:B------:R-:W-:Y:S01]  /*8670*/  FMUL.FTZ R153, R8, UR6 ;  /* 0x0000000608997c20 */ /* 0x000fe20008410000 */
[----:B------:R-:W-:Y:S02]  /*8680*/  IMAD R24, R24, 0x40, R21 ;  /* 0x0000004018187824 */ /* 0x000fe400078e0215 */
[----:B------:R-:W-:Y:S01]  /*8690*/  FMUL.FTZ R14, R14, UR6 ;  /* 0x000000060e0e7c20 */ /* 0x000fe20008410000 */
[----:B------:R-:W-:Y:S01]  /*86a0*/  FMUL.FTZ R13, R13, UR6 ;  /* 0x000000060d0d7c20 */ /* 0x000fe20008410000 */
[----:B------:R-:W-:Y:S01]  /*86b0*/  FMUL.FTZ R15, R15, UR6 ;  /* 0x000000060f0f7c20 */ /* 0x000fe20008410000 */
[----:B------:R-:W3:Y:S01]  /*86c0*/  MUFU.TANH R32, R32 ;  /* 0x0000002000207308 */ /* 0x000ee20000002400 */
[----:B------:R-:W-:-:S02]  /*86d0*/  VIADD R16, R24, 0xffffff80 ;  /* 0xffffff8018107836 */ /* 0x000fc40000000000 */
[----:B------:R-:W-:Y:S01]  /*86e0*/  FMUL.FTZ R10, R10, UR6 ;  /* 0x000000060a0a7c20 */ /* 0x000fe20008410000 */
[C---:B------:R-:W-:Y:S02]  /*86f0*/  VIADD R12, R24.reuse, 0xffffff90 ;  /* 0xffffff90180c7836 */ /* 0x040fe40000000000 */
[----:B------:R-:W-:Y:S01]  /*8700*/  FMUL.FTZ R9, R9, UR6 ;  /* 0x0000000609097c20 */ /* 0x000fe20008410000 */
[----:B------:R-:W-:Y:S01]  /*8710*/  VIADD R8, R24, 0xffffffa0 ;  /* 0xffffffa018087836 */ /* 0x000fe20000000000 */
[CC--:B------:R-:W-:Y:S01]  /*8720*/  ISETP.GE.AND P6, PT, R16.reuse, R146.reuse, PT ;  /* 0x000000921000720c */ /* 0x0c0fe20003fc6270 */
[----:B------:R-:W-:Y:S01]  /*8730*/  FMUL.FTZ R11, R11, UR6 ;  /* 0x000000060b0b7c20 */ /* 0x000fe20008410000 */
[----:B------:R-:W4:Y:S01]  /*8740*/  MUFU.TANH R34, R34 ;  /* 0x0000002200227308 */ /* 0x000f220000002400 */
[-C--:B------:R-:W-:Y:S01]  /*8750*/  ISETP.GE.AND P2, PT, R16, R3.reuse, PT ;  /* 0x000000031000720c */ /* 0x080fe20003f46270 */
[----:B------:R-:W-:Y:S01]  /*8760*/  VIADD R16, R24, 0xffffff81 ;  /* 0xffffff8118107836 */ /* 0x000fe20000000000 */
[----:B-1----:R-:W-:Y:S01]  /*8770*/  FSEL R23, R132, -INF , !P6 ;  /* 0xff80000084177808 */ /* 0x002fe20007000000 */
[----:B------:R-:W-:Y:S01]  /*8780*/  FMUL.FTZ R157, R4, UR6 ;  /* 0x00000006049d7c20 */ /* 0x000fe20008410000 */
[----:B--2---:R-:W-:Y:S01]  /*8790*/  FSEL R22, R133, -INF , !P2 ;  /* 0xff80000085167808 */ /* 0x004fe20005000000 */
[----:B------:R-:W-:Y:S01]  /*87a0*/  VIADD R4, R24, 0xffffffb0 ;  /* 0xffffffb018047836 */ /* 0x000fe20000000000 */
[CC--:B------:R-:W-:Y:S01]  /*87b0*/  ISETP.GE.AND P6, PT, R16.reuse, R146.reuse, PT ;  /* 0x000000921000720c */ /* 0x0c0fe20003fc6270 */
[----:B------:R-:W1:Y:S01]  /*87c0*/  MUFU.TANH R33, R33 ;  /* 0x0000002100217308 */ /* 0x000e620000002400 */
[----:B------:R-:W-:Y:S01]  /*87d0*/  ISETP.GE.AND P2, PT, R16, R3, PT ;  /* 0x000000031000720c */ /* 0x000fe20003f46270 */
[----:B------:R-:W-:Y:S01]  /*87e0*/  VIADD R16, R24, 0xffffff88 ;  /* 0xffffff8818107836 */ /* 0x000fe20000000000 */
[----:B---3--:R-:W-:Y:S01]  /*87f0*/  FSEL R21, R32, -INF , !P6 ;  /* 0xff80000020157808 */ /* 0x008fe20007000000 */
[----:B------:R-:W-:Y:S01]  /*8800*/  FMUL.FTZ R5, R5, UR6 ;  /* 0x0000000605057c20 */ /* 0x000fe20008410000 */
[----:B------:R-:W-:Y:S01]  /*8810*/  FMUL.FTZ R6, R6, UR6 ;  /* 0x0000000606067c20 */ /* 0x000fe20008410000 */
[----:B------:R-:W-:Y:S01]  /*8820*/  FMUL.FTZ R7, R7, UR6 ;  /* 0x0000000607077c20 */ /* 0x000fe20008410000 */
[----:B------:R-:W-:Y:S01]  /*8830*/  ISETP.GE.AND P6, PT, R16, R146, PT ;  /* 0x000000921000720c */ /* 0x000fe20003fc6270 */
[----:B------:R-:W-:Y:S01]  /*8840*/  MUFU.TANH R28, R28 ;  /* 0x0000001c001c7308 */ /* 0x000fe20000002400 */
[----:B----4-:R-:W-:-:S02]  /*8850*/  FSEL R20, R34, -INF , !P2 ;  /* 0xff80000022147808 */ /* 0x010fc40005000000 */
[----:B------:R-:W-:Y:S01]  /*8860*/  ISETP.GE.AND P2, PT, R16, R3, PT ;  /* 0x000000031000720c */ /* 0x000fe20003f46270 */
[----:B------:R-:W-:-:S03]  /*8870*/  VIADD R16, R24, 0xffffff89 ;  /* 0xffffff8918107836 */ /* 0x000fc60000000000 */
[----:B------:R-:W-:Y:S01]  /*8880*/  FSEL R18, R30, -INF , !P2 ;  /* 0xff8000001e127808 */ /* 0x000fe20005000000 */
[----:B------:R-:W2:Y:S01]  /*8890*/  MUFU.TANH R29, R29 ;  /* 0x0000001d001d7308 */ /* 0x000ea20000002400 */
[----:B-1----:R-:W-:Y:S02]  /*88a0*/  FSEL R19, R33, -INF , !P6 ;  /* 0xff80000021137808 */ /* 0x002fe40007000000 */
[C---:B------:R-:W-:Y:S02]  /*88b0*/  ISETP.GE.AND P6, PT, R16.reuse, R146, PT ;  /* 0x000000921000720c */ /* 0x040fe40003fc6270 */
[----:B------:R-:W-:-:S03]  /*88c0*/  ISETP.GE.AND P2, PT, R16, R3, PT ;  /* 0x000000031000720c */ /* 0x000fc60003f46270 */
[----:B------:R-:W1:Y:S08]  /*88d0*/  MUFU.TANH R188, R26 ;  /* 0x0000001a00bc7308 */ /* 0x000e700000002400 */
[----:B------:R-:W3:Y:S01]  /*88e0*/  MUFU.TANH R149, R25 ;  /* 0x0000001900957308 */ /* 0x000ee20000002400 */
[----:B--2---:R-:W-:Y:S02]  /*88f0*/  FSEL R16, R29, -INF , !P2 ;  /* 0xff8000001d107808 */ /* 0x004fe40005000000 */
[----:B------:R-:W-:-:S05]  /*8900*/  ISETP.GE.AND P2, PT, R12, R3, PT ;  /* 0x000000030c00720c */ /* 0x000fca0003f46270 */
[----:B------:R-:W2:Y:S01]  /*8910*/  MUFU.TANH R186, R27 ;  /* 0x0000001b00ba7308 */ /* 0x000ea20000002400 */
[----:B-1----:R-:W-:-:S07]  /*8920*/  FSEL R188, R188, -INF , !P2 ;  /* 0xff800000bcbc7808 */ /* 0x002fce0005000000 */
[----:B------:R1:W-:Y:S08]  /*8930*/  MUFU.TANH R169, R17 ;  /* 0x0000001100a97308 */ /* 0x0003f00000002400 */
[----:B------:R-:W4:Y:S08]  /*8940*/  MUFU.TANH R143, R143 ;  /* 0x0000008f008f7308 */ /* 0x000f300000002400 */
[----:B------:R-:W5:Y:S01]  /*8950*/  MUFU.TANH R182, R182 ;  /* 0x000000b600b67308 */ /* 0x000f620000002400 */
[----:B-1----:R-:W-:-:S02]  /*8960*/  FSEL R17, R28, -INF , !P6 ;  /* 0xff8000001c117808 */ /* 0x002fc40007000000 */
[----:B------:R-:W-:Y:S01]  /*8970*/  ISETP.GE.AND P6, PT, R12, R146, PT ;  /* 0x000000920c00720c */ /* 0x000fe20003fc6270 */
[----:B------:R-:W-:-:S03]  /*8980*/  VIADD R12, R24, 0xffffff91 ;  /* 0xffffff91180c7836 */ /* 0x000fc60000000000 */
[----:B------:R-:W-:Y:S01]  /*8990*/  FSEL R185, R185, -INF , !P6 ;  /* 0xff800000b9b97808 */ /* 0x000fe20007000000 */
[----:B------:R-:W1:Y:S01]  /*89a0*/  MUFU.TANH R166, R166 ;  /* 0x000000a600a67308 */ /* 0x000e620000002400 */
[CC--:B------:R-:W-:Y:S02]  /*89b0*/  ISETP.GE.AND P6, PT, R12.reuse, R146.reuse, PT ;  /* 0x000000920c00720c */ /* 0x0c0fe40003fc6270 */
[----:B------:R-:W-:Y:S01]  /*89c0*/  ISETP.GE.AND P2, PT, R12, R3, PT ;  /* 0x000000030c00720c */ /* 0x000fe20003f46270 */
[----:B------:R-:W-:Y:S01]  /*89d0*/  VIADD R12, R24, 0xffffff98 ;  /* 0xffffff98180c7836 */ /* 0x000fe20000000000 */
[----:B---3--:R-:W-:Y:S02]  /*89e0*/  FSEL R149, R149, -INF , !P6 ;  /* 0xff80000095957808 */ /* 0x008fe40007000000 */
[----:B--2---:R-:W-:Y:S01]  /*89f0*/  FSEL R186, R186, -INF , !P2 ;  /* 0xff800000baba7808 */ /* 0x004fe20005000000 */
[----:B------:R-:W2:Y:S01]  /*8a00*/  MUFU.TANH R165, R165 ;  /* 0x000000a500a57308 */ /* 0x000ea20000002400 */
[----:B------:R-:W-:-:S02]  /*8a10*/  ISETP.GE.AND P6, PT, R12, R146, PT ;  /* 0x000000920c00720c */ /* 0x000fc40003fc6270 */
[-C--:B------:R-:W-:Y:S01]  /*8a20*/  ISETP.GE.AND P2, PT, R12, R3.reuse, PT ;  /* 0x000000030c00720c */ /* 0x080fe20003f46270 */
[----:B------:R-:W-:Y:S01]  /*8a30*/  VIADD R12, R24, 0xffffff99 ;  /* 0xffffff99180c7836 */ /* 0x000fe20000000000 */
[----:B------:R-:W-:Y:S02]  /*8a40*/  FSEL R183, R183, -INF , !P6 ;  /* 0xff800000b7b77808 */ /* 0x000fe40007000000 */
[----:B------:R-:W-:Y:S01]  /*8a50*/  FSEL R184, R184, -INF , !P2 ;  /* 0xff800000b8b87808 */ /* 0x000fe20005000000 */
[----:B------:R-:W3:Y:S01]  /*8a60*/  MUFU.TANH R172, R172 ;  /* 0x000000ac00ac7308 */ /* 0x000ee20000002400 */
[C---:B------:R-:W-:Y:S02]  /*8a70*/  ISETP.GE.AND P6, PT, R12.reuse, R146, PT ;  /* 0x000000920c00720c */ /* 0x040fe40003fc6270 */
[----:B------:R-:W-:Y:S02]  /*8a80*/  ISETP.GE.AND P2, PT, R12, R3, PT ;  /* 0x000000030c00720c */ /* 0x000fe40003f46270 */
[----:B----4-:R-:W-:-:S02]  /*8a90*/  FSEL R143, R143, -INF , !P6 ;  /* 0xff8000008f8f7808 */ /* 0x010fc40007000000 */
[----:B-----5:R-:W-:Y:S01]  /*8aa0*/  FSEL R182, R182, -INF , !P2 ;  /* 0xff800000b6b67808 */ /* 0x020fe20005000000 */
[----:B------:R-:W4:Y:S01]  /*8ab0*/  MUFU.TANH R177, R177 ;  /* 0x000000b100b17308 */ /* 0x000f220000002400 */
[CC--:B------:R-:W-:Y:S02]  /*8ac0*/  ISETP.GE.AND P6, PT, R8.reuse, R146.reuse, PT ;  /* 0x000000920800720c */ /* 0x0c0fe40003fc6270 */
[----:B------:R-:W-:Y:S01]  /*8ad0*/  ISETP.GE.AND P2, PT, R8, R3, PT ;  /* 0x000000030800720c */ /* 0x000fe20003f46270 */
[----:B------:R-:W-:Y:S01]  /*8ae0*/  VIADD R8, R24, 0xffffffa1 ;  /* 0xffffffa118087836 */ /* 0x000fe20000000000 */
[----:B-1----:R-:W-:Y:S02]  /*8af0*/  FSEL R166, R166, -INF , !P6 ;  /* 0xff800000a6a67808 */ /* 0x002fe40007000000 */
[----:B--2---:R-:W-:Y:S01]  /*8b00*/  FSEL R165, R165, -INF , !P2 ;  /* 0xff800000a5a57808 */ /* 0x004fe20005000000 */
[----:B------:R-:W1:Y:S01]  /*8b10*/  MUFU.TANH R178, R14 ;  /* 0x0000000e00b27308 */ /* 0x000e620000002400 */
[----:B------:R-:W-:-:S02]  /*8b20*/  ISETP.GE.AND P6, PT, R8, R146, PT ;  /* 0x000000920800720c */ /* 0x000fc40003fc6270 */
[-C--:B------:R-:W-:Y:S01]  /*8b30*/  ISETP.GE.AND P2, PT, R8, R3.reuse, PT ;  /* 0x000000030800720c */ /* 0x080fe20003f46270 */
[----:B------:R-:W-:Y:S01]  /*8b40*/  VIADD R8, R24, 0xffffffa8 ;  /* 0xffffffa818087836 */ /* 0x000fe20000000000 */
[----:B------:R-:W-:Y:S02]  /*8b50*/  FSEL R169, R169, -INF , !P6 ;  /* 0xff800000a9a97808 */ /* 0x000fe40007000000 */
[----:B---3--:R-:W-:Y:S01]  /*8b60*/  FSEL R172, R172, -INF , !P2 ;  /* 0xff800000acac7808 */ /* 0x008fe20005000000 */
[----:B------:R-:W2:Y:S01]  /*8b70*/  MUFU.TANH R181, R13 ;  /* 0x0000000d00b57308 */ /* 0x000ea20000002400 */
[C---:B------:R-:W-:Y:S02]  /*8b80*/  ISETP.GE.AND P6, PT, R8.reuse, R146, PT ;  /* 0x000000920800720c */ /* 0x040fe40003fc6270 */
[----:B------:R-:W-:Y:S01]  /*8b90*/  ISETP.GE.AND P2, PT, R8, R3, PT ;  /* 0x000000030800720c */ /* 0x000fe20003f46270 */
[----:B------:R-:W-:Y:S01]  /*8ba0*/  VIADD R8, R24, 0xffffffa9 ;  /* 0xffffffa918087836 */ /* 0x000fe20000000000 */
[----:B----4-:R-:W-:-:S03]  /*8bb0*/  FSEL R177, R177, -INF , !P6 ;  /* 0xff800000b1b17808 */ /* 0x010fc60007000000 */
[----:B------:R-:W3:Y:S01]  /*8bc0*/  MUFU.TANH R151, R15 ;  /* 0x0000000f00977308 */ /* 0x000ee20000002400 */
[----:B-1----:R-:W-:Y:S02]  /*8bd0*/  FSEL R178, R178, -INF , !P2 ;  /* 0xff800000b2b27808 */ /* 0x002fe40005000000 */
[C---:B------:R-:W-:Y:S02]  /*8be0*/  ISETP.GE.AND P6, PT, R8.reuse, R146, PT ;  /* 0x000000920800720c */ /* 0x040fe40003fc6270 */
[----:B------:R-:W-:-:S03]  /*8bf0*/  ISETP.GE.AND P2, PT, R8, R3, PT ;  /* 0x000000030800720c */ /* 0x000fc60003f46270 */
[----:B------:R-:W1:Y:S01]  /*8c00*/  MUFU.TANH R153, R153 ;  /* 0x0000009900997308 */ /* 0x000e620000002400 */
[----:B--2---:R-:W-:Y:S02]  /*8c10*/  FSEL R181, R181, -INF , !P6 ;  /* 0xff800000b5b57808 */ /* 0x004fe40007000000 */
[----:B------:R-:W-:-:S05]  /*8c20*/  ISETP.GE.AND P6, PT, R4, R146, PT ;  /* 0x000000920400720c */ /* 0x000fca0003fc6270 */
[----:B------:R-:W2:Y:S01]  /*8c30*/  MUFU.TANH R152, R10 ;  /* 0x0000000a00987308 */ /* 0x000ea20000002400 */
[----:B---3--:R-:W-:Y:S02]  /*8c40*/  FSEL R151, R151, -INF , !P2 ;  /* 0xff80000097977808 */ /* 0x008fe40005000000 */
[----:B------:R-:W-:Y:S01]  /*8c50*/  ISETP.GE.AND P2, PT, R4, R3, PT ;  /* 0x000000030400720c */ /* 0x000fe20003f46270 */
[----:B------:R-:W-:-:S04]  /*8c60*/  VIADD R4, R24, 0xffffffb1 ;  /* 0xffffffb118047836 */ /* 0x000fc80000000000 */
[----:B------:R-:W3:Y:S01]  /*8c70*/  MUFU.TANH R154, R9 ;  /* 0x00000009009a7308 */ /* 0x000ee20000002400 */
[----:B-1----:R-:W-:Y:S01]  /*8c80*/  FSEL R153, R153, -INF , !P6 ;  /* 0xff80000099997808 */ /* 0x002fe20007000000 */
[----:B------:R-:W-:Y:S01]  /*8c90*/  BAR.SYNC.DEFER_BLOCKING 0x0 ;  /* 0x0000000000007b1d */ /* 0x000fe20000010000 */
[----:B------:R-:W-:-:S05]  /*8ca0*/  ISETP.GE.AND P6, PT, R4, R146, PT ;  /* 0x000000920400720c */ /* 0x000fca0003fc6270 */
[----:B------:R-:W1:Y:S01]  /*8cb0*/  MUFU.TANH R155, R11 ;  /* 0x0000000b009b7308 */ /* 0x000e620000002400 */
[----:B--2---:R-:W-:Y:S02]  /*8cc0*/  FSEL R152, R152, -INF , !P2 ;  /* 0xff80000098987808 */ /* 0x004fe40005000000 */
[----:B------:R-:W-:Y:S01]  /*8cd0*/  ISETP.GE.AND P2, PT, R4, R3, PT ;  /* 0x000000030400720c */ /* 0x000fe20003f46270 */
[C---:B------:R-:W-:Y:S02]  /*8ce0*/  VIADD R4, R24.reuse, 0xffffffb8 ;  /* 0xffffffb818047836 */ /* 0x040fe40000000000 */
[----:B------:R-:W-:Y:S02]  /*8cf0*/  VIADD R24, R24, 0xffffffb9 ;  /* 0xffffffb918187836 */ /* 0x000fe40000000000 */
        /* <DEDUP_REMOVED lines=8> */
[----:B------:R-:W-:-:S05]  /*8d80*/  ISETP.GE.AND P6, PT, R4, R3, PT ;  /* 0x000000030400720c */ /* 0x000fca0003fc6270 */
[----:B------:R-:W2:Y:S01]  /*8d90*/  MUFU.TANH R158, R7 ;  /* 0x00000007009e7308 */ /* 0x000ea20000002400 */
[----:B---3--:R-:W-:Y:S02]  /*8da0*/  FSEL R156, R156, -INF , !P2 ;  /* 0xff8000009c9c7808 */ /* 0x008fe40005000000 */
[----:B------:R-:W-:Y:S02]  /*8db0*/  ISETP.GE.AND P2, PT, R24, R3, PT ;  /* 0x000000031800720c */ /* 0x000fe40003f46270 */
[----:B-1----:R-:W-:Y:S02]  /*8dc0*/  FSEL R159, R159, -INF , !P6 ;  /* 0xff8000009f9f7808 */ /* 0x002fe40007000000 */
[----:B--2---:R-:W-:Y:S01]  /*8dd0*/  FSEL R158, R158, -INF , !P2 ;  /* 0xff8000009e9e7808 */ /* 0x004fe20005000000 */
        /* <DEDUP_REMOVED lines=66> */
.L_x_1224:
[----:B------:R-:W-:Y:S01]  /*9200*/  UMOV UR4, URZ ;  /* 0x000000ff00047c82 */ /* 0x000fe20008000000 */
[----:B------:R-:W-:Y:S01]  /*9210*/  IMAD.SHL.U32 R3, R144, 0x40, RZ ;  /* 0x0000004090037824 */ /* 0x000fe200078e00ff */
[----:B------:R-:W-:-:S05]  /*9220*/  IADD3 R4, P2, PT, RZ, -UR4, RZ ;  /* 0x80000004ff047c10 */ /* 0x000fca000ff5e0ff */
[----:B------:R-:W-:-:S05]  /*9230*/  IMAD.X R3, RZ, RZ, ~R3, P2 ;  /* 0x000000ffff037224 */ /* 0x000fca00010e0e03 */
[----:B------:R-:W-:-:S04]  /*9240*/  SHF.R.S64 R5, R4, 0x1f, R3 ;  /* 0x0000001f04057819 */ /* 0x000fc80000001003 */
[----:B------:R-:W-:-:S04]  /*9250*/  IADD3 R168, P2, PT, R5, R168, RZ ;  /* 0x000000a805a87210 */ /* 0x000fc80007f5e0ff */
[----:B------:R-:W-:-:S09]  /*9260*/  LEA.HI.X.SX32 R167, R3, R167, 0x1, P2 ;  /* 0x000000a703a77211 */ /* 0x000fd200010f0eff */
.L_x_1225:
[----:B------:R-:W-:Y:S01]  /*9270*/  @!P5 IMAD.MOV.U32 R8, RZ, RZ, R168 ;  /* 0x000000ffff08d224 */ /* 0x000fe200078e00a8 */
[C---:B------:R-:W-:Y:S01]  /*9280*/  LEA R6, P2, R144.reuse, R168, 0x5 ;  /* 0x000000a890067211 */ /* 0x040fe200078428ff */
[----:B------:R-:W-:Y:S01]  /*9290*/  @!P5 IMAD.MOV.U32 R9, RZ, RZ, R167 ;  /* 0x000000ffff09d224 */ /* 0x000fe200078e00a7 */
[C-C-:B------:R-:W-:Y:S01]  /*92a0*/  SHF.L.U64.HI R4, R144.reuse, 0x5, R145.reuse ;  /* 0x0000000590047819 */ /* 0x140fe20000010291 */
[C---:B------:R-:W-:Y:S01]  /*92b0*/  IMAD.SHL.U32 R3, R144.reuse, 0x20, RZ ;  /* 0x0000002090037824 */ /* 0x040fe200078e00ff */
[----:B------:R-:W-:Y:S02]  /*92c0*/  LEA.HI.X R7, R144, R167, R145, 0x5, P2 ;  /* 0x000000a790077211 */ /* 0x000fe400010f2c91 */
[----:B------:R-:W-:Y:S01]  /*92d0*/  @!PT LDS RZ, [RZ] ;  /* 0x00000000fffff984 */ /* 0x000fe20000000800 */
[----:B------:R-:W-:Y:S01]  /*92e0*/  @!PT LDS RZ, [RZ] ;  /* 0x00000000fffff984 */ /* 0x000fe20000000800 */
[----:B------:R-:W-:Y:S01]  /*92f0*/  @!PT LDS RZ, [RZ] ;  /* 0x00000000fffff984 */ /* 0x000fe20000000800 */
[----:B------:R1:W-:Y:S02]  /*9300*/  @!P5 LDGSTS.E.BYPASS.LTC128B.128 [R148+0x6000], desc[UR18][R8.64] ;  /* 0x060000000894dfae */ /* 0x0003e4000b981a12 */
[C---:B------:R-:W-:Y:S02]  /*9310*/  IADD3 R10, P6, PT, R3.reuse, R6, RZ ;  /* 0x00000006030a7210 */ /* 0x040fe40007fde0ff */
[----:B------:R2:W-:Y:S02]  /*9320*/  @P5 STS.128 [R148+0x6000], RZ ;  /* 0x006000ff94005388 */ /* 0x0005e40000000c00 */
[----:B------:R-:W-:Y:S01]  /*9330*/  IADD3 R12, P2, PT, R3, R10, RZ ;  /* 0x0000000a030c7210 */ /* 0x000fe20007f5e0ff */
[----:B------:R-:W-:-:S05]  /*9340*/  IMAD.X R11, R4, 0x1, R7, P6 ;  /* 0x00000001040b7824 */ /* 0x000fca00030e0607 */
[----:B------:R-:W-:Y:S02]  /*9350*/  IADD3.X R13, PT, PT, R4, R11, RZ, P2, !PT ;  /* 0x0000000b040d7210 */ /* 0x000fe400017fe4ff */
[----:B-1----:R-:W-:Y:S01]  /*9360*/  @!P4 MOV R8, R168 ;  /* 0x000000a80008c202 */ /* 0x002fe20000000f00 */
[----:B------:R-:W-:-:S05]  /*9370*/  @!P4 IMAD.MOV.U32 R9, RZ, RZ, R167 ;  /* 0x000000ffff09c224 */ /* 0x000fca00078e00a7 */
[----:B------:R-:W-:Y:S01]  /*9380*/  @!PT LDS RZ, [RZ] ;  /* 0x00000000fffff984 */ /* 0x000fe20000000800 */
[----:B------:R-:W-:Y:S01]  /*9390*/  @!PT LDS RZ, [RZ] ;  /* 0x00000000fffff984 */ /* 0x000fe20000000800 */
[----:B------:R-:W-:Y:S01]  /*93a0*/  @!PT LDS RZ, [RZ] ;  /* 0x00000000fffff984 */ /* 0x000fe20000000800 */
[----:B------:R1:W-:Y:S04]  /*93b0*/  @!P4 LDGSTS.E.BYPASS.LTC128B.128 [R148+0x8000], desc[UR18][R8.64+0x80] ;  /* 0x080000800894cfae */ /* 0x0003e8000b981a12 */
[----:B------:R2:W-:Y:S01]  /*93c0*/  @P4 STS.128 [R148+0x8000], RZ ;  /* 0x008000ff94004388 */ /* 0x0005e20000000c00 */
[----:B-1----:R-:W-:Y:S01]  /*93d0*/  @!P3 IMAD.MOV.U32 R8, RZ, RZ, R168 ;  /* 0x000000ffff08b224 */ /* 0x002fe200078e00a8 */
[----:B------:R-:W-:-:S05]  /*93e0*/  @!P3 MOV R9, R167 ;  /* 0x000000a70009b202 */ /* 0x000fca0000000f00 */
        /* <DEDUP_REMOVED lines=51> */
.L_x_1223:
        /* <DEDUP_REMOVED lines=24> */
[----:B------:R-:W-:Y:S04]  /*98a0*/  LDSM.16.MT88.4 R12, [R163+0xc000] ;  /* 0x00c00000a30c783b */ /* 0x000fe80000004200 */
[----:B------:R-:W-:Y:S01]  /*98b0*/  LDSM.16.MT88.4 R28, [R134] ;  /* 0x00000000861c783b */ /* 0x000fe20000004200 */
        /* <DEDUP_REMOVED lines=17> */
[----:B------:R-:W-:Y:S01]  /*99d0*/  FMUL.FTZ R141, R0, UR4 ;  /* 0x00000004008d7c20 */ /* 0x000fe20008410000 */
[--C-:B------:R-:W-:Y:S01]  /*99e0*/  FFMA.FTZ R140, R23, UR4, -R180.reuse ;  /* 0x00000004178c7c23 */ /* 0x100fe200080108b4 */
        /* <DEDUP_REMOVED lines=30> */
[----:B------:R-:W-:Y:S01]  /*9bd0*/  FFMA.FTZ R156, R156, UR4, -R180 ;  /* 0x000000049c9c7c23 */ /* 0x000fe200080108b4 */
[--C-:B------:R-:W-:Y:S01]  /*9be0*/  FFMA.FTZ R152, R152, UR4, -R179.reuse ;  /* 0x0000000498987c23 */ /* 0x100fe200080108b3 */
[----:B------:R-:W2:Y:S01]  /*9bf0*/  MUFU.EX2 R133, R133 ;  /* 0x0000008500857308 */ /* 0x000ea20000000800 */
[----:B-1----:R-:W-:Y:S01]  /*9c00*/  F2FP.BF16.F32.PACK_AB R8, R138, R140 ;  /* 0x0000008c8a08723e */ /* 0x002fe200000010ff */
[--C-:B------:R-:W-:Y:S01]  /*9c10*/  FFMA.FTZ R155, R155, UR4, -R179.reuse ;  /* 0x000000049b9b7c23 */ /* 0x100fe200080108b3 */
[--C-:B------:R-:W-:Y:S01]  /*9c20*/  FFMA.FTZ R159, R159, UR4, -R179.reuse ;  /* 0x000000049f9f7c23 */ /* 0x100fe200080108b3 */
[----:B------:R-:W-:Y:S01]  /*9c30*/  FFMA.FTZ R158, R158, UR4, -R179 ;  /* 0x000000049e9e7c23 */ /* 0x000fe200080108b3 */
[----:B------:R-:W-:-:S02]  /*9c40*/  PLOP3.LUT P3, PT, PT, PT, UP0, 0x80, 0x8 ;  /* 0x000000000008781c */ /* 0x000fc40003f6f008 */
[----:B------:R-:W-:Y:S01]  /*9c50*/  PLOP3.LUT P2, PT, PT, PT, UP0, 0x80, 0x8 ;  /* 0x000000000008781c */ /* 0x000fe20003f4f008 */
[----:B------:R-:W-:Y:S08]  /*9c60*/  MUFU.EX2 R137, R137 ;  /* 0x0000008900897308 */ /* 0x000ff00000000800 */
[----:B------:R-:W1:Y:S01]  /*9c70*/  MUFU.EX2 R142, R142 ;  /* 0x0000008e008e7308 */ /* 0x000e620000000800 */
[----:B--2---:R-:W-:-:S07]  /*9c80*/  F2FP.BF16.F32.PACK_AB R10, R133, R136 ;  /* 0x00000088850a723e */ /* 0x004fce00000010ff */
[----:B------:R-:W2:Y:S08]  /*9c90*/  MUFU.EX2 R139, R139 ;  /* 0x0000008b008b7308 */ /* 0x000eb00000000800 */
[----:B------:R-:W3:Y:S01]  /*9ca0*/  MUFU.EX2 R141, R141 ;  /* 0x0000008d008d7308 */ /* 0x000ee20000000800 */
[----:B-1----:R-:W-:-:S07]  /*9cb0*/  F2FP.BF16.F32.PACK_AB R9, R142, R137 ;  /* 0x000000898e09723e */ /* 0x002fce00000010ff */
[----:B------:R-:W-:Y:S01]  /*9cc0*/  MUFU.EX2 R135, R135 ;  /* 0x0000008700877308 */ /* 0x000fe20000000800 */
[-C--:B--2---:R-:W-:Y:S01]  /*9cd0*/  FMUL.FTZ R24, R112, R139.reuse ;  /* 0x0000008b70187220 */ /* 0x084fe20000410000 */
[-C--:B------:R-:W-:Y:S01]  /*9ce0*/  FMUL.FTZ R25, R113, R139.reuse ;  /* 0x0000008b71197220 */ /* 0x080fe20000410000 */
[-C--:B------:R-:W-:Y:S01]  /*9cf0*/  FMUL.FTZ R108, R108, R139.reuse ;  /* 0x0000008b6c6c7220 */ /* 0x080fe20000410000 */
[-C--:B------:R-:W-:Y:S01]  /*9d00*/  FMUL.FTZ R109, R109, R139.reuse ;  /* 0x0000008b6d6d7220 */ /* 0x080fe20000410000 */
[----:B------:R-:W-:Y:S01]  /*9d10*/  FMUL.FTZ R4, R128, R139 ;  /* 0x0000008b80047220 */ /* 0x000fe20000410000 */
[----:B------:R-:W-:Y:S01]  /*9d20*/  IADD3 R128, PT, PT, R2, R163, RZ ;  /* 0x000000a302807210 */ /* 0x000fe20007ffe0ff */
[----:B------:R-:W-:Y:S01]  /*9d30*/  FMUL.FTZ R32, R104, R139 ;  /* 0x0000008b68207220 */ /* 0x000fe20000410000 */
[----:B------:R-:W1:Y:S01]  /*9d40*/  MUFU.EX2 R0, R0 ;  /* 0x0000000000007308 */ /* 0x000e620000000800 */
[-C--:B---3--:R-:W-:Y:S01]  /*9d50*/  FMUL.FTZ R26, R114, R141.reuse ;  /* 0x0000008d721a7220 */ /* 0x088fe20000410000 */
[-C--:B------:R-:W-:Y:S01]  /*9d60*/  FMUL.FTZ R27, R115, R141.reuse ;  /* 0x0000008d731b7220 */ /* 0x080fe20000410000 */
[-C--:B------:R-:W-:Y:S01]  /*9d70*/  FMUL.FTZ R110, R110, R141.reuse ;  /* 0x0000008d6e6e7220 */ /* 0x080fe20000410000 */
[----:B------:R-:W-:Y:S01]  /*9d80*/  FMUL.FTZ R111, R111, R141 ;  /* 0x0000008d6f6f7220 */ /* 0x000fe20000410000 */
[----:B------:R-:W-:Y:S01]  /*9d90*/  FMUL.FTZ R33, R105, R139 ;  /* 0x0000008b69217220 */ /* 0x000fe20000410000 */
[-C--:B------:R-:W-:Y:S01]  /*9da0*/  FMUL.FTZ R34, R106, R141.reuse ;  /* 0x0000008d6a227220 */ /* 0x080fe20000410000 */
[----:B------:R-:W-:Y:S01]  /*9db0*/  FMUL.FTZ R35, R107, R141 ;  /* 0x0000008d6b237220 */ /* 0x000fe20000410000 */
[-C--:B------:R-:W-:Y:S01]  /*9dc0*/  FMUL.FTZ R36, R36, R139.reuse ;  /* 0x0000008b24247220 */ /* 0x080fe20000410000 */
[----:B------:R-:W2:Y:S01]  /*9dd0*/  LDSM.16.MT88.4 R104, [R128+0xe000] ;  /* 0x00e000008068783b */ /* 0x000ea20000004200 */
[----:B------:R-:W-:Y:S01]  /*9de0*/  FMUL.FTZ R37, R37, R139 ;  /* 0x0000008b25257220 */ /* 0x000fe20000410000 */
[-C--:B------:R-:W-:Y:S01]  /*9df0*/  FMUL.FTZ R38, R38, R141.reuse ;  /* 0x0000008d26267220 */ /* 0x080fe20000410000 */
[----:B------:R-:W-:Y:S01]  /*9e00*/  FMUL.FTZ R39, R39, R141 ;  /* 0x0000008d27277220 */ /* 0x000fe20000410000 */
[-C--:B------:R-:W-:Y:S01]  /*9e10*/  FMUL.FTZ R40, R40, R139.reuse ;  /* 0x0000008b28287220 */ /* 0x080fe20000410000 */
[----:B------:R-:W-:Y:S01]  /*9e20*/  FMUL.FTZ R41, R41, R139 ;  /* 0x0000008b29297220 */ /* 0x000fe20000410000 */
[-C--:B------:R-:W-:Y:S01]  /*9e30*/  FMUL.FTZ R42, R42, R141.reuse ;  /* 0x0000008d2a2a7220 */ /* 0x080fe20000410000 */
[----:B------:R-:W-:Y:S01]  /*9e40*/  FMUL.FTZ R43, R43, R141 ;  /* 0x0000008d2b2b7220 */ /* 0x000fe20000410000 */
[----:B-1----:R-:W-:Y:S01]  /*9e50*/  F2FP.BF16.F32.PACK_AB R11, R0, R135 ;  /* 0x00000087000b723e */ /* 0x002fe200000010ff */
[-C--:B------:R-:W-:Y:S01]  /*9e60*/  FMUL.FTZ R44, R44, R139.reuse ;  /* 0x0000008b2c2c7220 */ /* 0x080fe20000410000 */
[----:B------:R-:W-:Y:S01]  /*9e70*/  FMUL.FTZ R45, R45, R139 ;  /* 0x0000008b2d2d7220 */ /* 0x000fe20000410000 */
[-C--:B------:R-:W-:Y:S01]  /*9e80*/  FMUL.FTZ R46, R46, R141.reuse ;  /* 0x0000008d2e2e7220 */ /* 0x080fe20000410000 */
[----:B------:R-:W-:Y:S01]  /*9e90*/  FMUL.FTZ R47, R47, R141 ;  /* 0x0000008d2f2f7220 */ /* 0x000fe20000410000 */
[-C--:B------:R-:W-:Y:S01]  /*9ea0*/  FMUL.FTZ R48, R48, R139.reuse ;  /* 0x0000008b30307220 */ /* 0x080fe20000410000 */
[----:B------:R-:W-:Y:S01]  /*9eb0*/  FMUL.FTZ R49, R49, R139 ;  /* 0x0000008b31317220 */ /* 0x000fe20000410000 */
[C---:B------:R-:W-:Y:S01]  /*9ec0*/  HMMA.16816.F32.BF16 R24, R8.reuse, R28, R24 ;  /* 0x0000001c0818723c */ /* 0x040fe20000041818 */
[-C--:B------:R-:W-:Y:S01]  /*9ed0*/  FMUL.FTZ R50, R50, R141.reuse ;  /* 0x0000008d32327220 */ /* 0x080fe20000410000 */
[----:B------:R-:W-:Y:S01]  /*9ee0*/  FMUL.FTZ R51, R51, R141 ;  /* 0x0000008d33337220 */ /* 0x000fe20000410000 */
[----:B------:R-:W-:Y:S01]  /*9ef0*/  IADD3 R2, PT, PT, R2, R134, RZ ;  /* 0x0000008602027210 */ /* 0x000fe20007ffe0ff */
        /* <DEDUP_REMOVED lines=37> */
[----:B------:R-:W-:Y:S01]  /*a150*/  LDSM.16.MT88.4 R20, [R128+0xc000] ;  /* 0x00c000008014783b */ /* 0x000fe20000004200 */
[----:B------:R-:W-:Y:S01]  /*a160*/  FMUL.FTZ R5, R129, R139 ;  /* 0x0000008b81057220 */ /* 0x000fe20000410000 */
[-C--:B------:R-:W-:Y:S01]  /*a170*/  FMUL.FTZ R6, R130, R141.reuse ;  /* 0x0000008d82067220 */ /* 0x080fe20000410000 */
[----:B------:R-:W-:Y:S01]  /*a180*/  FMUL.FTZ R7, R131, R141 ;  /* 0x0000008d83077220 */ /* 0x000fe20000410000 */
[----:B------:R-:W-:Y:S01]  /*a190*/  LDSM.16.MT88.4 R112, [R2] ;  /* 0x000000000270783b */ /* 0x000fe20000004200 */
        /* <DEDUP_REMOVED lines=35> */
[-C--:B------:R-:W-:Y:S01]  /*a3d0*/  FMUL.FTZ R99, R99, R141.reuse ;  /* 0x0000008d63637220 */ /* 0x080fe20000410000 */
[----:B------:R-:W-:Y:S01]  /*a3e0*/  HMMA.16816.F32.BF16 R64, R8, R106, R64 ;  /* 0x0000006a0840723c */ /* 0x000fe20000041840 */
[----:B------:R-:W2:Y:S01]  /*a3f0*/  LDSM.16.MT88.4 R104, [R128+0x10000] ;  /* 0x010000008068783b */ /* 0x000ea20000004200 */
[----:B------:R-:W-:Y:S01]  /*a400*/  MUFU.EX2 R150, R150 ;  /* 0x0000009600967308 */ /* 0x000fe20000000800 */
[----:B------:R-:W-:-:S04]  /*a410*/  FFMA.FTZ R137, R176, R141, R137 ;  /* 0x0000008db0897223 */ /* 0x000fc80000010089 */
[----:B------:R-:W-:Y:S01]  /*a420*/  FADD.FTZ R142, R142, R137 ;  /* 0x000000898e8e7221 */ /* 0x000fe20000010000 */
[----:B------:R-:W-:Y:S02]  /*a430*/  HMMA.16816.F32.BF16 R4, R8, R12, R4 ;  /* 0x0000000c0804723c */ /* 0x000fe40000041804 */
[----:B------:R-:W3:Y:S01]  /*a440*/  MUFU.EX2 R149, R149 ;  /* 0x0000009500957308 */ /* 0x000ee20000000800 */
[----:B------:R-:W-:-:S04]  /*a450*/  FADD.FTZ R135, R135, R142 ;  /* 0x0000008e87877221 */ /* 0x000fc80000010000 */
[----:B------:R-:W-:Y:S01]  /*a460*/  FADD.FTZ R0, R0, R135 ;  /* 0x0000008700007221 */ /* 0x000fe20000010000 */
[C---:B-1----:R-:W-:Y:S02]  /*a470*/  HMMA.16816.F32.BF16 R52, R8.reuse, R108, R52 ;  /* 0x0000006c0834723c */ /* 0x042fe40000041834 */
[----:B------:R-:W-:Y:S06]  /*a480*/  MUFU.EX2 R148, R148 ;  /* 0x0000009400947308 */ /* 0x000fec0000000800 */
[C---:B------:R-:W-:Y:S01]  /*a490*/  HMMA.16816.F32.BF16 R56, R8.reuse, R110, R56 ;  /* 0x0000006e0838723c */ /* 0x040fe20000041838 */
[----:B------:R-:W1:Y:S01]  /*a4a0*/  LDSM.16.MT88.4 R108, [R163+0x10000] ;  /* 0x01000000a36c783b */ /* 0x000e620000004200 */
[----:B------:R-:W-:Y:S06]  /*a4b0*/  MUFU.EX2 R145, R145 ;  /* 0x0000009100917308 */ /* 0x000fec0000000800 */
[C---:B------:R-:W-:Y:S02]  /*a4c0*/  HMMA.16816.F32.BF16 R16, R8.reuse, R20, R16 ;  /* 0x000000140810723c */ /* 0x040fe40000041810 */
[----:B------:R-:W-:Y:S06]  /*a4d0*/  MUFU.EX2 R147, R147 ;  /* 0x0000009300937308 */ /* 0x000fec0000000800 */
[C---:B------:R-:W-:Y:S01]  /*a4e0*/  HMMA.16816.F32.BF16 R12, R8.reuse, R14, R124 ;  /* 0x0000000e080c723c */ /* 0x040fe2000004187c */
[----:B------:R-:W-:Y:S01]  /*a4f0*/  LDSM.16.MT88.4 R124, [R163+0xd800] ;  /* 0x00d80000a37c783b */ /* 0x000fe20000004200 */
[----:B------:R-:W4:Y:S06]  /*a500*/  MUFU.EX2 R146, R146 ;  /* 0x0000009200927308 */ /* 0x000f2c0000000800 */
[C---:B--2---:R-:W-:Y:S02]  /*a510*/  HMMA.16816.F32.BF16 R76, R8.reuse, R104, R76 ;  /* 0x00000068084c723c */ /* 0x044fe4000004184c */
[----:B------:R-:W-:Y:S06]  /*a520*/  MUFU.EX2 R144, R144 ;  /* 0x0000009000907308 */ /* 0x000fec0000000800 */
[C---:B------:R-:W-:Y:S01]  /*a530*/  HMMA.16816.F32.BF16 R80, R8.reuse, R106, R80 ;  /* 0x0000006a0850723c */ /* 0x040fe20000041850 */
[----:B------:R-:W2:Y:S01]  /*a540*/  LDSM.16.MT88.4 R104, [R2+0x4000] ;  /* 0x004000000268783b */ /* 0x000ea20000004200 */
[----:B------:R-:W5:Y:S06]  /*a550*/  MUFU.EX2 R143, R143 ;  /* 0x0000008f008f7308 */ /* 0x000f6c0000000800 */
[C---:B------:R-:W-:Y:S01]  /*a560*/  HMMA.16816.F32.BF16 R20, R8.reuse, R22, R116 ;  /* 0x000000160814723c */ /* 0x040fe20000041874 */
[----:B------:R-:W-:Y:S01]  /*a570*/  LDSM.16.MT88.4 R116, [R128+0xd800] ;  /* 0x00d800008074783b */ /* 0x000fe20000004200 */
[----:B------:R-:W-:Y:S06]  /*a580*/  MUFU.EX2 R182, R182 ;  /* 0x000000b600b67308 */ /* 0x000fec0000000800 */
[C---:B-1----:R-:W-:Y:S02]  /*a590*/  HMMA.16816.F32.BF16 R68, R8.reuse, R108, R68 ;  /* 0x0000006c0844723c */ /* 0x042fe40000041844 */
[----:B------:R-:W1:Y:S06]  /*a5a0*/  MUFU.EX2 R169, R169 ;  /* 0x000000a900a97308 */ /* 0x000e6c0000000800 */
[C---:B------:R-:W-:Y:S01]  /*a5b0*/  HMMA.16816.F32.BF16 R72, R8.reuse, R110, R72 ;  /* 0x0000006e0848723c */ /* 0x040fe20000041848 */
[----:B------:R-:W3:Y:S01]  /*a5c0*/  LDSM.16.MT88.4 R108, [R134+0x4000] ;  /* 0x00400000866c783b */ /* 0x000ee20000004200 */
[----:B------:R-:W-:Y:S06]  /*a5d0*/  MUFU.EX2 R177, R177 ;  /* 0x000000b100b17308 */ /* 0x000fec0000000800 */
[C---:B------:R-:W-:Y:S02]  /*a5e0*/  HMMA.16816.F32.BF16 R32, R8.reuse, R112, R32 ;  /* 0x000000700820723c */ /* 0x040fe40000041820 */
[----:B------:R-:W-:Y:S06]  /*a5f0*/  MUFU.EX2 R166, R166 ;  /* 0x000000a600a67308 */ /* 0x000fec0000000800 */
[C---:B------:R-:W-:Y:S02]  /*a600*/  HMMA.16816.F32.BF16 R100, R8.reuse, R114, R100 ;  /* 0x000000720864723c */ /* 0x040fe40000041864 */
[----:B------:R-:W-:Y:S06]  /*a610*/  MUFU.EX2 R181, R181 ;  /* 0x000000b500b57308 */ /* 0x000fec0000000800 */
[C---:B--2---:R-:W-:Y:S02]  /*a620*/  HMMA.16816.F32.BF16 R92, R8.reuse, R104, R92 ;  /* 0x00000068085c723c */ /* 0x044fe4000004185c */
[----:B------:R-:W2:Y:S08]  /*a630*/  MUFU.EX2 R184, R184 ;  /* 0x000000b800b87308 */ /* 0x000eb00000000800 */
[----:B------:R-:W-:Y:S01]  /*a640*/  MUFU.EX2 R165, R165 ;  /* 0x000000a500a57308 */ /* 0x000fe20000000800 */
[C---:B---3--:R-:W-:Y:S07]  /*a650*/  HMMA.16816.F32.BF16 R84, R8.reuse, R108, R84 ;  /* 0x0000006c0854723c */ /* 0x048fee0000041854 */
[----:B------:R-:W3:Y:S01]  /*a660*/  MUFU.EX2 R172, R172 ;  /* 0x000000ac00ac7308 */ /* 0x000ee20000000800 */
[C---:B------:R-:W-:Y:S01]  /*a670*/  HMMA.16816.F32.BF16 R88, R8.reuse, R110, R88 ;  /* 0x0000006e0858723c */ /* 0x040fe20000041858 */
[----:B------:R-:W1:Y:S06]  /*a680*/  LDSM.16.MT88.4 R108, [R163+0xc800] ;  /* 0x00c80000a36c783b */ /* 0x000e6c0000004200 */
[----:B------:R-:W-:Y:S01]  /*a690*/  MUFU.EX2 R153, R153 ;  /* 0x0000009900997308 */ /* 0x000fe20000000800 */
[----:B------:R-:W-:Y:S01]  /*a6a0*/  HMMA.16816.F32.BF16 R8, R8, R106, R96 ;  /* 0x0000006a0808723c */ /* 0x000fe20000041860 */
[----:B------:R-:W2:Y:S01]  /*a6b0*/  LDSM.16.MT88.4 R104, [R128+0xc800] ;  /* 0x00c800008068783b */ /* 0x000ea20000004200 */
[----:B------:R-:W-:-:S05]  /*a6c0*/  F2FP.BF16.F32.PACK_AB R96, R149, R150 ;  /* 0x000000969560723e */ /* 0x000fca00000010ff */
[----:B------:R-:W3:Y:S01]  /*a6d0*/  MUFU.EX2 R154, R154 ;  /* 0x0000009a009a7308 */ /* 0x000ee20000000800 */
[----:B----4-:R-:W-:Y:S02]  /*a6e0*/  F2FP.BF16.F32.PACK_AB R97, R146, R147 ;  /* 0x000000939261723e */ /* 0x010fe400000010ff */
[----:B------:R-:W-:Y:S02]  /*a6f0*/  F2FP.BF16.F32.PACK_AB R98, R145, R148 ;  /* 0x000000949162723e */ /* 0x000fe400000010ff */
[----:B-----5:R-:W-:-:S03]  /*a700*/  F2FP.BF16.F32.PACK_AB R99, R143, R144 ;  /* 0x000000908f63723e */ /* 0x020fc600000010ff */
[----:B------:R-:W-:Y:S08]  /*a710*/  MUFU.EX2 R157, R157 ;  /* 0x0000009d009d7308 */ /* 0x000ff00000000800 */
[----:B------:R-:W4:Y:S08]  /*a720*/  MUFU.EX2 R156, R156 ;  /* 0x0000009c009c7308 */ /* 0x000f300000000800 */
[----:B------:R-:W-:Y:S01]  /*a730*/  MUFU.EX2 R152, R152 ;  /* 0x0000009800987308 */ /* 0x000fe20000000800 */
[C---:B-1----:R-:W-:Y:S07]  /*a740*/  HMMA.16816.F32.BF16 R4, R96.reuse, R108, R4 ;  /* 0x0000006c6004723c */ /* 0x042fee0000041804 */
[----:B------:R-:W-:Y:S01]  /*a750*/  MUFU.EX2 R155, R155 ;  /* 0x0000009b009b7308 */ /* 0x000fe20000000800 */
[C---:B--2---:R-:W-:Y:S07]  /*a760*/  HMMA.16816.F32.BF16 R16, R96.reuse, R104, R16 ;  /* 0x000000686010723c */ /* 0x044fee0000041810 */
[----:B------:R-:W-:Y:S01]  /*a770*/  MUFU.EX2 R159, R159 ;  /* 0x0000009f009f7308 */ /* 0x000fe20000000800 */
[C---:B------:R-:W-:Y:S01]  /*a780*/  HMMA.16816.F32.BF16 R20, R96.reuse, R106, R20 ;  /* 0x0000006a6014723c */ /* 0x040fe20000041814 */
[----:B------:R-:W1:Y:S06]  /*a790*/  LDSM.16.MT88.4 R104, [R2+0x800] ;  /* 0x000800000268783b */ /* 0x000e6c0000004200 */
[----:B------:R-:W2:Y:S01]  /*a7a0*/  MUFU.EX2 R158, R158 ;  /* 0x0000009e009e7308 */ /* 0x000ea20000000800 */
[C---:B------:R-:W-:Y:S01]  /*a7b0*/  HMMA.16816.F32.BF16 R12, R96.reuse, R110, R12 ;  /* 0x0000006e600c723c */ /* 0x040fe2000004180c */
[----:B------:R-:W5:Y:S07]  /*a7c0*/  LDSM.16.MT88.4 R108, [R134+0x800] ;  /* 0x00080000866c783b */ /* 0x000f6e0000004200 */
[C---:B-1----:R-:W-:Y:S08]  /*a7d0*/  HMMA.16816.F32.BF16 R32, R96.reuse, R104, R32 ;  /* 0x000000686020723c */ /* 0x042ff00000041820 */
[C---:B------:R-:W-:Y:S01]  /*a7e0*/  HMMA.16816.F32.BF16 R100, R96.reuse, R106, R100 ;  /* 0x0000006a6064723c */ /* 0x040fe20000041864 */
[----:B------:R-:W1:Y:S07]  /*a7f0*/  LDSM.16.MT88.4 R104, [R128+0xe800] ;  /* 0x00e800008068783b */ /* 0x000e6e0000004200 */
[C---:B-----5:R-:W-:Y:S08]  /*a800*/  HMMA.16816.F32.BF16 R24, R96.reuse, R108, R24 ;  /* 0x0000006c6018723c */ /* 0x060ff00000041818 */
        /* <DEDUP_REMOVED lines=24> */
[----:B------:R-:W-:Y:S01]  /*a990*/  HMMA.16816.F32.BF16 R88, R96, R110, R88 ;  /* 0x0000006e6058723c */ /* 0x000fe20000041858 */
[----:B------:R-:W5:Y:S01]  /*a9a0*/  LDSM.16.MT88.4 R108, [R163+0xd000] ;  /* 0x00d00000a36c783b */ /* 0x000f620000004200 */
[----:B------:R-:W-:-:S02]  /*a9b0*/  F2FP.BF16.F32.PACK_AB R96, R169, R182 ;  /* 0x000000b6a960723e */ /* 0x000fc400000010ff */
[----:B------:R-:W-:Y:S02]  /*a9c0*/  F2FP.BF16.F32.PACK_AB R97, R184, R181 ;  /* 0x000000b5b861723e */ /* 0x000fe400000010ff */
[----:B------:R-:W-:Y:S02]  /*a9d0*/  F2FP.BF16.F32.PACK_AB R98, R166, R177 ;  /* 0x000000b1a662723e */ /* 0x000fe400000010ff */
[----:B---3--:R-:W-:-:S07]  /*a9e0*/  F2FP.BF16.F32.PACK_AB R99, R172, R165 ;  /* 0x000000a5ac63723e */ /* 0x008fce00000010ff */
[C---:B-1----:R-:W-:Y:S08]  /*a9f0*/  HMMA.16816.F32.BF16 R16, R96.reuse, R104, R16 ;  /* 0x000000686010723c */ /* 0x042ff00000041810 */
[C---:B------:R-:W-:Y:S01]  /*aa00*/  HMMA.16816.F32.BF16 R20, R96.reuse, R106, R20 ;  /* 0x0000006a6014723c */ /* 0x040fe20000041814 */
[----:B------:R-:W1:Y:S07]  /*aa10*/  LDSM.16.MT88.4 R104, [R2+0x1000] ;  /* 0x001000000268783b */ /* 0x000e6e0000004200 */
[C---:B-----5:R-:W-:Y:S08]  /*aa20*/  HMMA.16816.F32.BF16 R4, R96.reuse, R108, R4 ;  /* 0x0000006c6004723c */ /* 0x060ff00000041804 */
[C---:B------:R-:W-:Y:S01]  /*aa30*/  HMMA.16816.F32.BF16 R12, R96.reuse, R110, R12 ;  /* 0x0000006e600c723c */ /* 0x040fe2000004180c */
[----:B------:R-:W3:Y:S07]  /*aa40*/  LDSM.16.MT88.4 R108, [R134+0x1000] ;  /* 0x00100000866c783b */ /* 0x000eee0000004200 */
[C---:B-1----:R-:W-:Y:S08]  /*aa50*/  HMMA.16816.F32.BF16 R32, R96.reuse, R104, R32 ;  /* 0x000000686020723c */ /* 0x042ff00000041820 */
[C---:B------:R-:W-:Y:S01]  /*aa60*/  HMMA.16816.F32.BF16 R100, R96.reuse, R106, R100 ;  /* 0x0000006a6064723c */ /* 0x040fe20000041864 */
[----:B------:R-:W1:Y:S07]  /*aa70*/  LDSM.16.MT88.4 R104, [R128+0xf000] ;  /* 0x00f000008068783b */ /* 0x000e6e0000004200 */
[C---:B---3--:R-:W-:Y:S08]  /*aa80*/  HMMA.16816.F32.BF16 R24, R96.reuse, R108, R24 ;  /* 0x0000006c6018723c */ /* 0x048ff00000041818 */
        /* <DEDUP_REMOVED lines=24> */
[----:B------:R-:W-:Y:S01]  /*ac10*/  HMMA.16816.F32.BF16 R88, R96, R110, R88 ;  /* 0x0000006e6058723c */ /* 0x000fe20000041858 */
[----:B------:R-:W-:Y:S01]  /*ac20*/  FFMA.FTZ R97, R173, R139, R140 ;  /* 0x0000008bad617223 */ /* 0x000fe2000001008c */
[----:B------:R-:W-:Y:S01]  /*ac30*/  F2FP.BF16.F32.PACK_AB R96, R154, R153 ;  /* 0x000000999a60723e */ /* 0x000fe200000010ff */
[----:B------:R-:W3:Y:S01]  /*ac40*/  LDSM.16.MT88.4 R108, [R134+0x1800] ;  /* 0x00180000866c783b */ /* 0x000ee20000004200 */
[----:B----4-:R-:W-:Y:S01]  /*ac50*/  F2FP.BF16.F32.PACK_AB R98, R156, R157 ;  /* 0x0000009d9c62723e */ /* 0x010fe200000010ff */
[----:B------:R-:W-:Y:S01]  /*ac60*/  FADD.FTZ R97, R138, R97 ;  /* 0x000000618a617221 */ /* 0x000fe20000010000 */
[----:B--2---:R-:W-:-:S03]  /*ac70*/  F2FP.BF16.F32.PACK_AB R99, R158, R159 ;  /* 0x0000009f9e63723e */ /* 0x004fc600000010ff */
[----:B------:R-:W-:Y:S01]  /*ac80*/  FADD.FTZ R136, R136, R97 ;  /* 0x0000006188887221 */ /* 0x000fe20000010000 */
[----:B------:R-:W-:-:S03]  /*ac90*/  F2FP.BF16.F32.PACK_AB R97, R155, R152 ;  /* 0x000000989b61723e */ /* 0x000fc600000010ff */
[----:B------:R-:W-:-:S04]  /*aca0*/  FADD.FTZ R133, R133, R136 ;  /* 0x0000008885857221 */ /* 0x000fc80000010000 */
[----:B------:R-:W-:Y:S01]  /*acb0*/  HMMA.16816.F32.BF16 R120, R96, R116, R16 ;  /* 0x000000746078723c */ /* 0x000fe20000041810 */
[----:B------:R2:W4:Y:S01]  /*acc0*/  LDSM.16.MT88.4 R16, [R128+0x11800] ;  /* 0x011800008010783b */ /* 0x0005220000004200 */
[----:B------:R-:W-:-:S04]  /*acd0*/  FADD.FTZ R150, R150, R133 ;  /* 0x0000008596967221 */ /* 0x000fc80000010000 */
[----:B------:R-:W-:Y:S02]  /*ace0*/  FADD.FTZ R149, R149, R150 ;  /* 0x0000009695957221 */ /* 0x000fe40000010000 */
[----:B-1----:R-:W-:Y:S02]  /*acf0*/  HMMA.16816.F32.BF16 R44, R96, R104, R44 ;  /* 0x00000068602c723c */ /* 0x002fe4000004182c */
[----:B------:R-:W-:-:S04]  /*ad00*/  FADD.FTZ R148, R148, R149 ;  /* 0x0000009594947221 */ /* 0x000fc80000010000 */
[----:B------:R-:W-:Y:S02]  /*ad10*/  FADD.FTZ R145, R145, R148 ;  /* 0x0000009491917221 */ /* 0x000fe40000010000 */
[----:B------:R-:W-:Y:S01]  /*ad20*/  HMMA.16816.F32.BF16 R48, R96, R106, R48 ;  /* 0x0000006a6030723c */ /* 0x000fe20000041830 */
[----:B------:R-:W1:Y:S01]  /*ad30*/  LDSM.16.MT88.4 R104, [R134+0x3800] ;  /* 0x003800008668783b */ /* 0x000e620000004200 */
[----:B------:R-:W-:-:S04]  /*ad40*/  FADD.FTZ R182, R182, R145 ;  /* 0x00000091b6b67221 */ /* 0x000fc80000010000 */
[----:B------:R-:W-:Y:S02]  /*ad50*/  FADD.FTZ R182, R169, R182 ;  /* 0x000000b6a9b67221 */ /* 0x000fe40000010000 */
[----:B------:R-:W-:Y:S01]  /*ad60*/  HMMA.16816.F32.BF16 R116, R96, R118, R20 ;  /* 0x000000766074723c */ /* 0x000fe20000041814 */
[----:B------:R-:W5:Y:S01]  /*ad70*/  LDSM.16.MT88.4 R20, [R2+0x1800] ;  /* 0x001800000214783b */ /* 0x000f620000004200 */
[----:B------:R-:W-:-:S04]  /*ad80*/  FADD.FTZ R177, R177, R182 ;  /* 0x000000b6b1b17221 */ /* 0x000fc80000010000 */
[----:B------:R-:W-:Y:S02]  /*ad90*/  FADD.FTZ R166, R166, R177 ;  /* 0x000000b1a6a67221 */ /* 0x000fe40000010000 */
[----:B--2---:R-:W-:Y:S01]  /*ada0*/  HMMA.16816.F32.BF16 R128, R96, R124, R4 ;  /* 0x0000007c6080723c */ /* 0x004fe20000041804 */
[----:B------:R-:W2:Y:S01]  /*adb0*/  LDSM.16.MT88.4 R4, [R2+0x3800] ;  /* 0x003800000204783b */ /* 0x000ea20000004200 */
[----:B------:R-:W-:-:S04]  /*adc0*/  FADD.FTZ R153, R153, R166 ;  /* 0x000000a699997221 */ /* 0x000fc80000010000 */
[----:B------:R-:W-:Y:S02]  /*add0*/  FADD.FTZ R154, R154, R153 ;  /* 0x000000999a9a7221 */ /* 0x000fe40000010000 */
[----:B---3--:R-:W-:Y:S01]  /*ade0*/  HMMA.16816.F32.BF16 R112, R96, R108, R24 ;  /* 0x0000006c6070723c */ /* 0x008fe20000041818 */
[----:B------:R-:W3:Y:S01]  /*adf0*/  LDSM.16.MT88.4 R24, [R134+0x5800] ;  /* 0x005800008618783b */ /* 0x000ee20000004200 */
[----:B------:R-:W-:-:S04]  /*ae00*/  FADD.FTZ R157, R157, R154 ;  /* 0x0000009a9d9d7221 */ /* 0x000fc80000010000 */
[----:B------:R-:W-:Y:S02]  /*ae10*/  FADD.FTZ R173, R156, R157 ;  /* 0x0000009d9cad7221 */ /* 0x000fe40000010000 */
[C---:B----4-:R-:W-:Y:S08]  /*ae20*/  HMMA.16816.F32.BF16 R76, R96.reuse, R16, R76 ;  /* 0x00000010604c723c */ /* 0x050ff0000004184c */
[C---:B------:R-:W-:Y:S01]  /*ae30*/  HMMA.16816.F32.BF16 R80, R96.reuse, R18, R80 ;  /* 0x000000126050723c */ /* 0x040fe20000041850 */
[----:B------:R-:W4:Y:S07]  /*ae40*/  LDSM.16.MT88.4 R16, [R163+0xf800] ;  /* 0x00f80000a310783b */ /* 0x000f2e0000004200 */
[C---:B-1----:R-:W-:Y:S08]  /*ae50*/  HMMA.16816.F32.BF16 R52, R96.reuse, R104, R52 ;  /* 0x000000686034723c */ /* 0x042ff00000041834 */
[C---:B------:R-:W-:Y:S08]  /*ae60*/  HMMA.16816.F32.BF16 R56, R96.reuse, R106, R56 ;  /* 0x0000006a6038723c */ /* 0x040ff00000041838 */
[C---:B------:R-:W-:Y:S01]  /*ae70*/  HMMA.16816.F32.BF16 R124, R96.reuse, R126, R12 ;  /* 0x0000007e607c723c */ /* 0x040fe2000004180c */
[----:B------:R1:W-:Y:S07]  /*ae80*/  LDSM.16.MT88.4 R12, [R2+0x5800] ;  /* 0x00580000020c783b */ /* 0x0003ee0000004200 */
[C---:B-----5:R-:W-:Y:S08]  /*ae90*/  HMMA.16816.F32.BF16 R104, R96.reuse, R20, R32 ;  /* 0x000000146068723c */ /* 0x060ff00000041820 */
[C---:B------:R-:W-:Y:S01]  /*aea0*/  HMMA.16816.F32.BF16 R100, R96.reuse, R22, R100 ;  /* 0x000000166064723c */ /* 0x040fe20000041864 */
[----:B------:R-:W5:Y:S07]  /*aeb0*/  LDSM.16.MT88.4 R20, [R163+0x11800] ;  /* 0x01180000a314783b */ /* 0x000f6e0000004200 */
[----:B--2---:R-:W-:Y:S01]  /*aec0*/  HMMA.16816.F32.BF16 R60, R96, R4, R60 ;  /* 0x00000004603c723c */ /* 0x004fe2000004183c */
[----:B------:R-:W-:Y:S01]  /*aed0*/  FADD.FTZ R5, R147, R0 ;  /* 0x0000000093057221 */ /* 0x000fe20000010000 */
[----:B-1----:R-:W-:-:S02]  /*aee0*/  MOV R2, R132 ;  /* 0x0000008400027202 */ /* 0x002fc40000000f00 */
[----:B------:R-:W-:Y:S01]  /*aef0*/  @P2 MOV R2, R132 ;  /* 0x0000008400022202 */ /* 0x000fe20000000f00 */
[----:B------:R-:W-:-:S03]  /*af00*/  FADD.FTZ R5, R146, R5 ;  /* 0x0000000592057221 */ /* 0x000fc60000010000 */
[----:B------:R-:W-:Y:S01]  /*af10*/  HMMA.16816.F32.BF16 R108, R96, R110, R28 ;  /* 0x0000006e606c723c */ /* 0x000fe2000004181c */
[----:B------:R-:W-:-:S04]  /*af20*/  FADD.FTZ R0, R144, R5 ;  /* 0x0000000590007221 */ /* 0x000fc80000010000 */
[----:B------:R-:W-:-:S03]  /*af30*/  FADD.FTZ R0, R143, R0 ;  /* 0x000000008f007221 */ /* 0x000fc60000010000 */
[----:B---3--:R-:W-:Y:S01]  /*af40*/  HMMA.16816.F32.BF16 R84, R96, R24, R84 ;  /* 0x000000186054723c */ /* 0x008fe20000041854 */
[----:B------:R-:W-:Y:S01]  /*af50*/  FADD.FTZ R181, R181, R0 ;  /* 0x00000000b5b57221 */ /* 0x000fe20000010000 */
[-C--:B------:R-:W-:Y:S02]  /*af60*/  MOV R0, R3.reuse ;  /* 0x0000000300007202 */ /* 0x080fe40000000f00 */
[----:B------:R-:W-:Y:S01]  /*af70*/  @P3 MOV R0, R3 ;  /* 0x0000000300003202 */ /* 0x000fe20000000f00 */
[----:B------:R-:W-:-:S03]  /*af80*/  FADD.FTZ R184, R184, R181 ;  /* 0x000000b5b8b87221 */ /* 0x000fc60000010000 */
[----:B------:R-:W-:Y:S01]  /*af90*/  HMMA.16816.F32.BF16 R88, R96, R26, R88 ;  /* 0x0000001a6058723c */ /* 0x000fe20000041858 */
[----:B------:R-:W-:-:S04]  /*afa0*/  FADD.FTZ R5, R165, R184 ;  /* 0x000000b8a5057221 */ /* 0x000fc80000010000 */
[----:B------:R-:W-:-:S03]  /*afb0*/  FADD.FTZ R5, R172, R5 ;  /* 0x00000005ac057221 */ /* 0x000fc60000010000 */
[----:B----4-:R-:W-:Y:S01]  /*afc0*/  HMMA.16816.F32.BF16 R36, R96, R16, R36 ;  /* 0x000000106024723c */ /* 0x010fe20000041824 */
[----:B------:R-:W-:-:S04]  /*afd0*/  FADD.FTZ R152, R152, R5 ;  /* 0x0000000598987221 */ /* 0x000fc80000010000 */
[----:B------:R-:W-:-:S03]  /*afe0*/  FADD.FTZ R152, R155, R152 ;  /* 0x000000989b987221 */ /* 0x000fc60000010000 */
[----:B------:R-:W-:Y:S01]  /*aff0*/  HMMA.16816.F32.BF16 R40, R96, R18, R40 ;  /* 0x000000126028723c */ /* 0x000fe20000041828 */
[----:B------:R-:W-:-:S04]  /*b000*/  FADD.FTZ R159, R159, R152 ;  /* 0x000000989f9f7221 */ /* 0x000fc80000010000 */
[----:B------:R-:W-:-:S03]  /*b010*/  FADD.FTZ R176, R158, R159 ;  /* 0x0000009f9eb07221 */ /* 0x000fc60000010000 */
[C---:B------:R-:W-:Y:S08]  /*b020*/  HMMA.16816.F32.BF16 R64, R96.reuse, R6, R64 ;  /* 0x000000066040723c */ /* 0x040ff00000041840 */
[C---:B-----5:R-:W-:Y:S08]  /*b030*/  HMMA.16816.F32.BF16 R68, R96.reuse, R20, R68 ;  /* 0x000000146044723c */ /* 0x060ff00000041844 */
[C---:B------:R-:W-:Y:S08]  /*b040*/  HMMA.16816.F32.BF16 R72, R96.reuse, R22, R72 ;  /* 0x000000166048723c */ /* 0x040ff00000041848 */
[C---:B------:R-:W-:Y:S08]  /*b050*/  HMMA.16816.F32.BF16 R92, R96.reuse, R12, R92 ;  /* 0x0000000c605c723c */ /* 0x040ff0000004185c */
[----:B------:R-:W-:Y:S01]  /*b060*/  HMMA.16816.F32.BF16 R96, R96, R14, R8 ;  /* 0x0000000e6060723c */ /* 0x000fe20000041808 */
[----:B------:R-:W-:-:S04]  /*b070*/  NOP ;  /* 0x0000000000007918 */ /* 0x000fc80000000000 */
[----:B------:R-:W-:-:S15]  /*b080*/  BRA.U UP0, `(.L_x_1226) ;  /* 0x0000000100047547 */ /* 0x000fde000b800000 */
.L_x_1220:
[----:B------:R-:W-:-:S12]  /*b090*/  UIADD3 UR16, UPT, UPT, UR10, -0x1, URZ ;  /* 0xffffffff0a107890 */ /* 0x000fd8000fffe0ff */
.L_x_1226:
        /* <DEDUP_REMOVED lines=19> */
[----:B------:R-:W4:Y:S01]  /*b1d0*/  LDCU UR4, c[0x0][0x45c] ;  /* 0x00008b80ff0477ac */ /* 0x000f220008000800 */
[----:B------:R-:W2:Y:S01]  /*b1e0*/  LDCU.64 UR6, c[0x0][0x3a0] ;  /* 0x00007400ff0677ac */ /* 0x000ea20008000a00 */
[----:B------:R-:W2:Y:S01]  /*b1f0*/  LDCU.64 UR8, c[0x0][0x3a8] ;  /* 0x00007500ff0877ac */ /* 0x000ea20008000a00 */
[----:B-1----:R-:W-:-:S12]  /*b200*/  ULEA UR5, UR5, UR11, 0x18 ;  /* 0x0000000b05057291 */ /* 0x002fd8000f8ec0ff */
.L_x_1231:
        /* <DEDUP_REMOVED lines=11> */
[----:B------:R-:W-:Y:S01]  /*b2c0*/  IMAD.SHL.U32 R2, R162, 0x40, RZ ;  /* 0x00000040a2027824 */ /* 0x000fe200078e00ff */
[----:B------:R-:W-:Y:S01]  /*b2d0*/  LOP3.LUT R161, R6, 0x7c00, RZ, 0xc0, !PT ;  /* 0x00007c0006a17812 */ /* 0x000fe200078ec0ff */
[----:B-----5:R-:W-:Y:S01]  /*b2e0*/  @!P4 IMAD.SHL.U32 R8, R132, 0x40, RZ ;  /* 0x000000408408c824 */ /* 0x020fe200078e00ff */
[----:B------:R-:W-:Y:S02]  /*b2f0*/  LOP3.LUT R6, R4, 0x38, RZ, 0xc0, !PT ;  /* 0x0000003804067812 */ /* 0x000fe400078ec0ff */
[----:B------:R-:W-:Y:S01]  /*b300*/  LOP3.LUT R5, R2, 0x1c0, RZ, 0xc0, !PT ;  /* 0x000001c002057812 */ /* 0x000fe200078ec0ff */
[----:B------:R-:W-:Y:S01]  /*b310*/  @!P4 IMAD.X R8, RZ, RZ, ~R8, P0 ;  /* 0x000000ffff08c224 */ /* 0x000fe200000e0e08 */
[C---:B------:R-:W-:Y:S02]  /*b320*/  LOP3.LUT R9, R6.reuse, 0x40, RZ, 0xfc, !PT ;  /* 0x0000004006097812 */ /* 0x040fe400078efcff */
[----:B------:R-:W-:Y:S02]  /*b330*/  LOP3.LUT R5, R5, 0x38, R4, 0xf8, !PT ;  /* 0x0000003805057812 */ /* 0x000fe400078ef804 */
[----:B------:R-:W-:Y:S02]  /*b340*/  LOP3.LUT R3, R161, 0x200, R2, 0xf8, !PT ;  /* 0x00000200a1037812 */ /* 0x000fe400078ef802 */
[----:B------:R-:W-:Y:S02]  /*b350*/  LOP3.LUT R177, R177, 0x1f8, R4, 0x78, !PT ;  /* 0x000001f8b1b17812 */ /* 0x000fe400078e7804 */
[----:B------:R-:W-:Y:S02]  /*b360*/  @!P4 SHF.R.S64 R7, R7, 0x1f, R8 ;  /* 0x0000001f0707c819 */ /* 0x000fe40000001008 */
[----:B--2---:R-:W-:Y:S02]  /*b370*/  ISETP.GE.AND P2, PT, R9, UR16, PT ;  /* 0x0000001009007c0c */ /* 0x004fe4000bf46270 */
[----:B------:R-:W-:Y:S02]  /*b380*/  LOP3.LUT R0, R3, R5, R0, 0xf6, !PT ;  /* 0x0000000503007212 */ /* 0x000fe400078ef600 */
[C---:B------:R-:W-:Y:S02]  /*b390*/  ISETP.GE.AND P3, PT, R6.reuse, UR16, PT ;  /* 0x0000001006007c0c */ /* 0x040fe4000bf66270 */
[----:B------:R-:W-:Y:S01]  /*b3a0*/  LOP3.LUT R9, R6, 0x80, RZ, 0xfc, !PT ;  /* 0x0000008006097812 */ /* 0x000fe200078efcff */
[----:B------:R-:W-:Y:S01]  /*b3b0*/  IMAD.MOV.U32 R6, RZ, RZ, R170 ;  /* 0x000000ffff067224 */ /* 0x000fe200078e00aa */
[----:B------:R-:W-:Y:S02]  /*b3c0*/  LOP3.LUT R136, R2, 0x400, RZ, 0xc0, !PT ;  /* 0x0000040002887812 */ /* 0x000fe400078ec0ff */
[----:B------:R-:W-:Y:S02]  /*b3d0*/  LOP3.LUT R5, R5, 0x8, R162, 0x78, !PT ;  /* 0x0000000805057812 */ /* 0x000fe400078e78a2 */
[----:B------:R-:W-:Y:S02]  /*b3e0*/  LOP3.LUT R177, R177, 0x1e00, R4, 0xf8, !PT ;  /* 0x00001e00b1b17812 */ /* 0x000fe400078ef804 */
[----:B------:R-:W-:Y:S01]  /*b3f0*/  @!P4 IADD3 R170, P0, PT, R170, R7, RZ ;  /* 0x00000007aaaac210 */ /* 0x000fe20007f1e0ff */
[----:B------:R-:W-:Y:S01]  /*b400*/  IMAD.MOV.U32 R7, RZ, RZ, R171 ;  /* 0x000000ffff077224 */ /* 0x000fe200078e00ab */
[----:B------:R-:W-:Y:S01]  /*b410*/  ISETP.GE.AND P1, PT, R9, UR16, PT ;  /* 0x0000001009007c0c */ /* 0x000fe2000bf26270 */
[----:B------:R-:W-:Y:S01]  /*b420*/  IMAD R136, R5, 0x2, R136 ;  /* 0x0000000205887824 */ /* 0x000fe200078e0288 */
        /* <DEDUP_REMOVED lines=50> */
[----:B------:R-:W5:Y:S03]  /*b750*/  LDG.E R5, desc[UR18][R14.64] ;  /* 0x000000120e057981 */ /* 0x000f66000c1e1900 */
[----:B------:R-:W-:Y:S01]  /*b760*/  SHF.R.S32.HI R9, RZ, 0x1f, R3 ;  /* 0x0000001fff097819 */ /* 0x000fe20000011403 */
[----:B------:R-:W5:Y:S04]  /*b770*/  LDG.E R4, desc[UR18][R12.64] ;  /* 0x000000120c047981 */ /* 0x000f68000c1e1900 */
[-C--:B--2---:R-:W-:Y:S02]  /*b780*/  IMAD R2, R9, R132.reuse, RZ ;  /* 0x0000008409027224 */ /* 0x084fe400078e02ff */
[C---:B------:R-:W-:Y:S04]  /*b790*/  IMAD.WIDE.U32 R8, R3.reuse, R132, RZ ;  /* 0x0000008403087225 */ /* 0x040fe800078e00ff */
[----:B------:R-:W-:Y:S05]  /*b7a0*/  IMAD R2, R3, R133, R2 ;  /* 0x0000008503027224 */ /* 0x000fea00078e0202 */
[----:B------:R-:W-:Y:S01]  /*b7b0*/  IADD3 R9, PT, PT, R9, R2, RZ ;  /* 0x0000000209097210 */ /* 0x000fe20007ffe0ff */
[----:B-----5:R-:W-:Y:S04]  /*b7c0*/  IMAD.IADD R5, R5, 0x1, -R4 ;  /* 0x0000000105057824 */ /* 0x020fe800078e0a04 */
[----:B------:R-:W-:Y:S01]  /*b7d0*/  IMAD.WIDE.U32 R8, R5, UR8, R8 ;  /* 0x0000000805087c25 */ /* 0x000fe2000f8e0008 */
[----:B------:R-:W-:Y:S02]  /*b7e0*/  SHF.R.S32.HI R3, RZ, 0x1f, R5 ;  /* 0x0000001fff037819 */ /* 0x000fe40000011405 */
[C---:B------:R-:W-:Y:S03]  /*b7f0*/  LEA R170, P0, R8.reuse, R6, 0x1 ;  /* 0x0000000608aa7211 */ /* 0x040fe600078008ff */
[----:B------:R-:W-:Y:S04]  /*b800*/  IMAD R2, R3, UR8, RZ ;  /* 0x0000000803027c24 */ /* 0x000fe8000f8e02ff */
[----:B------:R-:W-:Y:S04]  /*b810*/  IMAD R2, R5, UR9, R2 ;  /* 0x0000000905027c24 */ /* 0x000fe8000f8e0202 */
[----:B------:R-:W-:Y:S05]  /*b820*/  IMAD.IADD R2, R9, 0x1, R2 ;  /* 0x0000000109027824 */ /* 0x000fea00078e0202 */
[----:B------:R-:W-:Y:S07]  /*b830*/  LEA.HI.X R171, R8, R7, R2, 0x1, P0 ;  /* 0x0000000708ab7211 */ /* 0x000fee00000f0c02 */
.L_x_1228:
[----:B------:R-:W-:Y:S01]  /*b840*/  @!PT LDS RZ, [RZ] ;  /* 0x00000000fffff984 */ /* 0x000fe20000000800 */
[----:B------:R-:W-:Y:S01]  /*b850*/  @!PT LDS RZ, [RZ] ;  /* 0x00000000fffff984 */ /* 0x000fe20000000800 */
[----:B------:R-:W-:Y:S01]  /*b860*/  @!PT LDS RZ, [RZ] ;  /* 0x00000000fffff984 */ /* 0x000fe20000000800 */
[----:B------:R-:W-:Y:S01]  /*b870*/  @!P3 LDGSTS.E.BYPASS.LTC128B.128 [R177+0xc000], desc[UR18][R170.64] ;  /* 0x0c000000aab1bfae */ /* 0x000fe2000b981a12 */
[C---:B------:R-:W-:Y:S01]  /*b880*/  LEA R178, P0, R132.reuse, R170, 0x5 ;  /* 0x000000aa84b27211 */ /* 0x040fe200078028ff */
[----:B------:R-:W-:Y:S01]  /*b890*/  UIADD3 UR20, UPT, UPT, UR20, -0x1, URZ ;  /* 0xffffffff14147890 */ /* 0x000fe2000fffe0ff */
[C---:B------:R-:W-:Y:S02]  /*b8a0*/  SHF.L.U32 R3, R132.reuse, 0x5, RZ ;  /* 0x0000000584037819 */ /* 0x040fe400000006ff */
[----:B------:R-:W-:Y:S01]  /*b8b0*/  @P3 STS.128 [R177+0xc000], RZ ;  /* 0x00c000ffb1003388 */ /* 0x000fe20000000c00 */
[C-C-:B------:R-:W-:Y:S01]  /*b8c0*/  LEA.HI.X R179, R132.reuse, R171, R169.reuse, 0x5, P0 ;  /* 0x000000ab84b37211 */ /* 0x140fe200000f2ca9 */
[----:B------:R-:W-:Y:S01]  /*b8d0*/  UISETP.GT.AND UP0, UPT, UR20, UR14, UPT ;  /* 0x0000000e1400728c */ /* 0x000fe2000bf04270 */
[C---:B------:R-:W-:Y:S02]  /*b8e0*/  IADD3 R180, P5, PT, R3.reuse, R178, RZ ;  /* 0x000000b203b47210 */ /* 0x040fe40007fbe0ff */
[----:B------:R-:W-:Y:S01]  /*b8f0*/  @!PT LDS RZ, [RZ] ;  /* 0x00000000fffff984 */ /* 0x000fe20000000800 */
[----:B------:R-:W-:Y:S01]  /*b900*/  @!PT LDS RZ, [RZ] ;  /* 0x00000000fffff984 */ /* 0x000fe20000000800 */
[----:B------:R-:W-:Y:S01]  /*b910*/  @!PT LDS RZ, [RZ] ;  /* 0x00000000fffff984 */ /* 0x000fe20000000800 */
[----:B------:R-:W-:Y:S01]  /*b920*/  @!P2 LDGSTS.E.BYPASS.LTC128B.128 [R177+0xe000], desc[UR18][R170.64+0x80] ;  /* 0x0e000080aab1afae */ /* 0x000fe2000b981a12 */
[----:B------:R-:W-:Y:S02]  /*b930*/  SHF.L.U64.HI R133, R132, 0x5, R169 ;  /* 0x0000000584857819 */ /* 0x000fe400000102a9 */
[----:B------:R-:W-:Y:S02]  /*b940*/  IADD3 R132, P0, PT, R3, R180, RZ ;  /* 0x000000b403847210 */ /* 0x000fe40007f1e0ff */
[----:B------:R-:W-:Y:S01]  /*b950*/  @P2 STS.128 [R177+0xe000], RZ ;  /* 0x00e000ffb1002388 */ /* 0x000fe20000000c00 */
[C---:B------:R-:W-:Y:S02]  /*b960*/  IADD3.X R181, PT, PT, R133.reuse, R179, RZ, P5, !PT ;  /* 0x000000b385b57210 */ /* 0x040fe40002ffe4ff */
[----:B------:R-:W-:Y:S02]  /*b970*/  LEA R165, R0, UR5, 0x1 ;  /* 0x0000000500a57c11 */ /* 0x000fe4000f8e08ff */
[----:B------:R-:W-:Y:S01]  /*b980*/  @!PT LDS RZ, [RZ] ;  /* 0x00000000fffff984 */ /* 0x000fe20000000800 */
[----:B------:R-:W-:Y:S01]  /*b990*/  @!PT LDS RZ, [RZ] ;  /* 0x00000000fffff984 */ /* 0x000fe20000000800 */
[----:B------:R-:W-:Y:S01]  /*b9a0*/  @!PT LDS RZ, [RZ] ;  /* 0x00000000fffff984 */ /* 0x000fe20000000800 */
[----:B------:R-:W-:Y:S01]  /*b9b0*/  @!P1 LDGSTS.E.BYPASS.LTC128B.128 [R177+0x10000], desc[UR18][R170.64+0x100] ;  /* 0x10000100aab19fae */ /* 0x000fe2000b981a12 */
[----:B------:R-:W-:Y:S02]  /*b9c0*/  IADD3.X R133, PT, PT, R133, R181, RZ, P0, !PT ;  /* 0x000000b585857210 */ /* 0x000fe400007fe4ff */
[----:B------:R-:W-:Y:S02]  /*b9d0*/  LOP3.LUT P0, RZ, R162, 0x2, RZ, 0xc0, !PT ;  /* 0x00000002a2ff7812 */ /* 0x000fe4000780c0ff */
        /* <DEDUP_REMOVED lines=47> */
[----:B------:R-:W5:Y:S05]  /*bcd0*/  LDSM.16.M88.4 R144, [R136+UR5+0x6000] ;  /* 0x006000058890783b */ /* 0x000f6a0008000200 */
[----:B------:R-:W3:Y:S05]  /*bce0*/  LDSM.16.M88.4 R148, [R136+UR5+0x6800] ;  /* 0x006800058894783b */ /* 0x000eea0008000200 */
[----:B------:R-:W4:Y:S05]  /*bcf0*/  LDSM.16.M88.4 R152, [R136+UR5+0x7000] ;  /* 0x007000058898783b */ /* 0x000f2a0008000200 */
[----:B------:R-:W0:Y:S05]  /*bd00*/  LDGDEPBAR ;  /* 0x00000000000079af */ /* 0x000e2a0000000000 */
[----:B------:R-:W1:Y:S01]  /*bd10*/  LDSM.16.M88.4 R156, [R136+UR5+0x7800] ;  /* 0x00780005889c783b */ /* 0x000e620008000200 */
[C---:B-----5:R-:W-:Y:S08]  /*bd20*/  HMMA.16816.F32.BF16 R4, R140.reuse, R144, RZ ;  /* 0x000000908c04723c */ /* 0x060ff000000418ff */
[C---:B------:R-:W-:Y:S08]  /*bd30*/  HMMA.16816.F32.BF16 R8, R140.reuse, R146, RZ ;  /* 0x000000928c08723c */ /* 0x040ff000000418ff */
[C---:B---3--:R-:W-:Y:S08]  /*bd40*/  HMMA.16816.F32.BF16 R12, R140.reuse, R148, RZ ;  /* 0x000000948c0c723c */ /* 0x048ff000000418ff */
[C---:B------:R-:W-:Y:S08]  /*bd50*/  HMMA.16816.F32.BF16 R16, R140.reuse, R150, RZ ;  /* 0x000000968c10723c */ /* 0x040ff000000418ff */
[C---:B----4-:R-:W-:Y:S01]  /*bd60*/  HMMA.16816.F32.BF16 R20, R140.reuse, R152, RZ ;  /* 0x000000988c14723c */ /* 0x050fe200000418ff */
[----:B------:R-:W-:Y:S02]  /*bd70*/  SEL R152, R160, 0xffffffe0, !P0 ;  /* 0xffffffe0a0987807 */ /* 0x000fe40004000000 */
[----:B------:R-:W-:Y:S02]  /*bd80*/  IADD3 R153, PT, PT, R136, UR5, RZ ;  /* 0x0000000588997c10 */ /* 0x000fe4000fffe0ff */
[C---:B------:R-:W-:Y:S02]  /*bd90*/  IADD3 R148, PT, PT, R152.reuse, R165, RZ ;  /* 0x000000a598947210 */ /* 0x040fe40007ffe0ff */
[-C--:B------:R-:W-:Y:S01]  /*bda0*/  IADD3 R0, PT, PT, R152, R153.reuse, RZ ;  /* 0x0000009998007210 */ /* 0x080fe20007ffe0ff */
[C---:B------:R-:W-:Y:S01]  /*bdb0*/  HMMA.16816.F32.BF16 R24, R140.reuse, R154, RZ ;  /* 0x0000009a8c18723c */ /* 0x040fe200000418ff */
[----:B------:R-:W-:Y:S01]  /*bdc0*/  LOP3.LUT P0, RZ, R162, 0x4, RZ, 0xc0, !PT ;  /* 0x00000004a2ff7812 */ /* 0x000fe2000780c0ff */
[----:B------:R-:W-:Y:S03]  /*bdd0*/  LDSM.16.M88.4 R144, [R148] ;  /* 0x000000009490783b */ /* 0x000fe60000000200 */
[----:B------:R-:W-:Y:S03]  /*bde0*/  SEL R2, R138, 0xffffffc0, !P0 ;  /* 0xffffffc08a027807 */ /* 0x000fe60004000000 */
[C---:B-1----:R-:W-:Y:S01]  /*bdf0*/  HMMA.16816.F32.BF16 R28, R140.reuse, R156, RZ ;  /* 0x0000009c8c1c723c */ /* 0x042fe200000418ff */
[C---:B------:R-:W-:Y:S02]  /*be00*/  IADD3 R153, PT, PT, R2.reuse, R153, RZ ;  /* 0x0000009902997210 */ /* 0x040fe40007ffe0ff */
[----:B------:R-:W-:Y:S02]  /*be10*/  IADD3 R149, PT, PT, R2, R165, RZ ;  /* 0x000000a502957210 */ /* 0x000fe40007ffe0ff */
[C---:B------:R-:W-:Y:S02]  /*be20*/  IADD3 R2, PT, PT, R152.reuse, R153, RZ ;  /* 0x0000009998027210 */ /* 0x040fe40007ffe0ff */
[----:B------:R-:W-:Y:S01]  /*be30*/  IADD3 R150, PT, PT, R152, R149, RZ ;  /* 0x0000009598967210 */ /* 0x000fe20007ffe0ff */
[----:B------:R-:W-:Y:S01]  /*be40*/  HMMA.16816.F32.BF16 R32, R140, R158, RZ ;  /* 0x0000009e8c20723c */ /* 0x000fe200000418ff */
        /* <DEDUP_REMOVED lines=12> */
[----:B------:R-:W-:Y:S05]  /*bf10*/  LDSM.16.M88.4 R140, [R149] ;  /* 0x00000000958c783b */ /* 0x000fea0000000200 */
[----:B------:R-:W1:Y:S02]  /*bf20*/  LDSM.16.M88.4 R144, [R153+0x6000] ;  /* 0x006000009990783b */ /* 0x000e640000000200 */
        /* <DEDUP_REMOVED lines=24> */
[----:B------:R-:W-:Y:S05]  /*c0b0*/  LDSM.16.M88.4 R140, [R165+0x2000] ;  /* 0x00200000a58c783b */ /* 0x000fea0000000200 */
[----:B------:R-:W1:Y:S02]  /*c0c0*/  LDSM.16.M88.4 R144, [R136+UR5+0x8000] ;  /* 0x008000058890783b */ /* 0x000e640008000200 */
        /* <DEDUP_REMOVED lines=11> */
[----:B------:R-:W-:Y:S05]  /*c180*/  LDSM.16.M88.4 R140, [R148+0x2000] ;  /* 0x00200000948c783b */ /* 0x000fea0000000200 */
        /* <DEDUP_REMOVED lines=65> */
[----:B------:R-:W1:Y:S05]  /*c5a0*/  LDSM.16.M88.4 R144, [R153+0xa000] ;  /* 0x00a000009990783b */ /* 0x000e6a0000000200 */
        /* <DEDUP_REMOVED lines=12> */
[----:B------:R-:W1:Y:S05]  /*c670*/  LDSM.16.M88.4 R140, [R2+0xa000] ;  /* 0x00a00000028c783b */ /* 0x000e6a0000000200 */
[----:B------:R-:W3:Y:S02]  /*c680*/  LDSM.16.M88.4 R144, [R2+0xa800] ;  /* 0x00a800000290783b */ /* 0x000ee40000000200 */
[C---:B-1----:R-:W-:Y:S08]  /*c690*/  HMMA.16816.F32.BF16 R4, R148.reuse, R140, R4 ;  /* 0x0000008c9404723c */ /* 0x042ff00000041804 */
[C---:B------:R-:W-:Y:S01]  /*c6a0*/  HMMA.16816.F32.BF16 R8, R148.reuse, R142, R8 ;  /* 0x0000008e9408723c */ /* 0x040fe20000041808 */
[----:B------:R-:W1:Y:S07]  /*c6b0*/  LDSM.16.M88.4 R140, [R2+0xb000] ;  /* 0x00b00000028c783b */ /* 0x000e6e0000000200 */
[C---:B---3--:R-:W-:Y:S03]  /*c6c0*/  HMMA.16816.F32.BF16 R12, R148.reuse, R144, R12 ;  /* 0x00000090940c723c */ /* 0x048fe6000004180c */
[----:B------:R-:W-:Y:S01]  /*c6d0*/  FMUL.FTZ R196, R4, UR13 ;  /* 0x0000000d04c47c20 */ /* 0x000fe20008410000 */
[----:B------:R-:W-:Y:S01]  /*c6e0*/  FMUL.FTZ R194, R5, UR13 ;  /* 0x0000000d05c27c20 */ /* 0x000fe20008410000 */
[----:B------:R-:W-:Y:S01]  /*c6f0*/  FMUL.FTZ R205, R6, UR13 ;  /* 0x0000000d06cd7c20 */ /* 0x000fe20008410000 */
[----:B------:R-:W-:Y:S02]  /*c700*/  FMUL.FTZ R203, R7, UR13 ;  /* 0x0000000d07cb7c20 */ /* 0x000fe40008410000 */
[C---:B------:R-:W-:Y:S01]  /*c710*/  HMMA.16816.F32.BF16 R16, R148.reuse, R146, R16 ;  /* 0x000000929410723c */ /* 0x040fe20000041810 */
[----:B------:R-:W3:Y:S01]  /*c720*/  MUFU.TANH R196, R196 ;  /* 0x000000c400c47308 */ /* 0x000ee20000002400 */
[----:B------:R-:W4:Y:S01]  /*c730*/  LDSM.16.M88.4 R144, [R2+0xb800] ;  /* 0x00b800000290783b */ /* 0x000f220000000200 */
[----:B------:R-:W-:Y:S04]  /*c740*/  DEPBAR.LE SB0, 0x0 ;  /* 0x000080000000791a */ /* 0x000fe80000000000 */
[----:B------:R-:W-:Y:S01]  /*c750*/  FMUL.FTZ R200, R8, UR13 ;  /* 0x0000000d08c87c20 */ /* 0x000fe20008410000 */
[----:B------:R-:W-:Y:S03]  /*c760*/  FMUL.FTZ R198, R9, UR13 ;  /* 0x0000000d09c67c20 */ /* 0x000fe60008410000 */
[----:B------:R-:W1:Y:S01]  /*c770*/  MUFU.TANH R194, R194 ;  /* 0x000000c200c27308 */ /* 0x000e620000002400 */
[----:B------:R-:W-:Y:S01]  /*c780*/  BAR.SYNC.DEFER_BLOCKING 0x0 ;  /* 0x0000000000007b1d */ /* 0x000fe20000010000 */
[----:B------:R-:W-:Y:S01]  /*c790*/  FMUL.FTZ R209, R10, UR13 ;  /* 0x0000000d0ad17c20 */ /* 0x000fe20008410000 */
[----:B------:R-:W-:Y:S01]  /*c7a0*/  FMUL.FTZ R207, R11, UR13 ;  /* 0x0000000d0bcf7c20 */ /* 0x000fe20008410000 */
[----:B------:R-:W-:Y:S01]  /*c7b0*/  FMUL.FTZ R188, R12, UR13 ;  /* 0x0000000d0cbc7c20 */ /* 0x000fe20008410000 */
[----:B------:R-:W-:Y:S01]  /*c7c0*/  FMUL.FTZ R192, R13, UR13 ;  /* 0x0000000d0dc07c20 */ /* 0x000fe20008410000 */
[----:B------:R-:W-:Y:S01]  /*c7d0*/  FMUL.FTZ R201, R14, UR13 ;  /* 0x0000000d0ec97c20 */ /* 0x000fe20008410000 */
[----:B------:R-:W-:Y:S03]  /*c7e0*/  FMUL.FTZ R199, R15, UR13 ;  /* 0x0000000d0fc77c20 */ /* 0x000fe60008410000 */
[----:B------:R-:W2:Y:S01]  /*c7f0*/  MUFU.TANH R205, R205 ;  /* 0x000000cd00cd7308 */ /* 0x000ea20000002400 */
[----:B------:R-:W-:Y:S01]  /*c800*/  FMUL.FTZ R190, R16, UR13 ;  /* 0x0000000d10be7c20 */ /* 0x000fe20008410000 */
[----:B------:R-:W-:Y:S01]  /*c810*/  FMUL.FTZ R186, R17, UR13 ;  /* 0x0000000d11ba7c20 */ /* 0x000fe20008410000 */
[----:B------:R-:W-:Y:S01]  /*c820*/  FMUL.FTZ R197, R18, UR13 ;  /* 0x0000000d12c57c20 */ /* 0x000fe20008410000 */
[----:B------:R-:W-:Y:S06]  /*c830*/  FMUL.FTZ R195, R19, UR13 ;  /* 0x0000000d13c37c20 */ /* 0x000fec0008410000 */
[----:B------:R-:W2:Y:S01]  /*c840*/  MUFU.TANH R203, R203 ;  /* 0x000000cb00cb7308 */ /* 0x000ea20000002400 */
[C---:B-1----:R-:W-:Y:S09]  /*c850*/  HMMA.16816.F32.BF16 R20, R148.reuse, R140, R20 ;  /* 0x0000008c9414723c */ /* 0x042ff20000041814 */
[----:B------:R-:W1:Y:S01]  /*c860*/  MUFU.TANH R200, R200 ;  /* 0x000000c800c87308 */ /* 0x000e620000002400 */
[C---:B------:R-:W-:Y:S09]  /*c870*/  HMMA.16816.F32.BF16 R24, R148.reuse, R142, R24 ;  /* 0x0000008e9418723c */ /* 0x040ff20000041818 */
[----:B------:R-:W1:Y:S01]  /*c880*/  MUFU.TANH R198, R198 ;  /* 0x000000c600c67308 */ /* 0x000e620000002400 */
[C---:B----4-:R-:W-:Y:S03]  /*c890*/  HMMA.16816.F32.BF16 R28, R148.reuse, R144, R28 ;  /* 0x00000090941c723c */ /* 0x050fe6000004181c */
[----:B------:R-:W-:Y:S01]  /*c8a0*/  FMUL.FTZ R180, R20, UR13 ;  /* 0x0000000d14b47c20 */ /* 0x000fe20008410000 */
[----:B------:R-:W-:Y:S01]  /*c8b0*/  FMUL.FTZ R183, R21, UR13 ;  /* 0x0000000d15b77c20 */ /* 0x000fe20008410000 */
[----:B------:R-:W-:Y:S01]  /*c8c0*/  FMUL.FTZ R185, R22, UR13 ;  /* 0x0000000d16b97c20 */ /* 0x000fe20008410000 */
[----:B------:R-:W-:Y:S03]  /*c8d0*/  FMUL.FTZ R187, R23, UR13 ;  /* 0x0000000d17bb7c20 */ /* 0x000fe60008410000 */
[----:B------:R-:W4:Y:S01]  /*c8e0*/  MUFU.TANH R209, R209 ;  /* 0x000000d100d17308 */ /* 0x000f220000002400 */
[----:B------:R-:W-:Y:S03]  /*c8f0*/  HMMA.16816.F32.BF16 R32, R148, R146, R32 ;  /* 0x000000929420723c */ /* 0x000fe60000041820 */
[----:B------:R-:W-:Y:S01]  /*c900*/  FMUL.FTZ R189, R24, UR13 ;  /* 0x0000000d18bd7c20 */ /* 0x000fe20008410000 */
[----:B------:R-:W-:Y:S01]  /*c910*/  FMUL.FTZ R178, R25, UR13 ;  /* 0x0000000d19b27c20 */ /* 0x000fe20008410000 */
[----:B------:R-:W-:Y:S01]  /*c920*/  FMUL.FTZ R179, R26, UR13 ;  /* 0x0000000d1ab37c20 */ /* 0x000fe20008410000 */
[----:B------:R-:W-:Y:S03]  /*c930*/  FMUL.FTZ R181, R27, UR13 ;  /* 0x0000000d1bb57c20 */ /* 0x000fe60008410000 */
[----:B------:R-:W1:Y:S01]  /*c940*/  MUFU.TANH R207, R207 ;  /* 0x000000cf00cf7308 */ /* 0x000e620000002400 */
[----:B------:R-:W-:Y:S01]  /*c950*/  FMUL.FTZ R182, R28, UR13 ;  /* 0x0000000d1cb67c20 */ /* 0x000fe20008410000 */
[----:B------:R-:W-:Y:S01]  /*c960*/  FMUL.FTZ R191, R29, UR13 ;  /* 0x0000000d1dbf7c20 */ /* 0x000fe20008410000 */
[----:B------:R-:W-:Y:S01]  /*c970*/  FMUL.FTZ R134, R30, UR13 ;  /* 0x0000000d1e867c20 */ /* 0x000fe20008410000 */
[----:B--2---:R-:W-:Y:S06]  /*c980*/  FMUL.FTZ R133, R31, UR13 ;  /* 0x0000000d1f857c20 */ /* 0x004fec0008410000 */
[----:B------:R-:W2:Y:S01]  /*c990*/  MUFU.TANH R188, R188 ;  /* 0x000000bc00bc7308 */ /* 0x000ea20000002400 */
        /* <DEDUP_REMOVED lines=26> */
[----:B------:R-:W1:Y:S01]  /*cb40*/  MUFU.TANH R3, R3 ;  /* 0x0000000300037308 */ /* 0x000e620000002400 */
[----:B--234-:R-:W-:Y:S05]  /*cb50*/  BRA.U !UP0, `(.L_x_1229) ;  /* 0x0000000908587547 */ /* 0x01cfea000b800000 */
        /* <DEDUP_REMOVED lines=14> */
[----:B------:R-:W2:Y:S01]  /*cc40*/  LDC R0, c[0x0][0x4f0] ;  /* 0x00013c00ff007b82 */ /* 0x000ea20000000800 */
[----:B------:R-:W-:Y:S02]  /*cc50*/  UIADD3 UR17, UPT, UPT, UR10, -0x80, URZ ;  /* 0xffffff800a117890 */ /* 0x000fe4000fffe0ff */
[----:B------:R-:W-:Y:S06]  /*cc60*/  UIADD3 UR11, UPT, UPT, UR10, -0x40, URZ ;  /* 0xffffffc00a0b7890 */ /* 0x000fec000fffe0ff */
[----:B------:R-:W-:Y:S04]  /*cc70*/  MOV R6, UR11 ;  /* 0x0000000b00067c02 */ /* 0x000fe80008000f00 */
[----:B------:R-:W-:Y:S02]  /*cc80*/  IABS R6, R6 ;  /* 0x0000000600067213 */ /* 0x000fe40000000000 */
[-C--:B--2---:R-:W-:Y:S02]  /*cc90*/  IABS R2, R0.reuse ;  /* 0x0000000000027213 */ /* 0x084fe40000000000 */
[----:B------:R-:W-:Y:S02]  /*cca0*/  LOP3.LUT R11, RZ, R0, RZ, 0x33, !PT ;  /* 0x00000000ff0b7212 */ /* 0x000fe400078e33ff */
[----:B------:R-:W2:Y:S10]  /*ccb0*/  I2F.RP R10, R2 ;  /* 0x00000002000a7306 */ /* 0x000eb40000209400 */
[----:B--2---:R-:W2:Y:S02]  /*ccc0*/  MUFU.RCP R4, R10 ;  /* 0x0000000a00047308 */ /* 0x004ea40000001000 */
[----:B--2---:R-:W-:Y:S02]  /*ccd0*/  VIADD R8, R4, 0xffffffe ;  /* 0x0ffffffe04087836 */ /* 0x004fe40000000000 */
[----:B------:R-:W-:Y:S06]  /*cce0*/  IMAD.U32 R4, RZ, RZ, UR17 ;  /* 0x00000011ff047e24 */ /* 0x000fec000f8e00ff */
[----:B------:R-:W2:Y:S01]  /*ccf0*/  F2I.FTZ.U32.TRUNC.NTZ R9, R8 ;  /* 0x0000000800097305 */ /* 0x000ea2000021f000 */
[----:B------:R-:W-:Y:S01]  /*cd00*/  IABS R4, R4 ;  /* 0x0000000400047213 */ /* 0x000fe20000000000 */
        /* <DEDUP_REMOVED lines=17> */
[----:B------:R-:W-:Y:S02]  /*ce20*/  ISETP.GE.U32.AND P5, PT, R4, R2, PT ;  /* 0x000000020400720c */ /* 0x000fe40003fa6070 */
[C---:B------:R-:W-:Y:S02]  /*ce30*/  LOP3.LUT R2, R0.reuse, UR17, RZ, 0x3c, !PT ;  /* 0x0000001100027c12 */ /* 0x040fe4000f8e3cff */
[----:B------:R-:W-:Y:S07]  /*ce40*/  LOP3.LUT R4, R0, UR11, RZ, 0x3c, !PT ;  /* 0x0000000b00047c12 */ /* 0x000fee000f8e3cff */
        /* <DEDUP_REMOVED lines=24> */
[C---:B------:R-:W-:Y:S01]  /*cfd0*/  IMAD.WIDE.U32 R12, R9.reuse, UR6, R12 ;  /* 0x00000006090c7c25 */ /* 0x040fe2000f8e000c */
[----:B------:R-:W-:Y:S02]  /*cfe0*/  SHF.R.S32.HI R2, RZ, 0x1f, R9 ;  /* 0x0000001fff027819 */ /* 0x000fe40000011409 */
[----:B------:R-:W-:Y:S03]  /*cff0*/  LEA R168, P5, R12, R168, 0x1 ;  /* 0x000000a80ca87211 */ /* 0x000fe600078a08ff */
[----:B------:R-:W-:Y:S04]  /*d000*/  IMAD R2, R2, UR6, RZ ;  /* 0x0000000602027c24 */ /* 0x000fe8000f8e02ff */
[----:B------:R-:W-:Y:S05]  /*d010*/  IMAD R2, R9, UR7, R2 ;  /* 0x0000000709027c24 */ /* 0x000fea000f8e0202 */
[----:B------:R-:W-:Y:S04]  /*d020*/  IADD3 R2, PT, PT, R13, R2, RZ ;  /* 0x000000020d027210 */ /* 0x000fe80007ffe0ff */
[----:B------:R-:W-:Y:S07]  /*d030*/  LEA.HI.X R167, R12, R167, R2, 0x1, P5 ;  /* 0x000000a70ca77211 */ /* 0x000fee00028f0c02 */
.L_x_1230:
        /* <DEDUP_REMOVED lines=72> */
.L_x_1229:
[----:B---3--:R-:W-:Y:S01]  /*d4c0*/  FMNMX3.FTZ R5, R137, R196, R194, !PT ;  /* 0x000000c489057276 */ /* 0x008fe200078100c2 */
[----:B------:R-:W-:Y:S01]  /*d4d0*/  LDSM.16.MT88.4 R12, [R163+0xc000] ;  /* 0x00c00000a30c783b */ /* 0x000fe20000004200 */
[----:B------:R-:W-:Y:S01]  /*d4e0*/  FMNMX3.FTZ R0, R135, R205, R203, !PT ;  /* 0x000000cd87007276 */ /* 0x000fe200078100cb */
[----:B------:R-:W-:Y:S01]  /*d4f0*/  UISETP.GT.AND UP0, UPT, UR20, UR14, UPT ;  /* 0x0000000e1400728c */ /* 0x000fe2000bf04270 */
[----:B-1----:R-:W-:Y:S01]  /*d500*/  FMNMX3.FTZ R5, R5, R200, R198, !PT ;  /* 0x000000c805057276 */ /* 0x002fe200078100c6 */
[----:B------:R-:W-:Y:S01]  /*d510*/  UIADD3 UR10, UPT, UPT, UR10, -0x40, URZ ;  /* 0xffffffc00a0a7890 */ /* 0x000fe2000fffe0ff */
        /* <DEDUP_REMOVED lines=14> */
[----:B------:R-:W-:Y:S01]  /*d600*/  IADD3 R141, PT, PT, R163, 0xc040, RZ ;  /* 0x0000c040a38d7810 */ /* 0x000fe20007ffe0ff */
[----:B------:R-:W1:Y:S01]  /*d610*/  SHFL.BFLY PT, R11, R6, 0x2, 0x1f ;  /* 0x0c401f00060b7f89 */ /* 0x000e6200000e0000 */
[----:B------:R-:W-:Y:S07]  /*d620*/  @P0 IADD3 R141, PT, PT, R166, -0x40, RZ ;  /* 0xffffffc0a68d0810 */ /* 0x000fee0007ffe0ff */
[----:B------:R-:W2:Y:S01]  /*d630*/  SHFL.BFLY PT, R0, R7, 0x2, 0x1f ;  /* 0x0c401f0007007f89 */ /* 0x000ea200000e0000 */
[----:B------:R-:W-:Y:S07]  /*d640*/  IADD3 R152, PT, PT, R152, R141, RZ ;  /* 0x0000008d98987210 */ /* 0x000fee0007ffe0ff */
        /* <DEDUP_REMOVED lines=13> */
[----:B------:R-:W-:Y:S01]  /*d720*/  FMUL.FTZ R136, R4, UR4 ;  /* 0x0000000404887c20 */ /* 0x000fe20008410000 */
[C---:B------:R-:W-:Y:S01]  /*d730*/  FSETP.NEU.FTZ.AND P1, PT, R0.reuse, -INF , PT ;  /* 0xff8000000000780b */ /* 0x040fe20003f3d000 */
[----:B------:R-:W-:Y:S02]  /*d740*/  FADD.FTZ R4, -R0, R135 ;  /* 0x0000008700047221 */ /* 0x000fe40000010100 */
[--C-:B------:R-:W-:Y:S01]  /*d750*/  FFMA.FTZ R145, R200, UR4, -R157.reuse ;  /* 0x00000004c8917c23 */ /* 0x100fe2000801089d */
[----:B------:R-:W-:Y:S01]  /*d760*/  FSEL R146, R146, RZ, P1 ;  /* 0x000000ff92927208 */ /* 0x000fe20000800000 */
[----:B------:R-:W-:Y:S01]  /*d770*/  FMUL.FTZ R135, R4, UR4 ;  /* 0x0000000404877c20 */ /* 0x000fe20008410000 */
        /* <DEDUP_REMOVED lines=20> */
[--C-:B------:R-:W-:Y:S01]  /*d8c0*/  FFMA.FTZ R169, R189, UR4, -R157.reuse ;  /* 0x00000004bda97c23 */ /* 0x100fe2000801089d */
        /* <DEDUP_REMOVED lines=9> */
[C---:B------:R-:W-:Y:S03]  /*d960*/  FMUL.FTZ R16, R136.reuse, R116 ;  /* 0x0000007488107220 */ /* 0x040fe60000410000 */
[----:B------:R-:W1:Y:S01]  /*d970*/  MUFU.EX2 R142, R142 ;  /* 0x0000008e008e7308 */ /* 0x000e620000000800 */
[C---:B--2---:R-:W-:Y:S01]  /*d980*/  FMUL.FTZ R6, R135.reuse, R130 ;  /* 0x0000008287067220 */ /* 0x044fe20000410000 */
[C---:B------:R-:W-:Y:S01]  /*d990*/  FMUL.FTZ R7, R135.reuse, R131 ;  /* 0x0000008387077220 */ /* 0x040fe20000410000 */
[C---:B------:R-:W-:Y:S01]  /*d9a0*/  FMUL.FTZ R10, R135.reuse, R126 ;  /* 0x0000007e870a7220 */ /* 0x040fe20000410000 */
[C---:B------:R-:W-:Y:S01]  /*d9b0*/  FMUL.FTZ R11, R135.reuse, R127 ;  /* 0x0000007f870b7220 */ /* 0x040fe20000410000 */
[C---:B------:R-:W-:Y:S01]  /*d9c0*/  FMUL.FTZ R26, R135.reuse, R110 ;  /* 0x0000006e871a7220 */ /* 0x040fe20000410000 */
[C---:B------:R-:W-:Y:S01]  /*d9d0*/  FMUL.FTZ R27, R135.reuse, R111 ;  /* 0x0000006f871b7220 */ /* 0x040fe20000410000 */
[C---:B------:R-:W-:Y:S03]  /*d9e0*/  FMUL.FTZ R17, R136.reuse, R117 ;  /* 0x0000007588117220 */ /* 0x040fe60000410000 */
[----:B------:R-:W-:Y:S01]  /*d9f0*/  MUFU.EX2 R155, R155 ;  /* 0x0000009b009b7308 */ /* 0x000fe20000000800 */
[----:B------:R-:W2:Y:S01]  /*da00*/  LDSM.16.MT88.4 R108, [R152] ;  /* 0x00000000986c783b */ /* 0x000ea20000004200 */
[C---:B------:R-:W-:Y:S01]  /*da10*/  FMUL.FTZ R18, R135.reuse, R118 ;  /* 0x0000007687127220 */ /* 0x040fe20000410000 */
[C---:B------:R-:W-:Y:S01]  /*da20*/  FMUL.FTZ R19, R135.reuse, R119 ;  /* 0x0000007787137220 */ /* 0x040fe20000410000 */
[C---:B------:R-:W-:Y:S01]  /*da30*/  FMUL.FTZ R32, R136.reuse, R100 ;  /* 0x0000006488207220 */ /* 0x040fe20000410000 */
[----:B------:R-:W-:Y:S01]  /*da40*/  FMUL.FTZ R33, R136, R101 ;  /* 0x0000006588217220 */ /* 0x000fe20000410000 */
[C---:B------:R-:W-:Y:S01]  /*da50*/  FMUL.FTZ R34, R135.reuse, R102 ;  /* 0x0000006687227220 */ /* 0x040fe20000410000 */
[C---:B------:R-:W-:Y:S03]  /*da60*/  FMUL.FTZ R35, R135.reuse, R103 ;  /* 0x0000006787237220 */ /* 0x040fe60000410000 */
[----:B------:R-:W3:Y:S01]  /*da70*/  MUFU.EX2 R147, R147 ;  /* 0x0000009300937308 */ /* 0x000ee20000000800 */
[----:B-1----:R-:W-:Y:S01]  /*da80*/  F2FP.BF16.F32.PACK_AB R130, R142, R145 ;  /* 0x000000918e82723e */ /* 0x002fe200000010ff */
[----:B------:R-:W1:Y:S01]  /*da90*/  LDSM.16.MT88.4 R100, [R163+0xe000] ;  /* 0x00e00000a364783b */ /* 0x000e620000004200 */
        /* <DEDUP_REMOVED lines=13> */
[----:B------:R-:W4:Y:S01]  /*db70*/  MUFU.EX2 R144, R144 ;  /* 0x0000009000907308 */ /* 0x000f220000000800 */
        /* <DEDUP_REMOVED lines=16> */
[----:B----4-:R-:W-:Y:S01]  /*dc80*/  F2FP.BF16.F32.PACK_AB R129, R144, R158 ;  /* 0x0000009e9081723e */ /* 0x010fe200000010ff */
        /* <DEDUP_REMOVED lines=15> */
[----:B---3--:R-:W-:Y:S01]  /*dd80*/  F2FP.BF16.F32.PACK_AB R131, R140, R143 ;  /* 0x0000008f8c83723e */ /* 0x008fe200000010ff */
[----:B------:R-:W-:Y:S01]  /*dd90*/  LDSM.16.MT88.4 R124, [R163+0xd800] ;  /* 0x00d80000a37c783b */ /* 0x000fe20000004200 */
[C---:B------:R-:W-:Y:S01]  /*dda0*/  FMUL.FTZ R76, R136.reuse, R76 ;  /* 0x0000004c884c7220 */ /* 0x040fe20000410000 */
[C---:B------:R-:W-:Y:S01]  /*ddb0*/  FMUL.FTZ R77, R136.reuse, R77 ;  /* 0x0000004d884d7220 */ /* 0x040fe20000410000 */
[C---:B------:R-:W-:Y:S01]  /*ddc0*/  FMUL.FTZ R78, R135.reuse, R78 ;  /* 0x0000004e874e7220 */ /* 0x040fe20000410000 */
[C---:B------:R-:W-:Y:S01]  /*ddd0*/  FMUL.FTZ R79, R135.reuse, R79 ;  /* 0x0000004f874f7220 */ /* 0x040fe20000410000 */
[C---:B------:R-:W-:Y:S01]  /*dde0*/  FMUL.FTZ R80, R136.reuse, R80 ;  /* 0x0000005088507220 */ /* 0x040fe20000410000 */
[C---:B------:R-:W-:Y:S01]  /*ddf0*/  HMMA.16816.F32.BF16 R4, R128.reuse, R12, R4 ;  /* 0x0000000c8004723c */ /* 0x040fe20000041804 */
[----:B------:R-:W-:Y:S01]  /*de00*/  MUFU.EX2 R165, R165 ;  /* 0x000000a500a57308 */ /* 0x000fe20000000800 */
[----:B------:R-:W-:Y:S03]  /*de10*/  LDSM.16.MT88.4 R116, [R139+0xd800] ;  /* 0x00d800008b74783b */ /* 0x000fe60000004200 */
[C---:B------:R-:W-:Y:S01]  /*de20*/  FMUL.FTZ R12, R136.reuse, R120 ;  /* 0x00000078880c7220 */ /* 0x040fe20000410000 */
[C---:B------:R-:W-:Y:S01]  /*de30*/  FMUL.FTZ R13, R136.reuse, R121 ;  /* 0x00000079880d7220 */ /* 0x040fe20000410000 */
[C---:B------:R-:W-:Y:S01]  /*de40*/  FMUL.FTZ R81, R136.reuse, R81 ;  /* 0x0000005188517220 */ /* 0x040fe20000410000 */
[C---:B------:R-:W-:Y:S03]  /*de50*/  HMMA.16816.F32.BF16 R8, R128.reuse, R14, R8 ;  /* 0x0000000e8008723c */ /* 0x040fe60000041808 */
[----:B------:R-:W-:Y:S01]  /*de60*/  MUFU.EX2 R148, R148 ;  /* 0x0000009400947308 */ /* 0x000fe20000000800 */
        /* <DEDUP_REMOVED lines=8> */
[C---:B------:R-:W-:Y:S01]  /*def0*/  HMMA.16816.F32.BF16 R12, R128.reuse, R20, R12 ;  /* 0x00000014800c723c */ /* 0x040fe2000004180c */
[----:B------:R-:W-:Y:S02]  /*df00*/  MUFU.EX2 R180, R180 ;  /* 0x000000b400b47308 */ /* 0x000fe40000000800 */
[C---:B------:R-:W-:Y:S01]  /*df10*/  FMUL.FTZ R88, R136.reuse, R88 ;  /* 0x0000005888587220 */ /* 0x040fe20000410000 */
[C---:B------:R-:W-:Y:S01]  /*df20*/  FMUL.FTZ R89, R136.reuse, R89 ;  /* 0x0000005988597220 */ /* 0x040fe20000410000 */
[C---:B------:R-:W-:Y:S01]  /*df30*/  FMUL.FTZ R90, R135.reuse, R90 ;  /* 0x0000005a875a7220 */ /* 0x040fe20000410000 */
[C---:B------:R-:W-:Y:S01]  /*df40*/  FMUL.FTZ R91, R135.reuse, R91 ;  /* 0x0000005b875b7220 */ /* 0x040fe20000410000 */
[C---:B------:R-:W-:Y:S01]  /*df50*/  FMUL.FTZ R20, R136.reuse, R112 ;  /* 0x0000007088147220 */ /* 0x040fe20000410000 */
[C---:B------:R-:W-:Y:S03]  /*df60*/  HMMA.16816.F32.BF16 R16, R128.reuse, R22, R16 ;  /* 0x000000168010723c */ /* 0x040fe60000041810 */
[----:B------:R-:W-:Y:S01]  /*df70*/  MUFU.EX2 R149, R149 ;  /* 0x0000009500957308 */ /* 0x000fe20000000800 */
[C---:B------:R-:W-:Y:S01]  /*df80*/  FMUL.FTZ R22, R135.reuse, R114 ;  /* 0x0000007287167220 */ /* 0x040fe20000410000 */
[C---:B------:R-:W-:Y:S01]  /*df90*/  FMUL.FTZ R23, R135.reuse, R115 ;  /* 0x0000007387177220 */ /* 0x040fe20000410000 */
[----:B------:R-:W-:Y:S01]  /*dfa0*/  FMUL.FTZ R21, R136, R113 ;  /* 0x0000007188157220 */ /* 0x000fe20000410000 */
[----:B------:R-:W-:Y:S01]  /*dfb0*/  FFMA.FTZ R113, R188, UR4, -R157 ;  /* 0x00000004bc717c23 */ /* 0x000fe2000801089d */
[C---:B------:R-:W-:Y:S01]  /*dfc0*/  FMUL.FTZ R92, R136.reuse, R92 ;  /* 0x0000005c885c7220 */ /* 0x040fe20000410000 */
[C---:B------:R-:W-:Y:S04]  /*dfd0*/  FMUL.FTZ R93, R136.reuse, R93 ;  /* 0x0000005d885d7220 */ /* 0x040fe80000410000 */
[----:B------:R-:W-:Y:S01]  /*dfe0*/  MUFU.EX2 R186, R186 ;  /* 0x000000ba00ba7308 */ /* 0x000fe20000000800 */
[C---:B------:R-:W-:Y:S01]  /*dff0*/  FMUL.FTZ R94, R135.reuse, R94 ;  /* 0x0000005e875e7220 */ /* 0x040fe20000410000 */
[C---:B------:R-:W-:Y:S01]  /*e000*/  FMUL.FTZ R95, R135.reuse, R95 ;  /* 0x0000005f875f7220 */ /* 0x040fe20000410000 */
[C---:B------:R-:W-:Y:S03]  /*e010*/  HMMA.16816.F32.BF16 R20, R128.reuse, R28, R20 ;  /* 0x0000001c8014723c */ /* 0x040fe60000041814 */
[C---:B------:R-:W-:Y:S01]  /*e020*/  FMUL.FTZ R28, R136.reuse, R104 ;  /* 0x00000068881c7220 */ /* 0x040fe20000410000 */
[C---:B------:R-:W-:Y:S03]  /*e030*/  FMUL.FTZ R29, R136.reuse, R105 ;  /* 0x00000069881d7220 */ /* 0x040fe60000410000 */
[----:B------:R-:W-:Y:S01]  /*e040*/  MUFU.EX2 R113, R113 ;  /* 0x0000007100717308 */ /* 0x000fe20000000800 */
[C---:B------:R-:W-:Y:S01]  /*e050*/  FMUL.FTZ R96, R136.reuse, R96 ;  /* 0x0000006088607220 */ /* 0x040fe20000410000 */
[C---:B------:R-:W-:Y:S01]  /*e060*/  FMUL.FTZ R97, R136.reuse, R97 ;  /* 0x0000006188617220 */ /* 0x040fe20000410000 */
[C---:B------:R-:W-:Y:S03]  /*e070*/  HMMA.16816.F32.BF16 R24, R128.reuse, R30, R24 ;  /* 0x0000001e8018723c */ /* 0x040fe60000041818 */
[C---:B------:R-:W-:Y:S01]  /*e080*/  FMUL.FTZ R30, R135.reuse, R106 ;  /* 0x0000006a871e7220 */ /* 0x040fe20000410000 */
[C---:B------:R-:W-:Y:S03]  /*e090*/  FMUL.FTZ R31, R135.reuse, R107 ;  /* 0x0000006b871f7220 */ /* 0x040fe60000410000 */
[----:B------:R-:W-:Y:S01]  /*e0a0*/  MUFU.EX2 R159, R159 ;  /* 0x0000009f009f7308 */ /* 0x000fe20000000800 */
[----:B------:R-:W-:Y:S01]  /*e0b0*/  LDSM.16.MT88.4 R104, [R163+0xc800] ;  /* 0x00c80000a368783b */ /* 0x000fe20000004200 */
[C---:B------:R-:W-:Y:S01]  /*e0c0*/  FMUL.FTZ R98, R135.reuse, R98 ;  /* 0x0000006287627220 */ /* 0x040fe20000410000 */
[----:B------:R-:W-:Y:S01]  /*e0d0*/  FMUL.FTZ R99, R135, R99 ;  /* 0x0000006387637220 */ /* 0x000fe20000410000 */
[----:B------:R-:W-:Y:S01]  /*e0e0*/  FFMA.FTZ R188, R179, UR4, -R146 ;  /* 0x00000004b3bc7c23 */ /* 0x000fe20008010892 */
[----:B------:R-:W-:Y:S01]  /*e0f0*/  FFMA.FTZ R155, R136, R173, R155 ;  /* 0x000000ad889b7223 */ /* 0x000fe2000001009b */
[C---:B--2---:R-:W-:Y:S04]  /*e100*/  HMMA.16816.F32.BF16 R28, R128.reuse, R108, R28 ;  /* 0x0000006c801c723c */ /* 0x044fe8000004181c */
[----:B------:R-:W-:Y:S01]  /*e110*/  MUFU.EX2 R169, R169 ;  /* 0x000000a900a97308 */ /* 0x000fe20000000800 */
[----:B------:R-:W-:Y:S01]  /*e120*/  FADD.FTZ R112, R147, R155 ;  /* 0x0000009b93707221 */ /* 0x000fe20000010000 */
[----:B------:R-:W-:Y:S01]  /*e130*/  FFMA.FTZ R158, R135, R176, R158 ;  /* 0x000000b0879e7223 */ /* 0x000fe2000001009e */
[--C-:B------:R-:W-:Y:S01]  /*e140*/  FFMA.FTZ R176, R134, UR4, -R146.reuse ;  /* 0x0000000486b07c23 */ /* 0x100fe20008010892 */
[--C-:B------:R-:W-:Y:S01]  /*e150*/  FFMA.FTZ R173, R133, UR4, -R146.reuse ;  /* 0x0000000485ad7c23 */ /* 0x100fe20008010892 */
[--C-:B------:R-:W-:Y:S01]  /*e160*/  FFMA.FTZ R132, R132, UR4, -R146.reuse ;  /* 0x0000000484847c23 */ /* 0x100fe20008010892 */
[C---:B------:R-:W-:Y:S01]  /*e170*/  HMMA.16816.F32.BF16 R32, R128.reuse, R110, R32 ;  /* 0x0000006e8020723c */ /* 0x040fe20000041820 */
[----:B------:R-:W-:Y:S03]  /*e180*/  LDSM.16.MT88.4 R108, [R139+0xd000] ;  /* 0x00d000008b6c783b */ /* 0x000fe60000004200 */
[----:B------:R-:W-:Y:S01]  /*e190*/  MUFU.EX2 R178, R178 ;  /* 0x000000b200b27308 */ /* 0x000fe20000000800 */
[--C-:B------:R-:W-:Y:S01]  /*e1a0*/  FFMA.FTZ R182, R182, UR4, -R157.reuse ;  /* 0x00000004b6b67c23 */ /* 0x100fe2000801089d */
[--C-:B------:R-:W-:Y:S01]  /*e1b0*/  FFMA.FTZ R179, R191, UR4, -R157.reuse ;  /* 0x00000004bfb37c23 */ /* 0x100fe2000801089d */
[--C-:B------:R-:W-:Y:S01]  /*e1c0*/  FFMA.FTZ R184, R184, UR4, -R157.reuse ;  /* 0x00000004b8b87c23 */ /* 0x100fe2000801089d */
[----:B------:R-:W-:Y:S01]  /*e1d0*/  FFMA.FTZ R157, R193, UR4, -R157 ;  /* 0x00000004c19d7c23 */ /* 0x000fe2000801089d */
[----:B------:R-:W-:Y:S01]  /*e1e0*/  FFMA.FTZ R146, R3, UR4, -R146 ;  /* 0x0000000403927c23 */ /* 0x000fe20008010892 */
[C---:B-1----:R-:W-:Y:S04]  /*e1f0*/  HMMA.16816.F32.BF16 R36, R128.reuse, R100, R36 ;  /* 0x000000648024723c */ /* 0x042fe80000041824 */
[----:B------:R-:W-:Y:S01]  /*e200*/  MUFU.EX2 R188, R188 ;  /* 0x000000bc00bc7308 */ /* 0x000fe20000000800 */
[----:B------:R-:W-:Y:S04]  /*e210*/  FADD.FTZ R158, R144, R158 ;  /* 0x0000009e909e7221 */ /* 0x000fe80000010000 */
[----:B------:R-:W-:Y:S01]  /*e220*/  FADD.FTZ R143, R143, R158 ;  /* 0x0000009e8f8f7221 */ /* 0x000fe20000010000 */
[C---:B------:R-:W-:Y:S01]  /*e230*/  HMMA.16816.F32.BF16 R40, R128.reuse, R102, R40 ;  /* 0x000000668028723c */ /* 0x040fe20000041828 */
[----:B------:R-:W1:Y:S03]  /*e240*/  LDSM.16.MT88.4 R100, [R139+0xe000] ;  /* 0x00e000008b64783b */ /* 0x000e660000004200 */
[----:B------:R-:W-:Y:S01]  /*e250*/  MUFU.EX2 R177, R177 ;  /* 0x000000b100b17308 */ /* 0x000fe20000000800 */
[----:B------:R-:W-:Y:S09]  /*e260*/  FADD.FTZ R140, R140, R143 ;  /* 0x0000008f8c8c7221 */ /* 0x000ff20000010000 */
[----:B------:R-:W-:Y:S10]  /*e270*/  MUFU.EX2 R150, R150 ;  /* 0x0000009600967308 */ /* 0x000ff40000000800 */
[----:B------:R-:W-:Y:S10]  /*e280*/  MUFU.EX2 R151, R151 ;  /* 0x0000009700977308 */ /* 0x000ff40000000800 */
[----:B------:R-:W-:Y:S10]  /*e290*/  MUFU.EX2 R156, R156 ;  /* 0x0000009c009c7308 */ /* 0x000ff40000000800 */
[----:B------:R-:W-:Y:S01]  /*e2a0*/  MUFU.EX2 R154, R154 ;  /* 0x0000009a009a7308 */ /* 0x000fe20000000800 */
[C---:B-1----:R-:W-:Y:S09]  /*e2b0*/  HMMA.16816.F32.BF16 R44, R128.reuse, R100, R44 ;  /* 0x00000064802c723c */ /* 0x042ff2000004182c */
[----:B------:R-:W-:Y:S01]  /*e2c0*/  MUFU.EX2 R153, R153 ;  /* 0x0000009900997308 */ /* 0x000fe20000000800 */
[C---:B------:R-:W-:Y:S01]  /*e2d0*/  HMMA.16816.F32.BF16 R48, R128.reuse, R102, R48 ;  /* 0x000000668030723c */ /* 0x040fe20000041830 */
[----:B------:R-:W1:Y:S08]  /*e2e0*/  LDSM.16.MT88.4 R100, [R141+0x2000] ;  /* 0x002000008d64783b */ /* 0x000e700000004200 */
[----:B------:R-:W-:Y:S10]  /*e2f0*/  MUFU.EX2 R136, R182 ;  /* 0x000000b600887308 */ /* 0x000ff40000000800 */
[----:B------:R-:W-:Y:S10]  /*e300*/  MUFU.EX2 R179, R179 ;  /* 0x000000b300b37308 */ /* 0x000ff40000000800 */
[----:B------:R-:W-:Y:S10]  /*e310*/  MUFU.EX2 R176, R176 ;  /* 0x000000b000b07308 */ /* 0x000ff40000000800 */
[----:B------:R-:W2:Y:S10]  /*e320*/  MUFU.EX2 R173, R173 ;  /* 0x000000ad00ad7308 */ /* 0x000eb40000000800 */
[----:B------:R-:W-:Y:S01]  /*e330*/  MUFU.EX2 R3, R184 ;  /* 0x000000b800037308 */ /* 0x000fe20000000800 */
[C---:B-1----:R-:W-:Y:S09]  /*e340*/  HMMA.16816.F32.BF16 R52, R128.reuse, R100, R52 ;  /* 0x000000648034723c */ /* 0x042ff20000041834 */
[----:B------:R-:W1:Y:S01]  /*e350*/  MUFU.EX2 R182, R157 ;  /* 0x0000009d00b67308 */ /* 0x000e620000000800 */
[----:B--2---:R-:W-:Y:S01]  /*e360*/  F2FP.BF16.F32.PACK_AB R133, R173, R176 ;  /* 0x000000b0ad85723e */ /* 0x004fe200000010ff */
[C---:B------:R-:W-:Y:S01]  /*e370*/  HMMA.16816.F32.BF16 R56, R128.reuse, R102, R56 ;  /* 0x000000668038723c */ /* 0x040fe20000041838 */
[----:B------:R-:W2:Y:S07]  /*e380*/  LDSM.16.MT88.4 R100, [R152+0x2000] ;  /* 0x002000009864783b */ /* 0x000eae0000004200 */
[----:B------:R3:W-:Y:S01]  /*e390*/  MUFU.EX2 R144, R132 ;  /* 0x0000008400907308 */ /* 0x0007e20000000800 */
[----:B-1----:R-:W-:Y:S02]  /*e3a0*/  F2FP.BF16.F32.PACK_AB R134, R182, R3 ;  /* 0x00000003b686723e */ /* 0x002fe400000010ff */
[----:B---3--:R-:W-:Y:S01]  /*e3b0*/  F2FP.BF16.F32.PACK_AB R132, R179, R136 ;  /* 0x00000088b384723e */ /* 0x008fe200000010ff */
[C---:B--2---:R-:W-:Y:S08]  /*e3c0*/  HMMA.16816.F32.BF16 R60, R128.reuse, R100, R60 ;  /* 0x00000064803c723c */ /* 0x044ff0000004183c */
[C---:B------:R-:W-:Y:S01]  /*e3d0*/  HMMA.16816.F32.BF16 R64, R128.reuse, R102, R64 ;  /* 0x000000668040723c */ /* 0x040fe20000041840 */
[----:B------:R-:W1:Y:S07]  /*e3e0*/  LDSM.16.MT88.4 R100, [R163+0x10000] ;  /* 0x01000000a364783b */ /* 0x000e6e0000004200 */
[C---:B-1----:R-:W-:Y:S08]  /*e3f0*/  HMMA.16816.F32.BF16 R68, R128.reuse, R100, R68 ;  /* 0x000000648044723c */ /* 0x042ff00000041844 */
        /* <DEDUP_REMOVED lines=8> */
[C---:B-1----:R-:W-:Y:S03]  /*e480*/  HMMA.16816.F32.BF16 R92, R128.reuse, R100, R92 ;  /* 0x00000064805c723c */ /* 0x042fe6000004185c */
[----:B------:R-:W-:Y:S02]  /*e490*/  F2FP.BF16.F32.PACK_AB R100, R148, R113 ;  /* 0x000000719464723e */ /* 0x000fe400000010ff */
[----:B------:R-:W-:Y:S01]  /*e4a0*/  F2FP.BF16.F32.PACK_AB R101, R150, R149 ;  /* 0x000000959665723e */ /* 0x000fe200000010ff */
[----:B------:R-:W-:Y:S02]  /*e4b0*/  FADD.FTZ R149, R149, R140 ;  /* 0x0000008c95957221 */ /* 0x000fe40000010000 */
[----:B------:R-:W-:Y:S03]  /*e4c0*/  HMMA.16816.F32.BF16 R96, R128, R102, R96 ;  /* 0x000000668060723c */ /* 0x000fe60000041860 */
[----:B------:R-:W-:Y:S01]  /*e4d0*/  F2FP.BF16.F32.PACK_AB R102, R156, R151 ;  /* 0x000000979c66723e */ /* 0x000fe200000010ff */
[----:B------:R-:W-:Y:S01]  /*e4e0*/  FADD.FTZ R149, R150, R149 ;  /* 0x0000009596957221 */ /* 0x000fe20000010000 */
[C---:B------:R-:W-:Y:S03]  /*e4f0*/  F2FP.BF16.F32.PACK_AB R103, R153.reuse, R154 ;  /* 0x0000009a9967723e */ /* 0x040fe600000010ff */
[----:B------:R-:W-:Y:S04]  /*e500*/  FADD.FTZ R154, R154, R149 ;  /* 0x000000959a9a7221 */ /* 0x000fe80000010000 */
[C---:B------:R-:W-:Y:S05]  /*e510*/  HMMA.16816.F32.BF16 R4, R100.reuse, R104, R4 ;  /* 0x000000686404723c */ /* 0x040fea0000041804 */
[----:B------:R-:W-:Y:S03]  /*e520*/  FADD.FTZ R153, R153, R154 ;  /* 0x0000009a99997221 */ /* 0x000fe60000010000 */
        /* <DEDUP_REMOVED lines=33> */
[----:B------:R-:W-:Y:S01]  /*e740*/  HMMA.16816.F32.BF16 R96, R100, R106, R96 ;  /* 0x0000006a6460723c */ /* 0x000fe20000041860 */
[----:B------:R-:W1:Y:S02]  /*e750*/  LDSM.16.MT88.4 R104, [R163+0xd000] ;  /* 0x00d00000a368783b */ /* 0x000e640000004200 */
[----:B------:R-:W-:Y:S02]  /*e760*/  F2FP.BF16.F32.PACK_AB R100, R180, R165 ;  /* 0x000000a5b464723e */ /* 0x000fe400000010ff */
[----:B------:R-:W-:Y:S01]  /*e770*/  F2FP.BF16.F32.PACK_AB R101, R159, R186 ;  /* 0x000000ba9f65723e */ /* 0x000fe200000010ff */
[----:B------:R-:W-:Y:S01]  /*e780*/  FADD.FTZ R186, R186, R153 ;  /* 0x00000099baba7221 */ /* 0x000fe20000010000 */
[----:B------:R-:W-:Y:S02]  /*e790*/  F2FP.BF16.F32.PACK_AB R102, R178, R169 ;  /* 0x000000a9b266723e */ /* 0x000fe400000010ff */
[----:B------:R-:W-:Y:S01]  /*e7a0*/  F2FP.BF16.F32.PACK_AB R103, R177, R188 ;  /* 0x000000bcb167723e */ /* 0x000fe200000010ff */
[----:B------:R-:W-:Y:S04]  /*e7b0*/  FADD.FTZ R159, R159, R186 ;  /* 0x000000ba9f9f7221 */ /* 0x000fe80000010000 */
[----:B------:R-:W-:Y:S04]  /*e7c0*/  FADD.FTZ R188, R188, R159 ;  /* 0x0000009fbcbc7221 */ /* 0x000fe80000010000 */
[----:B------:R-:W-:Y:S04]  /*e7d0*/  FADD.FTZ R177, R177, R188 ;  /* 0x000000bcb1b17221 */ /* 0x000fe80000010000 */
[----:B------:R-:W-:Y:S04]  /*e7e0*/  FADD.FTZ R176, R176, R177 ;  /* 0x000000b1b0b07221 */ /* 0x000fe80000010000 */
[----:B------:R-:W-:Y:S01]  /*e7f0*/  FADD.FTZ R173, R173, R176 ;  /* 0x000000b0adad7221 */ /* 0x000fe20000010000 */
[C---:B-1----:R-:W-:Y:S08]  /*e800*/  HMMA.16816.F32.BF16 R4, R100.reuse, R104, R4 ;  /* 0x000000686404723c */ /* 0x042ff00000041804 */
[C---:B------:R-:W-:Y:S01]  /*e810*/  HMMA.16816.F32.BF16 R8, R100.reuse, R106, R8 ;  /* 0x0000006a6408723c */ /* 0x040fe20000041808 */
[----:B------:R-:W1:Y:S07]  /*e820*/  LDSM.16.MT88.4 R104, [R141+0x1000] ;  /* 0x001000008d68783b */ /* 0x000e6e0000004200 */
[C---:B------:R-:W-:Y:S08]  /*e830*/  HMMA.16816.F32.BF16 R12, R100.reuse, R108, R12 ;  /* 0x0000006c640c723c */ /* 0x040ff0000004180c */
        /* <DEDUP_REMOVED lines=26> */
[C---:B-1----:R-:W-:Y:S03]  /*e9e0*/  HMMA.16816.F32.BF16 R84, R100.reuse, R104, R84 ;  /* 0x000000686454723c */ /* 0x042fe60000041854 */
[----:B------:R-:W-:Y:S02]  /*e9f0*/  FADD.FTZ R105, R145, R112 ;  /* 0x0000007091697221 */ /* 0x000fe40000010000 */
[----:B------:R-:W1:Y:S02]  /*ea00*/  MUFU.EX2 R145, R146 ;  /* 0x0000009200917308 */ /* 0x000e640000000800 */
[----:B------:R-:W-:Y:S01]  /*ea10*/  FADD.FTZ R142, R142, R105 ;  /* 0x000000698e8e7221 */ /* 0x000fe20000010000 */
[C---:B------:R-:W-:Y:S01]  /*ea20*/  HMMA.16816.F32.BF16 R88, R100.reuse, R106, R88 ;  /* 0x0000006a6458723c */ /* 0x040fe20000041858 */
[----:B------:R-:W3:Y:S02]  /*ea30*/  LDSM.16.MT88.4 R104, [R141+0x1800] ;  /* 0x001800008d68783b */ /* 0x000ee40000004200 */
[----:B------:R-:W-:Y:S04]  /*ea40*/  FADD.FTZ R143, R113, R142 ;  /* 0x0000008e718f7221 */ /* 0x000fe80000010000 */
[----:B------:R-:W-:Y:S01]  /*ea50*/  FADD.FTZ R148, R148, R143 ;  /* 0x0000008f94947221 */ /* 0x000fe20000010000 */
[C---:B--2---:R-:W-:Y:S03]  /*ea60*/  HMMA.16816.F32.BF16 R92, R100.reuse, R108, R92 ;  /* 0x0000006c645c723c */ /* 0x044fe6000004185c */
[----:B------:R-:W-:Y:S01]  /*ea70*/  FADD.FTZ R151, R151, R148 ;  /* 0x0000009497977221 */ /* 0x000fe20000010000 */
[----:B-1----:R-:W-:Y:S03]  /*ea80*/  F2FP.BF16.F32.PACK_AB R135, R145, R144 ;  /* 0x000000909187723e */ /* 0x002fe600000010ff */
[----:B------:R-:W-:Y:S01]  /*ea90*/  FADD.FTZ R156, R156, R151 ;  /* 0x000000979c9c7221 */ /* 0x000fe20000010000 */
[----:B------:R-:W-:Y:S01]  /*eaa0*/  HMMA.16816.F32.BF16 R96, R100, R110, R96 ;  /* 0x0000006e6460723c */ /* 0x000fe20000041860 */
[----:B------:R-:W1:Y:S02]  /*eab0*/  LDSM.16.MT88.4 R100, [R152+0x1800] ;  /* 0x001800009864783b */ /* 0x000e640000004200 */
[----:B------:R-:W-:Y:S01]  /*eac0*/  FADD.FTZ R165, R165, R156 ;  /* 0x0000009ca5a57221 */ /* 0x000fe20000010000 */
[----:B------:R-:W-:Y:S03]  /*ead0*/  FADD.FTZ R144, R144, R173 ;  /* 0x000000ad90907221 */ /* 0x000fe60000010000 */
[----:B------:R-:W-:Y:S01]  /*eae0*/  FADD.FTZ R180, R180, R165 ;  /* 0x000000a5b4b47221 */ /* 0x000fe20000010000 */
[C---:B------:R-:W-:Y:S01]  /*eaf0*/  HMMA.16816.F32.BF16 R128, R132.reuse, R124, R4 ;  /* 0x0000007c8480723c */ /* 0x040fe20000041804 */
[----:B------:R-:W2:Y:S04]  /*eb00*/  LDSM.16.MT88.4 R4, [R163+0xf800] ;  /* 0x00f80000a304783b */ /* 0x000ea80000004200 */
[----:B------:R-:W-:Y:S03]  /*eb10*/  FADD.FTZ R176, R145, R144 ;  /* 0x0000009091b07221 */ /* 0x000fe60000010000 */
[C---:B------:R-:W-:Y:S01]  /*eb20*/  HMMA.16816.F32.BF16 R124, R132.reuse, R126, R8 ;  /* 0x0000007e847c723c */ /* 0x040fe20000041808 */
[----:B------:R-:W4:Y:S07]  /*eb30*/  LDSM.16.MT88.4 R8, [R139+0xf800] ;  /* 0x00f800008b08783b */ /* 0x000f2e0000004200 */
[C---:B------:R-:W-:Y:S01]  /*eb40*/  HMMA.16816.F32.BF16 R120, R132.reuse, R116, R12 ;  /* 0x000000748478723c */ /* 0x040fe2000004180c */
[----:B------:R-:W5:Y:S07]  /*eb50*/  LDSM.16.MT88.4 R12, [R141+0x3800] ;  /* 0x003800008d0c783b */ /* 0x000f6e0000004200 */
[C---:B------:R-:W-:Y:S01]  /*eb60*/  HMMA.16816.F32.BF16 R116, R132.reuse, R118, R16 ;  /* 0x000000768474723c */ /* 0x040fe20000041810 */
[----:B------:R-:W5:Y:S07]  /*eb70*/  LDSM.16.MT88.4 R16, [R152+0x3800] ;  /* 0x003800009810783b */ /* 0x000f6e0000004200 */
[C---:B---3--:R-:W-:Y:S01]  /*eb80*/  HMMA.16816.F32.BF16 R112, R132.reuse, R104, R20 ;  /* 0x000000688470723c */ /* 0x048fe20000041814 */
[----:B------:R-:W-:Y:S07]  /*eb90*/  LDSM.16.MT88.4 R20, [R152+0x5800] ;  /* 0x005800009814783b */ /* 0x000fee0000004200 */
[C---:B------:R-:W-:Y:S08]  /*eba0*/  HMMA.16816.F32.BF16 R108, R132.reuse, R106, R24 ;  /* 0x0000006a846c723c */ /* 0x040ff00000041818 */
[C---:B-1----:R-:W-:Y:S08]  /*ebb0*/  HMMA.16816.F32.BF16 R104, R132.reuse, R100, R28 ;  /* 0x000000648468723c */ /* 0x042ff0000004181c */
[C---:B------:R-:W-:Y:S08]  /*ebc0*/  HMMA.16816.F32.BF16 R100, R132.reuse, R102, R32 ;  /* 0x000000668464723c */ /* 0x040ff00000041820 */
[C---:B--2---:R-:W-:Y:S08]  /*ebd0*/  HMMA.16816.F32.BF16 R36, R132.reuse, R4, R36 ;  /* 0x000000048424723c */ /* 0x044ff00000041824 */
[C---:B------:R-:W-:Y:S01]  /*ebe0*/  HMMA.16816.F32.BF16 R40, R132.reuse, R6, R40 ;  /* 0x000000068428723c */ /* 0x040fe20000041828 */
[----:B------:R-:W1:Y:S07]  /*ebf0*/  LDSM.16.MT88.4 R4, [R163+0x11800] ;  /* 0x01180000a304783b */ /* 0x000e6e0000004200 */
[C---:B----4-:R-:W-:Y:S08]  /*ec00*/  HMMA.16816.F32.BF16 R44, R132.reuse, R8, R44 ;  /* 0x00000008842c723c */ /* 0x050ff0000004182c */
[C---:B------:R-:W-:Y:S01]  /*ec10*/  HMMA.16816.F32.BF16 R48, R132.reuse, R10, R48 ;  /* 0x0000000a8430723c */ /* 0x040fe20000041830 */
[----:B------:R-:W2:Y:S07]  /*ec20*/  LDSM.16.MT88.4 R8, [R139+0x11800] ;  /* 0x011800008b08783b */ /* 0x000eae0000004200 */
[C---:B-----5:R-:W-:Y:S08]  /*ec30*/  HMMA.16816.F32.BF16 R52, R132.reuse, R12, R52 ;  /* 0x0000000c8434723c */ /* 0x060ff00000041834 */
[C---:B------:R-:W-:Y:S01]  /*ec40*/  HMMA.16816.F32.BF16 R56, R132.reuse, R14, R56 ;  /* 0x0000000e8438723c */ /* 0x040fe20000041838 */
[----:B------:R-:W3:Y:S07]  /*ec50*/  LDSM.16.MT88.4 R12, [R141+0x5800] ;  /* 0x005800008d0c783b */ /* 0x000eee0000004200 */
[C---:B------:R-:W-:Y:S08]  /*ec60*/  HMMA.16816.F32.BF16 R60, R132.reuse, R16, R60 ;  /* 0x00000010843c723c */ /* 0x040ff0000004183c */
[C---:B------:R-:W-:Y:S08]  /*ec70*/  HMMA.16816.F32.BF16 R64, R132.reuse, R18, R64 ;  /* 0x000000128440723c */ /* 0x040ff00000041840 */
[C---:B-1----:R-:W-:Y:S03]  /*ec80*/  HMMA.16816.F32.BF16 R68, R132.reuse, R4, R68 ;  /* 0x000000048444723c */ /* 0x042fe60000041844 */
[----:B------:R-:W-:Y:S04]  /*ec90*/  FADD.FTZ R5, R169, R180 ;  /* 0x000000b4a9057221 */ /* 0x000fe80000010000 */
[----:B------:R-:W-:Y:S01]  /*eca0*/  FADD.FTZ R5, R178, R5 ;  /* 0x00000005b2057221 */ /* 0x000fe20000010000 */
[C---:B------:R-:W-:Y:S03]  /*ecb0*/  HMMA.16816.F32.BF16 R72, R132.reuse, R6, R72 ;  /* 0x000000068448723c */ /* 0x040fe60000041848 */
[----:B------:R-:W-:Y:S04]  /*ecc0*/  FADD.FTZ R4, R136, R5 ;  /* 0x0000000588047221 */ /* 0x000fe80000010000 */
[----:B------:R-:W-:Y:S01]  /*ecd0*/  FADD.FTZ R4, R179, R4 ;  /* 0x00000004b3047221 */ /* 0x000fe20000010000 */
[C---:B--2---:R-:W-:Y:S03]  /*ece0*/  HMMA.16816.F32.BF16 R76, R132.reuse, R8, R76 ;  /* 0x00000008844c723c */ /* 0x044fe6000004184c */
[----:B------:R-:W-:Y:S04]  /*ecf0*/  FADD.FTZ R3, R3, R4 ;  /* 0x0000000403037221 */ /* 0x000fe80000010000 */
[----:B------:R-:W-:Y:S01]  /*ed00*/  FADD.FTZ R173, R182, R3 ;  /* 0x00000003b6ad7221 */ /* 0x000fe20000010000 */
[C---:B------:R-:W-:Y:S08]  /*ed10*/  HMMA.16816.F32.BF16 R80, R132.reuse, R10, R80 ;  /* 0x0000000a8450723c */ /* 0x040ff00000041850 */
[C---:B---3--:R-:W-:Y:S08]  /*ed20*/  HMMA.16816.F32.BF16 R84, R132.reuse, R12, R84 ;  /* 0x0000000c8454723c */ /* 0x048ff00000041854 */
[C---:B------:R-:W-:Y:S08]  /*ed30*/  HMMA.16816.F32.BF16 R88, R132.reuse, R14, R88 ;  /* 0x0000000e8458723c */ /* 0x040ff00000041858 */
[C---:B------:R-:W-:Y:S08]  /*ed40*/  HMMA.16816.F32.BF16 R92, R132.reuse, R20, R92 ;  /* 0x00000014845c723c */ /* 0x040ff0000004185c */
[----:B------:R-:W-:Y:S03]  /*ed50*/  HMMA.16816.F32.BF16 R96, R132, R22, R96 ;  /* 0x000000168460723c */ /* 0x000fe60000041860 */
[----:B------:R-:W-:Y:S05]  /*ed60*/  MOV R135, R0 ;  /* 0x0000000000877202 */ /* 0x000fea0000000f00 */
[----:B------:R-:W-:Y:S01]  /*ed70*/  @!UPT UIADD3 URZ, UPT, UPT, URZ, URZ, URZ ;  /* 0x000000fffffff290 */ /* 0x000fe2000fffe0ff */
[----:B------:R-:W-:Y:S11]  /*ed80*/  BRA.U UP0, `(.L_x_1231) ;  /* 0xffffffc500207547 */ /* 0x000ff6000b83ffff */
.L_x_1227:
[----:B------:R-:W1:Y:S01]  /*ed90*/  SHFL.BFLY PT, R10, R173, 0x2, 0x1f ;  /* 0x0c401f00ad0a7f89 */ /* 0x000e6200000e0000 */
[----:B------:R-:W-:Y:S01]  /*eda0*/  LOP3.LUT R4, R164, 0x30, RZ, 0xc0, !PT ;  /* 0x00000030a4047812 */ /* 0x000fe200078ec0ff */
[----:B------:R-:W-:Y:S01]  /*edb0*/  S2UR UR9, SR_CTAID.Y ;  /* 0x00000000000979c3 */ /* 0x000fe20000002600 */
[----:B------:R-:W-:Y:S01]  /*edc0*/  SHF.R.U32.HI R3, RZ, 0x2, R162 ;  /* 0x00000002ff037819 */ /* 0x000fe200000116a2 */
[----:B------:R-:W2:Y:S01]  /*edd0*/  SHFL.BFLY PT, R5, R176, 0x2, 0x1f ;  /* 0x0c401f00b0057f89 */ /* 0x000ea200000e0000 */
[----:B------:R-:W-:Y:S01]  /*ede0*/  SHF.L.U32 R14, R162, 0x1, RZ ;  /* 0x00000001a20e7819 */ /* 0x000fe200000006ff */
[----:B------:R-:W3:Y:S01]  /*edf0*/  LDCU UR4, c[0x0][0x44c] ;  /* 0x00008980ff0477ac */ /* 0x000ee20008000800 */
[----:B------:R-:W-:Y:S01]  /*ee00*/  LOP3.LUT R3, R4, 0x7, R3, 0xf8, !PT ;  /* 0x0000000704037812 */ /* 0x000fe200078ef803 */
[----:B------:R-:W-:Y:S01]  /*ee10*/  BSSY.RECONVERGENT B0, `(.L_x_1232) ;  /* 0x00000fb000007945 */ /* 0x000fe20003800200 */
[C---:B------:R-:W-:Y:S01]  /*ee20*/  SHF.L.U32 R4, R162.reuse, 0x4, RZ ;  /* 0x00000004a2047819 */ /* 0x040fe200000006ff */
[----:B------:R-:W-:Y:S01]  /*ee30*/  S2UR UR7, SR_CTAID.Z ;  /* 0x00000000000779c3 */ /* 0x000fe20000002700 */
[----:B------:R-:W-:-:S02]  /*ee40*/  R2P PR, R162, 0x18 ;  /* 0x00000018a2007804 */ /* 0x000fc40000000000 */
[----:B------:R-:W-:Y:S02]  /*ee50*/  LOP3.LUT R9, R4, 0x1c0, RZ, 0xc0, !PT ;  /* 0x000001c004097812 */ /* 0x000fe400078ec0ff */
[C---:B------:R-:W-:Y:S02]  /*ee60*/  LOP3.LUT P6, RZ, R162.reuse, 0x3, RZ, 0xc0, !PT ;  /* 0x00000003a2ff7812 */ /* 0x040fe400078cc0ff */
[----:B------:R-:W-:Y:S01]  /*ee70*/  SHF.L.U32 R6, R162, 0x2, RZ ;  /* 0x00000002a2067819 */ /* 0x000fe200000006ff */
[----:B------:R-:W4:Y:S01]  /*ee80*/  LDC R18, c[0x0][0x3e0] ;  /* 0x0000f800ff127b82 */ /* 0x000f220000000800 */
[----:B------:R-:W-:Y:S02]  /*ee90*/  SHF.R.U32.HI R162, RZ, 0x4, R162 ;  /* 0x00000004ffa27819 */ /* 0x000fe400000116a2 */
[--C-:B------:R-:W-:Y:S02]  /*eea0*/  LOP3.LUT R12, R161, 0x6, R14.reuse, 0xf8, !PT ;  /* 0x00000006a10c7812 */ /* 0x100fe400078ef80e */
[----:B------:R-:W-:Y:S01]  /*eeb0*/  LOP3.LUT R9, R9, 0x38, R14, 0xf8, !PT ;  /* 0x0000003809097812 */ /* 0x000fe200078ef80e */
[----:B-1----:R-:W-:Y:S01]  /*eec0*/  FADD.FTZ R10, R10, R173 ;  /* 0x000000ad0a0a7221 */ /* 0x002fe20000010000 */
[----:B------:R-:W-:Y:S01]  /*eed0*/  IADD3 R14, PT, PT, R162, 0x8, RZ ;  /* 0x00000008a20e7810 */ /* 0x000fe20007ffe0ff */
[----:B------:R-:W1:Y:S01]  /*eee0*/  S2UR UR6, SR_CTAID.X ;  /* 0x00000000000679c3 */ /* 0x000e620000002500 */
[----:B------:R-:W-:Y:S01]  /*eef0*/  LOP3.LUT R9, R12, R9, RZ, 0xfc, !PT ;  /* 0x000000090c097212 */ /* 0x000fe200078efcff */
[----:B--2---:R-:W-:Y:S01]  /*ef00*/  FADD.FTZ R5, R5, R176 ;  /* 0x000000b005057221 */ /* 0x004fe20000010000 */
[----:B------:R-:W2:Y:S01]  /*ef10*/  SHFL.BFLY PT, R7, R10, 0x1, 0x1f ;  /* 0x0c201f000a077f89 */ /* 0x000ea200000e0000 */
[----:B------:R-:W-:-:S02]  /*ef20*/  SEL R160, R160, 0xffffffe0, !P0 ;  /* 0xffffffe0a0a07807 */ /* 0x000fc40004000000 */
[----:B------:R-:W-:Y:S01]  /*ef30*/  SEL R138, R138, 0xffffffc0, !P3 ;  /* 0xffffffc08a8a7807 */ /* 0x000fe20005800000 */
[----:B------:R-:W5:Y:S01]  /*ef40*/  SHFL.BFLY PT, R8, R5, 0x1, 0x1f ;  /* 0x0c201f0005087f89 */ /* 0x000f6200000e0000 */
[----:B------:R-:W-:Y:S02]  /*ef50*/  IADD3 R11, PT, PT, R162, 0x18, RZ ;  /* 0x00000018a20b7810 */ /* 0x000fe40007ffe0ff */
[----:B------:R-:W-:Y:S02]  /*ef60*/  ISETP.GE.AND P5, PT, R14, UR12, PT ;  /* 0x0000000c0e007c0c */ /* 0x000fe4000bfa6270 */
[----:B------:R-:W-:Y:S02]  /*ef70*/  LOP3.LUT R133, R6, 0x1f8, RZ, 0xc0, !PT ;  /* 0x000001f806857812 */ /* 0x000fe400078ec0ff */
[----:B------:R-:W-:Y:S02]  /*ef80*/  LEA R9, R9, UR5, 0x2 ;  /* 0x0000000509097c11 */ /* 0x000fe4000f8e10ff */
[----:B------:R-:W-:-:S02]  /*ef90*/  LOP3.LUT R14, R4, 0x10, RZ, 0xc0, !PT ;  /* 0x00000010040e7812 */ /* 0x000fc400078ec0ff */
[C---:B------:R-:W-:Y:S02]  /*efa0*/  IADD3 R13, PT, PT, R162.reuse, 0x10, RZ ;  /* 0x00000010a20d7810 */ /* 0x040fe40007ffe0ff */
[----:B------:R-:W-:Y:S01]  /*efb0*/  IADD3 R12, PT, PT, R162, 0x20, RZ ;  /* 0x00000020a20c7810 */ /* 0x000fe20007ffe0ff */
[----:B------:R-:W-:Y:S01]  /*efc0*/  BAR.SYNC.DEFER_BLOCKING 0x0 ;  /* 0x0000000000007b1d */ /* 0x000fe20000010000 */
[----:B------:R-:W-:Y:S02]  /*efd0*/  ISETP.GE.AND P1, PT, R11, UR12, PT ;  /* 0x0000000c0b007c0c */ /* 0x000fe4000bf26270 */
[----:B------:R-:W-:Y:S01]  /*efe0*/  LOP3.LUT R133, R133, 0x38, R164, 0x78, !PT ;  /* 0x0000003885857812 */ /* 0x000fe200078e78a4 */
[----:B-1----:R-:W-:Y:S01]  /*eff0*/  USHF.L.U32 UR6, UR6, 0x6, URZ ;  /* 0x0000000606067899 */ /* 0x002fe200080006ff */
[C---:B------:R-:W-:Y:S01]  /*f000*/  IADD3 R11, PT, PT, R9.reuse, 0x80, RZ ;  /* 0x00000080090b7810 */ /* 0x040fe20007ffe0ff */
[----:B--2---:R-:W-:Y:S01]  /*f010*/  FADD.FTZ R7, R10, R7 ;  /* 0x000000070a077221 */ /* 0x004fe20000010000 */
[----:B------:R-:W-:-:S02]  /*f020*/  @P4 IADD3 R11, PT, PT, R9, -0x80, RZ ;  /* 0xffffff80090b4810 */ /* 0x000fc40007ffe0ff */
[----:B------:R-:W-:Y:S01]  /*f030*/  IADD3 R15, PT, PT, R9, R138, RZ ;  /* 0x0000008a090f7210 */ /* 0x000fe20007ffe0ff */
[----:B-----5:R-:W-:Y:S01]  /*f040*/  FADD.FTZ R8, R5, R8 ;  /* 0x0000000805087221 */ /* 0x020fe20000010000 */
[----:B------:R-:W1:Y:S01]  /*f050*/  MUFU.RCP R10, R7 ;  /* 0x00000007000a7308 */ /* 0x000e620000001000 */
[----:B------:R-:W-:Y:S02]  /*f060*/  FSETP.NE.FTZ.AND P3, PT, R7, RZ, PT ;  /* 0x000000ff0700720b */ /* 0x000fe40003f75000 */
[----:B------:R-:W-:Y:S02]  /*f070*/  ISETP.GE.AND P2, PT, R13, UR12, PT ;  /* 0x0000000c0d007c0c */ /* 0x000fe4000bf46270 */
[----:B------:R-:W-:Y:S02]  /*f080*/  FSETP.NE.FTZ.AND P0, PT, R8, RZ, PT ;  /* 0x000000ff0800720b */ /* 0x000fe40003f15000 */
[----:B------:R-:W-:Y:S01]  /*f090*/  ISETP.GE.AND P4, PT, R12, UR12, PT ;  /* 0x0000000c0c007c0c */ /* 0x000fe2000bf86270 */
[----:B------:R-:W2:Y:S01]  /*f0a0*/  MUFU.RCP R5, R8 ;  /* 0x0000000800057308 */ /* 0x000ea20000001000 */
[----:B------:R-:W-:Y:S01]  /*f0b0*/  LEA R133, R133, R14, 0x2 ;  /* 0x0000000e85857211 */ /* 0x000fe200078e10ff */
[----:B------:R-:W5:Y:S01]  /*f0c0*/  LDC.64 R12, c[0x0][0x430] ;  /* 0x00010c00ff0c7b82 */ /* 0x000f620000000a00 */
[----:B------:R-:W-:-:S02]  /*f0d0*/  IADD3 R14, PT, PT, R160, R15, RZ ;  /* 0x0000000fa00e7210 */ /* 0x000fc40007ffe0ff */
[-C--:B------:R-:W-:Y:S02]  /*f0e0*/  IADD3 R17, PT, PT, R138, R11.reuse, RZ ;  /* 0x0000000b8a117210 */ /* 0x080fe40007ffe0ff */
[----:B------:R-:W-:Y:S01]  /*f0f0*/  IADD3 R16, PT, PT, R160, R11, RZ ;  /* 0x0000000ba0107210 */ /* 0x000fe20007ffe0ff */
[----:B------:R-:W3:Y:S01]  /*f100*/  @P3 MUFU.LG2 R7, R7 ;  /* 0x0000000700073308 */ /* 0x000ee20000000c00 */
[----:B-1----:R-:W-:Y:S01]  /*f110*/  FSEL R4, R10, 1, P3 ;  /* 0x3f8000000a047808 */ /* 0x002fe20001800000 */
[----:B------:R-:W1:Y:S01]  /*f120*/  @P3 LDC R19, c[0x0][0x458] ;  /* 0x00011600ff133b82 */ /* 0x000e620000000800 */
[----:B------:R-:W-:Y:S02]  /*f130*/  IADD3 R10, PT, PT, R9, R160, RZ ;  /* 0x000000a0090a7210 */ /* 0x000fe40007ffe0ff */
        /* <DEDUP_REMOVED lines=26> */
[----:B------:R-:W-:Y:S01]  /*f2e0*/  STS.64 [R9], R128 ;  /* 0x0000008009007388 */ /* 0x000fe20000000a00 */
[C---:B------:R-:W-:Y:S01]  /*f2f0*/  FMUL.FTZ R104, R4.reuse, R104 ;  /* 0x0000006804687220 */ /* 0x040fe20000410000 */
[C---:B------:R-:W-:Y:S01]  /*f300*/  FMUL.FTZ R105, R4.reuse, R105 ;  /* 0x0000006904697220 */ /* 0x040fe20000410000 */
[C---:B------:R-:W-:Y:S01]  /*f310*/  FMUL.FTZ R106, R5.reuse, R106 ;  /* 0x0000006a056a7220 */ /* 0x040fe20000410000 */
[----:B------:R-:W-:Y:S01]  /*f320*/  STS.64 [R9+0x800], R130 ;  /* 0x0008008209007388 */ /* 0x000fe20000000a00 */
        /* <DEDUP_REMOVED lines=55> */
[----:B------:R2:W-:Y:S01]  /*f6a0*/  STS.64 [R160+0x800], R102 ;  /* 0x00080066a0007388 */ /* 0x0005e20000000a00 */
[C---:B------:R-:W-:Y:S01]  /*f6b0*/  FMUL.FTZ R73, R4.reuse, R73 ;  /* 0x0000004904497220 */ /* 0x040fe20000410000 */
[C---:B------:R-:W-:Y:S01]  /*f6c0*/  FMUL.FTZ R74, R5.reuse, R74 ;  /* 0x0000004a054a7220 */ /* 0x040fe20000410000 */
[C---:B------:R-:W-:Y:S01]  /*f6d0*/  FMUL.FTZ R75, R5.reuse, R75 ;  /* 0x0000004b054b7220 */ /* 0x040fe20000410000 */
[----:B------:R-:W-:Y:S01]  /*f6e0*/  STS.64 [R9+0x4000], R36 ;  /* 0x0040002409007388 */ /* 0x000fe20000000a00 */
        /* <DEDUP_REMOVED lines=22> */
[----:B------:R-:W-:Y:S01]  /*f850*/  FMUL.FTZ R97, R4, R97 ;  /* 0x0000006104617220 */ /* 0x000fe20000410000 */
        /* <DEDUP_REMOVED lines=9> */
[----:B-----5:R-:W-:Y:S01]  /*f8f0*/  R2UR UR8, R12 ;  /* 0x000000000c0872ca */ /* 0x020fe200000e0000 */
[----:B------:R-:W5:Y:S01]  /*f900*/  @P0 LDC R21, c[0x0][0x458] ;  /* 0x00011600ff150b82 */ /* 0x000f620000000800 */
[----:B------:R-:W1:Y:S01]  /*f910*/  @P0 MUFU.LG2 R8, R8 ;  /* 0x0000000800080308 */ /* 0x000e620000000c00 */
[----:B------:R-:W-:Y:S01]  /*f920*/  STS.64 [R11+0x4800], R54 ;  /* 0x004800360b007388 */ /* 0x000fe20000000a00 */
[----:B--2---:R-:W-:-:S02]  /*f930*/  MOV R102, 0xff800000 ;  /* 0xff80000000667802 */ /* 0x004fc40000000f00 */
[----:B------:R-:W-:Y:S01]  /*f940*/  MOV R100, 0xff800000 ;  /* 0xff80000000647802 */ /* 0x000fe20000000f00 */
[----:B------:R-:W-:Y:S01]  /*f950*/  STS.64 [R16+0x4000], R56 ;  /* 0x0040003810007388 */ /* 0x000fe20000000a00 */
[----:B------:R-:W-:Y:S02]  /*f960*/  LOP3.LUT R101, R6, 0x3c, RZ, 0xc0, !PT ;  /* 0x0000003c06657812 */ /* 0x000fe400078ec0ff */
[----:B------:R-:W-:Y:S01]  /*f970*/  P2R R132, PR, RZ, 0x10 ;  /* 0x00000010ff847803 */ /* 0x000fe20000000000 */
[----:B------:R-:W-:Y:S02]  /*f980*/  STS.64 [R16+0x4800], R58 ;  /* 0x0048003a10007388 */ /* 0x000fe40000000a00 */
[----:B------:R-:W-:Y:S02]  /*f990*/  UIMAD UR8, UR9, UR8, UR15 ;  /* 0x00000008090872a4 */ /* 0x000fe4000f8e020f */
        /* <DEDUP_REMOVED lines=13> */
[----:B------:R2:W-:Y:S04]  /*fa70*/  STS.64 [R11+0x8000], R84 ;  /* 0x008000540b007388 */ /* 0x0005e80000000a00 */
[----:B------:R2:W-:Y:S01]  /*fa80*/  STS.64 [R11+0x8800], R86 ;  /* 0x008800560b007388 */ /* 0x0005e20000000a00 */
[----:B----4-:R-:W-:-:S03]  /*fa90*/  IMAD R9, R18, R9, UR7 ;  /* 0x0000000712097e24 */ /* 0x010fc6000f8e0209 */
[----:B------:R2:W-:Y:S01]  /*faa0*/  STS.64 [R16+0x8000], R88 ;  /* 0x0080005810007388 */ /* 0x0005e20000000a00 */
[----:B------:R-:W-:Y:S02]  /*fab0*/  IMAD R104, R18, UR8, R9 ;  /* 0x0000000812687c24 */ /* 0x000fe4000f8e0209 */
[----:B---3--:R-:W-:Y:S01]  /*fac0*/  @P3 FMUL.FTZ R9, R7, 0.69314718246459960938 ;  /* 0x3f31721807093820 */ /* 0x008fe20000410000 */
[----:B-1----:R-:W-:Y:S01]  /*fad0*/  @P0 FMUL.FTZ R7, R8, 0.69314718246459960938 ;  /* 0x3f31721808070820 */ /* 0x002fe20000410000 */
[----:B------:R2:W-:Y:S01]  /*fae0*/  STS.64 [R16+0x8800], R90 ;  /* 0x0088005a10007388 */ /* 0x0005e20000000a00 */
[----:B------:R-:W-:Y:S02]  /*faf0*/  IMAD R104, R104, R13, UR6 ;  /* 0x0000000668687e24 */ /* 0x000fe4000f8e020d */
[----:B------:R-:W-:Y:S01]  /*fb00*/  @P3 FFMA.FTZ R102, R2, R19, R9 ;  /* 0x0000001302663223 */ /* 0x000fe20000010009 */
[----:B-----5:R-:W-:Y:S01]  /*fb10*/  @P0 FFMA.FTZ R100, R0, R21, R7 ;  /* 0x0000001500640223 */ /* 0x020fe20000010007 */
[----:B------:R2:W-:Y:S01]  /*fb20*/  STS.64 [R17+0x8000], R92 ;  /* 0x0080005c11007388 */ /* 0x0005e20000000a00 */
[----:B------:R-:W-:Y:S01]  /*fb30*/  IMAD R2, R104, UR4, RZ ;  /* 0x0000000468027c24 */ /* 0x000fe2000f8e02ff */
[----:B------:R-:W-:-:S02]  /*fb40*/  IADD3 R0, PT, PT, R162, 0x28, RZ ;  /* 0x00000028a2007810 */ /* 0x000fc40007ffe0ff */
[----:B------:R2:W-:Y:S04]  /*fb50*/  STS.64 [R17+0x8800], R94 ;  /* 0x0088005e11007388 */ /* 0x0005e80000000a00 */
        /* <DEDUP_REMOVED lines=38> */
.L_x_1233:
[----:B------:R-:W-:Y:S05]  /*fdc0*/  BSYNC.RECONVERGENT B0 ;  /* 0x0000000000007941 */ /* 0x000fea0003800200 */
.L_x_1232:
        /* <DEDUP_REMOVED lines=21> */
.L_x_1235:
[----:B------:R-:W-:Y:S05]  /*ff20*/  BSYNC.RECONVERGENT B0 ;  /* 0x0000000000007941 */ /* 0x000fea0003800200 */
.L_x_1234:
        /* <DEDUP_REMOVED lines=20> */
.L_x_1237:
[----:B------:R-:W-:Y:S05]  /*10070*/  BSYNC.RECONVERGENT B0 ;  /* 0x0000000000007941 */ /* 0x000fea0003800200 */
.L_x_1236:
        /* <DEDUP_REMOVED lines=19> */
.L_x_1239:
[----:B------:R-:W-:Y:S05]  /*101b0*/  BSYNC.RECONVERGENT B0 ;  /* 0x0000000000007941 */ /* 0x000fea0003800200 */
.L_x_1238:
        /* <DEDUP_REMOVED lines=18> */
.L_x_1241:
[----:B------:R-:W-:Y:S05]  /*102e0*/  BSYNC.RECONVERGENT B0 ;  /* 0x0000000000007941 */ /* 0x000fea0003800200 */
.L_x_1240:
        /* <DEDUP_REMOVED lines=19> */
.L_x_1243:
[----:B------:R-:W-:Y:S05]  /*10420*/  BSYNC.RECONVERGENT B0 ;  /* 0x0000000000007941 */ /* 0x000fea0003800200 */
.L_x_1242:
        /* <DEDUP_REMOVED lines=8> */
[----:B--2---:R-:W2:Y:S08]  /*104b0*/  @!P3 LDC.64 R16, c[0x0][0x3f8] ;  /* 0x0000fe00ff10bb82 */ /* 0x004eb00000000a00 */
        /* <DEDUP_REMOVED lines=10> */
.L_x_1245:
[----:B------:R-:W-:Y:S05]  /*10560*/  BSYNC.RECONVERGENT B0 ;  /* 0x0000000000007941 */ /* 0x000fea0003800200 */
.L_x_1244:
[----:B------:R-:W-:Y:S04]  /*10570*/  BSSY.RECONVERGENT B0, `(.L_x_1246) ;  /* 0x0000012000007945 */ /* 0x000fe80003800200 */
        /* <DEDUP_REMOVED lines=17> */
.L_x_1247:
[----:B------:R-:W-:Y:S05]  /*10690*/  BSYNC.RECONVERGENT B0 ;  /* 0x0000000000007941 */ /* 0x000fea0003800200 */
.L_x_1246:
[----:B------:R-:W-:Y:S05]  /*106a0*/  @P5 EXIT ;  /* 0x000000000000594d */ /* 0x000fea0003800000 */
[----:B------:R-:W5:Y:S02]  /*106b0*/  LDCU UR4, c[0x0][0x440] ;  /* 0x00008800ff0477ac */ /* 0x000f640008000800 */
[----:B-----5:R-:W-:Y:S02]  /*106c0*/  ISETP.GE.AND P4, PT, R101, UR4, PT ;  /* 0x0000000465007c0c */ /* 0x020fe4000bf86270 */
[----:B------:R-:W-:Y:S02]  /*106d0*/  ISETP.GE.AND P2, PT, R100, UR4, PT ;  /* 0x0000000464007c0c */ /* 0x000fe4000bf46270 */
[----:B------:R-:W-:-:S09]  /*106e0*/  ISETP.GE.AND P0, PT, R0, UR4, PT ;  /* 0x0000000400007c0c */ /* 0x000fd2000bf06270 */
[----:B-1----:R-:W1:Y:S08]  /*106f0*/  @!P4 LDC.64 R8, c[0x0][0x3f8] ;  /* 0x0000fe00ff08cb82 */ /* 0x002e700000000a00 */
[----:B----4-:R-:W4:Y:S01]  /*10700*/  @!P2 LDC.64 R2, c[0x0][0x3f8] ;  /* 0x0000fe00ff02ab82 */ /* 0x010f220000000a00 */
[----:B-1----:R-:W-:-:S04]  /*10710*/  @!P4 LEA R8, P3, R103, R8, 0x2 ;  /* 0x000000086708c211 */ /* 0x002fc800078610ff */
[C---:B------:R-:W-:Y:S02]  /*10720*/  @!P4 LEA.HI.X R9, R103.reuse, R9, R102, 0x2, P3 ;  /* 0x000000096709c211 */ /* 0x040fe400018f1466 */
[----:B----4-:R-:W-:-:S03]  /*10730*/  @!P2 LEA R2, P1, R103, R2, 0x2 ;  /* 0x000000026702a211 */ /* 0x010fc600078210ff */
        /* <DEDUP_REMOVED lines=9> */
.L_x_1248:
        /* <DEDUP_REMOVED lines=11> */
.L_x_3742:


//--------------------- .text._ZN5flash24flash_fwd_splitkv_kernelI23Flash_fwd_kernel_traitsILi192ELi64ELi64ELi4ELb0ELb0EN7cutlass10bfloat16_tE19Flash_kernel_traitsILi192ELi64ELi64ELi4ES3_EELb1ELb0ELb0ELb0ELb0ELb0ELb1ELb1EEEvNS_16Flash_fwd_paramsE --------------------------
	.section	.text._ZN5flash24flash_fwd_splitkv_kernelI23Flash_fwd_kernel_traitsILi192ELi64ELi64ELi4ELb0ELb0EN7cutlass10bfloat16_tE19Flash_kernel_traitsILi192ELi64ELi64ELi4ES3_EELb1ELb0ELb0ELb0ELb0ELb0ELb1ELb1EEEvNS_16Flash_fwd_paramsE,"ax",@progbits
	.align	128
        .global         _ZN5flash24flash_fwd_splitkv_kernelI23Flash_fwd_kernel_traitsILi192ELi64ELi64ELi4ELb0ELb0EN7cutlass10bfloat16_tE19Flash_kernel_traitsILi192ELi64ELi64ELi4ES3_EELb1ELb0ELb0ELb0ELb0ELb0ELb1ELb1EEEvNS_16Flash_fwd_paramsE
        .type           _ZN5flash24flash_fwd_splitkv_kernelI23Flash_fwd_kernel_traitsILi192ELi64ELi64ELi4ELb0ELb0EN7cutlass10bfloat16_tE19Flash_kernel_traitsILi192ELi64ELi64ELi4ES3_EELb1ELb0ELb0ELb0ELb0ELb0ELb1ELb1EEEvNS_16Flash_fwd_paramsE,@function
        .size           _ZN5flash24flash_fwd_splitkv_kernelI23Flash_fwd_kernel_traitsILi192ELi64ELi64ELi4ELb0ELb0EN7cutlass10bfloat16_tE19Flash_kernel_traitsILi192ELi64ELi64ELi4ES3_EELb1ELb0ELb0ELb0ELb0ELb0ELb1ELb1EEEvNS_16Flash_fwd_paramsE,(.L_x_3743 - _ZN5flash24flash_fwd_splitkv_kernelI23Flash_fwd_kernel_traitsILi192ELi64ELi64ELi4ELb0ELb0EN7cutlass10bfloat16_tE19Flash_kernel_traitsILi192ELi64ELi64ELi4ES3_EELb1ELb0ELb0ELb0ELb0ELb0ELb1ELb1EEEvNS_16Flash_fwd_paramsE)
        .other          _ZN5flash24flash_fwd_splitkv_kernelI23Flash_fwd_kernel_traitsILi192ELi64ELi64ELi4ELb0ELb0EN7cutlass10bfloat16_tE19Flash_kernel_traitsILi192ELi64ELi64ELi4ES3_EELb1ELb0ELb0ELb0ELb0ELb0ELb1ELb1EEEvNS_16Flash_fwd_paramsE,@"STO_CUDA_ENTRY STV_DEFAULT"
_ZN5flash24flash_fwd_splitkv_kernelI23Flash_fwd_kernel_traitsILi192ELi64ELi64ELi4ELb0ELb0EN7cutlass10bfloat16_tE19Flash_kernel_traitsILi192ELi64ELi64ELi4ES3_EELb1ELb0ELb0ELb0ELb0ELb0ELb1ELb1EEEvNS_16Flash_fwd_paramsE:
.text._ZN5flash24flash_fwd_splitkv_kernelI23Flash_fwd_kernel_traitsILi192ELi64ELi64ELi4ELb0ELb0EN7cutlass10bfloat16_tE19Flash_kernel_traitsILi192ELi64ELi64ELi4ES3_EELb1ELb0ELb0ELb0ELb0ELb0ELb1ELb1EEEvNS_16Flash_fwd_paramsE:
[----:B------:R-:W-:Y:S01]  /*0000*/  LDC R1, c[0x0][0x37c] ;  /* 0x0000df00ff017b82 */ /* 0x000fe20000000800 */
[----:B------:R-:W1:Y:S07]  /*0010*/  LDCU UR8, c[0x0][0x3e0] ;  /* 0x00007c00ff0877ac */ /* 0x000e6e0008000800 */
[----:B------:R-:W2:Y:S01]  /*0020*/  S2UR UR9, SR_CTAID.Z ;  /* 0x00000000000979c3 */ /* 0x000ea20000002700 */
[----:B------:R-:W3:Y:S01]  /*0030*/  LDCU.64 UR12, c[0x0][0x460] ;  /* 0x00008c00ff0c77ac */ /* 0x000ee20008000a00 */
[----:B------:R-:W4:Y:S01]  /*0040*/  LDCU.64 UR10, c[0x0][0x478] ;  /* 0x00008f00ff0a77ac */ /* 0x000f220008000a00 */
[----:B------:R-:W3:Y:S01]  /*0050*/  LDCU.U8 UR14, c[0x0][0x532] ;  /* 0x0000a640ff0e77ac */ /* 0x000ee20008000000 */
[----:B-1----:R-:W1:Y:S01]  /*0060*/  I2F.U32.RP R2, UR8 ;  /* 0x0000000800027d06 */ /* 0x002e620008209000 */
[----:B------:R-:W-:-:S07]  /*0070*/  UISETP.NE.U32.AND UP0, UPT, UR8, URZ, UPT ;  /* 0x000000ff0800728c */ /* 0x000fce000bf05070 */
[----:B-1----:R-:W1:Y:S02]  /*0080*/  MUFU.RCP R0, R2 ;  /* 0x0000000200007308 */ /* 0x002e640000001000 */
[----:B-1----:R-:W-:-:S06]  /*0090*/  VIADD R0, R0, 0xffffffe ;  /* 0x0ffffffe00007836 */ /* 0x002fcc0000000000 */
[----:B------:R-:W1:Y:S02]  /*00a0*/  F2I.FTZ.U32.TRUNC.NTZ R0, R0 ;  /* 0x0000000000007305 */ /* 0x000e64000021f000 */
[----:B-1----:R-:W-:-:S13]  /*00b0*/  R2UR UR5, R0 ;  /* 0x00000000000572ca */ /* 0x002fda00000e0000 */
[----:B------:R-:W-:-:S04]  /*00c0*/  UIADD3 UR4, UPT, UPT, URZ, -UR5, URZ ;  /* 0x80000005ff047290 */ /* 0x000fc8000fffe0ff */
[----:B------:R-:W-:-:S03]  /*00d0*/  UIMAD UR6, UR4, UR8, URZ ;  /* 0x00000008040672a4 */ /* 0x000fc6000f8e02ff */
[----:B------:R-:W-:Y:S02]  /*00e0*/  UMOV UR4, URZ ;  /* 0x000000ff00047c82 */ /* 0x000fe40008000000 */
[----:B------:R-:W-:Y:S02]  /*00f0*/  UIMAD.WIDE.U32 UR6, UR5, UR6, UR4 ;  /* 0x00000006050672a5 */ /* 0x000fe4000f8e0004 */
[----:B------:R-:W1:Y:S02]  /*0100*/  LDCU.64 UR4, c[0x0][0x460] ;  /* 0x00008c00ff0477ac */ /* 0x000e640008000a00 */
[----:B--2---:R-:W-:-:S04]  /*0110*/  UIMAD.WIDE.U32 UR22, UR7, UR9, URZ ;  /* 0x00000009071672a5 */ /* 0x004fc8000f8e00ff */
[----:B------:R-:W-:-:S04]  /*0120*/  UIADD3 UR6, UPT, UPT, -UR23, URZ, URZ ;  /* 0x000000ff17067290 */ /* 0x000fc8000fffe1ff */
[----:B------:R-:W-:-:S04]  /*0130*/  UIMAD UR6, UR8, UR6, UR9 ;  /* 0x00000006080672a4 */ /* 0x000fc8000f8e0209 */
[----:B------:R-:W-:Y:S02]  /*0140*/  UISETP.GE.U32.AND UP2, UPT, UR6, UR8, UPT ;  /* 0x000000080600728c */ /* 0x000fe4000bf46070 */
[----:B-1----:R-:W-:Y:S01]  /*0150*/  UISETP.NE.U32.AND UP3, UPT, UR4, URZ, UPT ;  /* 0x000000ff0400728c */ /* 0x002fe2000bf65070 */
[----:B------:R-:W-:-:S03]  /*0160*/  ISETP.NE.U32.AND P4, PT, RZ, UR4, PT ;  /* 0x00000004ff007c0c */ /* 0x000fc6000bf85070 */
[----:B------:R-:W-:Y:S01]  /*0170*/  UISETP.NE.AND.EX UP3, UPT, UR5, URZ, UPT, UP3 ;  /* 0x000000ff0500728c */ /* 0x000fe2000bf65330 */
[----:B------:R-:W-:Y:S01]  /*0180*/  ISETP.NE.AND.EX P4, PT, RZ, UR5, PT, P4 ;  /* 0x00000005ff007c0c */ /* 0x000fe2000bf85340 */
[----:B------:R-:W1:Y:S03]  /*0190*/  LDCU.64 UR4, c[0x0][0x468] ;  /* 0x00008d00ff0477ac */ /* 0x000e660008000a00 */
[----:B------:R-:W-:Y:S01]  /*01a0*/  @UP2 UIADD3 UR6, UPT, UPT, UR6, -UR8, URZ ;  /* 0x8000000806062290 */ /* 0x000fe2000fffe0ff */
[----:B------:R-:W-:Y:S01]  /*01b0*/  PLOP3.LUT P2, PT, PT, PT, UP3, 0x80, 0x8 ;  /* 0x000000000008781c */ /* 0x000fe20003f4f038 */
[----:B------:R-:W-:Y:S02]  /*01c0*/  @UP2 UIADD3 UR23, UPT, UPT, UR23, 0x1, URZ ;  /* 0x0000000117172890 */ /* 0x000fe4000fffe0ff */
[----:B------:R-:W-:Y:S02]  /*01d0*/  UISETP.GE.U32.AND UP1, UPT, UR6, UR8, UPT ;  /* 0x000000080600728c */ /* 0x000fe4000bf26070 */
[----:B----4-:R-:W-:-:S05]  /*01e0*/  UISETP.NE.U32.AND UP2, UPT, UR10, URZ, UPT ;  /* 0x000000ff0a00728c */ /* 0x010fca000bf45070 */
[----:B------:R-:W2:Y:S04]  /*01f0*/  LDCU.64 UR6, c[0x0][0x358] ;  /* 0x00006b00ff0677ac */ /* 0x000ea80008000a00 */
[----:B------:R-:W-:Y:S02]  /*0200*/  @UP1 UIADD3 UR23, UPT, UPT, UR23, 0x1, URZ ;  /* 0x0000000117171890 */ /* 0x000fe4000fffe0ff */
[----:B------:R-:W-:-:S04]  /*0210*/  @!UP0 ULOP3.LUT UR23, URZ, UR8, URZ, 0x33, !UPT ;  /* 0x00000008ff178292 */ /* 0x000fc8000f8e33ff */
[----:B---3--:R-:W-:Y:S02]  /*0220*/  UIMAD.WIDE.U32 UR12, UR23, 0x4, UR12 ;  /* 0x00000004170c78a5 */ /* 0x008fe4000f8e000c */
[----:B------:R-:W-:Y:S02]  /*0230*/  UISETP.NE.AND.EX UP2, UPT, UR11, URZ, UPT, UP2 ;  /* 0x000000ff0b00728c */ /* 0x000fe4000bf45320 */
[----:B------:R-:W-:Y:S02]  /*0240*/  UISETP.NE.AND UP4, UPT, UR14, URZ, UPT ;  /* 0x000000ff0e00728c */ /* 0x000fe4000bf85270 */
[----:B------:R-:W-:Y:S01]  /*0250*/  IMAD.U32 R6, RZ, RZ, UR12 ;  /* 0x0000000cff067e24 */ /* 0x000fe2000f8e00ff */
[----:B-1----:R-:W-:Y:S01]  /*0260*/  UISETP.EQ.U32.AND UP5, UPT, UR4, URZ, UPT ;  /* 0x000000ff0400728c */ /* 0x002fe2000bfa2070 */
[----:B------:R-:W-:-:S03]  /*0270*/  IMAD.U32 R7, RZ, RZ, UR13 ;  /* 0x0000000dff077e24 */ /* 0x000fc6000f8e00ff */
[----:B------:R-:W1:Y:S02]  /*0280*/  LDCU.64 UR12, c[0x0][0x470] ;  /* 0x00008e00ff0c77ac */ /* 0x000e640008000a00 */
[----:B--2---:R-:W2:Y:S01]  /*0290*/  @P4 LDG.E R5, desc[UR6][R6.64] ;  /* 0x0000000606054981 */ /* 0x004ea2000c1e1900 */
[----:B------:R-:W-:Y:S02]  /*02a0*/  USHF.L.U32 UR15, UR23, 0x2, URZ ;  /* 0x00000002170f7899 */ /* 0x000fe400080006ff */
[----:B------:R-:W-:Y:S01]  /*02b0*/  UISETP.EQ.OR.EX UP5, UPT, UR5, URZ, !UP4, UP5 ;  /* 0x000000ff0500728c */ /* 0x000fe2000e7a2750 */
[----:B------:R3:W4:Y:S01]  /*02c0*/  @P2 LDG.E R2, desc[UR6][R6.64+0x4] ;  /* 0x0000040606022981 */ /* 0x000722000c1e1900 */
[----:B------:R-:W-:Y:S01]  /*02d0*/  USHF.R.U32.HI UR14, URZ, 0x1e, UR23 ;  /* 0x0000001eff0e7899 */ /* 0x000fe20008011617 */
[----:B------:R-:W-:Y:S01]  /*02e0*/  PLOP3.LUT P1, PT, PT, PT, UP2, 0x80, 0x8 ;  /* 0x000000000008781c */ /* 0x000fe20003f2f028 */
[----:B------:R-:W-:Y:S02]  /*02f0*/  UIADD3 UR16, UP1, UPT, UR15, UR4, URZ ;  /* 0x000000040f107290 */ /* 0x000fe4000ff3e0ff */
[----:B------:R-:W-:Y:S01]  /*0300*/  PLOP3.LUT P3, PT, PT, PT, UP5, 0x80, 0x8 ;  /* 0x000000000008781c */ /* 0x000fe20003f6f058 */
[----:B------:R-:W-:-:S02]  /*0310*/  @UP2 UIADD3 UR18, UP0, UPT, UR15, UR10, URZ ;  /* 0x0000000a0f122290 */ /* 0x000fc4000ff1e0ff */
[----:B------:R-:W-:Y:S02]  /*0320*/  UIADD3.X UR10, UPT, UPT, UR14, UR5, URZ, UP1, !UPT ;  /* 0x000000050e0a7290 */ /* 0x000fe40008ffe4ff */
[----:B------:R-:W-:Y:S01]  /*0330*/  @UP2 UIADD3.X UR19, UPT, UPT, UR14, UR11, URZ, UP0, !UPT ;  /* 0x0000000b0e132290 */ /* 0x000fe200087fe4ff */
[----:B-1----:R-:W-:Y:S01]  /*0340*/  ISETP.NE.U32.AND P0, PT, RZ, UR12, PT ;  /* 0x0000000cff007c0c */ /* 0x002fe2000bf05070 */
[----:B------:R-:W-:Y:S01]  /*0350*/  UIADD3 UR12, UP0, UPT, UR15, UR12, URZ ;  /* 0x0000000c0f0c7290 */ /* 0x000fe2000ff1e0ff */
[----:B------:R-:W-:Y:S02]  /*0360*/  IMAD.U32 R8, RZ, RZ, UR18 ;  /* 0x00000012ff087e24 */ /* 0x000fe4000f8e00ff */
[----:B------:R-:W-:Y:S01]  /*0370*/  ISETP.NE.AND.EX P0, PT, RZ, UR13, PT, P0 ;  /* 0x0000000dff007c0c */ /* 0x000fe2000bf05300 */
[----:B------:R-:W-:Y:S01]  /*0380*/  UIADD3.X UR13, UPT, UPT, UR14, UR13, URZ, UP0, !UPT ;  /* 0x0000000d0e0d7290 */ /* 0x000fe200087fe4ff */
[----:B------:R-:W-:Y:S02]  /*0390*/  IMAD.U32 R9, RZ, RZ, UR19 ;  /* 0x00000013ff097e24 */ /* 0x000fe4000f8e00ff */
[----:B------:R-:W-:-:S02]  /*03a0*/  IMAD.U32 R106, RZ, RZ, UR12 ;  /* 0x0000000cff6a7e24 */ /* 0x000fc4000f8e00ff */
[----:B---3--:R-:W-:Y:S01]  /*03b0*/  IMAD.U32 R6, RZ, RZ, UR16 ;  /* 0x00000010ff067e24 */ /* 0x008fe2000f8e00ff */
[----:B------:R1:W5:Y:S01]  /*03c0*/  @P1 LDG.E R0, desc[UR6][R8.64] ;  /* 0x0000000608001981 */ /* 0x000362000c1e1900 */
[----:B------:R-:W-:-:S05]  /*03d0*/  IMAD.U32 R7, RZ, RZ, UR10 ;  /* 0x0000000aff077e24 */ /* 0x000fca000f8e00ff */
[----:B------:R-:W3:Y:S01]  /*03e0*/  @!P3 LDG.E R4, desc[UR6][R6.64] ;  /* 0x000000060604b981 */ /* 0x000ee2000c1e1900 */
[----:B------:R-:W-:-:S05]  /*03f0*/  IMAD.U32 R107, RZ, RZ, UR13 ;  /* 0x0000000dff6b7e24 */ /* 0x000fca000f8e00ff */
[----:B------:R1:W5:Y:S01]  /*0400*/  @P0 LDG.E R3, desc[UR6][R106.64] ;  /* 0x000000066a030981 */ /* 0x000362000c1e1900 */
[----:B------:R-:W1:Y:S01]  /*0410*/  S2UR UR12, SR_CTAID.X ;  /* 0x00000000000c79c3 */ /* 0x000e620000002500 */
[----:B------:R-:W4:Y:S01]  /*0420*/  @!UP3 LDCU UR21, c[0x0][0x434] ;  /* 0x00008680ff15b7ac */ /* 0x000f220008000800 */
[----:B------:R-:W-:Y:S01]  /*0430*/  UMOV UR18, 0xffffffff ;  /* 0xffffffff00127882 */ /* 0x000fe20000000000 */
[----:B------:R-:W-:Y:S01]  /*0440*/  UISETP.NE.U32.AND UP0, UPT, UR4, URZ, UPT ;  /* 0x000000ff0400728c */ /* 0x000fe2000bf05070 */
[----:B------:R-:W-:-:S03]  /*0450*/  UMOV UR11, 0xffffffff ;  /* 0xffffffff000b7882 */ /* 0x000fc60000000000 */
[----:B------:R-:W-:Y:S02]  /*0460*/  UISETP.NE.AND.EX UP0, UPT, UR5, URZ, UPT, UP0 ;  /* 0x000000ff0500728c */ /* 0x000fe4000bf05300 */
[----:B-1----:R-:W-:-:S09]  /*0470*/  USHF.L.U32 UR24, UR12, 0x6, URZ ;  /* 0x000000060c187899 */ /* 0x002fd200080006ff */
[----:B------:R-:W1:Y:S01]  /*0480*/  @!UP0 LDCU UR22, c[0x0][0x438] ;  /* 0x00008700ff1687ac */ /* 0x000e620008000800 */
[----:B--2---:R-:W-:Y:S02]  /*0490*/  @P4 R2UR UR18, R5 ;  /* 0x00000000051242ca */ /* 0x004fe400000e0000 */
[----:B----4-:R-:W-:-:S13]  /*04a0*/  @P2 R2UR UR10, R2 ;  /* 0x00000000020a22ca */ /* 0x010fda00000e0000 */
[----:B------:R-:W-:-:S04]  /*04b0*/  @UP3 UIADD3 UR21, UPT, UPT, UR10, -UR18, URZ ;  /* 0x800000120a153290 */ /* 0x000fc8000fffe0ff */
[----:B------:R-:W-:-:S06]  /*04c0*/  UISETP.GT.AND UP1, UPT, UR21, UR24, UPT ;  /* 0x000000181500728c */ /* 0x000fcc000bf24270 */
[----:B------:R-:W-:Y:S02]  /*04d0*/  PLOP3.LUT P2, PT, PT, PT, UP1, 0x80, 0x8 ;  /* 0x000000000008781c */ /* 0x000fe40003f4f018 */
[----:B---3--:R-:W-:Y:S01]  /*04e0*/  @!P3 R2UR UR11, R4 ;  /* 0x00000000040bb2ca */ /* 0x008fe200000e0000 */
[----:B-1----:R-:W-:-:S14]  /*04f0*/  BRA.U !UP0, `(.L_x_1249) ;  /* 0x0000000108187547 */ /* 0x002fdc000b800000 */
[----:B------:R-:W-:-:S13]  /*0500*/  PLOP3.LUT P3, PT, PT, PT, UP4, 0x80, 0x8 ;  /* 0x000000000008781c */ /* 0x000fda0003f6f048 */
[----:B------:R-:W2:Y:S04]  /*0510*/  @P3 LDG.E R2, desc[UR6][R6.64+0x4] ;  /* 0x0000040606023981 */ /* 0x000ea8000c1e1900 */
[----:B------:R-:W3:Y:S01]  /*0520*/  @!P3 LDG.E R4, desc[UR6][R6.64] ;  /* 0x000000060604b981 */ /* 0x000ee2000c1e1900 */
[----:B--2---:R-:W-:-:S13]  /*0530*/  @P3 R2UR UR22, R2 ;  /* 0x00000000021632ca */ /* 0x004fda00000e0000 */
[----:B------:R-:W-:-:S07]  /*0540*/  @UP4 UIADD3 UR22, UPT, UPT, UR22, -UR11, URZ ;  /* 0x8000000b16164290 */ /* 0x000fce000fffe0ff */
[----:B---3--:R-:W-:-:S15]  /*0550*/  @!P3 R2UR UR22, R4 ;  /* 0x000000000416b2ca */ /* 0x008fde00000e0000 */
.L_x_1249:
[----:B------:R-:W-:Y:S05]  /*0560*/  @!P2 EXIT ;  /* 0x000000000000a94d */ /* 0x000fea0003800000 */
[----:B------:R-:W1:Y:S01]  /*0570*/  LDCU UR16, c[0x0][0x374] ;  /* 0x00006e80ff1077ac */ /* 0x000e620008000800 */
[----:B------:R-:W2:Y:S01]  /*0580*/  LDC R2, c[0x0][0x374] ;  /* 0x0000dd00ff027b82 */ /* 0x000ea20000000800 */
[----:B-----5:R-:W-:Y:S01]  /*0590*/  @P1 R2UR UR26, R0 ;  /* 0x00000000001a12ca */ /* 0x020fe200000e0000 */
[----:B------:R-:W3:Y:S01]  /*05a0*/  S2R R61, SR_TID.X ;  /* 0x00000000003d7919 */ /* 0x000ee20000002100 */
[----:B------:R-:W4:Y:S01]  /*05b0*/  LDCU UR5, c[0x0][0x438] ;  /* 0x00008700ff0577ac */ /* 0x000f220008000800 */
[----:B------:R-:W-:Y:S01]  /*05c0*/  UMOV UR30, URZ ;  /* 0x000000ff001e7c82 */ /* 0x000fe20008000000 */
[----:B------:R-:W3:Y:S01]  /*05d0*/  @!UP2 LDCU UR25, c[0x0][0x43c] ;  /* 0x00008780ff19a7ac */ /* 0x000ee20008000800 */
[----:B------:R-:W-:Y:S01]  /*05e0*/  UMOV UR10, URZ ;  /* 0x000000ff000a7c82 */ /* 0x000fe20008000000 */
[----:B------:R-:W-:Y:S01]  /*05f0*/  @P0 R2UR UR10, R3 ;  /* 0x00000000030a02ca */ /* 0x000fe200000e0000 */
[----:B------:R-:W-:-:S04]  /*0600*/  UIADD3 UR12, UPT, UPT, UR12, 0x1, URZ ;  /* 0x000000010c0c7890 */ /* 0x000fc8000fffe0ff */
[----:B------:R-:W-:Y:S02]  /*0610*/  ULEA UR12, UR12, -UR21, 0x6 ;  /* 0x800000150c0c7291 */ /* 0x000fe4000f8e30ff */
[----:B----4-:R-:W-:Y:S01]  /*0620*/  UIADD3 UR5, UPT, UPT, UR5, 0x3f, URZ ;  /* 0x0000003f05057890 */ /* 0x010fe2000fffe0ff */
[----:B--2---:R-:W-:-:S03]  /*0630*/  IABS R4, R2 ;  /* 0x0000000200047213 */ /* 0x004fc60000000000 */
[----:B------:R-:W-:Y:S01]  /*0640*/  USHF.R.S32.HI UR4, URZ, 0x1f, UR5 ;  /* 0x0000001fff047899 */ /* 0x000fe20008011405 */
[----:B------:R-:W-:Y:S01]  /*0650*/  IABS R2, R2 ;  /* 0x0000000200027213 */ /* 0x000fe20000000000 */
[----:B------:R-:W-:Y:S01]  /*0660*/  UIADD3 UR22, UPT, UPT, UR22, -UR10, URZ ;  /* 0x8000000a16167290 */ /* 0x000fe2000fffe0ff */
        /* <DEDUP_REMOVED lines=17> */
[----:B------:R-:W-:-:S03]  /*0780*/  UIMAD.WIDE.U32 UR28, UR31, UR28, UR30 ;  /* 0x0000001c1f1c72a5 */ /* 0x000fc6000f8e001e */
[----:B------:R-:W1:Y:S01]  /*0790*/  @!UP2 LDCU.64 UR4, c[0x0][0x488] ;  /* 0x00009100ff04a7ac */ /* 0x000e620008000a00 */
[----:B------:R-:W-:-:S07]  /*07a0*/  UIMAD.WIDE.U32 UR28, UR29, UR27, URZ ;  /* 0x0000001b1d1c72a5 */ /* 0x000fce000f8e00ff */
[----:B------:R-:W-:Y:S02]  /*07b0*/  UMOV UR19, UR29 ;  /* 0x0000001d00137c82 */ /* 0x000fe40008000000 */
[----:B------:R-:W-:-:S04]  /*07c0*/  UIMAD UR17, UR19, UR17, UR27 ;  /* 0x00000011131172a4 */ /* 0x000fc8000f8e021b */
[----:B------:R-:W-:Y:S02]  /*07d0*/  UISETP.GT.U32.AND UP1, UPT, UR13, UR17, UPT ;  /* 0x000000110d00728c */ /* 0x000fe4000bf24070 */
[----:B-1----:R-:W-:-:S04]  /*07e0*/  @!UP2 UISETP.NE.U32.AND UP0, UPT, UR4, URZ, UPT ;  /* 0x000000ff0400a28c */ /* 0x002fc8000bf05070 */
[----:B------:R-:W-:Y:S01]  /*07f0*/  @!UP2 UISETP.NE.AND.EX UP0, UPT, UR5, URZ, UPT, UP0 ;  /* 0x000000ff0500a28c */ /* 0x000fe2000bf05300 */
[----:B------:R-:W1:Y:S03]  /*0800*/  LDCU UR5, c[0x0][0x508] ;  /* 0x0000a100ff0577ac */ /* 0x000e660008000800 */
[----:B---3--:R-:W-:Y:S02]  /*0810*/  @!UP2 USEL UR4, UR25, URZ, UP0 ;  /* 0x000000ff1904a287 */ /* 0x008fe40008000000 */
[----:B------:R-:W-:Y:S02]  /*0820*/  @!UP1 UIADD3 UR17, UPT, UPT, UR17, -UR13, URZ ;  /* 0x8000000d11119290 */ /* 0x000fe4000fffe0ff */
[----:B------:R-:W-:Y:S02]  /*0830*/  @UP2 UIADD3 UR25, UPT, UPT, UR26, -UR10, URZ ;  /* 0x8000000a1a192290 */ /* 0x000fe4000fffe0ff */
[----:B------:R-:W-:-:S02]  /*0840*/  @!UP2 UIADD3 UR25, UPT, UPT, UR22, UR4, URZ ;  /* 0x000000041619a290 */ /* 0x000fc4000fffe0ff */
[----:B------:R-:W-:Y:S01]  /*0850*/  UISETP.GE.U32.AND UP2, UPT, UR17, UR13, UPT ;  /* 0x0000000d1100728c */ /* 0x000fe2000bf46070 */
[----:B------:R-:W2:Y:S01]  /*0860*/  S2UR UR13, SR_CTAID.Y ;  /* 0x00000000000d79c3 */ /* 0x000ea20000002600 */
[----:B------:R-:W-:Y:S02]  /*0870*/  @!UP1 UIADD3 UR19, UPT, UPT, UR19, 0x1, URZ ;  /* 0x0000000113139890 */ /* 0x000fe4000fffe0ff */
[----:B------:R-:W-:Y:S02]  /*0880*/  UIADD3 UR4, UPT, UPT, UR25, 0x3f, URZ ;  /* 0x0000003f19047890 */ /* 0x000fe4000fffe0ff */
[----:B------:R-:W-:Y:S02]  /*0890*/  UISETP.GE.AND UP1, UPT, UR20, URZ, UPT ;  /* 0x000000ff1400728c */ /* 0x000fe4000bf26270 */
[----:B------:R-:W-:Y:S02]  /*08a0*/  UISETP.NE.AND UP0, UPT, UR16, URZ, UPT ;  /* 0x000000ff1000728c */ /* 0x000fe4000bf05270 */
[----:B------:R-:W-:-:S02]  /*08b0*/  USHF.R.S32.HI UR17, URZ, 0x1f, UR4 ;  /* 0x0000001fff117899 */ /* 0x000fc40008011404 */
[----:B------:R-:W-:Y:S02]  /*08c0*/  @UP2 UIADD3 UR19, UPT, UPT, UR19, 0x1, URZ ;  /* 0x0000000113132890 */ /* 0x000fe4000fffe0ff */
[----:B------:R-:W-:Y:S02]  /*08d0*/  ULEA.HI UR17, UR17, UR4, URZ, 0x6 ;  /* 0x0000000411117291 */ /* 0x000fe4000f8f30ff */
[----:B-1----:R-:W-:Y:S02]  /*08e0*/  UIADD3 UR5, UPT, UPT, UR4, UR5, UR12 ;  /* 0x0000000504057290 */ /* 0x002fe4000fffe00c */
[----:B------:R-:W-:Y:S02]  /*08f0*/  @!UP1 UIADD3 UR19, UPT, UPT, -UR19, URZ, URZ ;  /* 0x000000ff13139290 */ /* 0x000fe4000fffe1ff */
[----:B------:R-:W-:Y:S02]  /*0900*/  USHF.R.S32.HI UR17, URZ, 0x6, UR17 ;  /* 0x00000006ff117899 */ /* 0x000fe40008011411 */
[----:B------:R-:W-:-:S02]  /*0910*/  @!UP0 ULOP3.LUT UR19, URZ, UR16, URZ, 0x33, !UPT ;  /* 0x00000010ff138292 */ /* 0x000fc4000f8e33ff */
[----:B------:R-:W-:Y:S02]  /*0920*/  USHF.R.S32.HI UR4, URZ, 0x1f, UR5 ;  /* 0x0000001fff047899 */ /* 0x000fe40008011405 */
[----:B--2---:R-:W-:Y:S01]  /*0930*/  UIMAD UR20, UR19, UR13, URZ ;  /* 0x0000000d131472a4 */ /* 0x004fe2000f8e02ff */
[----:B------:R-:W-:Y:S01]  /*0940*/  IMAD.U32 R3, RZ, RZ, UR17 ;  /* 0x00000011ff037e24 */ /* 0x000fe2000f8e00ff */
[----:B------:R-:W-:Y:S01]  /*0950*/  ULEA.HI UR4, UR4, UR5, URZ, 0x6 ;  /* 0x0000000504047291 */ /* 0x000fe2000f8f30ff */
[----:B------:R-:W-:Y:S01]  /*0960*/  IMAD.U32 R0, RZ, RZ, UR19 ;  /* 0x00000013ff007e24 */ /* 0x000fe2000f8e00ff */
[----:B------:R-:W-:Y:S02]  /*0970*/  UIADD3 UR5, UPT, UPT, -UR23, URZ, URZ ;  /* 0x000000ff17057290 */ /* 0x000fe4000fffe1ff */
[----:B------:R-:W-:Y:S02]  /*0980*/  USHF.R.S32.HI UR4, URZ, 0x6, UR4 ;  /* 0x00000006ff047899 */ /* 0x000fe40008011404 */
[----:B------:R-:W-:Y:S01]  /*0990*/  VIADDMNMX R0, R0, UR20, R3, PT ;  /* 0x0000001400007c46 */ /* 0x000fe2000b800103 */
[----:B------:R-:W-:-:S03]  /*09a0*/  UIMAD UR5, UR8, UR5, UR9 ;  /* 0x00000005080572a4 */ /* 0x000fc6000f8e0209 */
[----:B------:R-:W-:-:S13]  /*09b0*/  R2UR UR12, R0 ;  /* 0x00000000000c72ca */ /* 0x000fda00000e0000 */
        /* <DEDUP_REMOVED lines=40> */
.L_x_1252:
[----:B------:R-:W-:Y:S05]  /*0c40*/  BSYNC.RECONVERGENT B0 ;  /* 0x0000000000007941 */ /* 0x000fea0003800200 */
.L_x_1251:
        /* <DEDUP_REMOVED lines=20> */
.L_x_1254:
[----:B------:R-:W-:Y:S05]  /*0d90*/  BSYNC.RECONVERGENT B0 ;  /* 0x0000000000007941 */ /* 0x000fea0003800200 */
.L_x_1253:
        /* <DEDUP_REMOVED lines=20> */
.L_x_1256:
[----:B------:R-:W-:Y:S05]  /*0ee0*/  BSYNC.RECONVERGENT B0 ;  /* 0x0000000000007941 */ /* 0x000fea0003800200 */
.L_x_1255:
        /* <DEDUP_REMOVED lines=20> */
.L_x_1258:
[----:B------:R-:W-:Y:S05]  /*1030*/  BSYNC.RECONVERGENT B0 ;  /* 0x0000000000007941 */ /* 0x000fea0003800200 */
.L_x_1257:
        /* <DEDUP_REMOVED lines=19> */
.L_x_1260:
[----:B------:R-:W-:Y:S05]  /*1170*/  BSYNC.RECONVERGENT B0 ;  /* 0x0000000000007941 */ /* 0x000fea0003800200 */
.L_x_1259:
        /* <DEDUP_REMOVED lines=18> */
.L_x_1262:
[----:B------:R-:W-:Y:S05]  /*12a0*/  BSYNC.RECONVERGENT B0 ;  /* 0x0000000000007941 */ /* 0x000fea0003800200 */
.L_x_1261:
        /* <DEDUP_REMOVED lines=18> */
.L_x_1264:
[----:B------:R-:W-:Y:S05]  /*13d0*/  BSYNC.RECONVERGENT B0 ;  /* 0x0000000000007941 */ /* 0x000fea0003800200 */
.L_x_1263:
        /* <DEDUP_REMOVED lines=18> */
.L_x_1266:
[----:B------:R-:W-:Y:S05]  /*1500*/  BSYNC.RECONVERGENT B0 ;  /* 0x0000000000007941 */ /* 0x000fea0003800200 */
.L_x_1265:
        /* <DEDUP_REMOVED lines=33> */
.L_x_1250:
        /* <DEDUP_REMOVED lines=13> */
.L_x_1267:
[----:B------:R-:W-:Y:S05]  /*17f0*/  BRA.U !UP0, `(.L_x_1268) ;  /* 0x0000000508a87547 */ /* 0x000fea000b800000 */
[----:B-1----:R-:W1:Y:S01]  /*1800*/  LDC R3, c[0x0][0x4f0] ;  /* 0x00013c00ff037b82 */ /* 0x002e620000000800 */
[----:B------:R-:W-:Y:S01]  /*1810*/  ULEA UR19, UR4, 0xffffffc0, 0x6 ;  /* 0xffffffc004137891 */ /* 0x000fe2000f8e30ff */
[----:B------:R-:W2:Y:S05]  /*1820*/  LDCU.64 UR8, c[0x0][0x4e8] ;  /* 0x00009d00ff0877ac */ /* 0x000eaa0008000a00 */
[----:B------:R-:W-:Y:S01]  /*1830*/  MOV R0, UR19 ;  /* 0x0000001300007c02 */ /* 0x000fe20008000f00 */
[----:B------:R-:W3:Y:S01]  /*1840*/  LDC R11, c[0x0][0x3e8] ;  /* 0x0000fa00ff0b7b82 */ /* 0x000ee20000000800 */
[----:B------:R-:W4:Y:S02]  /*1850*/  LDCU.64 UR16, c[0x0][0x3b8] ;  /* 0x00007700ff1077ac */ /* 0x000f240008000a00 */
        /* <DEDUP_REMOVED lines=8> */
[----:B------:R-:W-:Y:S01]  /*18e0*/  MOV R168, UR8 ;  /* 0x0000000800a87c02 */ /* 0x000fe20008000f00 */
[----:B------:R-:W2:Y:S03]  /*18f0*/  LDCU.64 UR10, c[0x0][0x3a0] ;  /* 0x00007400ff0a77ac */ /* 0x000ea60008000a00 */
[----:B------:R-:W-:-:S05]  /*1900*/  IMAD.U32 R169, RZ, RZ, UR9 ;  /* 0x00000009ffa97e24 */ /* 0x000fca000f8e00ff */
[----:B------:R-:W2:Y:S01]  /*1910*/  LDCU.64 UR8, c[0x0][0x3a8] ;  /* 0x00007500ff0877ac */ /* 0x000ea20008000a00 */
[----:B-1----:R-:W1:Y:S02]  /*1920*/  MUFU.RCP R6, R8 ;  /* 0x0000000800067308 */ /* 0x002e640000001000 */
[----:B-1----:R-:W-:-:S06]  /*1930*/  IADD3 R6, PT, PT, R6, 0xffffffe, RZ ;  /* 0x0ffffffe06067810 */ /* 0x002fcc0007ffe0ff */
[----:B------:R-:W1:Y:S02]  /*1940*/  F2I.FTZ.U32.TRUNC.NTZ R7, R6 ;  /* 0x0000000600077305 */ /* 0x000e64000021f000 */
[----:B-1---5:R-:W-:Y:S02]  /*1950*/  IMAD.MOV R5, RZ, RZ, -R7 ;  /* 0x000000ffff057224 */ /* 0x022fe400078e0a07 */
[----:B------:R-:W-:Y:S02]  /*1960*/  IMAD.MOV.U32 R6, RZ, RZ, RZ ;  /* 0x000000ffff067224 */ /* 0x000fe400078e00ff */
        /* <DEDUP_REMOVED lines=8> */
[----:B------:R-:W-:Y:S01]  /*19f0*/  @!P2 IMAD.IADD R5, R5, 0x1, -R4 ;  /* 0x000000010505a824 */ /* 0x000fe200078e0a04 */
[----:B------:R-:W-:Y:S02]  /*1a00*/  @!P2 IADD3 R2, PT, PT, R2, 0x1, RZ ;  /* 0x000000010202a810 */ /* 0x000fe40007ffe0ff */
[----:B------:R-:W-:Y:S02]  /*1a10*/  ISETP.NE.AND P2, PT, R3, RZ, PT ;  /* 0x000000ff0300720c */ /* 0x000fe40003f45270 */
[----:B------:R-:W-:-:S13]  /*1a20*/  ISETP.GE.U32.AND P3, PT, R5, R4, PT ;  /* 0x000000040500720c */ /* 0x000fda0003f66070 */
[----:B------:R-:W-:-:S05]  /*1a30*/  @P3 VIADD R2, R2, 0x1 ;  /* 0x0000000102023836 */ /* 0x000fca0000000000 */
[----:B------:R-:W-:-:S05]  /*1a40*/  MOV R0, R2 ;  /* 0x0000000200007202 */ /* 0x000fca0000000f00 */
[----:B------:R-:W-:Y:S01]  /*1a50*/  @!P1 IMAD.MOV R0, RZ, RZ, -R0 ;  /* 0x000000ffff009224 */ /* 0x000fe200078e0a00 */
[----:B------:R-:W-:-:S05]  /*1a60*/  @!P2 LOP3.LUT R0, RZ, R3, RZ, 0x33, !PT ;  /* 0x00000003ff00a212 */ /* 0x000fca00078e33ff */
[----:B------:R-:W-:-:S05]  /*1a70*/  IMAD.WIDE R12, R0, 0x4, R168 ;  /* 0x00000004000c7825 */ /* 0x000fca00078e02a8 */
[----:B------:R-:W2:Y:S01]  /*1a80*/  LDG.E R4, desc[UR6][R12.64] ;  /* 0x000000060c047981 */ /* 0x000ea2000c1e1900 */
[----:B---3--:R-:W-:Y:S01]  /*1a90*/  IABS R2, R11 ;  /* 0x0000000b00027213 */ /* 0x008fe20000000000 */
[----:B----4-:R-:W-:Y:S01]  /*1aa0*/  IMAD.U32 R63, RZ, RZ, UR15 ;  /* 0x0000000fff3f7e24 */ /* 0x010fe2000f8e00ff */
[----:B------:R-:W-:Y:S02]  /*1ab0*/  MOV R5, UR5 ;  /* 0x0000000500057c02 */ /* 0x000fe40008000f00 */
[----:B------:R-:W1:Y:S01]  /*1ac0*/  I2F.RP R10, R2 ;  /* 0x00000002000a7306 */ /* 0x000e620000209400 */
[----:B------:R-:W-:Y:S02]  /*1ad0*/  IADD3 R0, PT, PT, -R0, RZ, RZ ;  /* 0x000000ff00007210 */ /* 0x000fe40007ffe1ff */
[----:B------:R-:W-:Y:S02]  /*1ae0*/  IABS R5, R5 ;  /* 0x0000000500057213 */ /* 0x000fe40000000000 */
[----:B------:R-:W-:Y:S01]  /*1af0*/  MOV R62, UR14 ;  /* 0x0000000e003e7c02 */ /* 0x000fe20008000f00 */
[----:B------:R-:W-:Y:S01]  /*1b00*/  IMAD R0, R3, R0, UR19 ;  /* 0x0000001303007e24 */ /* 0x000fe2000f8e0200 */
[----:B------:R-:W-:-:S02]  /*1b10*/  ISETP.NE.AND P4, PT, R11, RZ, PT ;  /* 0x000000ff0b00720c */ /* 0x000fc40003f85270 */
[----:B------:R-:W-:Y:S01]  /*1b20*/  MOV R3, UR17 ;  /* 0x0000001100037c02 */ /* 0x000fe20008000f00 */
        /* <DEDUP_REMOVED lines=8> */
[----:B------:R-:W-:-:S05]  /*1bb0*/  IMAD.HI.U32 R16, R9, R6, RZ ;  /* 0x0000000609107227 */ /* 0x000fca00078e00ff */
[----:B------:R-:W-:-:S05]  /*1bc0*/  IADD3 R5, PT, PT, -R16, RZ, RZ ;  /* 0x000000ff10057210 */ /* 0x000fca0007ffe1ff */
[----:B------:R-:W-:-:S05]  /*1bd0*/  IMAD R7, R2, R5, R6 ;  /* 0x0000000502077224 */ /* 0x000fca00078e0206 */
[----:B------:R-:W-:-:S13]  /*1be0*/  ISETP.GT.U32.AND P2, PT, R2, R7, PT ;  /* 0x000000070200720c */ /* 0x000fda0003f44070 */
[----:B------:R-:W-:Y:S01]  /*1bf0*/  @!P2 IADD3 R7, PT, PT, R7, -R2, RZ ;  /* 0x800000020707a210 */ /* 0x000fe20007ffe0ff */
[----:B------:R-:W-:-:S03]  /*1c00*/  @!P2 VIADD R16, R16, 0x1 ;  /* 0x000000011010a836 */ /* 0x000fc60000000000 */
[----:B------:R-:W-:Y:S02]  /*1c10*/  ISETP.GE.U32.AND P1, PT, R7, R2, PT ;  /* 0x000000020700720c */ /* 0x000fe40003f26070 */
[----:B------:R-:W-:Y:S02]  /*1c20*/  LOP3.LUT R2, R11, UR5, RZ, 0x3c, !PT ;  /* 0x000000050b027c12 */ /* 0x000fe4000f8e3cff */
[----:B------:R-:W-:Y:S02]  /*1c30*/  LOP3.LUT R11, RZ, R11, RZ, 0x33, !PT ;  /* 0x0000000bff0b7212 */ /* 0x000fe400078e33ff */
[----:B------:R-:W-:Y:S02]  /*1c40*/  ISETP.GE.AND P3, PT, R2, RZ, PT ;  /* 0x000000ff0200720c */ /* 0x000fe40003f66270 */
[----:B------:R-:W-:-:S05]  /*1c50*/  MOV R2, UR16 ;  /* 0x0000001000027c02 */ /* 0x000fca0008000f00 */
[----:B------:R-:W-:Y:S02]  /*1c60*/  @P1 IADD3 R16, PT, PT, R16, 0x1, RZ ;  /* 0x0000000110101810 */ /* 0x000fe40007ffe0ff */
[----:B--2---:R-:W-:Y:S01]  /*1c70*/  SHF.R.S32.HI R5, RZ, 0x1f, R4 ;  /* 0x0000001fff057819 */ /* 0x004fe20000011404 */
[----:B------:R-:W-:-:S04]  /*1c80*/  IMAD.WIDE.U32 R6, R4, UR10, RZ ;  /* 0x0000000a04067c25 */ /* 0x000fc8000f8e00ff */
[C---:B------:R-:W-:Y:S02]  /*1c90*/  IMAD R9, R5.reuse, UR10, RZ ;  /* 0x0000000a05097c24 */ /* 0x040fe4000f8e02ff */
[----:B------:R-:W-:Y:S02]  /*1ca0*/  IMAD R5, R5, UR8, RZ ;  /* 0x0000000805057c24 */ /* 0x000fe4000f8e02ff */
[C---:B------:R-:W-:Y:S02]  /*1cb0*/  IMAD R12, R4.reuse, UR11, R9 ;  /* 0x0000000b040c7c24 */ /* 0x040fe4000f8e0209 */
[C---:B------:R-:W-:Y:S02]  /*1cc0*/  IMAD R8, R4.reuse, UR9, R5 ;  /* 0x0000000904087c24 */ /* 0x040fe4000f8e0205 */
[----:B------:R-:W-:Y:S01]  /*1cd0*/  IMAD.WIDE.U32 R4, R4, UR8, RZ ;  /* 0x0000000804047c25 */ /* 0x000fe2000f8e00ff */
[----:B------:R-:W-:Y:S01]  /*1ce0*/  IADD3 R13, PT, PT, R7, R12, RZ ;  /* 0x0000000c070d7210 */ /* 0x000fe20007ffe0ff */
[----:B------:R-:W1:Y:S01]  /*1cf0*/  LDCU.128 UR8, c[0x0][0x3d0] ;  /* 0x00007a00ff0877ac */ /* 0x000e620008000c00 */
[----:B------:R-:W-:Y:S01]  /*1d00*/  MOV R12, R6 ;  /* 0x00000006000c7202 */ /* 0x000fe20000000f00 */
[----:B------:R-:W-:-:S02]  /*1d10*/  IMAD.MOV.U32 R6, RZ, RZ, R16 ;  /* 0x000000ffff067224 */ /* 0x000fc400078e0010 */
[----:B------:R-:W-:Y:S01]  /*1d20*/  IMAD.IADD R9, R5, 0x1, R8 ;  /* 0x0000000105097824 */ /* 0x000fe200078e0208 */
[----:B------:R-:W-:Y:S01]  /*1d30*/  SHF.R.S32.HI R5, RZ, 0x1f, R0 ;  /* 0x0000001fff057819 */ /* 0x000fe20000011400 */
[----:B------:R-:W-:Y:S01]  /*1d40*/  IMAD.MOV.U32 R8, RZ, RZ, R4 ;  /* 0x000000ffff087224 */ /* 0x000fe200078e0004 */
[----:B------:R-:W-:Y:S01]  /*1d50*/  @!P3 IADD3 R6, PT, PT, -R6, RZ, RZ ;  /* 0x000000ff0606b210 */ /* 0x000fe20007ffe1ff */
[----:B------:R-:W-:-:S03]  /*1d60*/  IMAD.WIDE.U32 R12, R0, R2, R12 ;  /* 0x00000002000c7225 */ /* 0x000fc600078e000c */
[----:B------:R-:W-:Y:S01]  /*1d70*/  SEL R6, R11, R6, !P4 ;  /* 0x000000060b067207 */ /* 0x000fe20006000000 */
[C---:B------:R-:W-:Y:S02]  /*1d80*/  IMAD R4, R5.reuse, R2, RZ ;  /* 0x0000000205047224 */ /* 0x040fe400078e02ff */
[-C--:B------:R-:W-:Y:S02]  /*1d90*/  IMAD R5, R5, R62.reuse, RZ ;  /* 0x0000003e05057224 */ /* 0x080fe400078e02ff */
[C---:B------:R-:W-:Y:S02]  /*1da0*/  IMAD R4, R0.reuse, R3, R4 ;  /* 0x0000000300047224 */ /* 0x040fe400078e0204 */
[C---:B------:R-:W-:Y:S02]  /*1db0*/  IMAD R5, R0.reuse, R63, R5 ;  /* 0x0000003f00057224 */ /* 0x040fe400078e0205 */
[----:B------:R-:W-:Y:S01]  /*1dc0*/  IMAD.WIDE.U32 R8, R0, R62, R8 ;  /* 0x0000003e00087225 */ /* 0x000fe200078e0008 */
[----:B------:R-:W-:-:S02]  /*1dd0*/  SHF.R.S32.HI R0, RZ, 0x1f, R6 ;  /* 0x0000001fff007819 */ /* 0x000fc40000011406 */
[----:B------:R-:W-:Y:S02]  /*1de0*/  IADD3 R13, PT, PT, R13, R4, RZ ;  /* 0x000000040d0d7210 */ /* 0x000fe40007ffe0ff */
[----:B------:R-:W-:Y:S01]  /*1df0*/  IADD3 R9, PT, PT, R9, R5, RZ ;  /* 0x0000000509097210 */ /* 0x000fe20007ffe0ff */
[C---:B-1----:R-:W-:Y:S02]  /*1e00*/  IMAD R7, R0.reuse, UR10, RZ ;  /* 0x0000000a00077c24 */ /* 0x042fe4000f8e02ff */
[----:B------:R-:W-:Y:S02]  /*1e10*/  IMAD R5, R0, UR8, RZ ;  /* 0x0000000800057c24 */ /* 0x000fe4000f8e02ff */
[----:B------:R-:W-:-:S04]  /*1e20*/  IMAD.WIDE.U32 R12, R6, UR8, R12 ;  /* 0x00000008060c7c25 */ /* 0x000fc8000f8e000c */
[C---:B------:R-:W-:Y:S02]  /*1e30*/  IMAD R7, R6.reuse, UR11, R7 ;  /* 0x0000000b06077c24 */ /* 0x040fe4000f8e0207 */
[----:B------:R-:W-:-:S04]  /*1e40*/  IMAD.WIDE.U32 R8, R6, UR10, R8 ;  /* 0x0000000a06087c25 */ /* 0x000fc8000f8e0008 */
[----:B------:R-:W-:Y:S01]  /*1e50*/  IMAD R5, R6, UR9, R5 ;  /* 0x0000000906057c24 */ /* 0x000fe2000f8e0205 */
[----:B------:R-:W-:Y:S02]  /*1e60*/  MOV R6, R12 ;  /* 0x0000000c00067202 */ /* 0x000fe40000000f00 */
[----:B------:R-:W-:Y:S01]  /*1e70*/  IADD3 R7, PT, PT, R9, R7, RZ ;  /* 0x0000000709077210 */ /* 0x000fe20007ffe0ff */
[----:B------:R-:W-:Y:S01]  /*1e80*/  IMAD.IADD R0, R13, 0x1, R5 ;  /* 0x000000010d007824 */ /* 0x000fe200078e0205 */
[----:B------:R-:W-:Y:S06]  /*1e90*/  BRA `(.L_x_1269) ;  /* 0x00000004007c7947 */ /* 0x000fec0003800000 */
.L_x_1268:
[----:B------:R-:W-:-:S09]  /*1ea0*/  UISETP.NE.AND UP0, UPT, UR11, -0x1, UPT ;  /* 0xffffffff0b00788c */ /* 0x000fd2000bf05270 */
[----:B------:R-:W-:Y:S05]  /*1eb0*/  BRA.U UP0, `(.L_x_1270) ;  /* 0x0000000100347547 */ /* 0x000fea000b800000 */
[----:B-1----:R-:W1:Y:S01]  /*1ec0*/  LDC.64 R2, c[0x0][0x3b8] ;  /* 0x0000ee00ff027b82 */ /* 0x002e620000000a00 */
[----:B------:R-:W2:Y:S01]  /*1ed0*/  LDCU.64 UR8, c[0x0][0x3a0] ;  /* 0x00007400ff0877ac */ /* 0x000ea20008000a00 */
[----:B-----5:R-:W-:Y:S01]  /*1ee0*/  SHF.R.S32.HI R0, RZ, 0x1f, R5 ;  /* 0x0000001fff007819 */ /* 0x020fe20000011405 */
[----:B------:R-:W-:-:S04]  /*1ef0*/  USHF.R.S32.HI UR14, URZ, 0x1f, UR10 ;  /* 0x0000001fff0e7899 */ /* 0x000fc8000801140a */
[----:B--2---:R-:W-:-:S04]  /*1f00*/  IMAD R0, R0, UR8, RZ ;  /* 0x0000000800007c24 */ /* 0x004fc8000f8e02ff */
[----:B------:R-:W-:Y:S02]  /*1f10*/  IMAD R0, R5, UR9, R0 ;  /* 0x0000000905007c24 */ /* 0x000fe4000f8e0200 */
[C---:B-1----:R-:W-:Y:S02]  /*1f20*/  IMAD R4, R2.reuse, UR14, RZ ;  /* 0x0000000e02047c24 */ /* 0x042fe4000f8e02ff */
[----:B------:R-:W-:-:S04]  /*1f30*/  IMAD.WIDE.U32 R6, R2, UR10, RZ ;  /* 0x0000000a02067c25 */ /* 0x000fc8000f8e00ff */
[----:B------:R-:W-:-:S05]  /*1f40*/  IMAD R4, R3, UR10, R4 ;  /* 0x0000000a03047c24 */ /* 0x000fca000f8e0204 */
[----:B------:R-:W-:-:S03]  /*1f50*/  IADD3 R7, PT, PT, R7, R4, RZ ;  /* 0x0000000407077210 */ /* 0x000fc60007ffe0ff */
[----:B------:R-:W-:-:S05]  /*1f60*/  IMAD.WIDE.U32 R12, R5, UR8, R6 ;  /* 0x00000008050c7c25 */ /* 0x000fca000f8e0006 */
[----:B------:R-:W-:Y:S01]  /*1f70*/  IADD3 R13, PT, PT, R13, R0, RZ ;  /* 0x000000000d0d7210 */ /* 0x000fe20007ffe0ff */
[----:B------:R-:W-:Y:S05]  /*1f80*/  BRA `(.L_x_1271) ;  /* 0x0000000000187947 */ /* 0x000fea0003800000 */
.L_x_1270:
[----:B-1----:R-:W1:Y:S01]  /*1f90*/  LDC.64 R2, c[0x0][0x3b8] ;  /* 0x0000ee00ff027b82 */ /* 0x002e620000000a00 */
[----:B------:R-:W-:-:S06]  /*1fa0*/  UIADD3 UR8, UPT, UPT, UR10, UR11, URZ ;  /* 0x0000000b0a087290 */ /* 0x000fcc000fffe0ff */
[----:B-1----:R-:W-:Y:S02]  /*1fb0*/  IMAD R13, R3, UR8, RZ ;  /* 0x00000008030d7c24 */ /* 0x002fe4000f8e02ff */
[----:B------:R-:W-:-:S05]  /*1fc0*/  IMAD.WIDE.U32 R6, R2, UR8, RZ ;  /* 0x0000000802067c25 */ /* 0x000fca000f8e00ff */
[----:B------:R-:W-:Y:S02]  /*1fd0*/  IADD3 R13, PT, PT, R7, R13, RZ ;  /* 0x0000000d070d7210 */ /* 0x000fe40007ffe0ff */
[----:B------:R-:W-:Y:S02]  /*1fe0*/  MOV R12, R6 ;  /* 0x00000006000c7202 */ /* 0x000fe40000000f00 */
.L_x_1271:
[----:B------:R-:W-:Y:S05]  /*1ff0*/  BRA.U UP0, `(.L_x_1272) ;  /* 0x0000000100347547 */ /* 0x000fea000b800000 */
[----:B------:R-:W1:Y:S01]  /*2000*/  LDC.64 R62, c[0x0][0x3c0] ;  /* 0x0000f000ff3e7b82 */ /* 0x000e620000000a00 */
        /* <DEDUP_REMOVED lines=11> */
[----:B------:R-:W-:Y:S06]  /*20c0*/  BRA `(.L_x_1273) ;  /* 0x0000000000187947 */ /* 0x000fec0003800000 */
.L_x_1272:
[----:B------:R-:W1:Y:S01]  /*20d0*/  LDC.64 R62, c[0x0][0x3c0] ;  /* 0x0000f000ff3e7b82 */ /* 0x000e620000000a00 */
[----:B------:R-:W-:-:S06]  /*20e0*/  UIADD3 UR10, UPT, UPT, UR10, UR11, URZ ;  /* 0x0000000b0a0a7290 */ /* 0x000fcc000fffe0ff */
[----:B-1---5:R-:W-:Y:S02]  /*20f0*/  IMAD R5, R63, UR10, RZ ;  /* 0x0000000a3f057c24 */ /* 0x022fe4000f8e02ff */
[----:B------:R-:W-:-:S05]  /*2100*/  IMAD.WIDE.U32 R6, R62, UR10, RZ ;  /* 0x0000000a3e067c25 */ /* 0x000fca000f8e00ff */
[----:B------:R-:W-:Y:S02]  /*2110*/  IADD3 R5, PT, PT, R7, R5, RZ ;  /* 0x0000000507057210 */ /* 0x000fe40007ffe0ff */
[----:B------:R-:W-:-:S07]  /*2120*/  MOV R4, R6 ;  /* 0x0000000600047202 */ /* 0x000fce0000000f00 */
.L_x_1273:
[----:B------:R-:W1:Y:S01]  /*2130*/  LDC R11, c[0x0][0x3e8] ;  /* 0x0000fa00ff0b7b82 */ /* 0x000e620000000800 */
[----:B------:R-:W-:Y:S01]  /*2140*/  MOV R6, UR5 ;  /* 0x0000000500067c02 */ /* 0x000fe20008000f00 */
[----:B------:R-:W-:Y:S01]  /*2150*/  ULEA UR8, UR4, 0xffffffc0, 0x6 ;  /* 0xffffffc004087891 */ /* 0x000fe2000f8e30ff */
[----:B------:R-:W-:Y:S01]  /*2160*/  IMAD.MOV.U32 R14, RZ, RZ, R4 ;  /* 0x000000ffff0e7224 */ /* 0x000fe200078e0004 */
[----:B------:R-:W-:Y:S02]  /*2170*/  MOV R15, R5 ;  /* 0x00000005000f7202 */ /* 0x000fe40000000f00 */
[----:B------:R-:W-:Y:S02]  /*2180*/  CS2R R168, SRZ ;  /* 0x0000000000a87805 */ /* 0x000fe4000001ff00 */
[----:B------:R-:W-:Y:S01]  /*2190*/  IABS R6, R6 ;  /* 0x0000000600067213 */ /* 0x000fe20000000000 */
[----:B------:R-:W-:Y:S01]  /*21a0*/  USHF.R.S32.HI UR9, URZ, 0x1f, UR8 ;  /* 0x0000001fff097899 */ /* 0x000fe20008011408 */
[----:B------:R-:W2:Y:S01]  /*21b0*/  LDC.64 R4, c[0x0][0x3d0] ;  /* 0x0000f400ff047b82 */ /* 0x000ea20000000a00 */
[----:B------:R-:W-:-:S04]  /*21c0*/  IMAD.WIDE.U32 R14, R62, UR8, R14 ;  /* 0x000000083e0e7c25 */ /* 0x000fc8000f8e000e */
[----:B------:R-:W-:Y:S01]  /*21d0*/  IMAD.WIDE.U32 R12, R2, UR8, R12 ;  /* 0x00000008020c7c25 */ /* 0x000fe2000f8e000c */
[----:B------:R-:W-:Y:S02]  /*21e0*/  MOV R18, R14 ;  /* 0x0000000e00127202 */ /* 0x000fe40000000f00 */
[----:B-1----:R-:W-:Y:S02]  /*21f0*/  IABS R0, R11 ;  /* 0x0000000b00007213 */ /* 0x002fe40000000000 */
[----:B------:R-:W-:Y:S02]  /*2200*/  ISETP.NE.AND P4, PT, R11, RZ, PT ;  /* 0x000000ff0b00720c */ /* 0x000fe40003f85270 */
[----:B------:R-:W1:Y:S08]  /*2210*/  I2F.RP R10, R0 ;  /* 0x00000000000a7306 */ /* 0x000e700000209400 */
[----:B-1----:R-:W1:Y:S02]  /*2220*/  MUFU.RCP R8, R10 ;  /* 0x0000000a00087308 */ /* 0x002e640000001000 */
[----:B-1----:R-:W-:-:S06]  /*2230*/  IADD3 R8, PT, PT, R8, 0xffffffe, RZ ;  /* 0x0ffffffe08087810 */ /* 0x002fcc0007ffe0ff */
[----:B------:R-:W1:Y:S02]  /*2240*/  F2I.FTZ.U32.TRUNC.NTZ R9, R8 ;  /* 0x0000000800097305 */ /* 0x000e64000021f000 */
[----:B-1----:R-:W-:Y:S02]  /*2250*/  IMAD.MOV R7, RZ, RZ, -R9 ;  /* 0x000000ffff077224 */ /* 0x002fe400078e0a09 */
[----:B------:R-:W-:Y:S02]  /*2260*/  IMAD.MOV.U32 R8, RZ, RZ, RZ ;  /* 0x000000ffff087224 */ /* 0x000fe400078e00ff */
[----:B------:R-:W-:-:S04]  /*2270*/  IMAD R7, R7, R0, RZ ;  /* 0x0000000007077224 */ /* 0x000fc800078e02ff */
[----:B------:R-:W-:-:S04]  /*2280*/  IMAD.HI.U32 R7, R9, R7, R8 ;  /* 0x0000000709077227 */ /* 0x000fc800078e0008 */
[----:B------:R-:W-:Y:S02]  /*2290*/  IMAD R8, R62, UR9, RZ ;  /* 0x000000093e087c24 */ /* 0x000fe4000f8e02ff */
[----:B------:R-:W-:-:S04]  /*22a0*/  IMAD.HI.U32 R16, R7, R6, RZ ;  /* 0x0000000607107227 */ /* 0x000fc800078e00ff */
[----:B------:R-:W-:Y:S01]  /*22b0*/  IMAD R8, R63, UR8, R8 ;  /* 0x000000083f087c24 */ /* 0x000fe2000f8e0208 */
[----:B------:R-:W-:-:S04]  /*22c0*/  IADD3 R7, PT, PT, -R16, RZ, RZ ;  /* 0x000000ff10077210 */ /* 0x000fc80007ffe1ff */
[----:B------:R-:W-:Y:S01]  /*22d0*/  IADD3 R19, PT, PT, R15, R8, RZ ;  /* 0x000000080f137210 */ /* 0x000fe20007ffe0ff */
[----:B------:R-:W-:-:S05]  /*22e0*/  IMAD R7, R0, R7, R6 ;  /* 0x0000000700077224 */ /* 0x000fca00078e0206 */
[----:B------:R-:W-:-:S13]  /*22f0*/  ISETP.GT.U32.AND P2, PT, R0, R7, PT ;  /* 0x000000070000720c */ /* 0x000fda0003f44070 */
[----:B------:R-:W-:Y:S01]  /*2300*/  @!P2 IMAD.IADD R7, R7, 0x1, -R0 ;  /* 0x000000010707a824 */ /* 0x000fe200078e0a00 */
[----:B------:R-:W-:-:S04]  /*2310*/  @!P2 IADD3 R16, PT, PT, R16, 0x1, RZ ;  /* 0x000000011010a810 */ /* 0x000fc80007ffe0ff */
[----:B------:R-:W-:Y:S02]  /*2320*/  ISETP.GE.U32.AND P1, PT, R7, R0, PT ;  /* 0x000000000700720c */ /* 0x000fe40003f26070 */
[----:B------:R-:W-:Y:S01]  /*2330*/  LOP3.LUT R0, R11, UR5, RZ, 0x3c, !PT ;  /* 0x000000050b007c12 */ /* 0x000fe2000f8e3cff */
[----:B------:R-:W1:Y:S01]  /*2340*/  LDC.64 R6, c[0x0][0x3d8] ;  /* 0x0000f600ff067b82 */ /* 0x000e620000000a00 */
[----:B------:R-:W-:Y:S02]  /*2350*/  LOP3.LUT R11, RZ, R11, RZ, 0x33, !PT ;  /* 0x0000000bff0b7212 */ /* 0x000fe400078e33ff */
[----:B------:R-:W-:Y:S01]  /*2360*/  ISETP.GE.AND P3, PT, R0, RZ, PT ;  /* 0x000000ff0000720c */ /* 0x000fe20003f66270 */
[----:B------:R-:W-:-:S04]  /*2370*/  IMAD R0, R2, UR9, RZ ;  /* 0x0000000902007c24 */ /* 0x000fc8000f8e02ff */
[----:B------:R-:W-:Y:S02]  /*2380*/  IMAD R0, R3, UR8, R0 ;  /* 0x0000000803007c24 */ /* 0x000fe4000f8e0200 */
[----:B------:R-:W-:Y:S02]  /*2390*/  @P1 IADD3 R16, PT, PT, R16, 0x1, RZ ;  /* 0x0000000110101810 */ /* 0x000fe40007ffe0ff */
[----:B------:R-:W-:-:S03]  /*23a0*/  IMAD.IADD R13, R13, 0x1, R0 ;  /* 0x000000010d0d7824 */ /* 0x000fc600078e0200 */
[----:B------:R-:W-:-:S05]  /*23b0*/  IMAD.MOV.U32 R10, RZ, RZ, R16 ;  /* 0x000000ffff0a7224 */ /* 0x000fca00078e0010 */
[----:B------:R-:W-:-:S04]  /*23c0*/  @!P3 IADD3 R10, PT, PT, -R10, RZ, RZ ;  /* 0x000000ff0a0ab210 */ /* 0x000fc80007ffe1ff */
[----:B------:R-:W-:-:S04]  /*23d0*/  SEL R9, R11, R10, !P4 ;  /* 0x0000000a0b097207 */ /* 0x000fc80006000000 */
[----:B------:R-:W-:Y:S01]  /*23e0*/  SHF.R.S32.HI R15, RZ, 0x1f, R9 ;  /* 0x0000001fff0f7819 */ /* 0x000fe20000011409 */
[----:B-1----:R-:W-:-:S04]  /*23f0*/  IMAD.WIDE.U32 R18, R9, R6, R18 ;  /* 0x0000000609127225 */ /* 0x002fc800078e0012 */
[C---:B--2---:R-:W-:Y:S02]  /*2400*/  IMAD R8, R15.reuse, R4, RZ ;  /* 0x000000040f087224 */ /* 0x044fe400078e02ff */
[----:B------:R-:W-:Y:S02]  /*2410*/  IMAD R0, R15, R6, RZ ;  /* 0x000000060f007224 */ /* 0x000fe400078e02ff */
[----:B------:R-:W-:-:S04]  /*2420*/  IMAD.WIDE.U32 R12, R9, R4, R12 ;  /* 0x00000004090c7225 */ /* 0x000fc800078e000c */
[C---:B------:R-:W-:Y:S01]  /*2430*/  IMAD R5, R9.reuse, R5, R8 ;  /* 0x0000000509057224 */ /* 0x040fe200078e0208 */
[----:B------:R-:W-:Y:S01]  /*2440*/  MOV R8, R18 ;  /* 0x0000001200087202 */ /* 0x000fe20000000f00 */
[----:B------:R-:W-:Y:S01]  /*2450*/  IMAD R7, R9, R7, R0 ;  /* 0x0000000709077224 */ /* 0x000fe200078e0200 */
[----:B------:R-:W-:Y:S02]  /*2460*/  MOV R6, R12 ;  /* 0x0000000c00067202 */ /* 0x000fe40000000f00 */
[----:B------:R-:W-:Y:S01]  /*2470*/  IADD3 R0, PT, PT, R13, R5, RZ ;  /* 0x000000050d007210 */ /* 0x000fe20007ffe0ff */
[----:B------:R-:W-:-:S07]  /*2480*/  IMAD.IADD R7, R19, 0x1, R7 ;  /* 0x0000000113077824 */ /* 0x000fce00078e0207 */
.L_x_1269:
[----:B------:R-:W-:Y:S01]  /*2490*/  IMAD.MOV.U32 R74, RZ, RZ, RZ ;  /* 0x000000ffff4a7224 */ /* 0x000fe200078e00ff */
[----:B------:R-:W-:Y:S01]  /*24a0*/  UISETP.NE.AND UP0, UPT, UR18, -0x1, UPT ;  /* 0xffffffff1200788c */ /* 0x000fe2000bf05270 */
[----:B------:R-:W1:Y:S01]  /*24b0*/  LDC.64 R66, c[0x0][0x3b0] ;  /* 0x0000ec00ff427b82 */ /* 0x000e620000000a00 */
[C---:B------:R-:W-:Y:S01]  /*24c0*/  IMAD.SHL.U32 R98, R61.reuse, 0x8, RZ ;  /* 0x000000083d627824 */ /* 0x040fe200078e00ff */
[----:B------:R-:W2:Y:S02]  /*24d0*/  LDCU.64 UR8, c[0x0][0x3c8] ;  /* 0x00007900ff0877ac */ /* 0x000ea40008000a00 */
[----:B------:R3:W5:Y:S01]  /*24e0*/  @P0 LDG.E R74, desc[UR6][R106.64] ;  /* 0x000000066a4a0981 */ /* 0x000762000c1e1900 */
[----:B------:R-:W-:Y:S01]  /*24f0*/  PLOP3.LUT P0, PT, PT, PT, UP0, 0x80, 0x8 ;  /* 0x000000000008781c */ /* 0x000fe20003f0f008 */
[----:B------:R-:W-:Y:S01]  /*2500*/  USHF.R.S32.HI UR14, URZ, 0x1f, UR5 ;  /* 0x0000001fff0e7899 */ /* 0x000fe20008011405 */
[----:B------:R-:W-:Y:S01]  /*2510*/  SHF.R.U32.HI R104, RZ, 0x3, R61 ;  /* 0x00000003ff687819 */ /* 0x000fe2000001163d */
[----:B------:R-:W4:Y:S01]  /*2520*/  S2R R103, SR_CTAID.X ;  /* 0x0000000000677919 */ /* 0x000f220000002500 */
[----:B------:R-:W3:Y:S01]  /*2530*/  LDCU.64 UR10, c[0x0][0x388] ;  /* 0x00007100ff0a77ac */ /* 0x000ee20008000a00 */
[----:B------:R-:W-:Y:S01]  /*2540*/  MOV R105, RZ ;  /* 0x000000ff00697202 */ /* 0x000fe20000000f00 */
[C---:B------:R-:W-:Y:S01]  /*2550*/  IMAD.SHL.U32 R49, R2.reuse, 0x10, RZ ;  /* 0x0000001002317824 */ /* 0x040fe200078e00ff */
[----:B------:R-:W-:Y:S01]  /*2560*/  SHF.L.U32 R96, R61, 0x2, RZ ;  /* 0x000000023d607819 */ /* 0x000fe200000006ff */
[----:B------:R-:W-:Y:S01]  /*2570*/  UIADD3 UR27, UPT, UPT, UR4, -0x1, URZ ;  /* 0xffffffff041b7890 */ /* 0x000fe2000fffe0ff */
[----:B------:R-:W-:-:S02]  /*2580*/  SHF.L.U64.HI R60, R2, 0x4, R3 ;  /* 0x00000004023c7819 */ /* 0x000fc40000010203 */
[----:B------:R-:W-:Y:S01]  /*2590*/  LOP3.LUT R96, R96, 0x1c, RZ, 0xc0, !PT ;  /* 0x0000001c60607812 */ /* 0x000fe200078ec0ff */
[----:B------:R-:W-:Y:S01]  /*25a0*/  USHF.L.U32 UR26, UR27, 0x6, URZ ;  /* 0x000000061b1a7899 */ /* 0x000fe200080006ff */
[----:B------:R-:W3:Y:S01]  /*25b0*/  @!P0 LDC.64 R4, c[0x0][0x398] ;  /* 0x0000e600ff048b82 */ /* 0x000ee20000000a00 */
[----:B------:R-:W-:Y:S01]  /*25c0*/  SHF.R.U32.HI R65, RZ, 0x1, R61 ;  /* 0x00000001ff417819 */ /* 0x000fe2000001163d */
[----:B--2---:R-:W-:Y:S01]  /*25d0*/  UIMAD UR14, UR14, UR8, URZ ;  /* 0x000000080e0e72a4 */ /* 0x004fe2000f8e02ff */
[----:B-1----:R-:W-:-:S03]  /*25e0*/  @P0 IMAD.WIDE.U32 R12, R66, UR18, RZ ;  /* 0x00000012420c0c25 */ /* 0x002fc6000f8e00ff */
[----:B------:R-:W-:Y:S01]  /*25f0*/  UIMAD UR14, UR5, UR9, UR14 ;  /* 0x00000009050e72a4 */ /* 0x000fe2000f8e020e */
[----:B----4-:R-:W-:-:S04]  /*2600*/  IMAD.WIDE.U32 R102, R103, 0x40, R104 ;  /* 0x0000004067667825 */ /* 0x010fc800078e0068 */
[----:B---3--:R-:W-:-:S04]  /*2610*/  @!P0 IMAD.WIDE.U32 R14, R4, UR23, RZ ;  /* 0x00000017040e8c25 */ /* 0x008fc8000f8e00ff */
[----:B------:R-:W-:Y:S01]  /*2620*/  @!P0 IMAD.MOV.U32 R4, RZ, RZ, R14 ;  /* 0x000000ffff048224 */ /* 0x000fe200078e000e */
[----:B------:R-:W-:Y:S01]  /*2630*/  LOP3.LUT R14, R98, 0x38, RZ, 0xc0, !PT ;  /* 0x00000038620e7812 */ /* 0x000fe200078ec0ff */
[----:B------:R-:W-:Y:S02]  /*2640*/  @P0 IMAD.MOV.U32 R4, RZ, RZ, R12 ;  /* 0x000000ffff040224 */ /* 0x000fe400078e000c */
[----:B------:R-:W-:Y:S01]  /*2650*/  @!P0 IMAD R5, R5, UR23, R15 ;  /* 0x0000001705058c24 */ /* 0x000fe2000f8e020f */
[C---:B------:R-:W-:Y:S01]  /*2660*/  IADD3 R12, P1, PT, R14.reuse, R6, RZ ;  /* 0x000000060e0c7210 */ /* 0x040fe20007f3e0ff */
[----:B------:R-:W-:Y:S01]  /*2670*/  @P0 IMAD R5, R67, UR18, R13 ;  /* 0x0000001243050c24 */ /* 0x000fe2000f8e020d */
[C---:B------:R-:W-:Y:S02]  /*2680*/  IADD3 R4, P2, PT, R14.reuse, R4, RZ ;  /* 0x000000040e047210 */ /* 0x040fe40007f5e0ff */
[C---:B------:R-:W-:Y:S01]  /*2690*/  IADD3 R8, P0, PT, R14.reuse, R8, RZ ;  /* 0x000000080e087210 */ /* 0x040fe20007f1e0ff */
[----:B------:R-:W-:Y:S01]  /*26a0*/  IMAD.X R13, RZ, RZ, R0, P1 ;  /* 0x000000ffff0d7224 */ /* 0x000fe200008e0600 */
[----:B------:R-:W-:Y:S01]  /*26b0*/  MOV R6, UR8 ;  /* 0x0000000800067c02 */ /* 0x000fe20008000f00 */
[----:B------:R-:W1:Y:S01]  /*26c0*/  LDC R0, c[0x0][0x450] ;  /* 0x00011400ff007b82 */ /* 0x000e620000000800 */
[----:B------:R-:W-:Y:S01]  /*26d0*/  IMAD.X R5, RZ, RZ, R5, P2 ;  /* 0x000000ffff057224 */ /* 0x000fe200010e0605 */
[----:B------:R-:W2:Y:S01]  /*26e0*/  LDCU.64 UR8, c[0x0][0x390] ;  /* 0x00007200ff0877ac */ /* 0x000ea20008000a00 */
[----:B------:R-:W-:Y:S01]  /*26f0*/  IMAD.X R9, RZ, RZ, R7, P0 ;  /* 0x000000ffff097224 */ /* 0x000fe200000e0607 */
[----:B------:R-:W-:Y:S01]  /*2700*/  LOP3.LUT R10, R14, 0x40, RZ, 0xfc, !PT ;  /* 0x000000400e0a7812 */ /* 0x000fe200078efcff */
[----:B------:R-:W-:Y:S01]  /*2710*/  IMAD.WIDE.U32 R6, R6, UR5, R4 ;  /* 0x0000000506067c25 */ /* 0x000fe2000f8e0004 */
[----:B------:R-:W-:-:S03]  /*2720*/  USHF.R.S32.HI UR5, URZ, 0x1f, UR22 ;  /* 0x0000001fff057899 */ /* 0x000fc60008011416 */
[----:B------:R-:W-:Y:S01]  /*2730*/  IMAD.WIDE.U32 R12, R104, R2, R12 ;  /* 0x00000002680c7225 */ /* 0x000fe200078e000c */
[----:B------:R-:W-:-:S03]  /*2740*/  ULEA.HI UR5, UR5, UR22, URZ, 0x6 ;  /* 0x0000001605057291 */ /* 0x000fc6000f8f30ff */
[----:B------:R-:W-:Y:S01]  /*2750*/  IMAD.WIDE.U32 R8, R104, R62, R8 ;  /* 0x0000003e68087225 */ /* 0x000fe200078e0008 */
[----:B------:R-:W-:Y:S01]  /*2760*/  USHF.R.S32.HI UR5, URZ, 0x6, UR5 ;  /* 0x00000006ff057899 */ /* 0x000fe20008011405 */
[----:B------:R-:W-:Y:S02]  /*2770*/  SHF.L.U32 R70, R12, 0x1, RZ ;  /* 0x000000010c467819 */ /* 0x000fe400000006ff */
[----:B------:R-:W-:Y:S01]  /*2780*/  IMAD R4, R103, R66, RZ ;  /* 0x0000004267047224 */ /* 0x000fe200078e02ff */
[----:B------:R-:W-:Y:S01]  /*2790*/  UISETP.LT.AND UP0, UPT, UR20, UR5, UPT ;  /* 0x000000051400728c */ /* 0x000fe2000bf01270 */
[----:B------:R-:W-:Y:S01]  /*27a0*/  IMAD R71, R104, R3, R13 ;  /* 0x0000000368477224 */ /* 0x000fe200078e020d */
[----:B------:R-:W-:Y:S01]  /*27b0*/  IADD3 R70, P1, PT, R70, UR10, RZ ;  /* 0x0000000a46467c10 */ /* 0x000fe2000ff3e0ff */
[----:B------:R-:W-:Y:S01]  /*27c0*/  IMAD R69, R104, R63, R9 ;  /* 0x0000003f68457224 */ /* 0x000fe200078e0209 */
[----:B------:R-:W-:Y:S01]  /*27d0*/  USEL UR5, UR20, UR5, !UP0 ;  /* 0x0000000514057287 */ /* 0x000fe2000c000000 */
[----:B------:R-:W-:Y:S01]  /*27e0*/  IMAD.SHL.U32 R68, R8, 0x2, RZ ;  /* 0x0000000208447824 */ /* 0x000fe200078e00ff */
[----:B-1----:R-:W-:Y:S01]  /*27f0*/  LEA.HI R99, R0, R0, RZ, 0x1 ;  /* 0x0000000000637211 */ /* 0x002fe200078f08ff */
[----:B------:R-:W-:Y:S01]  /*2800*/  IMAD.SHL.U32 R3, R61, 0x40, RZ ;  /* 0x000000403d037824 */ /* 0x000fe200078e00ff */
[----:B------:R-:W-:Y:S01]  /*2810*/  UISETP.GT.AND UP0, UPT, UR4, UR5, UPT ;  /* 0x000000050400728c */ /* 0x000fe2000bf04270 */
[----:B------:R-:W-:Y:S01]  /*2820*/  IMAD R67, R102, R67, R4 ;  /* 0x0000004366437224 */ /* 0x000fe200078e0204 */
[----:B------:R-:W-:Y:S01]  /*2830*/  SHF.R.S32.HI R99, RZ, 0x1, R99 ;  /* 0x00000001ff637819 */ /* 0x000fe20000011463 */
[----:B------:R-:W-:Y:S01]  /*2840*/  VIADD R5, R7, UR14 ;  /* 0x0000000e07057c36 */ /* 0x000fe20008000000 */
[----:B------:R-:W-:-:S02]  /*2850*/  MOV R4, R6 ;  /* 0x0000000600047202 */ /* 0x000fc40000000f00 */
[----:B------:R-:W-:Y:S01]  /*2860*/  SHF.L.U64.HI R71, R12, 0x1, R71 ;  /* 0x000000010c477819 */ /* 0x000fe20000010247 */
[----:B------:R-:W-:Y:S01]  /*2870*/  IMAD R97, R104, R99, R96 ;  /* 0x0000006368617224 */ /* 0x000fe200078e0260 */
[----:B------:R-:W-:Y:S01]  /*2880*/  SHF.L.U64.HI R69, R8, 0x1, R69 ;  /* 0x0000000108457819 */ /* 0x000fe20000010245 */
[----:B------:R-:W-:Y:S01]  /*2890*/  IMAD.WIDE.U32 R102, R102, R66, R4 ;  /* 0x0000004266667225 */ /* 0x000fe200078e0004 */
[----:B--2---:R-:W-:Y:S02]  /*28a0*/  IADD3 R68, P0, PT, R68, UR8, RZ ;  /* 0x0000000844447c10 */ /* 0x004fe4000ff1e0ff */
[----:B------:R-:W-:Y:S01]  /*28b0*/  LOP3.LUT R3, R3, 0x1c0, RZ, 0xc0, !PT ;  /* 0x000001c003037812 */ /* 0x000fe200078ec0ff */
[----:B------:R-:W-:Y:S01]  /*28c0*/  IMAD.IADD R96, R96, 0x1, R97 ;  /* 0x0000000160607824 */ /* 0x000fe200078e0261 */
[----:B------:R-:W-:Y:S01]  /*28d0*/  IADD3.X R71, PT, PT, R71, UR11, RZ, P1, !PT ;  /* 0x0000000b47477c10 */ /* 0x000fe20008ffe4ff */
[----:B------:R-:W-:Y:S01]  /*28e0*/  IMAD.MOV.U32 R167, RZ, RZ, R68 ;  /* 0x000000ffffa77224 */ /* 0x000fe200078e0044 */
[----:B------:R-:W-:Y:S01]  /*28f0*/  IADD3.X R69, PT, PT, R69, UR9, RZ, P0, !PT ;  /* 0x0000000945457c10 */ /* 0x000fe200087fe4ff */
[----:B------:R-:W-:Y:S01]  /*2900*/  IMAD.IADD R67, R103, 0x1, R67 ;  /* 0x0000000167437824 */ /* 0x000fe200078e0243 */
[----:B------:R-:W-:Y:S01]  /*2910*/  LOP3.LUT R66, R3, 0x38, R98, 0xf8, !PT ;  /* 0x0000003803427812 */ /* 0x000fe200078ef862 */
[----:B------:R-:W-:Y:S01]  /*2920*/  IMAD.MOV.U32 R165, RZ, RZ, R71 ;  /* 0x000000ffffa57224 */ /* 0x000fe200078e0047 */
[C---:B------:R-:W-:Y:S01]  /*2930*/  SHF.L.U64.HI R63, R62.reuse, 0x4, R63 ;  /* 0x000000043e3f7819 */ /* 0x040fe2000001023f */
[----:B------:R-:W-:Y:S01]  /*2940*/  IMAD.SHL.U32 R62, R62, 0x10, RZ ;  /* 0x000000103e3e7824 */ /* 0x000fe200078e00ff */
[----:B------:R-:W-:-:S02]  /*2950*/  LOP3.LUT R9, R14, 0x80, RZ, 0xfc, !PT ;  /* 0x000000800e097812 */ /* 0x000fc400078efcff */
[----:B------:R-:W-:Y:S02]  /*2960*/  LOP3.LUT R64, R66, 0x8, R65, 0x78, !PT ;  /* 0x0000000842407812 */ /* 0x000fe400078e7841 */
[----:B------:R-:W-:Y:S02]  /*2970*/  SHF.R.S32.HI R88, RZ, 0x1f, R97 ;  /* 0x0000001fff587819 */ /* 0x000fe40000011461 */
[----:B------:R-:W-:Y:S02]  /*2980*/  SHF.R.S32.HI R86, RZ, 0x1f, R96 ;  /* 0x0000001fff567819 */ /* 0x000fe40000011460 */
[----:B------:R-:W-:Y:S02]  /*2990*/  MOV R164, R70 ;  /* 0x0000004600a47202 */ /* 0x000fe40000000f00 */
[----:B------:R-:W-:Y:S01]  /*29a0*/  MOV R166, R69 ;  /* 0x0000004500a67202 */ /* 0x000fe20000000f00 */
[----:B------:R-:W-:Y:S06]  /*29b0*/  BRA.U !UP0, `(.L_x_1274) ;  /* 0x0000008108f47547 */ /* 0x000fec000b800000 */
[----:B------:R-:W1:Y:S01]  /*29c0*/  LDC.64 R2, c[0x0][0x4a0] ;  /* 0x00012800ff027b82 */ /* 0x000e620000000a00 */
[----:B------:R-:W2:Y:S01]  /*29d0*/  LDCU.128 UR16, c[0x0][0x4b0] ;  /* 0x00009600ff1077ac */ /* 0x000ea20008000c00 */
[----:B------:R-:W-:Y:S01]  /*29e0*/  IMAD.U32 R94, RZ, RZ, UR26 ;  /* 0x0000001aff5e7e24 */ /* 0x000fe2000f8e00ff */
[----:B------:R-:W-:Y:S01]  /*29f0*/  @!P3 IADD3 R16, PT, PT, -R16, RZ, RZ ;  /* 0x000000ff1010b210 */ /* 0x000fe20007ffe1ff */
[----:B------:R-:W-:Y:S01]  /*2a00*/  IMAD.MOV.U32 R15, RZ, RZ, RZ ;  /* 0x000000ffff0f7224 */ /* 0x000fe200078e00ff */
[----:B------:R-:W3:Y:S01]  /*2a10*/  LDCU.128 UR8, c[0x0][0x490] ;  /* 0x00009200ff0877ac */ /* 0x000ee20008000c00 */
[----:B-----5:R-:W-:Y:S01]  /*2a20*/  IADD3 R74, PT, PT, R74, UR26, RZ ;  /* 0x0000001a4a4a7c10 */ /* 0x020fe2000fffe0ff */
[----:B------:R-:W-:Y:S01]  /*2a30*/  IMAD.SHL.U32 R95, R99, 0x10, RZ ;  /* 0x00000010635f7824 */ /* 0x000fe200078e00ff */
[----:B------:R-:W4:Y:S01]  /*2a40*/  LDC.64 R84, c[0x0][0x4a8] ;  /* 0x00012a00ff547b82 */ /* 0x000f220000000a00 */
[----:B------:R-:W4:Y:S01]  /*2a50*/  LDCU.128 UR12, c[0x0][0x4c0] ;  /* 0x00009800ff0c77ac */ /* 0x000f220008000c00 */
[----:B------:R-:W-:Y:S01]  /*2a60*/  SHF.R.S32.HI R5, RZ, 0x1f, R94 ;  /* 0x0000001fff057819 */ /* 0x000fe2000001145e */
[----:B------:R-:W-:Y:S01]  /*2a70*/  IMAD R74, R74, R99, RZ ;  /* 0x000000634a4a7224 */ /* 0x000fe200078e02ff */
[----:B------:R-:W-:Y:S01]  /*2a80*/  SEL R16, R11, R16, !P4 ;  /* 0x000000100b107207 */ /* 0x000fe20006000000 */
[----:B------:R-:W4:Y:S01]  /*2a90*/  LDCU UR30, c[0x0][0x450] ;  /* 0x00008a00ff1e77ac */ /* 0x000f220008000800 */
[C---:B------:R-:W-:Y:S01]  /*2aa0*/  IMAD R90, R99.reuse, 0x30, RZ ;  /* 0x00000030635a7824 */ /* 0x040fe200078e02ff */
[----:B------:R-:W-:Y:S01]  /*2ab0*/  IADD3 R93, PT, PT, R104, 0x10, RZ ;  /* 0x00000010685d7810 */ /* 0x000fe20007ffe0ff */
[----:B------:R-:W-:Y:S01]  /*2ac0*/  IMAD.SHL.U32 R89, R99, 0x20, RZ ;  /* 0x0000002063597824 */ /* 0x000fe200078e00ff */
[----:B------:R-:W-:Y:S01]  /*2ad0*/  SHF.R.S32.HI R75, RZ, 0x1f, R74 ;  /* 0x0000001fff4b7819 */ /* 0x000fe2000001144a */
[----:B------:R-:W4:Y:S01]  /*2ae0*/  LDCU.U8 UR32, c[0x0][0x533] ;  /* 0x0000a660ff2077ac */ /* 0x000f220008000000 */
[----:B------:R-:W-:Y:S01]  /*2af0*/  IADD3 R50, P1, PT, R74, R97, RZ ;  /* 0x000000614a327210 */ /* 0x000fe20007f3e0ff */
[C---:B------:R-:W-:Y:S01]  /*2b00*/  VIADD R92, R104.reuse, 0x20 ;  /* 0x00000020685c7836 */ /* 0x040fe20000000000 */
[----:B------:R-:W-:Y:S01]  /*2b10*/  IADD3 R91, PT, PT, R104, 0x30, RZ ;  /* 0x00000030685b7810 */ /* 0x000fe20007ffe0ff */
[----:B------:R-:W-:Y:S01]  /*2b20*/  UMOV UR31, URZ ;  /* 0x000000ff001f7c82 */ /* 0x000fe20008000000 */
[----:B---3--:R-:W-:Y:S01]  /*2b30*/  IMAD.U32 R7, RZ, RZ, UR10 ;  /* 0x0000000aff077e24 */ /* 0x008fe2000f8e00ff */
[----:B------:R-:W-:Y:S01]  /*2b40*/  USHF.R.S32.HI UR10, URZ, 0x1f, UR22 ;  /* 0x0000001fff0a7899 */ /* 0x000fe20008011416 */
[----:B-1----:R-:W-:Y:S01]  /*2b50*/  IMAD.WIDE.U32 R12, R2, UR23, R14 ;  /* 0x00000017020c7c25 */ /* 0x002fe2000f8e000e */
[----:B------:R-:W-:Y:S01]  /*2b60*/  SHF.R.S32.HI R82, RZ, 0x1f, R89 ;  /* 0x0000001fff527819 */ /* 0x000fe20000011459 */
[----:B------:R-:W-:Y:S01]  /*2b70*/  UIMAD UR28, UR4, -0x40, UR25 ;  /* 0xffffffc0041c78a4 */ /* 0x000fe2000f8e0219 */
[----:B------:R-:W-:Y:S01]  /*2b80*/  SHF.R.S32.HI R80, RZ, 0x1f, R90 ;  /* 0x0000001fff507819 */ /* 0x000fe2000001145a */
[----:B------:R-:W-:Y:S01]  /*2b90*/  IMAD R13, R3, UR23, R13 ;  /* 0x00000017030d7c24 */ /* 0x000fe2000f8e020d */
[----:B------:R-:W1:Y:S01]  /*2ba0*/  LDCU UR29, c[0x0][0x440] ;  /* 0x00008800ff1d77ac */ /* 0x000e620008000800 */
[----:B--2---:R-:W-:Y:S01]  /*2bb0*/  IMAD R3, R5, UR16, RZ ;  /* 0x0000001005037c24 */ /* 0x004fe2000f8e02ff */
[----:B----4-:R-:W-:Y:S01]  /*2bc0*/  SHF.L.U32 R81, R84, 0x6, RZ ;  /* 0x0000000654517819 */ /* 0x010fe200000006ff */
[----:B------:R-:W-:Y:S01]  /*2bd0*/  IMAD.WIDE.U32 R12, R94, UR16, R12 ;  /* 0x000000105e0c7c25 */ /* 0x000fe2000f8e000c */
[----:B------:R-:W-:Y:S01]  /*2be0*/  MOV R11, UR30 ;  /* 0x0000001e000b7c02 */ /* 0x000fe20008000f00 */
[----:B------:R-:W-:-:S02]  /*2bf0*/  UISETP.NE.AND UP2, UPT, UR32, URZ, UPT ;  /* 0x000000ff2000728c */ /* 0x000fc4000bf45270 */
[----:B------:R-:W-:Y:S01]  /*2c00*/  IMAD R2, R94, UR17, R3 ;  /* 0x000000115e027c24 */ /* 0x000fe2000f8e0203 */
[----:B------:R-:W-:Y:S01]  /*2c10*/  SHF.R.S32.HI R3, RZ, 0x1f, R16 ;  /* 0x0000001fff037819 */ /* 0x000fe20000011410 */
[----:B------:R-:W-:-:S03]  /*2c20*/  IMAD.WIDE.U32 R18, R7, UR23, R14 ;  /* 0x0000001707127c25 */ /* 0x000fc6000f8e000e */
[----:B------:R-:W-:Y:S01]  /*2c30*/  IADD3 R13, PT, PT, R13, R2, RZ ;  /* 0x000000020d0d7210 */ /* 0x000fe20007ffe0ff */
[----:B------:R-:W-:Y:S01]  /*2c40*/  IMAD.U32 R0, RZ, RZ, UR11 ;  /* 0x0000000bff007e24 */ /* 0x000fe2000f8e00ff */
[----:B------:R-:W-:Y:S01]  /*2c50*/  IADD3 R2, P0, PT, R104, -UR22, RZ ;  /* 0x8000001668027c10 */ /* 0x000fe2000ff1e0ff */
[----:B------:R-:W-:Y:S02]  /*2c60*/  IMAD R7, R3, UR12, RZ ;  /* 0x0000000c03077c24 */ /* 0x000fe4000f8e02ff */
[----:B------:R-:W-:Y:S02]  /*2c70*/  IMAD R19, R0, UR23, R19 ;  /* 0x0000001700137c24 */ /* 0x000fe4000f8e0213 */
[C---:B------:R-:W-:Y:S02]  /*2c80*/  IMAD R4, R16.reuse, UR13, R7 ;  /* 0x0000000d10047c24 */ /* 0x040fe4000f8e0207 */
[----:B------:R-:W-:Y:S02]  /*2c90*/  IMAD R0, R5, R84, RZ ;  /* 0x0000005405007224 */ /* 0x000fe400078e02ff */
[----:B------:R-:W-:Y:S01]  /*2ca0*/  IMAD.WIDE.U32 R6, R16, UR12, R12 ;  /* 0x0000000c10067c25 */ /* 0x000fe2000f8e000c */
[----:B------:R-:W2:Y:S01]  /*2cb0*/  LDCU.64 UR12, c[0x0][0x4d0] ;  /* 0x00009a00ff0c77ac */ /* 0x000ea20008000a00 */
[----:B------:R-:W-:-:S02]  /*2cc0*/  IADD3.X R13, PT, PT, RZ, ~UR10, RZ, P0, !PT ;  /* 0x8000000aff0d7c10 */ /* 0x000fc400087fe4ff */
[----:B------:R-:W-:Y:S01]  /*2cd0*/  IMAD R3, R3, UR18, RZ ;  /* 0x0000001203037c24 */ /* 0x000fe2000f8e02ff */
[----:B------:R-:W-:Y:S01]  /*2ce0*/  IADD3 R74, P0, PT, R74, R96, RZ ;  /* 0x000000604a4a7210 */ /* 0x000fe20007f1e0ff */
[C---:B------:R-:W-:Y:S01]  /*2cf0*/  IMAD R0, R94.reuse, R85, R0 ;  /* 0x000000555e007224 */ /* 0x040fe200078e0200 */
[----:B------:R-:W3:Y:S01]  /*2d00*/  LDCU.64 UR10, c[0x0][0x488] ;  /* 0x00009100ff0a77ac */ /* 0x000ee20008000a00 */
[----:B------:R-:W-:-:S04]  /*2d10*/  IMAD.WIDE.U32 R18, R94, R84, R18 ;  /* 0x000000545e127225 */ /* 0x000fc800078e0012 */
[----:B------:R-:W-:Y:S02]  /*2d20*/  IMAD.IADD R5, R7, 0x1, R4 ;  /* 0x0000000107057824 */ /* 0x000fe400078e0204 */
[----:B------:R-:W-:Y:S02]  /*2d30*/  IMAD.MOV.U32 R4, RZ, RZ, R6 ;  /* 0x000000ffff047224 */ /* 0x000fe400078e0006 */
[----:B------:R-:W-:Y:S01]  /*2d40*/  IMAD R6, R16, UR19, R3 ;  /* 0x0000001310067c24 */ /* 0x000fe2000f8e0203 */
[----:B------:R-:W-:Y:S01]  /*2d50*/  UIMAD UR19, UR4, -0x40, UR22 ;  /* 0xffffffc0041378a4 */ /* 0x000fe2000f8e0216 */
[C---:B------:R-:W-:Y:S01]  /*2d60*/  IMAD.X R3, R75.reuse, 0x1, R88, P1 ;  /* 0x000000014b037824 */ /* 0x040fe200008e0658 */
[----:B------:R-:W-:Y:S01]  /*2d70*/  IADD3.X R75, PT, PT, R75, R86, RZ, P0, !PT ;  /* 0x000000564b4b7210 */ /* 0x000fe200007fe4ff */
[----:B------:R-:W-:Y:S02]  /*2d80*/  IMAD.IADD R19, R19, 0x1, R0 ;  /* 0x0000000113137824 */ /* 0x000fe400078e0200 */
[----:B------:R-:W-:Y:S01]  /*2d90*/  IMAD R73, R13, UR16, RZ ;  /* 0x000000100d497c24 */ /* 0x000fe2000f8e02ff */
[----:B------:R-:W-:Y:S01]  /*2da0*/  SHF.L.U64.HI R0, R50, 0x1, R3 ;  /* 0x0000000132007819 */ /* 0x000fe20000010203 */
[----:B------:R-:W-:Y:S01]  /*2db0*/  IMAD.WIDE.U32 R16, R16, UR18, R18 ;  /* 0x0000001210107c25 */ /* 0x000fe2000f8e0012 */
[C---:B------:R-:W-:Y:S01]  /*2dc0*/  SHF.L.U64.HI R75, R74.reuse, 0x1, R75 ;  /* 0x000000014a4b7819 */ /* 0x040fe2000001024b */
[----:B------:R-:W-:Y:S01]  /*2dd0*/  USHF.L.U32 UR18, UR16, 0x6, URZ ;  /* 0x0000000610127899 */ /* 0x000fe200080006ff */
[----:B------:R-:W-:Y:S01]  /*2de0*/  SHF.L.U32 R74, R74, 0x1, RZ ;  /* 0x000000014a4a7819 */ /* 0x000fe200000006ff */
[----:B------:R-:W-:-:S02]  /*2df0*/  IMAD.SHL.U32 R50, R50, 0x2, RZ ;  /* 0x0000000232327824 */ /* 0x000fc400078e00ff */
[----:B------:R-:W-:Y:S01]  /*2e00*/  IMAD.IADD R7, R17, 0x1, R6 ;  /* 0x0000000111077824 */ /* 0x000fe200078e0206 */
[----:B------:R-:W-:Y:S01]  /*2e10*/  MOV R6, R16 ;  /* 0x0000001000067202 */ /* 0x000fe20000000f00 */
[-C--:B------:R-:W-:Y:S01]  /*2e20*/  IMAD R13, R13, R84.reuse, RZ ;  /* 0x000000540d0d7224 */ /* 0x080fe200078e02ff */
[----:B------:R-:W-:Y:S01]  /*2e30*/  IADD3 R16, P0, PT, R50, UR14, RZ ;  /* 0x0000000e32107c10 */ /* 0x000fe2000ff1e0ff */
[----:B------:R-:W-:Y:S01]  /*2e40*/  IMAD R73, R2, UR17, R73 ;  /* 0x0000001102497c24 */ /* 0x000fe2000f8e0249 */
[----:B------:R-:W-:Y:S01]  /*2e50*/  IADD3 R76, P1, PT, R74, UR14, RZ ;  /* 0x0000000e4a4c7c10 */ /* 0x000fe2000ff3e0ff */
[----:B------:R-:W-:Y:S01]  /*2e60*/  IMAD.WIDE.U32 R4, R2, UR16, R4 ;  /* 0x0000001002047c25 */ /* 0x000fe2000f8e0004 */
[----:B------:R-:W-:Y:S01]  /*2e70*/  IADD3.X R17, PT, PT, R0, UR15, RZ, P0, !PT ;  /* 0x0000000f00117c10 */ /* 0x000fe200087fe4ff */
[----:B------:R-:W4:Y:S01]  /*2e80*/  LDCU.64 UR16, c[0x0][0x3c0] ;  /* 0x00007800ff1077ac */ /* 0x000f220008000a00 */
[----:B--2---:R-:W-:Y:S01]  /*2e90*/  IADD3 R50, P0, PT, R50, UR12, RZ ;  /* 0x0000000c32327c10 */ /* 0x004fe2000ff1e0ff */
[----:B------:R-:W-:Y:S01]  /*2ea0*/  IMAD R13, R2, R85, R13 ;  /* 0x00000055020d7224 */ /* 0x000fe200078e020d */
[----:B------:R-:W-:Y:S01]  /*2eb0*/  LEA R72, P2, R4, UR8, 0x1 ;  /* 0x0000000804487c11 */ /* 0x000fe2000f8408ff */
[----:B------:R-:W-:Y:S01]  /*2ec0*/  IMAD.WIDE.U32 R2, R2, R84, R6 ;  /* 0x0000005402027225 */ /* 0x000fe200078e0006 */
[----:B------:R-:W-:-:S02]  /*2ed0*/  IADD3.X R51, PT, PT, R0, UR13, RZ, P0, !PT ;  /* 0x0000000d00337c10 */ /* 0x000fc400087fe4ff */
[----:B------:R-:W-:Y:S01]  /*2ee0*/  IADD3 R0, P0, PT, RZ, -UR31, RZ ;  /* 0x8000001fff007c10 */ /* 0x000fe2000ff1e0ff */
[----:B------:R-:W-:Y:S01]  /*2ef0*/  IMAD.IADD R73, R5, 0x1, R73 ;  /* 0x0000000105497824 */ /* 0x000fe200078e0249 */
[----:B------:R-:W-:Y:S01]  /*2f00*/  IADD3 R13, PT, PT, R3, R13, RZ ;  /* 0x0000000d030d7210 */ /* 0x000fe20007ffe0ff */
[----:B------:R-:W-:Y:S01]  /*2f10*/  IMAD.SHL.U32 R87, R84, 0x10, RZ ;  /* 0x0000001054577824 */ /* 0x000fe200078e00ff */
[----:B------:R-:W-:Y:S01]  /*2f20*/  IADD3.X R3, PT, PT, RZ, ~UR18, RZ, P0, !PT ;  /* 0x80000012ff037c10 */ /* 0x000fe200087fe4ff */
[----:B------:R-:W-:Y:S01]  /*2f30*/  IMAD.X R81, RZ, RZ, ~R81, P0 ;  /* 0x000000ffff517224 */ /* 0x000fe200000e0e51 */
[----:B------:R-:W-:Y:S01]  /*2f40*/  IADD3.X R77, PT, PT, R75, UR15, RZ, P1, !PT ;  /* 0x0000000f4b4d7c10 */ /* 0x000fe20008ffe4ff */
[----:B------:R-:W2:Y:S01]  /*2f50*/  LDCU.64 UR14, c[0x0][0x3b8] ;  /* 0x00007700ff0e77ac */ /* 0x000ea20008000a00 */
[----:B------:R-:W-:Y:S02]  /*2f60*/  LEA.HI.X R73, R4, UR9, R73, 0x1, P2 ;  /* 0x0000000904497c11 */ /* 0x000fe400090f0c49 */
[----:B---3--:R-:W-:Y:S01]  /*2f70*/  LEA R12, P2, R2, UR10, 0x1 ;  /* 0x0000000a020c7c11 */ /* 0x008fe2000f8408ff */
[----:B------:R-:W-:Y:S01]  /*2f80*/  UMOV UR18, UR4 ;  /* 0x0000000400127c82 */ /* 0x000fe20008000000 */
[----:B------:R-:W-:-:S02]  /*2f90*/  IADD3 R74, P1, PT, R74, UR12, RZ ;  /* 0x0000000c4a4a7c10 */ /* 0x000fc4000ff3e0ff */
[----:B------:R-:W-:Y:S02]  /*2fa0*/  SHF.L.U64.HI R85, R84, 0x4, R85 ;  /* 0x0000000454557819 */ /* 0x000fe40000010255 */
[C---:B------:R-:W-:Y:S02]  /*2fb0*/  SHF.R.S64 R83, R0.reuse, 0x1f, R81 ;  /* 0x0000001f00537819 */ /* 0x040fe40000001051 */
[----:B------:R-:W-:Y:S02]  /*2fc0*/  SHF.R.S32.HI R84, RZ, 0x1f, R95 ;  /* 0x0000001fff547819 */ /* 0x000fe4000001145f */
[--C-:B------:R-:W-:Y:S02]  /*2fd0*/  SHF.R.S64 R79, R0, 0x1f, R3.reuse ;  /* 0x0000001f004f7819 */ /* 0x100fe40000001003 */
[----:B------:R-:W-:Y:S02]  /*2fe0*/  SHF.R.S32.HI R78, RZ, 0x1f, R3 ;  /* 0x0000001fff4e7819 */ /* 0x000fe40000011403 */
[----:B------:R-:W-:-:S02]  /*2ff0*/  SHF.R.S32.HI R81, RZ, 0x1f, R81 ;  /* 0x0000001fff517819 */ /* 0x000fc40000011451 */
[----:B------:R-:W-:Y:S01]  /*3000*/  LEA.HI.X R13, R2, UR11, R13, 0x1, P2 ;  /* 0x0000000b020d7c11 */ /* 0x000fe200090f0c0d */
[----:B------:R-:W3:Y:S01]  /*3010*/  LDCU.128 UR8, c[0x0][0x3a0] ;  /* 0x00007400ff0877ac */ /* 0x000ee20008000c00 */
[----:B------:R-:W-:Y:S01]  /*3020*/  IADD3.X R75, PT, PT, R75, UR13, RZ, P1, !PT ;  /* 0x0000000d4b4b7c10 */ /* 0x000fe20008ffe4ff */
[----:B--2-4-:R-:W1:Y:S06]  /*3030*/  LDCU.64 UR12, c[0x0][0x4e0] ;  /* 0x00009c00ff0c77ac */ /* 0x014e6c0008000a00 */
.L_x_1342:
[----:B------:R-:W-:Y:S01]  /*3040*/  UIADD3 UR28, UPT, UPT, UR28, 0x40, URZ ;  /* 0x000000401c1c7890 */ /* 0x000fe2000fffe0ff */
[----:B------:R-:W-:Y:S01]  /*3050*/  BSSY.RECONVERGENT B0, `(.L_x_1275) ;  /* 0x0000012000007945 */ /* 0x000fe20003800200 */
[----:B------:R-:W-:Y:S04]  /*3060*/  UIADD3 UR19, UPT, UPT, UR19, 0x40, URZ ;  /* 0x0000004013137890 */ /* 0x000fe8000fffe0ff */
[C---:B------:R-:W-:Y:S02]  /*3070*/  ISETP.GE.AND P5, PT, R104.reuse, UR28, PT ;  /* 0x0000001c68007c0c */ /* 0x040fe4000bfa6270 */
[C---:B------:R-:W-:Y:S02]  /*3080*/  ISETP.GE.AND P4, PT, R93.reuse, UR28, PT ;  /* 0x0000001c5d007c0c */ /* 0x040fe4000bf86270 */
[----:B------:R-:W-:Y:S02]  /*3090*/  ISETP.GE.AND P5, PT, R104, UR19, !P5 ;  /* 0x0000001368007c0c */ /* 0x000fe4000efa6270 */
[C---:B------:R-:W-:Y:S02]  /*30a0*/  ISETP.GE.AND P3, PT, R92.reuse, UR28, PT ;  /* 0x0000001c5c007c0c */ /* 0x040fe4000bf66270 */
[----:B------:R-:W-:Y:S02]  /*30b0*/  ISETP.GE.AND P4, PT, R93, UR19, !P4 ;  /* 0x000000135d007c0c */ /* 0x000fe4000e786270 */
[----:B------:R-:W-:Y:S07]  /*30c0*/  ISETP.GE.AND P3, PT, R92, UR19, !P3 ;  /* 0x000000135c007c0c */ /* 0x000fee000df66270 */
[----:B------:R-:W-:Y:S05]  /*30d0*/  @!P5 BRA `(.L_x_1276) ;  /* 0x000000000024d947 */ /* 0x000fea0003800000 */
[----:B-1----:R-:W-:Y:S02]  /*30e0*/  ISETP.GE.AND P0, PT, R14, UR29, PT ;  /* 0x0000001d0e007c0c */ /* 0x002fe4000bf06270 */
[----:B------:R-:W-:Y:S11]  /*30f0*/  ISETP.GE.AND P1, PT, R10, UR29, PT ;  /* 0x0000001d0a007c0c */ /* 0x000ff6000bf26270 */
[----:B------:R-:W2:Y:S04]  /*3100*/  @!P0 LDG.E.128 R24, desc[UR6][R72.64] ;  /* 0x0000000648188981 */ /* 0x000ea8000c1e1d00 */
[----:B--2---:R2:W-:Y:S01]  /*3110*/  @!P0 STG.E.128 desc[UR6][R68.64], R24 ;  /* 0x0000001844008986 */ /* 0x0045e2000c101d06 */
[----:B------:R-:W-:Y:S03]  /*3120*/  ISETP.GE.AND P0, PT, R9, UR29, PT ;  /* 0x0000001d09007c0c */ /* 0x000fe6000bf06270 */
[----:B------:R-:W4:Y:S04]  /*3130*/  @!P1 LDG.E.128 R20, desc[UR6][R72.64+0x80] ;  /* 0x0000800648149981 */ /* 0x000f28000c1e1d00 */
[----:B----4-:R2:W-:Y:S06]  /*3140*/  @!P1 STG.E.128 desc[UR6][R68.64+0x80], R20 ;  /* 0x0000801444009986 */ /* 0x0105ec000c101d06 */
[----:B------:R-:W4:Y:S04]  /*3150*/  @!P0 LDG.E.128 R4, desc[UR6][R72.64+0x100] ;  /* 0x0001000648048981 */ /* 0x000f28000c1e1d00 */
[----:B----4-:R2:W-:Y:S02]  /*3160*/  @!P0 STG.E.128 desc[UR6][R68.64+0x100], R4 ;  /* 0x0001000444008986 */ /* 0x0105e4000c101d06 */
.L_x_1276:
[----:B-1-3--:R-:W-:Y:S05]  /*3170*/  BSYNC.RECONVERGENT B0 ;  /* 0x0000000000007941 */ /* 0x00afea0003800200 */
.L_x_1275:
        /* <DEDUP_REMOVED lines=16> */
.L_x_1278:
[----:B------:R-:W-:Y:S05]  /*3280*/  BSYNC.RECONVERGENT B0 ;  /* 0x0000000000007941 */ /* 0x000fea0003800200 */
.L_x_1277:
[----:B------:R-:W-:Y:S04]  /*3290*/  BSSY.RECONVERGENT B0, `(.L_x_1279) ;  /* 0x0000011000007945 */ /* 0x000fe80003800200 */
        /* <DEDUP_REMOVED lines=16> */
.L_x_1280:
[----:B------:R-:W-:Y:S05]  /*33a0*/  BSYNC.RECONVERGENT B0 ;  /* 0x0000000000007941 */ /* 0x000fea0003800200 */
.L_x_1279:
[C---:B------:R-:W-:Y:S01]  /*33b0*/  ISETP.GE.AND P2, PT, R91.reuse, UR28, PT ;  /* 0x0000001c5b007c0c */ /* 0x040fe2000bf46270 */
[----:B------:R-:W-:Y:S01]  /*33c0*/  UIADD3 UR18, UPT, UPT, UR18, -0x1, URZ ;  /* 0xffffffff12127890 */ /* 0x000fe2000fffe0ff */
[----:B------:R-:W-:Y:S02]  /*33d0*/  BSSY.RECONVERGENT B0, `(.L_x_1281) ;  /* 0x0000015000007945 */ /* 0x000fe40003800200 */
[----:B------:R-:W-:Y:S11]  /*33e0*/  ISETP.GE.AND P2, PT, R91, UR19, !P2 ;  /* 0x000000135b007c0c */ /* 0x000ff6000d746270 */
[----:B------:R-:W-:Y:S02]  /*33f0*/  @!UPT UIADD3 URZ, UPT, UPT, URZ, URZ, URZ ;  /* 0x000000fffffff290 */ /* 0x000fe4000fffe0ff */
        /* <DEDUP_REMOVED lines=18> */
.L_x_1282:
[----:B------:R-:W-:Y:S05]  /*3520*/  BSYNC.RECONVERGENT B0 ;  /* 0x0000000000007941 */ /* 0x000fea0003800200 */
.L_x_1281:
[----:B------:R-:W-:Y:S01]  /*3530*/  ISETP.NE.AND P0, PT, R11, RZ, PT ;  /* 0x000000ff0b00720c */ /* 0x000fe20003f05270 */
[----:B------:R-:W-:Y:S01]  /*3540*/  UISETP.GT.AND UP0, UPT, UR18, UR5, UPT ;  /* 0x000000051200728c */ /* 0x000fe2000bf04270 */
[----:B------:R-:W-:Y:S01]  /*3550*/  BSSY.RECONVERGENT B2, `(.L_x_1283) ;  /* 0x0000724000027945 */ /* 0x000fe20003800200 */
[----:B------:R-:W-:Y:S01]  /*3560*/  IMAD.MOV.U32 R100, RZ, RZ, R94 ;  /* 0x000000ffff647224 */ /* 0x000fe200078e005e */
[----:B------:R-:W-:Y:S09]  /*3570*/  IADD3 R94, PT, PT, R94, -0x40, RZ ;  /* 0xffffffc05e5e7810 */ /* 0x000ff20007ffe0ff */
        /* <DEDUP_REMOVED lines=12> */
.L_x_1286:
[----:B------:R-:W-:Y:S05]  /*3640*/  BSYNC.RECONVERGENT B0 ;  /* 0x0000000000007941 */ /* 0x000fea0003800200 */
.L_x_1285:
        /* <DEDUP_REMOVED lines=15> */
.L_x_1288:
[----:B------:R-:W-:Y:S05]  /*3740*/  BSYNC.RECONVERGENT B0 ;  /* 0x0000000000007941 */ /* 0x000fea0003800200 */
.L_x_1287:
        /* <DEDUP_REMOVED lines=17> */
.L_x_1290:
[----:B------:R-:W-:Y:S05]  /*3860*/  BSYNC.RECONVERGENT B0 ;  /* 0x0000000000007941 */ /* 0x000fea0003800200 */
.L_x_1289:
        /* <DEDUP_REMOVED lines=22> */
.L_x_1284:
        /* <DEDUP_REMOVED lines=55> */
.L_x_1296:
[----:B------:R-:W-:Y:S05]  /*3d40*/  BSYNC.RECONVERGENT B0 ;  /* 0x0000000000007941 */ /* 0x000fea0003800200 */
.L_x_1295:
        /* <DEDUP_REMOVED lines=48> */
.L_x_1298:
[----:B------:R-:W-:Y:S05]  /*4050*/  BSYNC.RECONVERGENT B0 ;  /* 0x0000000000007941 */ /* 0x000fea0003800200 */
.L_x_1297:
        /* <DEDUP_REMOVED lines=47> */
.L_x_1294:
[----:B------:R-:W-:Y:S05]  /*4350*/  BSYNC.RECONVERGENT B1 ;  /* 0x0000000000017941 */ /* 0x000fea0003800200 */
.L_x_1293:
        /* <DEDUP_REMOVED lines=64> */
.L_x_1302:
[----:B------:R-:W-:Y:S05]  /*4760*/  BSYNC.RECONVERGENT B0 ;  /* 0x0000000000007941 */ /* 0x000fea0003800200 */
.L_x_1301:
        /* <DEDUP_REMOVED lines=48> */
.L_x_1304:
[----:B------:R-:W-:Y:S05]  /*4a70*/  BSYNC.RECONVERGENT B0 ;  /* 0x0000000000007941 */ /* 0x000fea0003800200 */
.L_x_1303:
        /* <DEDUP_REMOVED lines=47> */
.L_x_1300:
[----:B------:R-:W-:Y:S05]  /*4d70*/  BSYNC.RECONVERGENT B1 ;  /* 0x0000000000017941 */ /* 0x000fea0003800200 */
.L_x_1299:
        /* <DEDUP_REMOVED lines=64> */
.L_x_1308:
[----:B------:R-:W-:Y:S05]  /*5180*/  BSYNC.RECONVERGENT B0 ;  /* 0x0000000000007941 */ /* 0x000fea0003800200 */
.L_x_1307:
        /* <DEDUP_REMOVED lines=48> */
.L_x_1310:
[----:B------:R-:W-:Y:S05]  /*5490*/  BSYNC.RECONVERGENT B0 ;  /* 0x0000000000007941 */ /* 0x000fea0003800200 */
.L_x_1309:
        /* <DEDUP_REMOVED lines=47> */
.L_x_1306:
[----:B------:R-:W-:Y:S05]  /*5790*/  BSYNC.RECONVERGENT B1 ;  /* 0x0000000000017941 */ /* 0x000fea0003800200 */
.L_x_1305:
        /* <DEDUP_REMOVED lines=66> */
.L_x_1314:
[----:B------:R-:W-:Y:S05]  /*5bc0*/  BSYNC.RECONVERGENT B0 ;  /* 0x0000000000007941 */ /* 0x000fea0003800200 */
.L_x_1313:
        /* <DEDUP_REMOVED lines=48> */
.L_x_1316:
[----:B------:R-:W-:Y:S05]  /*5ed0*/  BSYNC.RECONVERGENT B0 ;  /* 0x0000000000007941 */ /* 0x000fea0003800200 */
.L_x_1315:
        /* <DEDUP_REMOVED lines=47> */
.L_x_1312:
[----:B------:R-:W-:Y:S05]  /*61d0*/  BSYNC.RECONVERGENT B1 ;  /* 0x0000000000017941 */ /* 0x000fea0003800200 */
.L_x_1311:
        /* <DEDUP_REMOVED lines=8> */
.L_x_1292:
        /* <DEDUP_REMOVED lines=95> */
.L_x_1320:
[----:B------:R-:W-:Y:S05]  /*6850*/  BSYNC.RECONVERGENT B0 ;  /* 0x0000000000007941 */ /* 0x000fea0003800200 */
.L_x_1319:
        /* <DEDUP_REMOVED lines=89> */
.L_x_1322:
[----:B------:R-:W-:Y:S05]  /*6df0*/  BSYNC.RECONVERGENT B0 ;  /* 0x0000000000007941 */ /* 0x000fea0003800200 */
.L_x_1321:
        /* <DEDUP_REMOVED lines=88> */
.L_x_1318:
[----:B------:R-:W-:Y:S05]  /*7380*/  BSYNC.RECONVERGENT B1 ;  /* 0x0000000000017941 */ /* 0x000fea0003800200 */
.L_x_1317:
        /* <DEDUP_REMOVED lines=8> */
[-C--:B-----5:R-:W-:Y:S02]  /*7410*/  ISETP.GE.AND P4, PT, R14, R111.reuse, PT ;  /* 0x0000006f0e00720c */ /* 0x0a0fe40003f86270 */
[----:B------:R-:W-:Y:S11]  /*7420*/  ISETP.GE.AND P5, PT, R10, R111, PT ;  /* 0x0000006f0a00720c */ /* 0x000ff60003fa6270 */
        /* <DEDUP_REMOVED lines=86> */
.L_x_1326:
[----:B------:R-:W-:Y:S05]  /*7990*/  BSYNC.RECONVERGENT B0 ;  /* 0x0000000000007941 */ /* 0x000fea0003800200 */
.L_x_1325:
[----:B------:R-:W-:Y:S01]  /*79a0*/  ISETP.GE.AND P4, PT, R9, R111, PT ;  /* 0x0000006f0900720c */ /* 0x000fe20003f86270 */
[----:B------:R-:W-:Y:S04]  /*79b0*/  BSSY.RECONVERGENT B0, `(.L_x_1327) ;  /* 0x0000057000007945 */ /* 0x000fe80003800200 */
[----:B------:R-:W-:Y:S08]  /*79c0*/  @P5 BRA `(.L_x_1328) ;  /* 0x0000000400545947 */ /* 0x000ff00003800000 */
        /* <DEDUP_REMOVED lines=85> */
.L_x_1328:
[----:B------:R-:W-:Y:S05]  /*7f20*/  BSYNC.RECONVERGENT B0 ;  /* 0x0000000000007941 */ /* 0x000fea0003800200 */
.L_x_1327:
        /* <DEDUP_REMOVED lines=86> */
.L_x_1324:
[----:B------:R-:W-:Y:S05]  /*8490*/  BSYNC.RECONVERGENT B1 ;  /* 0x0000000000017941 */ /* 0x000fea0003800200 */
.L_x_1323:
[----:B------:R-:W-:Y:S04]  /*84a0*/  BSSY.RECONVERGENT B1, `(.L_x_1329) ;  /* 0x0000112000017945 */ /* 0x000fe80003800200 */
[----:B------:R-:W-:Y:S05]  /*84b0*/  @!P3 BRA `(.L_x_1330) ;  /* 0x000000100040b947 */ /* 0x000fea0003800000 */
[----:B--2-4-:R-:W2:Y:S01]  /*84c0*/  LDC R7, c[0x0][0x440] ;  /* 0x00011000ff077b82 */ /* 0x014ea20000000800 */
[----:B------:R-:W-:Y:S07]  /*84d0*/  BSSY.RECONVERGENT B0, `(.L_x_1331) ;  /* 0x0000060000007945 */ /* 0x000fee0003800200 */
[----:B------:R-:W4:Y:S08]  /*84e0*/  LDC.64 R4, c[0x0][0x4a8] ;  /* 0x00012a00ff047b82 */ /* 0x000f300000000a00 */
[----:B------:R-:W1:Y:S01]  /*84f0*/  LDC.64 R2, c[0x0][0x3b8] ;  /* 0x0000ee00ff027b82 */ /* 0x000e620000000a00 */
[-C--:B--2---:R-:W-:Y:S02]  /*8500*/  ISETP.GE.AND P5, PT, R14, R7.reuse, PT ;  /* 0x000000070e00720c */ /* 0x084fe40003fa6270 */
[-C--:B------:R-:W-:Y:S02]  /*8510*/  ISETP.GE.AND P4, PT, R10, R7.reuse, PT ;  /* 0x000000070a00720c */ /* 0x080fe40003f86270 */
[C---:B----4-:R-:W-:Y:S02]  /*8520*/  LEA R32, P1, R4.reuse, R12, 0x6 ;  /* 0x0000000c04207211 */ /* 0x050fe400078230ff */
[----:B------:R-:W-:Y:S02]  /*8530*/  ISETP.GE.AND P3, PT, R9, R7, PT ;  /* 0x000000070900720c */ /* 0x000fe40003f66270 */
        /* <DEDUP_REMOVED lines=89> */
.L_x_1332:
[----:B------:R-:W-:Y:S05]  /*8ad0*/  BSYNC.RECONVERGENT B0 ;  /* 0x0000000000007941 */ /* 0x000fea0003800200 */
.L_x_1331:
        /* <DEDUP_REMOVED lines=87> */
.L_x_1334:
[----:B------:R-:W-:Y:S05]  /*9050*/  BSYNC.RECONVERGENT B0 ;  /* 0x0000000000007941 */ /* 0x000fea0003800200 */
.L_x_1333:
        /* <DEDUP_REMOVED lines=86> */
.L_x_1330:
[----:B------:R-:W-:Y:S05]  /*95c0*/  BSYNC.RECONVERGENT B1 ;  /* 0x0000000000017941 */ /* 0x000fea0003800200 */
.L_x_1329:
        /* <DEDUP_REMOVED lines=101> */
.L_x_1338:
[----:B------:R-:W-:Y:S05]  /*9c20*/  BSYNC.RECONVERGENT B0 ;  /* 0x0000000000007941 */ /* 0x000fea0003800200 */
.L_x_1337:
        /* <DEDUP_REMOVED lines=87> */
.L_x_1340:
[----:B------:R-:W-:Y:S05]  /*a1a0*/  BSYNC.RECONVERGENT B0 ;  /* 0x0000000000007941 */ /* 0x000fea0003800200 */
.L_x_1339:
        /* <DEDUP_REMOVED lines=86> */
.L_x_1336:
[----:B------:R-:W-:Y:S05]  /*a710*/  BSYNC.RECONVERGENT B1 ;  /* 0x0000000000017941 */ /* 0x000fea0003800200 */
.L_x_1335:
[----:B------:R-:W5:Y:S08]  /*a720*/  LDC R3, c[0x0][0x450] ;  /* 0x00011400ff037b82 */ /* 0x000f700000000800 */
[----:B------:R-:W1:Y:S01]  /*a730*/  LDC R11, c[0x0][0x450] ;  /* 0x00011400ff0b7b82 */ /* 0x000e620000000800 */
[----:B-----5:R-:W-:Y:S05]  /*a740*/  IMAD.U32 R3, R3, -0x20, RZ ;  /* 0xffffffe003037824 */ /* 0x020fea00078e00ff */
[C---:B------:R-:W-:Y:S02]  /*a750*/  LEA R76, P1, R3.reuse, R76, 0x1 ;  /* 0x0000004c034c7211 */ /* 0x040fe400078208ff */
[C---:B------:R-:W-:Y:S02]  /*a760*/  LEA R74, P0, R3.reuse, R74, 0x1 ;  /* 0x0000004a034a7211 */ /* 0x040fe400078008ff */
[C---:B------:R-:W-:Y:S02]  /*a770*/  LEA.HI.X.SX32 R77, R3.reuse, R77, 0x1, P1 ;  /* 0x0000004d034d7211 */ /* 0x040fe400008f0eff */
[----:B-1----:R-:W-:Y:S09]  /*a780*/  LEA.HI.X.SX32 R75, R3, R75, 0x1, P0 ;  /* 0x0000004b034b7211 */ /* 0x002ff200000f0eff */
.L_x_1291:
[----:B------:R-:W-:Y:S05]  /*a790*/  BSYNC.RECONVERGENT B2 ;  /* 0x0000000000027941 */ /* 0x000fea0003800200 */
.L_x_1283:
        /* <DEDUP_REMOVED lines=18> */
[----:B------:R-:W-:Y:S09]  /*a8c0*/  UISETP.GT.AND UP1, UPT, UR18, UR5, UPT ;  /* 0x000000051200728c */ /* 0x000ff2000bf24270 */
[----:B------:R-:W-:Y:S05]  /*a8d0*/  BRA.U !UP1, `(.L_x_1341) ;  /* 0x0000000509187547 */ /* 0x000fea000b800000 */
        /* <DEDUP_REMOVED lines=70> */
.L_x_1341:
[----:B------:R-:W-:Y:S02]  /*ad40*/  IADD3 R72, P1, PT, R72, R79, RZ ;  /* 0x0000004f48487210 */ /* 0x000fe40007f3e0ff */
[----:B------:R-:W-:Y:S03]  /*ad50*/  IADD3 R12, P0, PT, R12, R83, RZ ;  /* 0x000000530c0c7210 */ /* 0x000fe60007f1e0ff */
[----:B------:R-:W-:Y:S02]  /*ad60*/  IMAD.X R73, R73, 0x1, R78, P1 ;  /* 0x0000000149497824 */ /* 0x000fe400008e064e */
[----:B------:R-:W-:Y:S01]  /*ad70*/  IMAD.X R13, R13, 0x1, R81, P0 ;  /* 0x000000010d0d7824 */ /* 0x000fe200000e0651 */
[----:B------:R-:W-:Y:S07]  /*ad80*/  BRA.U UP0, `(.L_x_1342) ;  /* 0xffffff8100ac7547 */ /* 0x000fee000b83ffff */
.L_x_1274:
        /* <DEDUP_REMOVED lines=16> */
[----:B------:R-:W-:Y:S01]  /*ae90*/  BSSY.RECONVERGENT B0, `(.L_x_1345) ;  /* 0x000001b000007945 */ /* 0x000fe20003800200 */
[----:B------:R-:W-:-:S06]  /*aea0*/  UIADD3 UR10, UPT, UPT, -UR24, UR21, URZ ;  /* 0x00000015180a7290 */ /* 0x000fcc000fffe1ff */
[----:B------:R-:W-:Y:S02]  /*aeb0*/  ISETP.GE.AND P1, PT, R104, UR10, PT ;  /* 0x0000000a68007c0c */ /* 0x000fe4000bf26270 */
        /* <DEDUP_REMOVED lines=23> */
.L_x_1347:
[----:B------:R2:W-:Y:S02]  /*b030*/  STS.128 [R3+0x4000], RZ ;  /* 0x004000ff03007388 */ /* 0x0005e40000000c00 */
.L_x_1346:
[----:B------:R-:W-:Y:S05]  /*b040*/  BSYNC.RECONVERGENT B0 ;  /* 0x0000000000007941 */ /* 0x000fea0003800200 */
.L_x_1345:
[----:B------:R-:W-:Y:S01]  /*b050*/  IADD3 R36, PT, PT, R104, 0x10, RZ ;  /* 0x0000001068247810 */ /* 0x000fe20007ffe0ff */
[----:B------:R-:W-:Y:S03]  /*b060*/  BSSY.RECONVERGENT B0, `(.L_x_1348) ;  /* 0x000001a000007945 */ /* 0x000fe60003800200 */
[----:B------:R-:W-:-:S13]  /*b070*/  ISETP.GE.AND P0, PT, R36, UR10, PT ;  /* 0x0000000a24007c0c */ /* 0x000fda000bf06270 */
        /* <DEDUP_REMOVED lines=23> */
.L_x_1350:
[----:B------:R1:W-:Y:S02]  /*b1f0*/  STS.128 [R3+0x4800], RZ ;  /* 0x004800ff03007388 */ /* 0x0003e40000000c00 */
.L_x_1349:
[----:B------:R-:W-:Y:S05]  /*b200*/  BSYNC.RECONVERGENT B0 ;  /* 0x0000000000007941 */ /* 0x000fea0003800200 */
.L_x_1348:
[----:B------:R-:W-:Y:S01]  /*b210*/  IADD3 R31, PT, PT, R104, 0x20, RZ ;  /* 0x00000020681f7810 */ /* 0x000fe20007ffe0ff */
[----:B------:R-:W-:Y:S03]  /*b220*/  BSSY.RECONVERGENT B0, `(.L_x_1351) ;  /* 0x000001a000007945 */ /* 0x000fe60003800200 */
[----:B------:R-:W-:-:S13]  /*b230*/  ISETP.GE.AND P0, PT, R31, UR10, PT ;  /* 0x0000000a1f007c0c */ /* 0x000fda000bf06270 */
        /* <DEDUP_REMOVED lines=23> */
.L_x_1353:
[----:B------:R2:W-:Y:S02]  /*b3b0*/  STS.128 [R3+0x5000], RZ ;  /* 0x005000ff03007388 */ /* 0x0005e40000000c00 */
.L_x_1352:
[----:B------:R-:W-:Y:S05]  /*b3c0*/  BSYNC.RECONVERGENT B0 ;  /* 0x0000000000007941 */ /* 0x000fea0003800200 */
.L_x_1351:
[----:B------:R-:W-:-:S04]  /*b3d0*/  IADD3 R37, PT, PT, R104, 0x30, RZ ;  /* 0x0000003068257810 */ /* 0x000fc80007ffe0ff */
[----:B------:R-:W-:-:S13]  /*b3e0*/  ISETP.GE.AND P0, PT, R37, UR10, PT ;  /* 0x0000000a25007c0c */ /* 0x000fda000bf06270 */
[----:B------:R-:W-:Y:S05]  /*b3f0*/  @P0 BRA `(.L_x_1354) ;  /* 0x0000007400780947 */ /* 0x000fea0003800000 */
[----:B------:R-:W2:Y:S01]  /*b400*/  LDCU UR8, c[0x0][0x440] ;  /* 0x00008800ff0877ac */ /* 0x000ea20008000800 */
[----:B------:R-:W-:Y:S02]  /*b410*/  IMAD R13, R13, 0x60, RZ ;  /* 0x000000600d0d7824 */ /* 0x000fe400078e02ff */
[----:B-1-3--:R-:W-:-:S05]  /*b420*/  IMAD.WIDE.U32 R4, R12, 0x60, R4 ;  /* 0x000000600c047825 */ /* 0x00afca00078e0004 */
[----:B------:R-:W-:Y:S02]  /*b430*/  IADD3 R5, PT, PT, R5, R13, RZ ;  /* 0x0000000d05057210 */ /* 0x000fe40007ffe0ff */
        /* <DEDUP_REMOVED lines=19> */
.L_x_1355:
[----:B------:R2:W-:Y:S01]  /*b570*/  STS.128 [R3+0x5800], RZ ;  /* 0x005800ff03007388 */ /* 0x0005e20000000c00 */
[----:B------:R-:W-:Y:S05]  /*b580*/  BRA `(.L_x_1354) ;  /* 0x0000007400147947 */ /* 0x000fea0003800000 */
.L_x_1344:
[----:B------:R-:W1:Y:S02]  /*b590*/  LDCU.64 UR8, c[0x0][0x470] ;  /* 0x00008e00ff0877ac */ /* 0x000e640008000a00 */
[----:B-1----:R-:W-:-:S04]  /*b5a0*/  ISETP.NE.U32.AND P0, PT, RZ, UR8, PT ;  /* 0x00000008ff007c0c */ /* 0x002fc8000bf05070 */
[----:B------:R-:W-:Y:S01]  /*b5b0*/  ISETP.NE.AND.EX P0, PT, RZ, UR9, PT, P0 ;  /* 0x00000009ff007c0c */ /* 0x000fe2000bf05300 */
[----:B------:R-:W-:Y:S01]  /*b5c0*/  UMOV UR11, URZ ;  /* 0x000000ff000b7c82 */ /* 0x000fe20008000000 */
[----:B------:R-:W1:Y:S01]  /*b5d0*/  LDCU.U8 UR10, c[0x0][0x533] ;  /* 0x0000a660ff0a77ac */ /* 0x000e620008000000 */
[----:B------:R-:W2:Y:S10]  /*b5e0*/  LDCU.64 UR8, c[0x0][0x380] ;  /* 0x00007000ff0877ac */ /* 0x000eb40008000a00 */
[----:B------:R-:W3:Y:S01]  /*b5f0*/  @P0 LDG.E R106, desc[UR6][R106.64] ;  /* 0x000000066a6a0981 */ /* 0x000ee2000c1e1900 */
[----:B------:R-:W-:Y:S01]  /*b600*/  IMAD.SHL.U32 R31, R99, 0x10, RZ ;  /* 0x00000010631f7824 */ /* 0x000fe200078e00ff */
[----:B-1----:R-:W-:Y:S01]  /*b610*/  UISETP.NE.AND UP0, UPT, UR10, URZ, UPT ;  /* 0x000000ff0a00728c */ /* 0x002fe2000bf05270 */
[----:B---3--:R-:W-:-:S02]  /*b620*/  @P0 R2UR UR11, R106 ;  /* 0x000000006a0b02ca */ /* 0x008fc400000e0000 */
[----:B--2---:R-:W-:-:S04]  /*b630*/  LEA R34, P0, R102, UR8, 0x1 ;  /* 0x0000000866227c11 */ /* 0x004fc8000f8008ff */
[----:B------:R-:W-:-:S07]  /*b640*/  LEA.HI.X R35, R102, UR9, R67, 0x1, P0 ;  /* 0x0000000966237c11 */ /* 0x000fce00080f0c43 */
[----:B------:R-:W-:-:S06]  /*b650*/  UIADD3 UR11, UPT, UPT, UR11, UR22, UR24 ;  /* 0x000000160b0b7290 */ /* 0x000fcc000fffe018 */
[----:B------:R-:W-:-:S05]  /*b660*/  IMAD R4, R99, UR11, RZ ;  /* 0x0000000b63047c24 */ /* 0x000fca000f8e02ff */
[-C--:B------:R-:W-:Y:S02]  /*b670*/  IADD3 R20, P2, PT, R97, R4.reuse, RZ ;  /* 0x0000000461147210 */ /* 0x080fe40007f5e0ff */
[----:B------:R-:W-:Y:S02]  /*b680*/  IADD3 R2, P1, PT, R96, R4, RZ ;  /* 0x0000000460027210 */ /* 0x000fe40007f3e0ff */
[----:B------:R-:W-:-:S05]  /*b690*/  SHF.R.S32.HI R5, RZ, 0x1f, R4 ;  /* 0x0000001fff057819 */ /* 0x000fca0000011404 */
[--C-:B------:R-:W-:Y:S02]  /*b6a0*/  IMAD.X R22, R88, 0x1, R5.reuse, P2 ;  /* 0x0000000158167824 */ /* 0x100fe400010e0605 */
[----:B------:R-:W-:Y:S01]  /*b6b0*/  IMAD.X R8, R86, 0x1, R5, P1 ;  /* 0x0000000156087824 */ /* 0x000fe200008e0605 */
[----:B------:R-:W-:Y:S06]  /*b6c0*/  BRA.U !UP0, `(.L_x_1356) ;  /* 0x0000002d084c7547 */ /* 0x000fec000b800000 */
[----:B------:R-:W-:Y:S01]  /*b6d0*/  UIADD3 UR14, UPT, UPT, -UR24, UR21, URZ ;  /* 0x00000015180e7290 */ /* 0x000fe2000fffe1ff */
[----:B------:R-:W-:Y:S05]  /*b6e0*/  BSSY.RECONVERGENT B2, `(.L_x_1357) ;  /* 0x00000a2000027945 */ /* 0x000fea0003800200 */
[----:B------:R-:W-:-:S13]  /*b6f0*/  ISETP.GE.AND P0, PT, R104, UR14, PT ;  /* 0x0000000e68007c0c */ /* 0x000fda000bf06270 */
        /* <DEDUP_REMOVED lines=8> */
[----:B------:R-:W-:Y:S02]  /*b780*/  CS2R R6, SRZ ;  /* 0x0000000000067805 */ /* 0x000fe4000001ff00 */
[----:B--2---:R-:W-:-:S02]  /*b790*/  IADD3 R24, P2, PT, R26, UR10, RZ ;  /* 0x0000000a1a187c10 */ /* 0x004fc4000ff5e0ff */
[----:B---3--:R-:W-:Y:S02]  /*b7a0*/  IADD3 R26, P1, PT, R26, UR8, RZ ;  /* 0x000000081a1a7c10 */ /* 0x008fe4000ff3e0ff */
[----:B-1----:R-:W-:Y:S02]  /*b7b0*/  ISETP.GE.AND P0, PT, R14, R21, PT ;  /* 0x000000150e00720c */ /* 0x002fe40003f06270 */
[C---:B------:R-:W-:Y:S02]  /*b7c0*/  IADD3.X R25, PT, PT, R2.reuse, UR11, RZ, P2, !PT ;  /* 0x0000000b02197c10 */ /* 0x040fe400097fe4ff */
[----:B------:R-:W-:-:S09]  /*b7d0*/  IADD3.X R27, PT, PT, R2, UR9, RZ, P1, !PT ;  /* 0x00000009021b7c10 */ /* 0x000fd20008ffe4ff */
        /* <DEDUP_REMOVED lines=43> */
.L_x_1362:
[----:B------:R-:W-:Y:S05]  /*ba90*/  BSYNC.RECONVERGENT B0 ;  /* 0x0000000000007941 */ /* 0x000fea0003800200 */
.L_x_1361:
[----:B-----5:R-:W-:Y:S01]  /*baa0*/  IMAD.MOV.U32 R6, RZ, RZ, R18 ;  /* 0x000000ffff067224 */ /* 0x020fe200078e0012 */
[----:B------:R-:W-:Y:S01]  /*bab0*/  MOV R4, R16 ;  /* 0x0000001000047202 */ /* 0x000fe20000000f00 */
[----:B------:R-:W-:Y:S01]  /*bac0*/  IMAD.MOV.U32 R7, RZ, RZ, R19 ;  /* 0x000000ffff077224 */ /* 0x000fe200078e0013 */
[----:B------:R-:W-:Y:S02]  /*bad0*/  MOV R5, R17 ;  /* 0x0000001100057202 */ /* 0x000fe40000000f00 */
.L_x_1360:
[----:B------:R-:W-:Y:S05]  /*bae0*/  BSYNC.RECONVERGENT B1 ;  /* 0x0000000000017941 */ /* 0x000fea0003800200 */
.L_x_1359:
        /* <DEDUP_REMOVED lines=47> */
.L_x_1366:
[----:B------:R-:W-:Y:S05]  /*bde0*/  BSYNC.RECONVERGENT B0 ;  /* 0x0000000000007941 */ /* 0x000fea0003800200 */
.L_x_1365:
[----:B-----5:R4:W-:Y:S02]  /*bdf0*/  STS.128 [R3+0x2000], R16 ;  /* 0x0020001003007388 */ /* 0x0209e40000000c00 */
.L_x_1364:
[----:B------:R-:W-:Y:S05]  /*be00*/  BSYNC.RECONVERGENT B1 ;  /* 0x0000000000017941 */ /* 0x000fea0003800200 */
.L_x_1363:
        /* <DEDUP_REMOVED lines=8> */
[----:B------:R-:W3:Y:S01]  /*be90*/  LDG.E.64 R6, desc[UR6][R24.64+0x80] ;  /* 0x0000800618067981 */ /* 0x000ee2000c1e1b00 */
[----:B-----5:R-:W-:Y:S01]  /*bea0*/  LOP3.LUT R2, R17, 0xffff0000, RZ, 0xc0, !PT ;  /* 0xffff000011027812 */ /* 0x020fe200078ec0ff */
[----:B------:R-:W-:Y:S01]  /*beb0*/  IMAD.U32 R32, R18, 0x10000, RZ ;  /* 0x0001000012207824 */ /* 0x000fe200078e00ff */
[C---:B------:R-:W-:Y:S02]  /*bec0*/  SHF.L.U32 R30, R19.reuse, 0x10, RZ ;  /* 0x00000010131e7819 */ /* 0x040fe400000006ff */
[----:B------:R-:W-:Y:S02]  /*bed0*/  LOP3.LUT R28, R19, 0xffff0000, RZ, 0xc0, !PT ;  /* 0xffff0000131c7812 */ /* 0x000fe400078ec0ff */
[----:B------:R-:W-:-:S02]  /*bee0*/  SHF.L.U32 R8, R17, 0x10, RZ ;  /* 0x0000001011087819 */ /* 0x000fc400000006ff */
[C---:B------:R-:W-:Y:S02]  /*bef0*/  SHF.L.U32 R17, R16.reuse, 0x10, RZ ;  /* 0x0000001010117819 */ /* 0x040fe400000006ff */
[----:B------:R-:W-:Y:S02]  /*bf00*/  LOP3.LUT R36, R16, 0xffff0000, RZ, 0xc0, !PT ;  /* 0xffff000010247812 */ /* 0x000fe400078ec0ff */
[----:B------:R-:W-:Y:S02]  /*bf10*/  LOP3.LUT R18, R18, 0xffff0000, RZ, 0xc0, !PT ;  /* 0xffff000012127812 */ /* 0x000fe400078ec0ff */
[----:B--2---:R-:W-:Y:S02]  /*bf20*/  LOP3.LUT R21, R4, 0xffff0000, RZ, 0xc0, !PT ;  /* 0xffff000004157812 */ /* 0x004fe400078ec0ff */
[----:B------:R-:W-:Y:S02]  /*bf30*/  LOP3.LUT R16, R5, 0xffff0000, RZ, 0xc0, !PT ;  /* 0xffff000005107812 */ /* 0x000fe400078ec0ff */
[----:B---3--:R-:W-:Y:S01]  /*bf40*/  LOP3.LUT R33, R6, 0xffff0000, RZ, 0xc0, !PT ;  /* 0xffff000006217812 */ /* 0x008fe200078ec0ff */
[----:B------:R-:W-:Y:S01]  /*bf50*/  FMUL.FTZ R19, R2, R21 ;  /* 0x0000001502137220 */ /* 0x000fe20000410000 */
[----:B------:R-:W-:Y:S01]  /*bf60*/  LOP3.LUT R23, R7, 0xffff0000, RZ, 0xc0, !PT ;  /* 0xffff000007177812 */ /* 0x000fe200078ec0ff */
[----:B------:R-:W-:Y:S01]  /*bf70*/  FMUL.FTZ R25, R28, R16 ;  /* 0x000000101c197220 */ /* 0x000fe20000410000 */
[----:B------:R-:W-:Y:S01]  /*bf80*/  SHF.L.U32 R5, R5, 0x10, RZ ;  /* 0x0000001005057819 */ /* 0x000fe200000006ff */
[----:B------:R-:W-:Y:S01]  /*bf90*/  FMUL.FTZ R2, R2, R33 ;  /* 0x0000002102027220 */ /* 0x000fe20000410000 */
[----:B------:R-:W-:Y:S01]  /*bfa0*/  SHF.L.U32 R4, R4, 0x10, RZ ;  /* 0x0000001004047819 */ /* 0x000fe200000006ff */
[----:B------:R-:W-:Y:S01]  /*bfb0*/  IMAD.U32 R6, R6, 0x10000, RZ ;  /* 0x0001000006067824 */ /* 0x000fe200078e00ff */
[----:B------:R-:W-:Y:S01]  /*bfc0*/  SHF.L.U32 R7, R7, 0x10, RZ ;  /* 0x0000001007077819 */ /* 0x000fe200000006ff */
[----:B------:R-:W-:Y:S01]  /*bfd0*/  FFMA.FTZ R2, R8, R21, R2 ;  /* 0x0000001508027223 */ /* 0x000fe20000010002 */
[----:B------:R-:W-:Y:S01]  /*bfe0*/  FMUL.FTZ R21, R28, R23 ;  /* 0x000000171c157220 */ /* 0x000fe20000410000 */
[----:B------:R-:W-:Y:S01]  /*bff0*/  FFMA.FTZ R19, R8, R33, -R19 ;  /* 0x0000002108137223 */ /* 0x000fe20000010813 */
[----:B------:R-:W-:Y:S01]  /*c000*/  FFMA.FTZ R25, R30, R23, -R25 ;  /* 0x000000171e197223 */ /* 0x000fe20000010819 */
[----:B------:R-:W-:Y:S01]  /*c010*/  FMUL.FTZ R8, R36, R4 ;  /* 0x0000000424087220 */ /* 0x000fe20000410000 */
[----:B------:R-:W-:Y:S01]  /*c020*/  FFMA.FTZ R16, R30, R16, R21 ;  /* 0x000000101e107223 */ /* 0x000fe20000010015 */
[----:B------:R-:W-:Y:S01]  /*c030*/  FMUL.FTZ R21, R18, R5 ;  /* 0x0000000512157220 */ /* 0x000fe20000410000 */
        /* <DEDUP_REMOVED lines=10> */
.L_x_1368:
[----:B------:R-:W-:Y:S05]  /*c0e0*/  BSYNC.RECONVERGENT B0 ;  /* 0x0000000000007941 */ /* 0x000fea0003800200 */
.L_x_1367:
[----:B-----5:R1:W-:Y:S02]  /*c0f0*/  STS.128 [R3+0x4000], R16 ;  /* 0x0040001003007388 */ /* 0x0203e40000000c00 */
.L_x_1358:
[----:B------:R-:W-:Y:S05]  /*c100*/  BSYNC.RECONVERGENT B2 ;  /* 0x0000000000027941 */ /* 0x000fea0003800200 */
.L_x_1357:
[----:B------:R-:W-:Y:S01]  /*c110*/  IADD3 R36, PT, PT, R104, 0x10, RZ ;  /* 0x0000001068247810 */ /* 0x000fe20007ffe0ff */
[----:B------:R-:W-:Y:S03]  /*c120*/  BSSY.RECONVERGENT B2, `(.L_x_1369) ;  /* 0x00000b8000027945 */ /* 0x000fe60003800200 */
[----:B------:R-:W-:-:S13]  /*c130*/  ISETP.GE.AND P0, PT, R36, UR14, PT ;  /* 0x0000000e24007c0c */ /* 0x000fda000bf06270 */
        /* <DEDUP_REMOVED lines=25> */
[----:B------:R-:W-:Y:S01]  /*c2d0*/  LOP3.LUT R26, R19, 0xffff0000, RZ, 0xc0, !PT ;  /* 0xffff0000131a7812 */ /* 0x000fe200078ec0ff */
[C---:B------:R-:W-:Y:S01]  /*c2e0*/  IMAD.U32 R2, R17.reuse, 0x10000, RZ ;  /* 0x0001000011027824 */ /* 0x040fe200078e00ff */
[----:B------:R-:W-:Y:S02]  /*c2f0*/  LOP3.LUT R0, R17, 0xffff0000, RZ, 0xc0, !PT ;  /* 0xffff000011007812 */ /* 0x000fe400078ec0ff */
[----:B------:R-:W-:-:S02]  /*c300*/  SHF.L.U32 R8, R16, 0x10, RZ ;  /* 0x0000001010087819 */ /* 0x000fc400000006ff */
[----:B------:R-:W-:Y:S02]  /*c310*/  LOP3.LUT R30, R16, 0xffff0000, RZ, 0xc0, !PT ;  /* 0xffff0000101e7812 */ /* 0x000fe400078ec0ff */
[C---:B------:R-:W-:Y:S02]  /*c320*/  SHF.L.U32 R29, R18.reuse, 0x10, RZ ;  /* 0x00000010121d7819 */ /* 0x040fe400000006ff */
[----:B------:R-:W-:Y:S02]  /*c330*/  LOP3.LUT R18, R18, 0xffff0000, RZ, 0xc0, !PT ;  /* 0xffff000012127812 */ /* 0x000fe400078ec0ff */
[----:B--2---:R-:W-:Y:S02]  /*c340*/  LOP3.LUT R19, R4, 0xffff0000, RZ, 0xc0, !PT ;  /* 0xffff000004137812 */ /* 0x004fe400078ec0ff */
        /* <DEDUP_REMOVED lines=8> */
[----:B------:R-:W-:Y:S01]  /*c3d0*/  FFMA.FTZ R17, R2, R27, -R17 ;  /* 0x0000001b02117223 */ /* 0x000fe20000010811 */
[----:B------:R-:W-:Y:S01]  /*c3e0*/  FFMA.FTZ R33, R28, R23, -R33 ;  /* 0x000000171c217223 */ /* 0x000fe20000010821 */
[----:B------:R-:W-:Y:S01]  /*c3f0*/  SHF.L.U32 R27, R6, 0x10, RZ ;  /* 0x00000010061b7819 */ /* 0x000fe200000006ff */
[----:B------:R-:W-:Y:S01]  /*c400*/  FFMA.FTZ R0, R2, R19, R0 ;  /* 0x0000001302007223 */ /* 0x000fe20000010000 */
[----:B------:R-:W-:Y:S01]  /*c410*/  FMUL.FTZ R19, R26, R23 ;  /* 0x000000171a137220 */ /* 0x000fe20000410000 */
[----:B------:R-:W-:-:S02]  /*c420*/  IMAD.U32 R23, R4, 0x10000, RZ ;  /* 0x0001000004177824 */ /* 0x000fc400078e00ff */
[C---:B------:R-:W-:Y:S01]  /*c430*/  FMUL.FTZ R2, R18.reuse, R5 ;  /* 0x0000000512027220 */ /* 0x040fe20000410000 */
[----:B------:R-:W-:Y:S01]  /*c440*/  FMUL.FTZ R18, R18, R7 ;  /* 0x0000000712127220 */ /* 0x000fe20000410000 */
[----:B------:R-:W-:Y:S01]  /*c450*/  FFMA.FTZ R16, R28, R16, R19 ;  /* 0x000000101c107223 */ /* 0x000fe20000010013 */
[C---:B------:R-:W-:Y:S01]  /*c460*/  FMUL.FTZ R19, R30.reuse, R23 ;  /* 0x000000171e137220 */ /* 0x040fe20000410000 */
[----:B------:R-:W-:Y:S01]  /*c470*/  FMUL.FTZ R30, R30, R27 ;  /* 0x0000001b1e1e7220 */ /* 0x000fe20000410000 */
[C---:B------:R-:W-:Y:S01]  /*c480*/  FFMA.FTZ R2, R29.reuse, R7, -R2 ;  /* 0x000000071d027223 */ /* 0x040fe20000010802 */
[----:B------:R-:W-:Y:S01]  /*c490*/  FFMA.FTZ R5, R29, R5, R18 ;  /* 0x000000051d057223 */ /* 0x000fe20000010012 */
[C---:B------:R-:W-:Y:S01]  /*c4a0*/  FFMA.FTZ R19, R8.reuse, R27, -R19 ;  /* 0x0000001b08137223 */ /* 0x040fe20000010813 */
[----:B------:R-:W-:Y:S01]  /*c4b0*/  FFMA.FTZ R30, R8, R23, R30 ;  /* 0x00000017081e7223 */ /* 0x000fe2000001001e */
[----:B------:R-:W-:Y:S02]  /*c4c0*/  F2FP.BF16.F32.PACK_AB R33, R16, R33 ;  /* 0x000000211021723e */ /* 0x000fe400000010ff */
[----:B------:R-:W-:-:S02]  /*c4d0*/  F2FP.BF16.F32.PACK_AB R17, R0, R17 ;  /* 0x000000110011723e */ /* 0x000fc400000010ff */
[----:B------:R-:W-:Y:S01]  /*c4e0*/  F2FP.BF16.F32.PACK_AB R16, R30, R19 ;  /* 0x000000131e10723e */ /* 0x000fe200000010ff */
[----:B------:R-:W-:Y:S01]  /*c4f0*/  IMAD.MOV.U32 R19, RZ, RZ, R33 ;  /* 0x000000ffff137224 */ /* 0x000fe200078e0021 */
[----:B------:R-:W-:Y:S02]  /*c500*/  F2FP.BF16.F32.PACK_AB R18, R5, R2 ;  /* 0x000000020512723e */ /* 0x000fe400000010ff */
.L_x_1374:
[----:B------:R-:W-:Y:S05]  /*c510*/  BSYNC.RECONVERGENT B0 ;  /* 0x0000000000007941 */ /* 0x000fea0003800200 */
.L_x_1373:
[----:B-----5:R4:W-:Y:S02]  /*c520*/  STS.128 [R3+0x800], R16 ;  /* 0x0008001003007388 */ /* 0x0209e40000000c00 */
.L_x_1372:
[----:B------:R-:W-:Y:S05]  /*c530*/  BSYNC.RECONVERGENT B1 ;  /* 0x0000000000017941 */ /* 0x000fea0003800200 */
.L_x_1371:
        /* <DEDUP_REMOVED lines=57> */
.L_x_1378:
[----:B------:R-:W-:Y:S05]  /*c8d0*/  BSYNC.RECONVERGENT B0 ;  /* 0x0000000000007941 */ /* 0x000fea0003800200 */
.L_x_1377:
[----:B-----5:R4:W-:Y:S02]  /*c8e0*/  STS.128 [R3+0x2800], R16 ;  /* 0x0028001003007388 */ /* 0x0209e40000000c00 */
.L_x_1376:
[----:B------:R-:W-:Y:S05]  /*c8f0*/  BSYNC.RECONVERGENT B1 ;  /* 0x0000000000017941 */ /* 0x000fea0003800200 */
.L_x_1375:
        /* <DEDUP_REMOVED lines=19> */
[C---:B-1---5:R-:W-:Y:S01]  /*ca30*/  IMAD.U32 R25, R19.reuse, 0x10000, RZ ;  /* 0x0001000013197824 */ /* 0x062fe200078e00ff */
[----:B------:R-:W-:Y:S01]  /*ca40*/  LOP3.LUT R24, R19, 0xffff0000, RZ, 0xc0, !PT ;  /* 0xffff000013187812 */ /* 0x000fe200078ec0ff */
        /* <DEDUP_REMOVED lines=15> */
[----:B------:R-:W-:Y:S01]  /*cb40*/  FMUL.FTZ R0, R0, R23 ;  /* 0x0000001700007220 */ /* 0x000fe20000410000 */
[----:B------:R-:W-:Y:S01]  /*cb50*/  SHF.L.U32 R7, R7, 0x10, RZ ;  /* 0x0000001007077819 */ /* 0x000fe200000006ff */
[-C--:B------:R-:W-:Y:S01]  /*cb60*/  FMUL.FTZ R24, R24, R21.reuse ;  /* 0x0000001518187220 */ /* 0x080fe20000410000 */
[----:B------:R-:W-:Y:S01]  /*cb70*/  FFMA.FTZ R18, R25, R21, -R18 ;  /* 0x0000001519127223 */ /* 0x000fe20000010812 */
[----:B------:R-:W-:Y:S01]  /*cb80*/  FFMA.FTZ R0, R2, R19, R0 ;  /* 0x0000001302007223 */ /* 0x000fe20000010000 */
[----:B------:R-:W-:Y:S01]  /*cb90*/  FMUL.FTZ R19, R27, R4 ;  /* 0x000000041b137220 */ /* 0x000fe20000410000 */
[----:B------:R-:W-:Y:S01]  /*cba0*/  FFMA.FTZ R25, R25, R16, R24 ;  /* 0x0000001019197223 */ /* 0x000fe20000010018 */
[-C--:B------:R-:W-:Y:S01]  /*cbb0*/  FMUL.FTZ R27, R27, R6.reuse ;  /* 0x000000061b1b7220 */ /* 0x080fe20000410000 */
[C---:B------:R-:W-:Y:S01]  /*cbc0*/  FMUL.FTZ R21, R28.reuse, R5 ;  /* 0x000000051c157220 */ /* 0x040fe20000410000 */
[----:B------:R-:W-:Y:S01]  /*cbd0*/  FMUL.FTZ R28, R28, R7 ;  /* 0x000000071c1c7220 */ /* 0x000fe20000410000 */
[C---:B------:R-:W-:Y:S01]  /*cbe0*/  FFMA.FTZ R19, R8.reuse, R6, -R19 ;  /* 0x0000000608137223 */ /* 0x040fe20000010813 */
[----:B------:R-:W-:Y:S01]  /*cbf0*/  FFMA.FTZ R4, R8, R4, R27 ;  /* 0x0000000408047223 */ /* 0x000fe2000001001b */
[----:B------:R-:W-:Y:S01]  /*cc00*/  FFMA.FTZ R17, R2, R23, -R17 ;  /* 0x0000001702117223 */ /* 0x000fe20000010811 */
[C---:B------:R-:W-:Y:S01]  /*cc10*/  FFMA.FTZ R21, R26.reuse, R7, -R21 ;  /* 0x000000071a157223 */ /* 0x040fe20000010815 */
[----:B------:R-:W-:Y:S01]  /*cc20*/  FFMA.FTZ R28, R26, R5, R28 ;  /* 0x000000051a1c7223 */ /* 0x000fe2000001001c */
[----:B------:R-:W-:-:S02]  /*cc30*/  F2FP.BF16.F32.PACK_AB R25, R25, R18 ;  /* 0x000000121919723e */ /* 0x000fc400000010ff */
[----:B------:R-:W-:Y:S02]  /*cc40*/  F2FP.BF16.F32.PACK_AB R16, R4, R19 ;  /* 0x000000130410723e */ /* 0x000fe400000010ff */
[----:B------:R-:W-:Y:S01]  /*cc50*/  F2FP.BF16.F32.PACK_AB R17, R0, R17 ;  /* 0x000000110011723e */ /* 0x000fe200000010ff */
[----:B------:R-:W-:Y:S01]  /*cc60*/  IMAD.MOV.U32 R19, RZ, RZ, R25 ;  /* 0x000000ffff137224 */ /* 0x000fe200078e0019 */
[----:B------:R-:W-:Y:S02]  /*cc70*/  F2FP.BF16.F32.PACK_AB R18, R28, R21 ;  /* 0x000000151c12723e */ /* 0x000fe400000010ff */
.L_x_1380:
[----:B------:R-:W-:Y:S05]  /*cc80*/  BSYNC.RECONVERGENT B0 ;  /* 0x0000000000007941 */ /* 0x000fea0003800200 */
.L_x_1379:
[----:B-----5:R4:W-:Y:S02]  /*cc90*/  STS.128 [R3+0x4800], R16 ;  /* 0x0048001003007388 */ /* 0x0209e40000000c00 */
.L_x_1370:
[----:B------:R-:W-:Y:S05]  /*cca0*/  BSYNC.RECONVERGENT B2 ;  /* 0x0000000000027941 */ /* 0x000fea0003800200 */
.L_x_1369:
[----:B------:R-:W-:Y:S01]  /*ccb0*/  IADD3 R31, PT, PT, R104, 0x20, RZ ;  /* 0x00000020681f7810 */ /* 0x000fe20007ffe0ff */
[----:B------:R-:W-:Y:S03]  /*ccc0*/  BSSY.RECONVERGENT B2, `(.L_x_1381) ;  /* 0x00000b7000027945 */ /* 0x000fe60003800200 */
[----:B------:R-:W-:-:S13]  /*ccd0*/  ISETP.GE.AND P0, PT, R31, UR14, PT ;  /* 0x0000000e1f007c0c */ /* 0x000fda000bf06270 */
[----:B------:R-:W-:Y:S05]  /*cce0*/  @P0 BRA `(.L_x_1382) ;  /* 0x0000000800d00947 */ /* 0x000fea0003800000 */
[----:B------:R-:W2:Y:S01]  /*ccf0*/  LDC R23, c[0x0][0x440] ;  /* 0x00011000ff177b82 */ /* 0x000ea20000000800 */
[C---:B-1----:R-:W-:Y:S01]  /*cd00*/  LEA R24, P1, R12.reuse, R34, 0x6 ;  /* 0x000000220c187211 */ /* 0x042fe200078230ff */
[----:B------:R-:W-:Y:S01]  /*cd10*/  BSSY.RECONVERGENT B1, `(.L_x_1383) ;  /* 0x000003c000017945 */ /* 0x000fe20003800200 */
[----:B------:R-:W-:Y:S02]  /*cd20*/  IMAD.SHL.U32 R21, R99, 0x20, RZ ;  /* 0x0000002063157824 */ /* 0x000fe400078e00ff */
        /* <DEDUP_REMOVED lines=17> */
[----:B------:R-:W-:-:S04]  /*ce40*/  IADD3.X R7, PT, PT, R0, UR11, RZ, P1, !PT ;  /* 0x0000000b00077c10 */ /* 0x000fc80008ffe4ff */
[----:B------:R-:W4:Y:S04]  /*ce50*/  LDG.E.64 R4, desc[UR6][R4.64] ;  /* 0x0000000604047981 */ /* 0x000f28000c1e1b00 */
[----:B------:R-:W3:Y:S01]  /*ce60*/  LDG.E.64 R6, desc[UR6][R6.64] ;  /* 0x0000000606067981 */ /* 0x000ee2000c1e1b00 */
[C---:B-----5:R-:W-:Y:S01]  /*ce70*/  IMAD.U32 R33, R19.reuse, 0x10000, RZ ;  /* 0x0001000013217824 */ /* 0x060fe200078e00ff */
[----:B------:R-:W-:Y:S01]  /*ce80*/  LOP3.LUT R29, R19, 0xffff0000, RZ, 0xc0, !PT ;  /* 0xffff0000131d7812 */ /* 0x000fe200078ec0ff */
[C---:B------:R-:W-:Y:S01]  /*ce90*/  IMAD.U32 R2, R17.reuse, 0x10000, RZ ;  /* 0x0001000011027824 */ /* 0x040fe200078e00ff */
[----:B------:R-:W-:Y:S02]  /*cea0*/  LOP3.LUT R0, R17, 0xffff0000, RZ, 0xc0, !PT ;  /* 0xffff000011007812 */ /* 0x000fe400078ec0ff */
[----:B------:R-:W-:-:S02]  /*ceb0*/  SHF.L.U32 R8, R16, 0x10, RZ ;  /* 0x0000001010087819 */ /* 0x000fc400000006ff */
[----:B------:R-:W-:Y:S02]  /*cec0*/  LOP3.LUT R30, R16, 0xffff0000, RZ, 0xc0, !PT ;  /* 0xffff0000101e7812 */ /* 0x000fe400078ec0ff */
[C---:B------:R-:W-:Y:S02]  /*ced0*/  LOP3.LUT R32, R18.reuse, 0xffff0000, RZ, 0xc0, !PT ;  /* 0xffff000012207812 */ /* 0x040fe400078ec0ff */
[----:B------:R-:W-:Y:S02]  /*cee0*/  SHF.L.U32 R28, R18, 0x10, RZ ;  /* 0x00000010121c7819 */ /* 0x000fe400000006ff */
[----:B----4-:R-:W-:Y:S02]  /*cef0*/  LOP3.LUT R19, R4, 0xffff0000, RZ, 0xc0, !PT ;  /* 0xffff000004137812 */ /* 0x010fe400078ec0ff */
[C---:B------:R-:W-:Y:S01]  /*cf00*/  LOP3.LUT R16, R5.reuse, 0xffff0000, RZ, 0xc0, !PT ;  /* 0xffff000005107812 */ /* 0x040fe200078ec0ff */
[----:B------:R-:W-:Y:S01]  /*cf10*/  IMAD.U32 R5, R5, 0x10000, RZ ;  /* 0x0001000005057824 */ /* 0x000fe200078e00ff */
        /* <DEDUP_REMOVED lines=8> */
[----:B------:R-:W-:Y:S01]  /*cfa0*/  FMUL.FTZ R37, R32, R5 ;  /* 0x0000000520257220 */ /* 0x000fe20000410000 */
[----:B------:R-:W-:Y:S01]  /*cfb0*/  FFMA.FTZ R0, R2, R19, R0 ;  /* 0x0000001302007223 */ /* 0x000fe20000010000 */
[----:B------:R-:W-:-:S02]  /*cfc0*/  IMAD.U32 R19, R4, 0x10000, RZ ;  /* 0x0001000004137824 */ /* 0x000fc400078e00ff */
[-C--:B------:R-:W-:Y:S01]  /*cfd0*/  FMUL.FTZ R2, R29, R26.reuse ;  /* 0x0000001a1d027220 */ /* 0x080fe20000410000 */
[----:B------:R-:W-:Y:S01]  /*cfe0*/  FMUL.FTZ R32, R32, R7 ;  /* 0x0000000720207220 */ /* 0x000fe20000410000 */
[C---:B------:R-:W-:Y:S01]  /*cff0*/  FFMA.FTZ R18, R33.reuse, R26, -R18 ;  /* 0x0000001a21127223 */ /* 0x040fe20000010812 */
[C---:B------:R-:W-:Y:S01]  /*d000*/  FMUL.FTZ R29, R30.reuse, R19 ;  /* 0x000000131e1d7220 */ /* 0x040fe20000410000 */
[----:B------:R-:W-:Y:S01]  /*d010*/  FMUL.FTZ R30, R30, R27 ;  /* 0x0000001b1e1e7220 */ /* 0x000fe20000410000 */
[----:B------:R-:W-:Y:S01]  /*d020*/  FFMA.FTZ R33, R33, R16, R2 ;  /* 0x0000001021217223 */ /* 0x000fe20000010002 */
        /* <DEDUP_REMOVED lines=8> */
.L_x_1386:
[----:B------:R-:W-:Y:S05]  /*d0b0*/  BSYNC.RECONVERGENT B0 ;  /* 0x0000000000007941 */ /* 0x000fea0003800200 */
.L_x_1385:
[----:B-----5:R4:W-:Y:S02]  /*d0c0*/  STS.128 [R3+0x1000], R16 ;  /* 0x0010001003007388 */ /* 0x0209e40000000c00 */
.L_x_1384:
[----:B------:R-:W-:Y:S05]  /*d0d0*/  BSYNC.RECONVERGENT B1 ;  /* 0x0000000000017941 */ /* 0x000fea0003800200 */
.L_x_1383:
        /* <DEDUP_REMOVED lines=28> */
[----:B--2---:R-:W-:Y:S02]  /*d2a0*/  LOP3.LUT R19, R4, 0xffff0000, RZ, 0xc0, !PT ;  /* 0xffff000004137812 */ /* 0x004fe400078ec0ff */
        /* <DEDUP_REMOVED lines=27> */
.L_x_1390:
[----:B------:R-:W-:Y:S05]  /*d460*/  BSYNC.RECONVERGENT B0 ;  /* 0x0000000000007941 */ /* 0x000fea0003800200 */
.L_x_1389:
[----:B-----5:R1:W-:Y:S02]  /*d470*/  STS.128 [R3+0x3000], R16 ;  /* 0x0030001003007388 */ /* 0x0203e40000000c00 */
.L_x_1388:
[----:B------:R-:W-:Y:S05]  /*d480*/  BSYNC.RECONVERGENT B1 ;  /* 0x0000000000017941 */ /* 0x000fea0003800200 */
.L_x_1387:
        /* <DEDUP_REMOVED lines=56> */
.L_x_1392:
[----:B------:R-:W-:Y:S05]  /*d810*/  BSYNC.RECONVERGENT B0 ;  /* 0x0000000000007941 */ /* 0x000fea0003800200 */
.L_x_1391:
[----:B-----5:R4:W-:Y:S02]  /*d820*/  STS.128 [R3+0x5000], R16 ;  /* 0x0050001003007388 */ /* 0x0209e40000000c00 */
.L_x_1382:
[----:B------:R-:W-:Y:S05]  /*d830*/  BSYNC.RECONVERGENT B2 ;  /* 0x0000000000027941 */ /* 0x000fea0003800200 */
.L_x_1381:
[----:B------:R-:W-:-:S04]  /*d840*/  IADD3 R37, PT, PT, R104, 0x30, RZ ;  /* 0x0000003068257810 */ /* 0x000fc80007ffe0ff */
[----:B------:R-:W-:-:S13]  /*d850*/  ISETP.GE.AND P0, PT, R37, UR14, PT ;  /* 0x0000000e25007c0c */ /* 0x000fda000bf06270 */
[----:B------:R-:W-:Y:S05]  /*d860*/  @P0 BRA `(.L_x_1354) ;  /* 0x00000050005c0947 */ /* 0x000fea0003800000 */
[----:B------:R-:W2:Y:S01]  /*d870*/  LDC R21, c[0x0][0x440] ;  /* 0x00011000ff157b82 */ /* 0x000ea20000000800 */
[----:B-1-34-:R-:W-:Y:S01]  /*d880*/  IMAD.WIDE.U32 R34, R12, 0x60, R34 ;  /* 0x000000600c227825 */ /* 0x01afe200078e0022 */
[----:B------:R-:W-:Y:S03]  /*d890*/  BSSY.RECONVERGENT B1, `(.L_x_1393) ;  /* 0x000003f000017945 */ /* 0x000fe60003800200 */
[----:B------:R-:W-:Y:S01]  /*d8a0*/  IMAD R13, R13, 0x60, RZ ;  /* 0x000000600d0d7824 */ /* 0x000fe200078e02ff */
[----:B------:R-:W-:Y:S01]  /*d8b0*/  MOV R12, R34 ;  /* 0x00000022000c7202 */ /* 0x000fe20000000f00 */
[----:B------:R-:W-:-:S03]  /*d8c0*/  IMAD R99, R99, 0x30, RZ ;  /* 0x0000003063637824 */ /* 0x000fc600078e02ff */
[----:B------:R-:W-:Y:S02]  /*d8d0*/  IADD3 R13, PT, PT, R13, R35, RZ ;  /* 0x000000230d0d7210 */ /* 0x000fe40007ffe0ff */
[----:B--2---:R-:W-:-:S13]  /*d8e0*/  ISETP.GE.AND P0, PT, R14, R21, PT ;  /* 0x000000150e00720c */ /* 0x004fda0003f06270 */
[----:B------:R1:W-:Y:S01]  /*d8f0*/  @P0 STS.128 [R3+0x1800], RZ ;  /* 0x001800ff03000388 */ /* 0x0003e20000000c00 */
[----:B------:R-:W-:Y:S05]  /*d900*/  @P0 BRA `(.L_x_1394) ;  /* 0x0000000000dc0947 */ /* 0x000fea0003800000 */
[----:B------:R2:W5:Y:S01]  /*d910*/  LDG.E.128 R16, desc[UR6][R12.64] ;  /* 0x000000060c107981 */ /* 0x000562000c1e1d00 */
[----:B------:R-:W-:Y:S01]  /*d920*/  ISETP.GE.AND P0, PT, R14, R11, PT ;  /* 0x0000000b0e00720c */ /* 0x000fe20003f06270 */
[----:B------:R-:W-:-:S12]  /*d930*/  BSSY.RECONVERGENT B0, `(.L_x_1395) ;  /* 0x0000033000007945 */ /* 0x000fd80003800200 */
[----:B------:R-:W-:Y:S05]  /*d940*/  @P0 BRA `(.L_x_1396) ;  /* 0x0000000000c40947 */ /* 0x000fea0003800000 */
[----:B------:R-:W3:Y:S01]  /*d950*/  LDCU.64 UR8, c[0x0][0x4d0] ;  /* 0x00009a00ff0877ac */ /* 0x000ee20008000a00 */
[C---:B------:R-:W-:Y:S01]  /*d960*/  IADD3 R5, P0, PT, R99.reuse, R20, RZ ;  /* 0x0000001463057210 */ /* 0x040fe20007f1e0ff */
[----:B------:R-:W4:Y:S03]  /*d970*/  LDCU.64 UR10, c[0x0][0x4c8] ;  /* 0x00009900ff0a77ac */ /* 0x000f260008000a00 */
[----:B------:R-:W-:Y:S01]  /*d980*/  LEA.HI.X.SX32 R0, R99, R22, 0x1, P0 ;  /* 0x0000001663007211 */ /* 0x000fe200000f0eff */
[----:B------:R-:W-:-:S03]  /*d990*/  IMAD.SHL.U32 R2, R5, 0x2, RZ ;  /* 0x0000000205027824 */ /* 0x000fc600078e00ff */
[----:B------:R-:W-:Y:S02]  /*d9a0*/  SHF.L.U64.HI R0, R5, 0x1, R0 ;  /* 0x0000000105007819 */ /* 0x000fe40000010200 */
[C---:B---3--:R-:W-:Y:S02]  /*d9b0*/  IADD3 R4, P0, PT, R2.reuse, UR8, RZ ;  /* 0x0000000802047c10 */ /* 0x048fe4000ff1e0ff */
[----:B----4-:R-:W-:Y:S02]  /*d9c0*/  IADD3 R6, P1, PT, R2, UR10, RZ ;  /* 0x0000000a02067c10 */ /* 0x010fe4000ff3e0ff */
[C---:B------:R-:W-:Y:S02]  /*d9d0*/  IADD3.X R5, PT, PT, R0.reuse, UR9, RZ, P0, !PT ;  /* 0x0000000900057c10 */ /* 0x040fe400087fe4ff */
[----:B------:R-:W-:-:S04]  /*d9e0*/  IADD3.X R7, PT, PT, R0, UR11, RZ, P1, !PT ;  /* 0x0000000b00077c10 */ /* 0x000fc80008ffe4ff */
[----:B------:R-:W3:Y:S04]  /*d9f0*/  LDG.E.64 R4, desc[UR6][R4.64] ;  /* 0x0000000604047981 */ /* 0x000ee8000c1e1b00 */
        /* <DEDUP_REMOVED lines=9> */
[----:B---3--:R-:W-:Y:S02]  /*da90*/  LOP3.LUT R19, R4, 0xffff0000, RZ, 0xc0, !PT ;  /* 0xffff000004137812 */ /* 0x008fe400078ec0ff */
        /* <DEDUP_REMOVED lines=28> */
.L_x_1396:
[----:B------:R-:W-:Y:S05]  /*dc60*/  BSYNC.RECONVERGENT B0 ;  /* 0x0000000000007941 */ /* 0x000fea0003800200 */
.L_x_1395:
[----:B-----5:R3:W-:Y:S02]  /*dc70*/  STS.128 [R3+0x1800], R16 ;  /* 0x0018001003007388 */ /* 0x0207e40000000c00 */
.L_x_1394:
[----:B------:R-:W-:Y:S05]  /*dc80*/  BSYNC.RECONVERGENT B1 ;  /* 0x0000000000017941 */ /* 0x000fea0003800200 */
.L_x_1393:
[----:B------:R-:W-:Y:S01]  /*dc90*/  ISETP.GE.AND P0, PT, R10, R21, PT ;  /* 0x000000150a00720c */ /* 0x000fe20003f06270 */
[----:B------:R-:W-:-:S12]  /*dca0*/  BSSY.RECONVERGENT B1, `(.L_x_1397) ;  /* 0x000003a000017945 */ /* 0x000fd80003800200 */
[----:B------:R4:W-:Y:S01]  /*dcb0*/  @P0 STS.128 [R3+0x3800], RZ ;  /* 0x003800ff03000388 */ /* 0x0009e20000000c00 */
[----:B------:R-:W-:Y:S05]  /*dcc0*/  @P0 BRA `(.L_x_1398) ;  /* 0x0000000000dc0947 */ /* 0x000fea0003800000 */
[----:B---3--:R3:W5:Y:S01]  /*dcd0*/  LDG.E.128 R16, desc[UR6][R12.64+0x80] ;  /* 0x000080060c107981 */ /* 0x008762000c1e1d00 */
        /* <DEDUP_REMOVED lines=52> */
.L_x_1400:
[----:B------:R-:W-:Y:S05]  /*e020*/  BSYNC.RECONVERGENT B0 ;  /* 0x0000000000007941 */ /* 0x000fea0003800200 */
.L_x_1399:
[----:B-----5:R1:W-:Y:S02]  /*e030*/  STS.128 [R3+0x3800], R16 ;  /* 0x0038001003007388 */ /* 0x0203e40000000c00 */
.L_x_1398:
[----:B------:R-:W-:Y:S05]  /*e040*/  BSYNC.RECONVERGENT B1 ;  /* 0x0000000000017941 */ /* 0x000fea0003800200 */
.L_x_1397:
[----:B------:R-:W-:-:S13]  /*e050*/  ISETP.GE.AND P0, PT, R9, R21, PT ;  /* 0x000000150900720c */ /* 0x000fda0003f06270 */
[----:B------:R1:W-:Y:S01]  /*e060*/  @P0 STS.128 [R3+0x5800], RZ ;  /* 0x005800ff03000388 */ /* 0x0003e20000000c00 */
[----:B------:R-:W-:Y:S05]  /*e070*/  @P0 BRA `(.L_x_1354) ;  /* 0x0000004800580947 */ /* 0x000fea0003800000 */
[----:B-1-3--:R1:W5:Y:S01]  /*e080*/  LDG.E.128 R16, desc[UR6][R12.64+0x100] ;  /* 0x000100060c107981 */ /* 0x00a362000c1e1d00 */
[----:B------:R-:W-:Y:S01]  /*e090*/  ISETP.GE.AND P0, PT, R9, R11, PT ;  /* 0x0000000b0900720c */ /* 0x000fe20003f06270 */
[----:B------:R-:W-:-:S12]  /*e0a0*/  BSSY.RECONVERGENT B0, `(.L_x_1401) ;  /* 0x0000033000007945 */ /* 0x000fd80003800200 */
[----:B------:R-:W-:Y:S05]  /*e0b0*/  @P0 BRA `(.L_x_1402) ;  /* 0x0000000000c40947 */ /* 0x000fea0003800000 */
[----:B------:R-:W3:Y:S01]  /*e0c0*/  LDCU.64 UR8, c[0x0][0x4d0] ;  /* 0x00009a00ff0877ac */ /* 0x000ee20008000a00 */
[C---:B------:R-:W-:Y:S01]  /*e0d0*/  IADD3 R20, P0, PT, R99.reuse, R20, RZ ;  /* 0x0000001463147210 */ /* 0x040fe20007f1e0ff */
[----:B------:R-:W2:Y:S03]  /*e0e0*/  LDCU.64 UR10, c[0x0][0x4c8] ;  /* 0x00009900ff0a77ac */ /* 0x000ea60008000a00 */
[----:B------:R-:W-:Y:S01]  /*e0f0*/  LEA.HI.X.SX32 R99, R99, R22, 0x1, P0 ;  /* 0x0000001663637211 */ /* 0x000fe200000f0eff */
[----:B------:R-:W-:-:S03]  /*e100*/  IMAD.SHL.U32 R0, R20, 0x2, RZ ;  /* 0x0000000214007824 */ /* 0x000fc600078e00ff */
[----:B------:R-:W-:Y:S02]  /*e110*/  SHF.L.U64.HI R99, R20, 0x1, R99 ;  /* 0x0000000114637819 */ /* 0x000fe40000010263 */
[C---:B---3--:R-:W-:Y:S02]  /*e120*/  IADD3 R4, P0, PT, R0.reuse, UR8, RZ ;  /* 0x0000000800047c10 */ /* 0x048fe4000ff1e0ff */
[----:B--2---:R-:W-:Y:S02]  /*e130*/  IADD3 R6, P1, PT, R0, UR10, RZ ;  /* 0x0000000a00067c10 */ /* 0x004fe4000ff3e0ff */
[C---:B------:R-:W-:Y:S02]  /*e140*/  IADD3.X R5, PT, PT, R99.reuse, UR9, RZ, P0, !PT ;  /* 0x0000000963057c10 */ /* 0x040fe400087fe4ff */
[----:B------:R-:W-:-:S04]  /*e150*/  IADD3.X R7, PT, PT, R99, UR11, RZ, P1, !PT ;  /* 0x0000000b63077c10 */ /* 0x000fc80008ffe4ff */
[----:B------:R-:W1:Y:S04]  /*e160*/  LDG.E.64 R4, desc[UR6][R4.64+0x80] ;  /* 0x0000800604047981 */ /* 0x000e68000c1e1b00 */
[----:B------:R-:W2:Y:S01]  /*e170*/  LDG.E.64 R6, desc[UR6][R6.64+0x80] ;  /* 0x0000800606067981 */ /* 0x000ea2000c1e1b00 */
        /* <DEDUP_REMOVED lines=8> */
[----:B-1----:R-:W-:Y:S02]  /*e200*/  LOP3.LUT R13, R4, 0xffff0000, RZ, 0xc0, !PT ;  /* 0xffff0000040d7812 */ /* 0x002fe400078ec0ff */
[C---:B------:R-:W-:Y:S01]  /*e210*/  LOP3.LUT R12, R5.reuse, 0xffff0000, RZ, 0xc0, !PT ;  /* 0xffff0000050c7812 */ /* 0x040fe200078ec0ff */
[----:B------:R-:W-:Y:S01]  /*e220*/  IMAD.U32 R5, R5, 0x10000, RZ ;  /* 0x0001000005057824 */ /* 0x000fe200078e00ff */
[----:B--2---:R-:W-:Y:S01]  /*e230*/  LOP3.LUT R17, R6, 0xffff0000, RZ, 0xc0, !PT ;  /* 0xffff000006117812 */ /* 0x004fe200078ec0ff */
[C---:B------:R-:W-:Y:S01]  /*e240*/  FMUL.FTZ R11, R0.reuse, R13 ;  /* 0x0000000d000b7220 */ /* 0x040fe20000410000 */
[----:B------:R-:W-:Y:S01]  /*e250*/  LOP3.LUT R16, R7, 0xffff0000, RZ, 0xc0, !PT ;  /* 0xffff000007107812 */ /* 0x000fe200078ec0ff */
[----:B------:R-:W-:Y:S01]  /*e260*/  FMUL.FTZ R18, R19, R12 ;  /* 0x0000000c13127220 */ /* 0x000fe20000410000 */
[----:B------:R-:W-:Y:S01]  /*e270*/  SHF.L.U32 R7, R7, 0x10, RZ ;  /* 0x0000001007077819 */ /* 0x000fe200000006ff */
[-C--:B------:R-:W-:Y:S01]  /*e280*/  FMUL.FTZ R0, R0, R17.reuse ;  /* 0x0000001100007220 */ /* 0x080fe20000410000 */
[----:B------:R-:W-:Y:S01]  /*e290*/  FFMA.FTZ R11, R2, R17, -R11 ;  /* 0x00000011020b7223 */ /* 0x000fe2000001080b */
[----:B------:R-:W-:Y:S01]  /*e2a0*/  SHF.L.U32 R17, R6, 0x10, RZ ;  /* 0x0000001006117819 */ /* 0x000fe200000006ff */
[----:B------:R-:W-:Y:S01]  /*e2b0*/  FFMA.FTZ R18, R21, R16, -R18 ;  /* 0x0000001015127223 */ /* 0x000fe20000010812 */
[----:B------:R-:W-:Y:S01]  /*e2c0*/  FFMA.FTZ R0, R2, R13, R0 ;  /* 0x0000000d02007223 */ /* 0x000fe20000010000 */
[----:B------:R-:W-:-:S02]  /*e2d0*/  IMAD.U32 R13, R4, 0x10000, RZ ;  /* 0x00010000040d7824 */ /* 0x000fc400078e00ff */
[----:B------:R-:W-:Y:S01]  /*e2e0*/  FMUL.FTZ R2, R19, R16 ;  /* 0x0000001013027220 */ /* 0x000fe20000410000 */
[----:B------:R-:W-:Y:S01]  /*e2f0*/  FMUL.FTZ R25, R23, R5 ;  /* 0x0000000517197220 */ /* 0x000fe20000410000 */
[C---:B------:R-:W-:Y:S02]  /*e300*/  FMUL.FTZ R19, R22.reuse, R13 ;  /* 0x0000000d16137220 */ /* 0x040fe40000410000 */
[----:B------:R-:W-:Y:S01]  /*e310*/  FFMA.FTZ R21, R21, R12, R2 ;  /* 0x0000000c15157223 */ /* 0x000fe20000010002 */
[----:B------:R-:W-:Y:S01]  /*e320*/  FMUL.FTZ R22, R22, R17 ;  /* 0x0000001116167220 */ /* 0x000fe20000410000 */
[----:B------:R-:W-:Y:S01]  /*e330*/  FMUL.FTZ R2, R23, R7 ;  /* 0x0000000717027220 */ /* 0x000fe20000410000 */
[----:B------:R-:W-:Y:S01]  /*e340*/  FFMA.FTZ R19, R8, R17, -R19 ;  /* 0x0000001108137223 */ /* 0x000fe20000010813 */
[----:B------:R-:W-:Y:S01]  /*e350*/  FFMA.FTZ R25, R20, R7, -R25 ;  /* 0x0000000714197223 */ /* 0x000fe20000010819 */
[----:B------:R-:W-:Y:S01]  /*e360*/  FFMA.FTZ R22, R8, R13, R22 ;  /* 0x0000000d08167223 */ /* 0x000fe20000010016 */
[----:B------:R-:W-:Y:S01]  /*e370*/  FFMA.FTZ R2, R20, R5, R2 ;  /* 0x0000000514027223 */ /* 0x000fe20000010002 */
[----:B------:R-:W-:-:S02]  /*e380*/  F2FP.BF16.F32.PACK_AB R21, R21, R18 ;  /* 0x000000121515723e */ /* 0x000fc400000010ff */
[----:B------:R-:W-:Y:S02]  /*e390*/  F2FP.BF16.F32.PACK_AB R17, R0, R11 ;  /* 0x0000000b0011723e */ /* 0x000fe400000010ff */
[----:B------:R-:W-:Y:S01]  /*e3a0*/  F2FP.BF16.F32.PACK_AB R16, R22, R19 ;  /* 0x000000131610723e */ /* 0x000fe200000010ff */
[----:B------:R-:W-:Y:S01]  /*e3b0*/  IMAD.MOV.U32 R19, RZ, RZ, R21 ;  /* 0x000000ffff137224 */ /* 0x000fe200078e0015 */
[----:B------:R-:W-:Y:S02]  /*e3c0*/  F2FP.BF16.F32.PACK_AB R18, R2, R25 ;  /* 0x000000190212723e */ /* 0x000fe400000010ff */
.L_x_1402:
[----:B------:R-:W-:Y:S05]  /*e3d0*/  BSYNC.RECONVERGENT B0 ;  /* 0x0000000000007941 */ /* 0x000fea0003800200 */
.L_x_1401:
[----:B-----5:R3:W-:Y:S01]  /*e3e0*/  STS.128 [R3+0x5800], R16 ;  /* 0x0058001003007388 */ /* 0x0207e20000000c00 */
[----:B------:R-:W-:Y:S05]  /*e3f0*/  BRA `(.L_x_1354) ;  /* 0x0000004400787947 */ /* 0x000fea0003800000 */
.L_x_1356:
[----:B------:R-:W-:Y:S01]  /*e400*/  UIADD3 UR10, UPT, UPT, -UR24, UR21, URZ ;  /* 0x00000015180a7290 */ /* 0x000fe2000fffe1ff */
[----:B------:R-:W-:Y:S01]  /*e410*/  LEA.HI R28, R11, R11, RZ, 0x1 ;  /* 0x0000000b0b1c7211 */ /* 0x000fe200078f08ff */
[----:B------:R-:W-:Y:S01]  /*e420*/  BSSY.RECONVERGENT B2, `(.L_x_1403) ;  /* 0x0000114000027945 */ /* 0x000fe20003800200 */
[----:B------:R-:W-:Y:S02]  /*e430*/  SHF.R.U32.HI R33, RZ, 0x1, R11 ;  /* 0x00000001ff217819 */ /* 0x000fe4000001160b */
[----:B------:R-:W-:Y:S02]  /*e440*/  SHF.R.S32.HI R28, RZ, 0x1, R28 ;  /* 0x00000001ff1c7819 */ /* 0x000fe4000001141c */
[----:B------:R-:W-:-:S03]  /*e450*/  ISETP.GE.AND P0, PT, R104, UR10, PT ;  /* 0x0000000a68007c0c */ /* 0x000fc6000bf06270 */
[----:B------:R-:W-:-:S05]  /*e460*/  IMAD.MOV R30, RZ, RZ, -R28 ;  /* 0x000000ffff1e7224 */ /* 0x000fca00078e0a1c */
[----:B------:R-:W-:-:S05]  /*e470*/  SHF.R.S32.HI R32, RZ, 0x1f, R30 ;  /* 0x0000001fff207819 */ /* 0x000fca000001141e */
[----:B------:R-:W-:Y:S05]  /*e480*/  @P0 BRA `(.L_x_1404) ;  /* 0x0000001000340947 */ /* 0x000fea0003800000 */
        /* <DEDUP_REMOVED lines=89> */
.L_x_1407:
[----:B------:R-:W-:Y:S05]  /*ea20*/  BSYNC.RECONVERGENT B0 ;  /* 0x0000000000007941 */ /* 0x000fea0003800200 */
.L_x_1406:
[----:B------:R-:W-:Y:S05]  /*ea30*/  BSYNC.RECONVERGENT B1 ;  /* 0x0000000000017941 */ /* 0x000fea0003800200 */
.L_x_1405:
        /* <DEDUP_REMOVED lines=87> */
.L_x_1411:
[----:B------:R-:W-:Y:S05]  /*efb0*/  BSYNC.RECONVERGENT B0 ;  /* 0x0000000000007941 */ /* 0x000fea0003800200 */
.L_x_1410:
[----:B-----5:R4:W-:Y:S02]  /*efc0*/  STS.128 [R3+0x2000], R24 ;  /* 0x0020001803007388 */ /* 0x0209e40000000c00 */
.L_x_1409:
[----:B------:R-:W-:Y:S05]  /*efd0*/  BSYNC.RECONVERGENT B1 ;  /* 0x0000000000017941 */ /* 0x000fea0003800200 */
.L_x_1408:
        /* <DEDUP_REMOVED lines=86> */
.L_x_1413:
[----:B------:R-:W-:Y:S05]  /*f540*/  BSYNC.RECONVERGENT B0 ;  /* 0x0000000000007941 */ /* 0x000fea0003800200 */
.L_x_1412:
[----:B-----5:R1:W-:Y:S02]  /*f550*/  STS.128 [R3+0x4000], R24 ;  /* 0x0040001803007388 */ /* 0x0203e40000000c00 */
.L_x_1404:
[----:B------:R-:W-:Y:S05]  /*f560*/  BSYNC.RECONVERGENT B2 ;  /* 0x0000000000027941 */ /* 0x000fea0003800200 */
.L_x_1403:
        /* <DEDUP_REMOVED lines=95> */
.L_x_1419:
[----:B------:R-:W-:Y:S05]  /*fb60*/  BSYNC.RECONVERGENT B0 ;  /* 0x0000000000007941 */ /* 0x000fea0003800200 */
.L_x_1418:
[----:B-----5:R4:W-:Y:S02]  /*fb70*/  STS.128 [R3+0x800], R24 ;  /* 0x0008001803007388 */ /* 0x0209e40000000c00 */
.L_x_1417:
[----:B------:R-:W-:Y:S05]  /*fb80*/  BSYNC.RECONVERGENT B1 ;  /* 0x0000000000017941 */ /* 0x000fea0003800200 */
.L_x_1416:
        /* <DEDUP_REMOVED lines=88> */
.L_x_1423:
[----:B------:R-:W-:Y:S05]  /*10110*/  BSYNC.RECONVERGENT B0 ;  /* 0x0000000000007941 */ /* 0x000fea0003800200 */
.L_x_1422:
[----:B-----5:R4:W-:Y:S02]  /*10120*/  STS.128 [R3+0x2800], R24 ;  /* 0x0028001803007388 */ /* 0x0209e40000000c00 */
.L_x_1421:
[----:B------:R-:W-:Y:S05]  /*10130*/  BSYNC.RECONVERGENT B1 ;  /* 0x0000000000017941 */ /* 0x000fea0003800200 */
.L_x_1420:
        /* <DEDUP_REMOVED lines=88> */
.L_x_1425:
[----:B------:R-:W-:Y:S05]  /*106c0*/  BSYNC.RECONVERGENT B0 ;  /* 0x0000000000007941 */ /* 0x000fea0003800200 */
.L_x_1424:
[----:B-----5:R1:W-:Y:S02]  /*106d0*/  STS.128 [R3+0x4800], R4 ;  /* 0x0048000403007388 */ /* 0x0203e40000000c00 */
.L_x_1415:
[----:B------:R-:W-:Y:S05]  /*106e0*/  BSYNC.RECONVERGENT B2 ;  /* 0x0000000000027941 */ /* 0x000fea0003800200 */
.L_x_1414:
[----:B------:R-:W-:Y:S01]  /*106f0*/  IADD3 R31, PT, PT, R104, 0x20, RZ ;  /* 0x00000020681f7810 */ /* 0x000fe20007ffe0ff */
[----:B------:R-:W-:Y:S03]  /*10700*/  BSSY.RECONVERGENT B2, `(.L_x_1426) ;  /* 0x0000113000027945 */ /* 0x000fe60003800200 */
[----:B------:R-:W-:-:S13]  /*10710*/  ISETP.GE.AND P0, PT, R31, UR10, PT ;  /* 0x0000000a1f007c0c */ /* 0x000fda000bf06270 */
        /* <DEDUP_REMOVED lines=92> */
.L_x_1431:
[----:B------:R-:W-:Y:S05]  /*10ce0*/  BSYNC.RECONVERGENT B0 ;  /* 0x0000000000007941 */ /* 0x000fea0003800200 */
.L_x_1430:
[----:B-----5:R4:W-:Y:S02]  /*10cf0*/  STS.128 [R3+0x1000], R24 ;  /* 0x0010001803007388 */ /* 0x0209e40000000c00 */
.L_x_1429:
[----:B------:R-:W-:Y:S05]  /*10d00*/  BSYNC.RECONVERGENT B1 ;  /* 0x0000000000017941 */ /* 0x000fea0003800200 */
.L_x_1428:
        /* <DEDUP_REMOVED lines=87> */
.L_x_1435:
[----:B------:R-:W-:Y:S05]  /*11280*/  BSYNC.RECONVERGENT B0 ;  /* 0x0000000000007941 */ /* 0x000fea0003800200 */
.L_x_1434:
[----:B-----5:R4:W-:Y:S02]  /*11290*/  STS.128 [R3+0x3000], R24 ;  /* 0x0030001803007388 */ /* 0x0209e40000000c00 */
.L_x_1433:
[----:B------:R-:W-:Y:S05]  /*112a0*/  BSYNC.RECONVERGENT B1 ;  /* 0x0000000000017941 */ /* 0x000fea0003800200 */
.L_x_1432:
        /* <DEDUP_REMOVED lines=86> */
.L_x_1437:
[----:B------:R-:W-:Y:S05]  /*11810*/  BSYNC.RECONVERGENT B0 ;  /* 0x0000000000007941 */ /* 0x000fea0003800200 */
.L_x_1436:
[----:B-----5:R4:W-:Y:S02]  /*11820*/  STS.128 [R3+0x5000], R24 ;  /* 0x0050001803007388 */ /* 0x0209e40000000c00 */
.L_x_1427:
[----:B------:R-:W-:Y:S05]  /*11830*/  BSYNC.RECONVERGENT B2 ;  /* 0x0000000000027941 */ /* 0x000fea0003800200 */
.L_x_1426:
[----:B------:R-:W-:-:S04]  /*11840*/  IADD3 R37, PT, PT, R104, 0x30, RZ ;  /* 0x0000003068257810 */ /* 0x000fc80007ffe0ff */
[----:B------:R-:W-:-:S13]  /*11850*/  ISETP.GE.AND P0, PT, R37, UR10, PT ;  /* 0x0000000a25007c0c */ /* 0x000fda000bf06270 */
[----:B------:R-:W-:Y:S05]  /*11860*/  @P0 BRA `(.L_x_1354) ;  /* 0x00000010005c0947 */ /* 0x000fea0003800000 */
[----:B------:R-:W2:Y:S01]  /*11870*/  LDC R29, c[0x0][0x440] ;  /* 0x00011000ff1d7b82 */ /* 0x000ea20000000800 */
[----:B-1----:R-:W-:Y:S01]  /*11880*/  IMAD.WIDE.U32 R38, R12, 0x60, R34 ;  /* 0x000000600c267825 */ /* 0x002fe200078e0022 */
[----:B------:R-:W-:Y:S03]  /*11890*/  BSSY.RECONVERGENT B1, `(.L_x_1438) ;  /* 0x000005e000017945 */ /* 0x000fe60003800200 */
[----:B------:R-:W-:-:S05]  /*118a0*/  IMAD R13, R13, 0x60, RZ ;  /* 0x000000600d0d7824 */ /* 0x000fca00078e02ff */
[----:B------:R-:W-:Y:S01]  /*118b0*/  IADD3 R39, PT, PT, R13, R39, RZ ;  /* 0x000000270d277210 */ /* 0x000fe20007ffe0ff */
[----:B------:R-:W-:Y:S01]  /*118c0*/  IMAD R13, R28, 0x30, RZ ;  /* 0x000000301c0d7824 */ /* 0x000fe200078e02ff */
        /* <DEDUP_REMOVED lines=22> */
[----:B------:R-:W2:Y:S01]  /*11a30*/  LDG.E.128 R20, desc[UR6][R20.64] ;  /* 0x0000000614147981 */ /* 0x000ea2000c1e1d00 */
[----:B----4-:R-:W-:-:S04]  /*11a40*/  IADD3 R16, P1, PT, R12, UR8, RZ ;  /* 0x000000080c107c10 */ /* 0x010fc8000ff3e0ff */
[----:B------:R-:W-:-:S06]  /*11a50*/  IADD3.X R17, PT, PT, R0, UR9, RZ, P1, !PT ;  /* 0x0000000900117c10 */ /* 0x000fcc0008ffe4ff */
[----:B------:R-:W4:Y:S01]  /*11a60*/  LDG.E.128 R16, desc[UR6][R16.64] ;  /* 0x0000000610107981 */ /* 0x000f22000c1e1d00 */
[C---:B-----5:R-:W-:Y:S01]  /*11a70*/  IMAD.U32 R28, R24.reuse, 0x10000, RZ ;  /* 0x00010000181c7824 */ /* 0x060fe200078e00ff */
[----:B------:R-:W-:Y:S01]  /*11a80*/  LOP3.LUT R12, R24, 0xffff0000, RZ, 0xc0, !PT ;  /* 0xffff0000180c7812 */ /* 0x000fe200078ec0ff */
[C---:B---3--:R-:W-:Y:S01]  /*11a90*/  IMAD.U32 R34, R26.reuse, 0x10000, RZ ;  /* 0x000100001a227824 */ /* 0x048fe200078e00ff */
        /* <DEDUP_REMOVED lines=10> */
[----:B------:R-:W-:Y:S01]  /*11b40*/  IMAD.U32 R43, R21, 0x10000, RZ ;  /* 0x00010000152b7824 */ /* 0x000fe200078e00ff */
        /* <DEDUP_REMOVED lines=12> */
[----:B------:R-:W-:Y:S01]  /*11c10*/  SHF.L.U32 R46, R22, 0x10, RZ ;  /* 0x00000010162e7819 */ /* 0x000fe200000006ff */
[----:B------:R-:W-:Y:S01]  /*11c20*/  @!P0 FADD.FTZ R4, -R4, -RZ ;  /* 0x800000ff04048221 */ /* 0x000fe20000010100 */
[----:B------:R-:W-:Y:S01]  /*11c30*/  LOP3.LUT R22, R23, 0xffff0000, RZ, 0xc0, !PT ;  /* 0xffff000017167812 */ /* 0x000fe200078ec0ff */
[----:B------:R-:W-:Y:S01]  /*11c40*/  @!P0 FADD.FTZ R42, -R42, -RZ ;  /* 0x800000ff2a2a8221 */ /* 0x000fe20000010100 */
[----:B------:R-:W-:Y:S01]  /*11c50*/  @!P0 FADD.FTZ R7, -R7, -RZ ;  /* 0x800000ff07078221 */ /* 0x000fe20000010100 */
[----:B------:R-:W-:Y:S01]  /*11c60*/  FMUL.FTZ R6, R21, R6 ;  /* 0x0000000615067220 */ /* 0x000fe20000410000 */
[----:B------:R-:W-:Y:S01]  /*11c70*/  FMUL.FTZ R5, R20, R5 ;  /* 0x0000000514057220 */ /* 0x000fe20000410000 */
[C---:B----4-:R-:W-:Y:S01]  /*11c80*/  IMAD.U32 R21, R16.reuse, 0x10000, RZ ;  /* 0x0001000010157824 */ /* 0x050fe200078e00ff */
[----:B------:R-:W-:Y:S01]  /*11c90*/  LOP3.LUT R20, R16, 0xffff0000, RZ, 0xc0, !PT ;  /* 0xffff000010147812 */ /* 0x000fe200078ec0ff */
[----:B------:R-:W-:Y:S01]  /*11ca0*/  FMUL.FTZ R27, R44, R27 ;  /* 0x0000001b2c1b7220 */ /* 0x000fe20000410000 */
[----:B------:R-:W-:Y:S01]  /*11cb0*/  FMUL.FTZ R45, R45, R26 ;  /* 0x0000001a2d2d7220 */ /* 0x000fe20000410000 */
[----:B------:R-:W-:Y:S01]  /*11cc0*/  @!P0 FADD.FTZ R41, -R41, -RZ ;  /* 0x800000ff29298221 */ /* 0x000fe20000010100 */
[----:B------:R-:W-:Y:S01]  /*11cd0*/  SHF.L.U32 R16, R17, 0x10, RZ ;  /* 0x0000001011107819 */ /* 0x000fe200000006ff */
[----:B------:R-:W-:Y:S01]  /*11ce0*/  FMUL.FTZ R4, R43, R4 ;  /* 0x000000042b047220 */ /* 0x000fe20000410000 */
[----:B------:R-:W-:Y:S01]  /*11cf0*/  LOP3.LUT R23, R17, 0xffff0000, RZ, 0xc0, !PT ;  /* 0xffff000011177812 */ /* 0x000fe200078ec0ff */
[----:B------:R-:W-:Y:S01]  /*11d00*/  FMUL.FTZ R47, R47, R42 ;  /* 0x0000002a2f2f7220 */ /* 0x000fe20000410000 */
[----:B------:R-:W-:Y:S01]  /*11d10*/  FMUL.FTZ R7, R22, R7 ;  /* 0x0000000716077220 */ /* 0x000fe20000410000 */
[----:B------:R-:W-:Y:S01]  /*11d20*/  IMAD.U32 R22, R18, 0x10000, RZ ;  /* 0x0001000012167824 */ /* 0x000fe200078e00ff */
[C---:B------:R-:W-:Y:S01]  /*11d30*/  SHF.L.U32 R17, R19.reuse, 0x10, RZ ;  /* 0x0000001013117819 */ /* 0x040fe200000006ff */
[----:B------:R-:W-:Y:S01]  /*11d40*/  FMUL.FTZ R41, R46, R41 ;  /* 0x000000292e297220 */ /* 0x000fe20000410000 */
[----:B------:R-:W-:Y:S01]  /*11d50*/  LOP3.LUT R18, R18, 0xffff0000, RZ, 0xc0, !PT ;  /* 0xffff000012127812 */ /* 0x000fe200078ec0ff */
[----:B------:R-:W-:Y:S01]  /*11d60*/  FFMA.FTZ R21, R28, R21, R27 ;  /* 0x000000151c157223 */ /* 0x000fe2000001001b */
        /* <DEDUP_REMOVED lines=11> */
[----:B------:R-:W-:Y:S01]  /*11e20*/  F2FP.BF16.F32.PACK_AB R27, R24, R5 ;  /* 0x00000005181b723e */ /* 0x000fe200000010ff */
[----:B------:R-:W-:Y:S01]  /*11e30*/  IMAD.MOV.U32 R24, RZ, RZ, R12 ;  /* 0x000000ffff187224 */ /* 0x000fe200078e000c */
[----:B------:R-:W-:Y:S02]  /*11e40*/  MOV R25, R23 ;  /* 0x0000001700197202 */ /* 0x000fe40000000f00 */
.L_x_1441:
[----:B------:R-:W-:Y:S05]  /*11e50*/  BSYNC.RECONVERGENT B0 ;  /* 0x0000000000007941 */ /* 0x000fea0003800200 */
.L_x_1440:
[----:B-----5:R4:W-:Y:S02]  /*11e60*/  STS.128 [R3+0x1800], R24 ;  /* 0x0018001803007388 */ /* 0x0209e40000000c00 */
.L_x_1439:
[----:B------:R-:W-:Y:S05]  /*11e70*/  BSYNC.RECONVERGENT B1 ;  /* 0x0000000000017941 */ /* 0x000fea0003800200 */
.L_x_1438:
        /* <DEDUP_REMOVED lines=23> */
[----:B------:R-:W4:Y:S01]  /*11ff0*/  LDG.E.128 R20, desc[UR6][R20.64+0x80] ;  /* 0x0000800614147981 */ /* 0x000f22000c1e1d00 */
[----:B-1----:R-:W-:-:S04]  /*12000*/  IADD3 R16, P1, PT, R12, UR8, RZ ;  /* 0x000000080c107c10 */ /* 0x002fc8000ff3e0ff */
        /* <DEDUP_REMOVED lines=15> */
[----:B----4-:R-:W-:Y:S01]  /*12100*/  IMAD.U32 R43, R21, 0x10000, RZ ;  /* 0x00010000152b7824 */ /* 0x010fe200078e00ff */
        /* <DEDUP_REMOVED lines=19> */
[C---:B------:R-:W-:Y:S01]  /*12240*/  IMAD.U32 R21, R16.reuse, 0x10000, RZ ;  /* 0x0001000010157824 */ /* 0x040fe200078e00ff */
        /* <DEDUP_REMOVED lines=28> */
.L_x_1445:
[----:B------:R-:W-:Y:S05]  /*12410*/  BSYNC.RECONVERGENT B0 ;  /* 0x0000000000007941 */ /* 0x000fea0003800200 */
.L_x_1444:
[----:B-----5:R1:W-:Y:S02]  /*12420*/  STS.128 [R3+0x3800], R24 ;  /* 0x0038001803007388 */ /* 0x0203e40000000c00 */
.L_x_1443:
[----:B------:R-:W-:Y:S05]  /*12430*/  BSYNC.RECONVERGENT B1 ;  /* 0x0000000000017941 */ /* 0x000fea0003800200 */
.L_x_1442:
        /* <DEDUP_REMOVED lines=15> */
[C---:B------:R-:W-:Y:S02]  /*12530*/  IMAD.SHL.U32 R0, R2.reuse, 0x2, RZ ;  /* 0x0000000202007824 */ /* 0x040fe400078e00ff */
[----:B-1--4-:R-:W-:Y:S01]  /*12540*/  IMAD.WIDE R24, R33, 0x2, R38 ;  /* 0x0000000221187825 */ /* 0x012fe200078e0226 */
[----:B------:R-:W-:Y:S02]  /*12550*/  SHF.L.U64.HI R2, R2, 0x1, R11 ;  /* 0x0000000102027819 */ /* 0x000fe4000001020b */
[----:B--2---:R-:W-:-:S03]  /*12560*/  IADD3 R16, P1, PT, R0, UR8, RZ ;  /* 0x0000000800107c10 */ /* 0x004fc6000ff3e0ff */
[----:B------:R-:W2:Y:S01]  /*12570*/  LDG.E.128 R24, desc[UR6][R24.64+0x100] ;  /* 0x0001000618187981 */ /* 0x000ea2000c1e1d00 */
[----:B------:R-:W-:Y:S01]  /*12580*/  IADD3.X R17, PT, PT, R2, UR9, RZ, P1, !PT ;  /* 0x0000000902117c10 */ /* 0x000fe20008ffe4ff */
[----:B------:R-:W1:Y:S05]  /*12590*/  LDCU.64 UR8, c[0x0][0x4c8] ;  /* 0x00009900ff0877ac */ /* 0x000e6a0008000a00 */
[----:B------:R-:W4:Y:S01]  /*125a0*/  LDG.E.128 R16, desc[UR6][R16.64+0x100] ;  /* 0x0001000610107981 */ /* 0x000f22000c1e1d00 */
[----:B-1----:R-:W-:-:S04]  /*125b0*/  IADD3 R20, P1, PT, R0, UR8, RZ ;  /* 0x0000000800147c10 */ /* 0x002fc8000ff3e0ff */
[----:B------:R-:W-:-:S06]  /*125c0*/  IADD3.X R21, PT, PT, R2, UR9, RZ, P1, !PT ;  /* 0x0000000902157c10 */ /* 0x000fcc0008ffe4ff */
[----:B------:R-:W3:Y:S01]  /*125d0*/  LDG.E.128 R20, desc[UR6][R20.64+0x100] ;  /* 0x0001000614147981 */ /* 0x000ee2000c1e1d00 */
        /* <DEDUP_REMOVED lines=8> */
[C---:B--2---:R-:W-:Y:S01]  /*12660*/  IMAD.U32 R6, R25.reuse, 0x10000, RZ ;  /* 0x0001000019067824 */ /* 0x044fe200078e00ff */
[----:B------:R-:W-:Y:S01]  /*12670*/  LOP3.LUT R30, R25, 0xffff0000, RZ, 0xc0, !PT ;  /* 0xffff0000191e7812 */ /* 0x000fe200078ec0ff */
[C---:B------:R-:W-:Y:S01]  /*12680*/  IMAD.U32 R29, R26.reuse, 0x10000, RZ ;  /* 0x000100001a1d7824 */ /* 0x040fe200078e00ff */
[----:B------:R-:W-:-:S02]  /*12690*/  LOP3.LUT R25, R26, 0xffff0000, RZ, 0xc0, !PT ;  /* 0xffff00001a197812 */ /* 0x000fc400078ec0ff */
[C---:B------:R-:W-:Y:S02]  /*126a0*/  SHF.L.U32 R13, R24.reuse, 0x10, RZ ;  /* 0x00000010180d7819 */ /* 0x040fe400000006ff */
[----:B------:R-:W-:Y:S01]  /*126b0*/  LOP3.LUT R7, R24, 0xffff0000, RZ, 0xc0, !PT ;  /* 0xffff000018077812 */ /* 0x000fe200078ec0ff */
[C---:B----4-:R-:W-:Y:S01]  /*126c0*/  IMAD.U32 R26, R16.reuse, 0x10000, RZ ;  /* 0x00010000101a7824 */ /* 0x050fe200078e00ff */
[C---:B------:R-:W-:Y:S02]  /*126d0*/  SHF.L.U32 R24, R27.reuse, 0x10, RZ ;  /* 0x000000101b187819 */ /* 0x040fe400000006ff */
[----:B------:R-:W-:Y:S01]  /*126e0*/  LOP3.LUT R32, R27, 0xffff0000, RZ, 0xc0, !PT ;  /* 0xffff00001b207812 */ /* 0x000fe200078ec0ff */
[----:B------:R-:W-:Y:S01]  /*126f0*/  IMAD.U32 R27, R17, 0x10000, RZ ;  /* 0x00010000111b7824 */ /* 0x000fe200078e00ff */
[----:B------:R-:W-:Y:S01]  /*12700*/  LOP3.LUT R16, R16, 0xffff0000, RZ, 0xc0, !PT ;  /* 0xffff000010107812 */ /* 0x000fe200078ec0ff */
[----:B------:R-:W-:Y:S01]  /*12710*/  @!P0 FADD.FTZ R26, -R26, -RZ ;  /* 0x800000ff1a1a8221 */ /* 0x000fe20000010100 */
[C---:B---3--:R-:W-:Y:S01]  /*12720*/  SHF.L.U32 R34, R18.reuse, 0x10, RZ ;  /* 0x0000001012227819 */ /* 0x048fe200000006ff */
        /* <DEDUP_REMOVED lines=8> */
[----:B------:R-:W-:Y:S01]  /*127b0*/  @!P0 FADD.FTZ R18, -R18, -RZ ;  /* 0x800000ff12128221 */ /* 0x000fe20000010100 */
[----:B------:R-:W-:Y:S01]  /*127c0*/  FMUL.FTZ R7, R7, R16 ;  /* 0x0000001007077220 */ /* 0x000fe20000410000 */
[----:B------:R-:W-:Y:S01]  /*127d0*/  FMUL.FTZ R27, R6, R27 ;  /* 0x0000001b061b7220 */ /* 0x000fe20000410000 */
[----:B------:R-:W-:Y:S01]  /*127e0*/  @!P0 FADD.FTZ R19, -R19, -RZ ;  /* 0x800000ff13138221 */ /* 0x000fe20000010100 */
[----:B------:R-:W-:Y:S01]  /*127f0*/  FMUL.FTZ R18, R25, R18 ;  /* 0x0000001219127220 */ /* 0x000fe20000410000 */
[----:B------:R-:W-:Y:S01]  /*12800*/  FMUL.FTZ R17, R24, R17 ;  /* 0x0000001118117220 */ /* 0x000fe20000410000 */
[----:B------:R-:W-:Y:S01]  /*12810*/  @!P0 FADD.FTZ R33, -R33, -RZ ;  /* 0x800000ff21218221 */ /* 0x000fe20000010100 */
[C---:B------:R-:W-:Y:S01]  /*12820*/  LOP3.LUT R16, R20.reuse, 0xffff0000, RZ, 0xc0, !PT ;  /* 0xffff000014107812 */ /* 0x040fe200078ec0ff */
[----:B------:R-:W-:Y:S01]  /*12830*/  IMAD.U32 R24, R20, 0x10000, RZ ;  /* 0x0001000014187824 */ /* 0x000fe200078e00ff */
[C---:B------:R-:W-:Y:S01]  /*12840*/  SHF.L.U32 R6, R21.reuse, 0x10, RZ ;  /* 0x0000001015067819 */ /* 0x040fe200000006ff */
[----:B------:R-:W-:Y:S01]  /*12850*/  IMAD.U32 R25, R22, 0x10000, RZ ;  /* 0x0001000016197824 */ /* 0x000fe200078e00ff */
[----:B------:R-:W-:Y:S01]  /*12860*/  LOP3.LUT R26, R21, 0xffff0000, RZ, 0xc0, !PT ;  /* 0xffff0000151a7812 */ /* 0x000fe200078ec0ff */
[----:B------:R-:W-:Y:S01]  /*12870*/  @!P0 FADD.FTZ R34, -R34, -RZ ;  /* 0x800000ff22228221 */ /* 0x000fe20000010100 */
[----:B------:R-:W-:Y:S01]  /*12880*/  LOP3.LUT R21, R22, 0xffff0000, RZ, 0xc0, !PT ;  /* 0xffff000016157812 */ /* 0x000fe200078ec0ff */
[----:B------:R-:W-:Y:S01]  /*12890*/  FMUL.FTZ R19, R32, R19 ;  /* 0x0000001320137220 */ /* 0x000fe20000410000 */
[C---:B------:R-:W-:Y:S01]  /*128a0*/  SHF.L.U32 R20, R23.reuse, 0x10, RZ ;  /* 0x0000001017147819 */ /* 0x040fe200000006ff */
[----:B------:R-:W-:Y:S01]  /*128b0*/  FFMA.FTZ R8, R8, R24, R13 ;  /* 0x0000001808087223 */ /* 0x000fe2000001000d */
[----:B------:R-:W-:Y:S01]  /*128c0*/  LOP3.LUT R22, R23, 0xffff0000, RZ, 0xc0, !PT ;  /* 0xffff000017167812 */ /* 0x000fe200078ec0ff */
[----:B------:R-:W-:Y:S01]  /*128d0*/  FFMA.FTZ R7, R2, R16, R7 ;  /* 0x0000001002077223 */ /* 0x000fe20000010007 */
[----:B------:R-:W-:Y:S01]  /*128e0*/  FMUL.FTZ R33, R30, R33 ;  /* 0x000000211e217220 */ /* 0x000fe20000410000 */
[----:B------:R-:W-:Y:S01]  /*128f0*/  FMUL.FTZ R34, R29, R34 ;  /* 0x000000221d227220 */ /* 0x000fe20000410000 */
[----:B------:R-:W-:Y:S01]  /*12900*/  FFMA.FTZ R17, R28, R20, R17 ;  /* 0x000000141c117223 */ /* 0x000fe20000010011 */
[----:B------:R-:W-:Y:S01]  /*12910*/  FFMA.FTZ R4, R4, R22, R19 ;  /* 0x0000001604047223 */ /* 0x000fe20000010013 */
        /* <DEDUP_REMOVED lines=10> */
.L_x_1447:
[----:B------:R-:W-:Y:S05]  /*129c0*/  BSYNC.RECONVERGENT B0 ;  /* 0x0000000000007941 */ /* 0x000fea0003800200 */
.L_x_1446:
[----:B-----5:R1:W-:Y:S02]  /*129d0*/  STS.128 [R3+0x5800], R4 ;  /* 0x0058000403007388 */ /* 0x0203e40000000c00 */
.L_x_1354:
[----:B------:R-:W-:Y:S05]  /*129e0*/  BSYNC.RECONVERGENT B3 ;  /* 0x0000000000037941 */ /* 0x000fea0003800200 */
.L_x_1343:
[----:B------:R-:W-:Y:S01]  /*129f0*/  UIADD3 UR9, UPT, UPT, -UR26, UR25, URZ ;  /* 0x000000191a097290 */ /* 0x000fe2000fffe1ff */
[----:B------:R-:W-:Y:S05]  /*12a00*/  BSSY.RECONVERGENT B0, `(.L_x_1448) ;  /* 0x000001a000007945 */ /* 0x000fea0003800200 */
[----:B------:R-:W-:-:S13]  /*12a10*/  ISETP.GE.AND P3, PT, R104, UR9, PT ;  /* 0x0000000968007c0c */ /* 0x000fda000bf66270 */
[----:B------:R-:W-:Y:S05]  /*12a20*/  @P3 BRA `(.L_x_1449) ;  /* 0x00000000005c3947 */ /* 0x000fea0003800000 */
[----:B------:R-:W2:Y:S02]  /*12a30*/  LDCU UR8, c[0x0][0x440] ;  /* 0x00008800ff0877ac */ /* 0x000ea40008000800 */
[----:B--2---:R-:W-:Y:S02]  /*12a40*/  ISETP.GE.AND P1, PT, R14, UR8, PT ;  /* 0x000000080e007c0c */ /* 0x004fe4000bf26270 */
[----:B------:R-:W-:-:S11]  /*12a50*/  ISETP.GE.AND P0, PT, R10, UR8, PT ;  /* 0x000000080a007c0c */ /* 0x000fd6000bf06270 */
[----:B-1-3--:R-:W-:Y:S02]  /*12a60*/  @!P1 IMAD.MOV.U32 R4, RZ, RZ, R164 ;  /* 0x000000ffff049224 */ /* 0x00afe400078e00a4 */
        /* <DEDUP_REMOVED lines=18> */
.L_x_1450:
[----:B------:R2:W-:Y:S02]  /*12b90*/  STS.128 [R3+0xa000], RZ ;  /* 0x00a000ff03007388 */ /* 0x0005e40000000c00 */
.L_x_1449:
[----:B------:R-:W-:Y:S05]  /*12ba0*/  BSYNC.RECONVERGENT B0 ;  /* 0x0000000000007941 */ /* 0x000fea0003800200 */
.L_x_1448:
[----:B------:R-:W-:Y:S01]  /*12bb0*/  ISETP.GE.AND P0, PT, R36, UR9, PT ;  /* 0x0000000924007c0c */ /* 0x000fe2000bf06270 */
[----:B------:R-:W-:-:S12]  /*12bc0*/  BSSY.RECONVERGENT B0, `(.L_x_1451) ;  /* 0x0000019000007945 */ /* 0x000fd80003800200 */
[----:B------:R-:W-:Y:S05]  /*12bd0*/  @P0 BRA `(.L_x_1452) ;  /* 0x00000000005c0947 */ /* 0x000fea0003800000 */
[----:B------:R-:W4:Y:S01]  /*12be0*/  LDCU UR8, c[0x0][0x440] ;  /* 0x00008800ff0877ac */ /* 0x000f220008000800 */
[----:B-123--:R-:W-:-:S04]  /*12bf0*/  LEA R4, P2, R49, R164, 0x1 ;  /* 0x000000a431047211 */ /* 0x00efc800078408ff */
        /* <DEDUP_REMOVED lines=20> */
.L_x_1453:
[----:B------:R2:W-:Y:S02]  /*12d40*/  STS.128 [R3+0xa800], RZ ;  /* 0x00a800ff03007388 */ /* 0x0005e40000000c00 */
.L_x_1452:
[----:B------:R-:W-:Y:S05]  /*12d50*/  BSYNC.RECONVERGENT B0 ;  /* 0x0000000000007941 */ /* 0x000fea0003800200 */
.L_x_1451:
[----:B------:R-:W-:Y:S01]  /*12d60*/  ISETP.GE.AND P0, PT, R31, UR9, PT ;  /* 0x000000091f007c0c */ /* 0x000fe2000bf06270 */
[----:B------:R-:W-:-:S12]  /*12d70*/  BSSY.RECONVERGENT B0, `(.L_x_1454) ;  /* 0x000001a000007945 */ /* 0x000fd80003800200 */
[----:B------:R-:W-:Y:S05]  /*12d80*/  @P0 BRA `(.L_x_1455) ;  /* 0x0000000000600947 */ /* 0x000fea0003800000 */
[----:B-123--:R-:W4:Y:S01]  /*12d90*/  LDC.64 R4, c[0x0][0x3b8] ;  /* 0x0000ee00ff047b82 */ /* 0x00ef220000000a00 */
[----:B------:R-:W1:Y:S02]  /*12da0*/  LDCU UR8, c[0x0][0x440] ;  /* 0x00008800ff0877ac */ /* 0x000e640008000800 */
[----:B-1----:R-:W-:Y:S02]  /*12db0*/  ISETP.GE.AND P1, PT, R14, UR8, PT ;  /* 0x000000080e007c0c */ /* 0x002fe4000bf26270 */
[----:B------:R-:W-:Y:S02]  /*12dc0*/  ISETP.GE.AND P0, PT, R10, UR8, PT ;  /* 0x000000080a007c0c */ /* 0x000fe4000bf06270 */
[----:B----4-:R-:W-:-:S04]  /*12dd0*/  LEA R6, P2, R4, R164, 0x6 ;  /* 0x000000a404067211 */ /* 0x010fc800078430ff */
        /* <DEDUP_REMOVED lines=18> */
.L_x_1456:
[----:B------:R2:W-:Y:S02]  /*12f00*/  STS.128 [R3+0xb000], RZ ;  /* 0x00b000ff03007388 */ /* 0x0005e40000000c00 */
.L_x_1455:
[----:B------:R-:W-:Y:S05]  /*12f10*/  BSYNC.RECONVERGENT B0 ;  /* 0x0000000000007941 */ /* 0x000fea0003800200 */
.L_x_1454:
[----:B------:R-:W-:Y:S01]  /*12f20*/  ISETP.GE.AND P0, PT, R37, UR9, PT ;  /* 0x0000000925007c0c */ /* 0x000fe2000bf06270 */
[C---:B------:R-:W-:Y:S01]  /*12f30*/  IMAD.SHL.U32 R158, R61.reuse, 0x20, RZ ;  /* 0x000000203d9e7824 */ /* 0x040fe200078e00ff */
[----:B------:R-:W-:Y:S01]  /*12f40*/  BSSY.RECONVERGENT B0, `(.L_x_1457) ;  /* 0x000001e000007945 */ /* 0x000fe20003800200 */
[----:B------:R-:W-:-:S03]  /*12f50*/  IMAD.SHL.U32 R29, R61, 0x40, RZ ;  /* 0x000000403d1d7824 */ /* 0x000fc600078e00ff */
[----:B------:R-:W-:-:S04]  /*12f60*/  LOP3.LUT R158, R158, 0x7c00, RZ, 0xc0, !PT ;  /* 0x00007c009e9e7812 */ /* 0x000fc800078ec0ff */
[----:B-12-4-:R-:W-:-:S03]  /*12f70*/  LOP3.LUT R7, R158, 0x200, R29, 0xf8, !PT ;  /* 0x000002009e077812 */ /* 0x016fc600078ef81d */
[----:B------:R-:W-:Y:S05]  /*12f80*/  @P0 BRA `(.L_x_1458) ;  /* 0x0000000000640947 */ /* 0x000fea0003800000 */
[----:B---3--:R-:W1:Y:S01]  /*12f90*/  LDC.64 R4, c[0x0][0x3b8] ;  /* 0x0000ee00ff047b82 */ /* 0x008e620000000a00 */
[----:B------:R-:W2:Y:S02]  /*12fa0*/  LDCU UR8, c[0x0][0x440] ;  /* 0x00008800ff0877ac */ /* 0x000ea40008000800 */
[----:B--2---:R-:W-:Y:S02]  /*12fb0*/  ISETP.GE.AND P1, PT, R14, UR8, PT ;  /* 0x000000080e007c0c */ /* 0x004fe4000bf26270 */
        /* <DEDUP_REMOVED lines=21> */
.L_x_1459:
[----:B------:R2:W-:Y:S02]  /*13110*/  STS.128 [R3+0xb800], RZ ;  /* 0x00b800ff03007388 */ /* 0x0005e40000000c00 */
.L_x_1458:
[----:B------:R-:W-:Y:S05]  /*13120*/  BSYNC.RECONVERGENT B0 ;  /* 0x0000000000007941 */ /* 0x000fea0003800200 */
.L_x_1457:
[----:B------:R-:W0:Y:S01]  /*13130*/  LDGDEPBAR ;  /* 0x00000000000079af */ /* 0x000e220000000000 */
[----:B------:R-:W1:Y:S01]  /*13140*/  LDCU UR8, c[0x0][0x508] ;  /* 0x0000a100ff0877ac */ /* 0x000e620008000800 */
[----:B------:R-:W-:Y:S01]  /*13150*/  IMAD.U32 R0, RZ, RZ, UR24 ;  /* 0x00000018ff007e24 */ /* 0x000fe2000f8e00ff */
[----:B------:R-:W-:Y:S01]  /*13160*/  LOP3.LUT R65, R65, 0x1f0, RZ, 0xc0, !PT ;  /* 0x000001f041417812 */ /* 0x000fe200078ec0ff */
[----:B------:R-:W-:Y:S01]  /*13170*/  BSSY.RECONVERGENT B0, `(.L_x_1460) ;  /* 0x000002a000007945 */ /* 0x000fe20003800200 */
[----:B------:R-:W-:Y:S01]  /*13180*/  SHF.R.U32.HI R2, RZ, 0x2, R61 ;  /* 0x00000002ff027819 */ /* 0x000fe2000001163d */
[----:B------:R-:W-:Y:S01]  /*13190*/  IMAD.IADD R48, R64, 0x1, R7 ;  /* 0x0000000140307824 */ /* 0x000fe200078e0207 */
[----:B------:R-:W-:Y:S02]  /*131a0*/  IADD3 R0, PT, PT, R65, 0x1, R0 ;  /* 0x0000000141007810 */ /* 0x000fe40007ffe000 */
[----:B---3--:R-:W-:-:S04]  /*131b0*/  LOP3.LUT R5, R2, 0x7, RZ, 0xc0, !PT ;  /* 0x0000000702057812 */ /* 0x008fc800078ec0ff */
[----:B------:R-:W-:Y:S01]  /*131c0*/  IADD3 R5, PT, PT, R0, -UR21, R5 ;  /* 0x8000001500057c10 */ /* 0x000fe2000fffe005 */
[----:B------:R-:W-:-:S05]  /*131d0*/  IMAD.U32 R0, RZ, RZ, UR25 ;  /* 0x00000019ff007e24 */ /* 0x000fca000f8e00ff */
        /* <DEDUP_REMOVED lines=8> */
[--C-:B------:R-:W-:Y:S01]  /*13260*/  @!P1 IMAD.MOV.U32 R7, RZ, RZ, R166.reuse ;  /* 0x000000ffff079224 */ /* 0x100fe200078e00a6 */
[----:B------:R-:W-:Y:S01]  /*13270*/  @!P0 MOV R4, R167 ;  /* 0x000000a700048202 */ /* 0x000fe20000000f00 */
        /* <DEDUP_REMOVED lines=13> */
[----:B-1----:R-:W-:Y:S02]  /*13350*/  MOV R4, R167 ;  /* 0x000000a700047202 */ /* 0x002fe40000000f00 */
[----:B------:R-:W-:-:S05]  /*13360*/  MOV R5, R166 ;  /* 0x000000a600057202 */ /* 0x000fca0000000f00 */
[----:B------:R-:W-:Y:S01]  /*13370*/  @!PT LDS RZ, [RZ] ;  /* 0x00000000fffff984 */ /* 0x000fe20000000800 */
[----:B------:R-:W-:Y:S01]  /*13380*/  @!PT LDS RZ, [RZ] ;  /* 0x00000000fffff984 */ /* 0x000fe20000000800 */
[----:B------:R-:W-:Y:S01]  /*13390*/  @!PT LDS RZ, [RZ] ;  /* 0x00000000fffff984 */ /* 0x000fe20000000800 */
[----:B------:R1:W-:Y:S01]  /*133a0*/  LDGSTS.E.BYPASS.LTC128B.128 [R3+0x10000], desc[UR6][R4.64+0x100] ;  /* 0x1000010004037fae */ /* 0x0003e2000b981a06 */
[----:B------:R-:W-:Y:S05]  /*133b0*/  BRA `(.L_x_1463) ;  /* 0x0000000000147947 */ /* 0x000fea0003800000 */
.L_x_1462:
[----:B------:R3:W-:Y:S01]  /*133c0*/  STS.128 [R3+0x10000], RZ ;  /* 0x010000ff03007388 */ /* 0x0007e20000000c00 */
[----:B------:R-:W-:Y:S05]  /*133d0*/  BRA `(.L_x_1463) ;  /* 0x00000000000c7947 */ /* 0x000fea0003800000 */
.L_x_1461:
[----:B------:R1:W-:Y:S04]  /*133e0*/  STS.128 [R3+0xc000], RZ ;  /* 0x00c000ff03007388 */ /* 0x0003e80000000c00 */
[----:B------:R1:W-:Y:S04]  /*133f0*/  STS.128 [R3+0xe000], RZ ;  /* 0x00e000ff03007388 */ /* 0x0003e80000000c00 */
[----:B------:R1:W-:Y:S02]  /*13400*/  STS.128 [R3+0x10000], RZ ;  /* 0x010000ff03007388 */ /* 0x0003e40000000c00 */
.L_x_1463:
[----:B------:R-:W-:Y:S05]  /*13410*/  BSYNC.RECONVERGENT B0 ;  /* 0x0000000000007941 */ /* 0x000fea0003800200 */
.L_x_1460:
[----:B------:R-:W-:Y:S01]  /*13420*/  ISETP.GE.AND P0, PT, R36, UR9, PT ;  /* 0x0000000924007c0c */ /* 0x000fe2000bf06270 */
[----:B------:R-:W-:-:S12]  /*13430*/  BSSY.RECONVERGENT B0, `(.L_x_1464) ;  /* 0x000001c000007945 */ /* 0x000fd80003800200 */
[----:B------:R1:W-:Y:S04]  /*13440*/  @P0 STS.128 [R3+0xc800], RZ ;  /* 0x00c800ff03000388 */ /* 0x0003e80000000c00 */
[----:B------:R1:W-:Y:S04]  /*13450*/  @P0 STS.128 [R3+0xe800], RZ ;  /* 0x00e800ff03000388 */ /* 0x0003e80000000c00 */
[----:B------:R1:W-:Y:S01]  /*13460*/  @P0 STS.128 [R3+0x10800], RZ ;  /* 0x010800ff03000388 */ /* 0x0003e20000000c00 */
        /* <DEDUP_REMOVED lines=23> */
.L_x_1466:
[----:B------:R2:W-:Y:S02]  /*135e0*/  STS.128 [R3+0x10800], RZ ;  /* 0x010800ff03007388 */ /* 0x0005e40000000c00 */
.L_x_1465:
[----:B------:R-:W-:Y:S05]  /*135f0*/  BSYNC.RECONVERGENT B0 ;  /* 0x0000000000007941 */ /* 0x000fea0003800200 */
.L_x_1464:
[----:B------:R-:W-:Y:S01]  /*13600*/  ISETP.GE.AND P0, PT, R31, UR9, PT ;  /* 0x000000091f007c0c */ /* 0x000fe2000bf06270 */
[----:B------:R-:W-:-:S12]  /*13610*/  BSSY.RECONVERGENT B0, `(.L_x_1467) ;  /* 0x000001d000007945 */ /* 0x000fd80003800200 */
[----:B------:R1:W-:Y:S04]  /*13620*/  @P0 STS.128 [R3+0xd000], RZ ;  /* 0x00d000ff03000388 */ /* 0x0003e80000000c00 */
[----:B------:R1:W-:Y:S04]  /*13630*/  @P0 STS.128 [R3+0xf000], RZ ;  /* 0x00f000ff03000388 */ /* 0x0003e80000000c00 */
[----:B------:R1:W-:Y:S01]  /*13640*/  @P0 STS.128 [R3+0x11000], RZ ;  /* 0x011000ff03000388 */ /* 0x0003e20000000c00 */
        /* <DEDUP_REMOVED lines=24> */
.L_x_1469:
[----:B------:R2:W-:Y:S02]  /*137d0*/  STS.128 [R3+0x11000], RZ ;  /* 0x011000ff03007388 */ /* 0x0005e40000000c00 */
.L_x_1468:
[----:B------:R-:W-:Y:S05]  /*137e0*/  BSYNC.RECONVERGENT B0 ;  /* 0x0000000000007941 */ /* 0x000fea0003800200 */
.L_x_1467:
[----:B------:R-:W-:Y:S01]  /*137f0*/  ISETP.GE.AND P0, PT, R37, UR9, PT ;  /* 0x0000000925007c0c */ /* 0x000fe2000bf06270 */
[----:B------:R-:W-:Y:S01]  /*13800*/  BSSY.RECONVERGENT B0, `(.L_x_1470) ;  /* 0x0000021000007945 */ /* 0x000fe20003800200 */
[----:B------:R-:W-:-:S11]  /*13810*/  SHF.R.U32.HI R2, RZ, 0x4, R61 ;  /* 0x00000004ff027819 */ /* 0x000fd6000001163d */
[----:B------:R1:W-:Y:S04]  /*13820*/  @P0 STS.128 [R3+0xd800], RZ ;  /* 0x00d800ff03000388 */ /* 0x0003e80000000c00 */
[----:B------:R1:W-:Y:S04]  /*13830*/  @P0 STS.128 [R3+0xf800], RZ ;  /* 0x00f800ff03000388 */ /* 0x0003e80000000c00 */
[----:B------:R1:W-:Y:S01]  /*13840*/  @P0 STS.128 [R3+0x11800], RZ ;  /* 0x011800ff03000388 */ /* 0x0003e20000000c00 */
[----:B------:R-:W-:Y:S05]  /*13850*/  @P0 BRA `(.L_x_1471) ;  /* 0x00000000006c0947 */ /* 0x000fea0003800000 */
[----:B-12---:R-:W1:Y:S01]  /*13860*/  LDC.64 R4, c[0x0][0x3c0] ;  /* 0x0000f000ff047b82 */ /* 0x006e620000000a00 */
[----:B------:R-:W2:Y:S01]  /*13870*/  LDCU UR8, c[0x0][0x440] ;  /* 0x00008800ff0877ac */ /* 0x000ea20008000800 */
[----:B------:R-:W-:Y:S01]  /*13880*/  MOV R7, R166 ;  /* 0x000000a600077202 */ /* 0x000fe20000000f00 */
[----:B------:R-:W-:Y:S01]  /*13890*/  IMAD.MOV.U32 R6, RZ, RZ, R167 ;  /* 0x000000ffff067224 */ /* 0x000fe200078e00a7 */
[----:B--2---:R-:W-:Y:S02]  /*138a0*/  ISETP.GE.AND P1, PT, R14, UR8, PT ;  /* 0x000000080e007c0c */ /* 0x004fe4000bf26270 */
[----:B------:R-:W-:Y:S01]  /*138b0*/  ISETP.GE.AND P0, PT, R10, UR8, PT ;  /* 0x000000080a007c0c */ /* 0x000fe2000bf06270 */
[----:B-1----:R-:W-:-:S04]  /*138c0*/  IMAD.WIDE.U32 R6, R4, 0x60, R6 ;  /* 0x0000006004067825 */ /* 0x002fc800078e0006 */
[----:B------:R-:W-:-:S04]  /*138d0*/  IMAD R5, R5, 0x60, RZ ;  /* 0x0000006005057824 */ /* 0x000fc800078e02ff */
[----:B------:R-:W-:-:S05]  /*138e0*/  IMAD.IADD R7, R5, 0x1, R7 ;  /* 0x0000000105077824 */ /* 0x000fca00078e0207 */
        /* <DEDUP_REMOVED lines=17> */
.L_x_1472:
[----:B------:R2:W-:Y:S02]  /*13a00*/  STS.128 [R3+0x11800], RZ ;  /* 0x011800ff03007388 */ /* 0x0005e40000000c00 */
.L_x_1471:
[----:B------:R-:W-:Y:S05]  /*13a10*/  BSYNC.RECONVERGENT B0 ;  /* 0x0000000000007941 */ /* 0x000fea0003800200 */
.L_x_1470:
[----:B------:R-:W-:Y:S01]  /*13a20*/  IMAD.SHL.U32 R2, R2, 0x400, RZ ;  /* 0x0000040002027824 */ /* 0x000fe200078e00ff */
[----:B------:R-:W-:Y:S01]  /*13a30*/  LOP3.LUT R28, R66, 0x8, R61, 0x78, !PT ;  /* 0x00000008421c7812 */ /* 0x000fe200078e783d */
        /* <DEDUP_REMOVED lines=11> */
[----:B----4-:R-:W-:Y:S01]  /*13af0*/  VIADD R12, R31, UR5 ;  /* 0x000000051f0c7c36 */ /* 0x010fe20008000000 */
[----:B------:R-:W4:Y:S01]  /*13b00*/  LDSM.16.M88.4 R64, [R31+UR5+0x6000] ;  /* 0x006000051f40783b */ /* 0x000f220008000200 */
[----:B------:R-:W-:Y:S02]  /*13b10*/  IADD3 R13, PT, PT, R48, R143, RZ ;  /* 0x0000008f300d7210 */ /* 0x000fe40007ffe0ff */
[----:B------:R-:W-:Y:S01]  /*13b20*/  IMAD.IADD R11, R12, 0x1, R143 ;  /* 0x000000010c0b7824 */ /* 0x000fe200078e028f */
[----:B------:R-:W3:Y:S01]  /*13b30*/  LDSM.16.M88.4 R52, [R31+UR5+0x6800] ;  /* 0x006800051f34783b */ /* 0x000ee20008000200 */
[----:B------:R-:W-:Y:S02]  /*13b40*/  SEL R151, R156, 0xffffffc0, !P0 ;  /* 0xffffffc09c977807 */ /* 0x000fe40004000000 */
[----:B------:R-:W-:Y:S01]  /*13b50*/  VIMNMX R145, PT, PT, R0, UR25, PT ;  /* 0x0000001900917c48 */ /* 0x000fe2000bfe0100 */
[----:B------:R-:W3:Y:S01]  /*13b60*/  LDSM.16.M88.4 R40, [R31+UR5+0x7000] ;  /* 0x007000051f28783b */ /* 0x000ee20008000200 */
[----:B------:R-:W-:Y:S01]  /*13b70*/  IADD3 R30, PT, PT, R48, R151, RZ ;  /* 0x00000097301e7210 */ /* 0x000fe20007ffe0ff */
[----:B------:R-:W-:-:S02]  /*13b80*/  IMAD.IADD R12, R12, 0x1, R151 ;  /* 0x000000010c0c7824 */ /* 0x000fc400078e0297 */
[----:B------:R-:W3:Y:S02]  /*13b90*/  LDSM.16.M88.4 R32, [R31+UR5+0x7800] ;  /* 0x007800051f20783b */ /* 0x000ee40008000200 */
[C---:B------:R-:W-:Y:S01]  /*13ba0*/  IMAD.IADD R8, R143.reuse, 0x1, R30 ;  /* 0x000000018f087824 */ /* 0x040fe200078e021e */
[----:B------:R-:W-:Y:S01]  /*13bb0*/  IADD3 R2, PT, PT, R143, R12, RZ ;  /* 0x0000000c8f027210 */ /* 0x000fe20007ffe0ff */
[----:B------:R-:W-:Y:S04]  /*13bc0*/  LDSM.16.M88.4 R16, [R13] ;  /* 0x000000000d10783b */ /* 0x000fe80000000200 */
[----:B------:R-:W3:Y:S04]  /*13bd0*/  LDSM.16.M88.4 R24, [R11+0x6000] ;  /* 0x006000000b18783b */ /* 0x000ee80000000200 */
[----:B------:R-:W3:Y:S04]  /*13be0*/  LDSM.16.M88.4 R20, [R11+0x6800] ;  /* 0x006800000b14783b */ /* 0x000ee80000000200 */
[----:B-12---:R-:W1:Y:S04]  /*13bf0*/  LDSM.16.M88.4 R4, [R11+0x7000] ;  /* 0x007000000b04783b */ /* 0x006e680000000200 */
[----:B------:R-:W2:Y:S04]  /*13c00*/  LDSM.16.M88.4 R84, [R11+0x7800] ;  /* 0x007800000b54783b */ /* 0x000ea80000000200 */
[----:B------:R-:W-:Y:S01]  /*13c10*/  LDSM.16.M88.4 R80, [R12+0x6000] ;  /* 0x006000000c50783b */ /* 0x000fe20000000200 */
[C---:B----4-:R-:W-:Y:S03]  /*13c20*/  HMMA.16816.F32.BF16 R68, R92.reuse, R64, RZ ;  /* 0x000000405c44723c */ /* 0x050fe600000418ff */
[----:B------:R-:W-:Y:S04]  /*13c30*/  LDSM.16.M88.4 R76, [R12+0x6800] ;  /* 0x006800000c4c783b */ /* 0x000fe80000000200 */
[----:B-----5:R-:W-:Y:S01]  /*13c40*/  LDSM.16.M88.4 R72, [R12+0x7000] ;  /* 0x007000000c48783b */ /* 0x020fe20000000200 */
[C---:B------:R-:W-:Y:S03]  /*13c50*/  HMMA.16816.F32.BF16 R64, R92.reuse, R66, RZ ;  /* 0x000000425c40723c */ /* 0x040fe600000418ff */
[----:B------:R-:W-:Y:S04]  /*13c60*/  LDSM.16.M88.4 R88, [R2+0x7000] ;  /* 0x007000000258783b */ /* 0x000fe80000000200 */
[----:B------:R-:W-:Y:S01]  /*13c70*/  LDSM.16.M88.4 R100, [R12+0x8000] ;  /* 0x008000000c64783b */ /* 0x000fe20000000200 */
[C---:B---3--:R-:W-:Y:S03]  /*13c80*/  HMMA.16816.F32.BF16 R56, R92.reuse, R52, RZ ;  /* 0x000000345c38723c */ /* 0x048fe600000418ff */
[----:B------:R-:W-:Y:S05]  /*13c90*/  LDSM.16.M88.4 R96, [R12+0x8800] ;  /* 0x008800000c60783b */ /* 0x000fea0000000200 */
[C---:B------:R-:W-:Y:S08]  /*13ca0*/  HMMA.16816.F32.BF16 R44, R92.reuse, R40, RZ ;  /* 0x000000285c2c723c */ /* 0x040ff000000418ff */
[C---:B------:R-:W-:Y:S08]  /*13cb0*/  HMMA.16816.F32.BF16 R52, R92.reuse, R54, RZ ;  /* 0x000000365c34723c */ /* 0x040ff000000418ff */
[C---:B------:R-:W-:Y:S08]  /*13cc0*/  HMMA.16816.F32.BF16 R40, R92.reuse, R42, RZ ;  /* 0x0000002a5c28723c */ /* 0x040ff000000418ff */
[C---:B------:R-:W-:Y:S08]  /*13cd0*/  HMMA.16816.F32.BF16 R36, R92.reuse, R32, RZ ;  /* 0x000000205c24723c */ /* 0x040ff000000418ff */
[----:B------:R-:W-:Y:S01]  /*13ce0*/  HMMA.16816.F32.BF16 R92, R92, R34, RZ ;  /* 0x000000225c5c723c */ /* 0x000fe200000418ff */
[----:B------:R-:W-:Y:S07]  /*13cf0*/  LDSM.16.M88.4 R32, [R12+0x7800] ;  /* 0x007800000c20783b */ /* 0x000fee0000000200 */
[C---:B------:R-:W-:Y:S08]  /*13d00*/  HMMA.16816.F32.BF16 R68, R16.reuse, R24, R68 ;  /* 0x000000181044723c */ /* 0x040ff00000041844 */
[C---:B------:R-:W-:Y:S01]  /*13d10*/  HMMA.16816.F32.BF16 R64, R16.reuse, R26, R64 ;  /* 0x0000001a1040723c */ /* 0x040fe20000041840 */
[----:B------:R-:W3:Y:S07]  /*13d20*/  LDSM.16.M88.4 R24, [R30] ;  /* 0x000000001e18783b */ /* 0x000eee0000000200 */
[C---:B------:R-:W-:Y:S08]  /*13d30*/  HMMA.16816.F32.BF16 R56, R16.reuse, R20, R56 ;  /* 0x000000141038723c */ /* 0x040ff00000041838 */
[C---:B------:R-:W-:Y:S01]  /*13d40*/  HMMA.16816.F32.BF16 R52, R16.reuse, R22, R52 ;  /* 0x000000161034723c */ /* 0x040fe20000041834 */
[----:B------:R-:W-:Y:S07]  /*13d50*/  LDSM.16.M88.4 R20, [R2+0x6000] ;  /* 0x006000000214783b */ /* 0x000fee0000000200 */
[C---:B-1----:R-:W-:Y:S08]  /*13d60*/  HMMA.16816.F32.BF16 R44, R16.reuse, R4, R44 ;  /* 0x00000004102c723c */ /* 0x042ff0000004182c */
[C---:B------:R-:W-:Y:S01]  /*13d70*/  HMMA.16816.F32.BF16 R40, R16.reuse, R6, R40 ;  /* 0x000000061028723c */ /* 0x040fe20000041828 */
[----:B------:R-:W1:Y:S07]  /*13d80*/  LDSM.16.M88.4 R4, [R8] ;  /* 0x000000000804783b */ /* 0x000e6e0000000200 */
[C---:B--2---:R-:W-:Y:S08]  /*13d90*/  HMMA.16816.F32.BF16 R36, R16.reuse, R84, R36 ;  /* 0x000000541024723c */ /* 0x044ff00000041824 */
[----:B------:R-:W-:Y:S01]  /*13da0*/  HMMA.16816.F32.BF16 R92, R16, R86, R92 ;  /* 0x00000056105c723c */ /* 0x000fe2000004185c */
[----:B------:R-:W2:Y:S04]  /*13db0*/  LDSM.16.M88.4 R16, [R2+0x6800] ;  /* 0x006800000210783b */ /* 0x000ea80000000200 */
[----:B------:R-:W-:Y:S03]  /*13dc0*/  LDSM.16.M88.4 R84, [R31+UR5+0x8000] ;  /* 0x008000051f54783b */ /* 0x000fe60008000200 */
[C---:B---3--:R-:W-:Y:S08]  /*13dd0*/  HMMA.16816.F32.BF16 R68, R24.reuse, R80, R68 ;  /* 0x000000501844723c */ /* 0x048ff00000041844 */
        /* <DEDUP_REMOVED lines=10> */
[----:B------:R-:W3:Y:S04]  /*13e80*/  LDSM.16.M88.4 R24, [R2+0x7800] ;  /* 0x007800000218783b */ /* 0x000ee80000000200 */
[----:B------:R-:W-:Y:S03]  /*13e90*/  LDSM.16.M88.4 R32, [R31+UR5+0x9800] ;  /* 0x009800051f20783b */ /* 0x000fe60008000200 */
[C---:B-1----:R-:W-:Y:S08]  /*13ea0*/  HMMA.16816.F32.BF16 R68, R4.reuse, R20, R68 ;  /* 0x000000140444723c */ /* 0x042ff00000041844 */
[C---:B------:R-:W-:Y:S01]  /*13eb0*/  HMMA.16816.F32.BF16 R64, R4.reuse, R22, R64 ;  /* 0x000000160440723c */ /* 0x040fe20000041840 */
[----:B------:R-:W1:Y:S07]  /*13ec0*/  LDSM.16.M88.4 R20, [R48+0x2000] ;  /* 0x002000003014783b */ /* 0x000e6e0000000200 */
[C---:B--2---:R-:W-:Y:S08]  /*13ed0*/  HMMA.16816.F32.BF16 R56, R4.reuse, R16, R56 ;  /* 0x000000100438723c */ /* 0x044ff00000041838 */
[C---:B------:R-:W-:Y:S01]  /*13ee0*/  HMMA.16816.F32.BF16 R52, R4.reuse, R18, R52 ;  /* 0x000000120434723c */ /* 0x040fe20000041834 */
[----:B------:R-:W2:Y:S07]  /*13ef0*/  LDSM.16.M88.4 R16, [R13+0x2000] ;  /* 0x002000000d10783b */ /* 0x000eae0000000200 */
[C---:B------:R-:W-:Y:S08]  /*13f00*/  HMMA.16816.F32.BF16 R44, R4.reuse, R88, R44 ;  /* 0x00000058042c723c */ /* 0x040ff0000004182c */
[C---:B------:R-:W-:Y:S01]  /*13f10*/  HMMA.16816.F32.BF16 R40, R4.reuse, R90, R40 ;  /* 0x0000005a0428723c */ /* 0x040fe20000041828 */
[----:B------:R-:W-:Y:S07]  /*13f20*/  LDSM.16.M88.4 R88, [R2+0x8000] ;  /* 0x008000000258783b */ /* 0x000fee0000000200 */
[C---:B---3--:R-:W-:Y:S08]  /*13f30*/  HMMA.16816.F32.BF16 R36, R4.reuse, R24, R36 ;  /* 0x000000180424723c */ /* 0x048ff00000041824 */
[----:B------:R-:W-:Y:S01]  /*13f40*/  HMMA.16816.F32.BF16 R92, R4, R26, R92 ;  /* 0x0000001a045c723c */ /* 0x000fe2000004185c */
[----:B------:R-:W3:Y:S04]  /*13f50*/  LDSM.16.M88.4 R24, [R11+0x8800] ;  /* 0x008800000b18783b */ /* 0x000ee80000000200 */
[----:B------:R-:W4:Y:S03]  /*13f60*/  LDSM.16.M88.4 R4, [R11+0x9000] ;  /* 0x009000000b04783b */ /* 0x000f260000000200 */
[C---:B-1----:R-:W-:Y:S08]  /*13f70*/  HMMA.16816.F32.BF16 R68, R20.reuse, R84, R68 ;  /* 0x000000541444723c */ /* 0x042ff00000041844 */
        /* <DEDUP_REMOVED lines=11> */
[----:B------:R-:W1:Y:S03]  /*14030*/  LDSM.16.M88.4 R32, [R30+0x2000] ;  /* 0x002000001e20783b */ /* 0x000e660000000200 */
[C---:B--2---:R-:W-:Y:S08]  /*14040*/  HMMA.16816.F32.BF16 R68, R16.reuse, R72, R68 ;  /* 0x000000481044723c */ /* 0x044ff00000041844 */
        /* <DEDUP_REMOVED lines=8> */
[C---:B-1----:R-:W-:Y:S08]  /*140d0*/  HMMA.16816.F32.BF16 R36, R16.reuse, R20, R36 ;  /* 0x000000141024723c */ /* 0x042ff00000041824 */
[----:B------:R-:W-:Y:S01]  /*140e0*/  HMMA.16816.F32.BF16 R92, R16, R22, R92 ;  /* 0x00000016105c723c */ /* 0x000fe2000004185c */
[----:B------:R-:W1:Y:S04]  /*140f0*/  LDSM.16.M88.4 R20, [R2+0x9000] ;  /* 0x009000000214783b */ /* 0x000e680000000200 */
[----:B------:R-:W4:Y:S03]  /*14100*/  LDSM.16.M88.4 R16, [R2+0x9800] ;  /* 0x009800000210783b */ /* 0x000f260000000200 */
[C---:B------:R-:W-:Y:S08]  /*14110*/  HMMA.16816.F32.BF16 R68, R32.reuse, R100, R68 ;  /* 0x000000642044723c */ /* 0x040ff00000041844 */
[C---:B------:R-:W-:Y:S01]  /*14120*/  HMMA.16816.F32.BF16 R64, R32.reuse, R102, R64 ;  /* 0x000000662040723c */ /* 0x040fe20000041840 */
[----:B------:R-:W-:Y:S07]  /*14130*/  LDSM.16.M88.4 R100, [R11+0xb800] ;  /* 0x00b800000b64783b */ /* 0x000fee0000000200 */
[C---:B------:R-:W-:Y:S08]  /*14140*/  HMMA.16816.F32.BF16 R56, R32.reuse, R96, R56 ;  /* 0x000000602038723c */ /* 0x040ff00000041838 */
[C---:B------:R-:W-:Y:S01]  /*14150*/  HMMA.16816.F32.BF16 R52, R32.reuse, R98, R52 ;  /* 0x000000622034723c */ /* 0x040fe20000041834 */
[----:B------:R-:W-:Y:S07]  /*14160*/  LDSM.16.M88.4 R96, [R13+0x4000] ;  /* 0x004000000d60783b */ /* 0x000fee0000000200 */
[C---:B------:R-:W-:Y:S08]  /*14170*/  HMMA.16816.F32.BF16 R44, R32.reuse, R76, R44 ;  /* 0x0000004c202c723c */ /* 0x040ff0000004182c */
[C---:B------:R-:W-:Y:S01]  /*14180*/  HMMA.16816.F32.BF16 R40, R32.reuse, R78, R40 ;  /* 0x0000004e2028723c */ /* 0x040fe20000041828 */
[----:B------:R-:W4:Y:S07]  /*14190*/  LDSM.16.M88.4 R76, [R31+UR5+0xa800] ;  /* 0x00a800051f4c783b */ /* 0x000f2e0008000200 */
[C---:B--2---:R-:W-:Y:S08]  /*141a0*/  HMMA.16816.F32.BF16 R36, R32.reuse, R72, R36 ;  /* 0x000000482024723c */ /* 0x044ff00000041824 */
[----:B------:R-:W-:Y:S01]  /*141b0*/  HMMA.16816.F32.BF16 R92, R32, R74, R92 ;  /* 0x0000004a205c723c */ /* 0x000fe2000004185c */
[----:B------:R-:W2:Y:S04]  /*141c0*/  LDSM.16.M88.4 R72, [R31+UR5+0xb000] ;  /* 0x00b000051f48783b */ /* 0x000ea80008000200 */
[----:B------:R-:W2:Y:S03]  /*141d0*/  LDSM.16.M88.4 R32, [R31+UR5+0xb800] ;  /* 0x00b800051f20783b */ /* 0x000ea60008000200 */
[C---:B---3--:R-:W-:Y:S08]  /*141e0*/  HMMA.16816.F32.BF16 R68, R4.reuse, R88, R68 ;  /* 0x000000580444723c */ /* 0x048ff00000041844 */
[C---:B------:R-:W-:Y:S01]  /*141f0*/  HMMA.16816.F32.BF16 R64, R4.reuse, R90, R64 ;  /* 0x0000005a0440723c */ /* 0x040fe20000041840 */
[----:B------:R-:W-:Y:S07]  /*14200*/  LDSM.16.M88.4 R88, [R30+0x4000] ;  /* 0x004000001e58783b */ /* 0x000fee0000000200 */
[C---:B------:R-:W-:Y:S08]  /*14210*/  HMMA.16816.F32.BF16 R56, R4.reuse, R84, R56 ;  /* 0x000000540438723c */ /* 0x040ff00000041838 */
[C---:B------:R-:W-:Y:S01]  /*14220*/  HMMA.16816.F32.BF16 R52, R4.reuse, R86, R52 ;  /* 0x000000560434723c */ /* 0x040fe20000041834 */
[----:B------:R-:W-:Y:S07]  /*14230*/  LDSM.16.M88.4 R84, [R12+0xa000] ;  /* 0x00a000000c54783b */ /* 0x000fee0000000200 */
[C---:B-1----:R-:W-:Y:S08]  /*14240*/  HMMA.16816.F32.BF16 R44, R4.reuse, R20, R44 ;  /* 0x00000014042c723c */ /* 0x042ff0000004182c */
[C---:B------:R-:W-:Y:S01]  /*14250*/  HMMA.16816.F32.BF16 R40, R4.reuse, R22, R40 ;  /* 0x000000160428723c */ /* 0x040fe20000041828 */
[----:B------:R-:W1:Y:S07]  /*14260*/  LDSM.16.M88.4 R20, [R11+0xa000] ;  /* 0x00a000000b14783b */ /* 0x000e6e0000000200 */
[C---:B----4-:R-:W-:Y:S08]  /*14270*/  HMMA.16816.F32.BF16 R36, R4.reuse, R16, R36 ;  /* 0x000000100424723c */ /* 0x050ff00000041824 */
[----:B------:R-:W-:Y:S01]  /*14280*/  HMMA.16816.F32.BF16 R92, R4, R18, R92 ;  /* 0x00000012045c723c */ /* 0x000fe2000004185c */
[----:B------:R-:W3:Y:S04]  /*14290*/  LDSM.16.M88.4 R16, [R11+0xa800] ;  /* 0x00a800000b10783b */ /* 0x000ee80000000200 */
[----:B------:R-:W4:Y:S03]  /*142a0*/  LDSM.16.M88.4 R4, [R11+0xb000] ;  /* 0x00b000000b04783b */ /* 0x000f260000000200 */
[C---:B------:R-:W-:Y:S08]  /*142b0*/  HMMA.16816.F32.BF16 R68, R24.reuse, R80, R68 ;  /* 0x000000501844723c */ /* 0x040ff00000041844 */
[C---:B------:R-:W-:Y:S01]  /*142c0*/  HMMA.16816.F32.BF16 R64, R24.reuse, R82, R64 ;  /* 0x000000521840723c */ /* 0x040fe20000041840 */
[----:B------:R-:W4:Y:S07]  /*142d0*/  LDSM.16.M88.4 R80, [R12+0xa800] ;  /* 0x00a800000c50783b */ /* 0x000f2e0000000200 */
[C---:B------:R-:W-:Y:S08]  /*142e0*/  HMMA.16816.F32.BF16 R56, R24.reuse, R76, R56 ;  /* 0x0000004c1838723c */ /* 0x040ff00000041838 */
[C---:B------:R-:W-:Y:S01]  /*142f0*/  HMMA.16816.F32.BF16 R52, R24.reuse, R78, R52 ;  /* 0x0000004e1834723c */ /* 0x040fe20000041834 */
[----:B------:R-:W4:Y:S07]  /*14300*/  LDSM.16.M88.4 R76, [R12+0xb000] ;  /* 0x00b000000c4c783b */ /* 0x000f2e0000000200 */
[C---:B--2---:R-:W-:Y:S08]  /*14310*/  HMMA.16816.F32.BF16 R44, R24.reuse, R72, R44 ;  /* 0x00000048182c723c */ /* 0x044ff0000004182c */
[C---:B------:R-:W-:Y:S01]  /*14320*/  HMMA.16816.F32.BF16 R40, R24.reuse, R74, R40 ;  /* 0x0000004a1828723c */ /* 0x040fe20000041828 */
[----:B------:R-:W2:Y:S07]  /*14330*/  LDSM.16.M88.4 R72, [R12+0xb800] ;  /* 0x00b800000c48783b */ /* 0x000eae0000000200 */
[C---:B------:R-:W-:Y:S08]  /*14340*/  HMMA.16816.F32.BF16 R92, R24.reuse, R34, R92 ;  /* 0x00000022185c723c */ /* 0x040ff0000004185c */
[----:B------:R-:W-:Y:S01]  /*14350*/  HMMA.16816.F32.BF16 R36, R24, R32, R36 ;  /* 0x000000201824723c */ /* 0x000fe20000041824 */
[----:B------:R-:W-:Y:S04]  /*14360*/  LDSM.16.M88.4 R32, [R8+0x4000] ;  /* 0x004000000820783b */ /* 0x000fe80000000200 */
[----:B------:R-:W2:Y:S03]  /*14370*/  LDSM.16.M88.4 R24, [R2+0xa000] ;  /* 0x00a000000218783b */ /* 0x000ea60000000200 */
[C---:B-1----:R-:W-:Y:S08]  /*14380*/  HMMA.16816.F32.BF16 R68, R96.reuse, R20, R68 ;  /* 0x000000146044723c */ /* 0x042ff00000041844 */
[C---:B------:R-:W-:Y:S01]  /*14390*/  HMMA.16816.F32.BF16 R64, R96.reuse, R22, R64 ;  /* 0x000000166040723c */ /* 0x040fe20000041840 */
[----:B------:R-:W1:Y:S07]  /*143a0*/  LDSM.16.M88.4 R20, [R2+0xa800] ;  /* 0x00a800000214783b */ /* 0x000e6e0000000200 */
[C---:B---3--:R-:W-:Y:S08]  /*143b0*/  HMMA.16816.F32.BF16 R56, R96.reuse, R16, R56 ;  /* 0x000000106038723c */ /* 0x048ff00000041838 */
[C---:B------:R-:W-:Y:S01]  /*143c0*/  HMMA.16816.F32.BF16 R52, R96.reuse, R18, R52 ;  /* 0x000000126034723c */ /* 0x040fe20000041834 */
[----:B------:R-:W3:Y:S07]  /*143d0*/  LDSM.16.M88.4 R16, [R2+0xb000] ;  /* 0x00b000000210783b */ /* 0x000eee0000000200 */
        /* <DEDUP_REMOVED lines=10> */
[C---:B------:R-:W-:Y:S08]  /*14480*/  HMMA.16816.F32.BF16 R44, R88.reuse, R76, R44 ;  /* 0x0000004c582c723c */ /* 0x040ff0000004182c */
[C---:B------:R-:W-:Y:S08]  /*14490*/  HMMA.16816.F32.BF16 R40, R88.reuse, R78, R40 ;  /* 0x0000004e5828723c */ /* 0x040ff00000041828 */
[C---:B--2---:R-:W-:Y:S08]  /*144a0*/  HMMA.16816.F32.BF16 R92, R88.reuse, R74, R92 ;  /* 0x0000004a585c723c */ /* 0x044ff0000004185c */
[----:B------:R-:W-:Y:S08]  /*144b0*/  HMMA.16816.F32.BF16 R36, R88, R72, R36 ;  /* 0x000000485824723c */ /* 0x000ff00000041824 */
[C---:B------:R-:W-:Y:S08]  /*144c0*/  HMMA.16816.F32.BF16 R68, R32.reuse, R24, R68 ;  /* 0x000000182044723c */ /* 0x040ff00000041844 */
[C---:B------:R-:W-:Y:S08]  /*144d0*/  HMMA.16816.F32.BF16 R64, R32.reuse, R26, R64 ;  /* 0x0000001a2040723c */ /* 0x040ff00000041840 */
[C---:B-1----:R-:W-:Y:S08]  /*144e0*/  HMMA.16816.F32.BF16 R56, R32.reuse, R20, R56 ;  /* 0x000000142038723c */ /* 0x042ff00000041838 */
[C---:B------:R-:W-:Y:S08]  /*144f0*/  HMMA.16816.F32.BF16 R52, R32.reuse, R22, R52 ;  /* 0x000000162034723c */ /* 0x040ff00000041834 */
[C---:B---3--:R-:W-:Y:S08]  /*14500*/  HMMA.16816.F32.BF16 R44, R32.reuse, R16, R44 ;  /* 0x00000010202c723c */ /* 0x048ff0000004182c */
[C---:B------:R-:W-:Y:S08]  /*14510*/  HMMA.16816.F32.BF16 R40, R32.reuse, R18, R40 ;  /* 0x000000122028723c */ /* 0x040ff00000041828 */
[C---:B----4-:R-:W-:Y:S08]  /*14520*/  HMMA.16816.F32.BF16 R92, R32.reuse, R6, R92 ;  /* 0x00000006205c723c */ /* 0x050ff0000004185c */
[----:B------:R-:W-:Y:S01]  /*14530*/  HMMA.16816.F32.BF16 R36, R32, R4, R36 ;  /* 0x000000042024723c */ /* 0x000fe20000041824 */
[----:B------:R-:W-:-:S05]  /*14540*/  IMAD.U32 R5, RZ, RZ, UR25 ;  /* 0x00000019ff057e24 */ /* 0x000fca000f8e00ff */
[----:B------:R-:W-:Y:S01]  /*14550*/  VIADDMNMX R144, R0, 0x8, R5, PT ;  /* 0x0000000800907846 */ /* 0x000fe20003800105 */
[----:B------:R-:W-:Y:S06]  /*14560*/  BAR.SYNC.DEFER_BLOCKING 0x0 ;  /* 0x0000000000007b1d */ /* 0x000fec0000010000 */
[----:B------:R-:W-:Y:S07]  /*14570*/  BRA.U !UP0, `(.L_x_1473) ;  /* 0x00000009084c7547 */ /* 0x000fee000b800000 */
        /* <DEDUP_REMOVED lines=12> */
.L_x_1474:
[----:B------:R-:W1:Y:S01]  /*14640*/  LDC R2, c[0x0][0x4f0] ;  /* 0x00013c00ff027b82 */ /* 0x000e620000000800 */
[----:B------:R-:W-:Y:S01]  /*14650*/  UIADD3 UR8, UPT, UPT, UR26, -0x40, URZ ;  /* 0xffffffc01a087890 */ /* 0x000fe2000fffe0ff */
[----:B------:R-:W-:Y:S01]  /*14660*/  IABS R6, UR26 ;  /* 0x0000001a00067c13 */ /* 0x000fe20008000000 */
[----:B------:R-:W2:Y:S04]  /*14670*/  LDCU.64 UR10, c[0x0][0x3b8] ;  /* 0x00007700ff0a77ac */ /* 0x000ea80008000a00 */
        /* <DEDUP_REMOVED lines=15> */
[----:B------:R-:W-:Y:S01]  /*14770*/  IMAD R5, R0, R5, R4 ;  /* 0x0000000500057224 */ /* 0x000fe200078e0204 */
[----:B------:R-:W-:Y:S01]  /*14780*/  LOP3.LUT R4, R2, UR26, RZ, 0x3c, !PT ;  /* 0x0000001a02047c12 */ /* 0x000fe2000f8e3cff */
[----:B------:R-:W-:-:S03]  /*14790*/  IMAD R7, R0, R7, R6 ;  /* 0x0000000700077224 */ /* 0x000fc600078e0206 */
[C---:B------:R-:W-:Y:S02]  /*147a0*/  ISETP.GT.U32.AND P3, PT, R0.reuse, R5, PT ;  /* 0x000000050000720c */ /* 0x040fe40003f64070 */
[----:B------:R-:W-:Y:S02]  /*147b0*/  ISETP.GT.U32.AND P2, PT, R0, R7, PT ;  /* 0x000000070000720c */ /* 0x000fe40003f44070 */
[----:B------:R-:W-:-:S09]  /*147c0*/  ISETP.GE.AND P4, PT, R4, RZ, PT ;  /* 0x000000ff0400720c */ /* 0x000fd20003f86270 */
[----:B------:R-:W-:Y:S01]  /*147d0*/  @!P3 IMAD.IADD R5, R5, 0x1, -R0 ;  /* 0x000000010505b824 */ /* 0x000fe200078e0a00 */
[----:B------:R-:W-:Y:S01]  /*147e0*/  @!P3 IADD3 R8, PT, PT, R8, 0x1, RZ ;  /* 0x000000010808b810 */ /* 0x000fe20007ffe0ff */
[----:B------:R-:W-:Y:S01]  /*147f0*/  @!P2 VIADD R11, R11, 0x1 ;  /* 0x000000010b0ba836 */ /* 0x000fe20000000000 */
[-C--:B------:R-:W-:Y:S02]  /*14800*/  @!P2 IADD3 R7, PT, PT, R7, -R0.reuse, RZ ;  /* 0x800000000707a210 */ /* 0x080fe40007ffe0ff */
[-C--:B------:R-:W-:Y:S02]  /*14810*/  ISETP.GE.U32.AND P5, PT, R5, R0.reuse, PT ;  /* 0x000000000500720c */ /* 0x080fe40003fa6070 */
[----:B------:R-:W-:Y:S02]  /*14820*/  ISETP.GE.U32.AND P6, PT, R7, R0, PT ;  /* 0x000000000700720c */ /* 0x000fe40003fc6070 */
[C---:B------:R-:W-:Y:S01]  /*14830*/  LOP3.LUT R0, R2.reuse, UR8, RZ, 0x3c, !PT ;  /* 0x0000000802007c12 */ /* 0x040fe2000f8e3cff */
[----:B------:R-:W1:Y:S01]  /*14840*/  LDCU.64 UR8, c[0x0][0x3a0] ;  /* 0x00007400ff0877ac */ /* 0x000e620008000a00 */
[----:B------:R-:W-:-:S02]  /*14850*/  ISETP.NE.AND P3, PT, R2, RZ, PT ;  /* 0x000000ff0200720c */ /* 0x000fc40003f65270 */
[----:B------:R-:W-:Y:S02]  /*14860*/  ISETP.GE.AND P2, PT, R0, RZ, PT ;  /* 0x000000ff0000720c */ /* 0x000fe40003f46270 */
[----:B------:R-:W-:-:S03]  /*14870*/  LOP3.LUT R5, RZ, R2, RZ, 0x33, !PT ;  /* 0x00000002ff057212 */ /* 0x000fc600078e33ff */
[----:B------:R-:W-:Y:S02]  /*14880*/  @P5 VIADD R8, R8, 0x1 ;  /* 0x0000000108085836 */ /* 0x000fe40000000000 */
[----:B------:R-:W-:-:S04]  /*14890*/  @P6 IADD3 R11, PT, PT, R11, 0x1, RZ ;  /* 0x000000010b0b6810 */ /* 0x000fc80007ffe0ff */
[----:B------:R-:W-:Y:S02]  /*148a0*/  @!P4 IADD3 R11, PT, PT, -R11, RZ, RZ ;  /* 0x000000ff0b0bc210 */ /* 0x000fe40007ffe1ff */
[----:B------:R-:W-:-:S05]  /*148b0*/  @!P2 IMAD.MOV R8, RZ, RZ, -R8 ;  /* 0x000000ffff08a224 */ /* 0x000fca00078e0a08 */
        /* <DEDUP_REMOVED lines=9> */
[----:B--2---:R-:W-:-:S04]  /*14950*/  IMAD R2, R2, UR10, RZ ;  /* 0x0000000a02027c24 */ /* 0x004fc8000f8e02ff */
[----:B------:R-:W-:Y:S01]  /*14960*/  IMAD R2, R5, UR11, R2 ;  /* 0x0000000b05027c24 */ /* 0x000fe2000f8e0202 */
[----:B---3--:R-:W-:Y:S01]  /*14970*/  IADD3 R0, PT, PT, R7, -R0, RZ ;  /* 0x8000000007007210 */ /* 0x008fe20007ffe0ff */
[----:B------:R-:W-:-:S03]  /*14980*/  IMAD.WIDE.U32 R6, R5, UR10, RZ ;  /* 0x0000000a05067c25 */ /* 0x000fc6000f8e00ff */
        /* <DEDUP_REMOVED lines=8> */
.L_x_1475:
        /* <DEDUP_REMOVED lines=74> */
.L_x_1473:
[----:B------:R-:W2:Y:S01]  /*14eb0*/  S2R R161, SR_TID.X ;  /* 0x0000000000a17919 */ /* 0x000ea20000002100 */
[----:B------:R-:W-:Y:S01]  /*14ec0*/  UIADD3 UR14, UPT, UPT, UR4, -0x1, URZ ;  /* 0xffffffff040e7890 */ /* 0x000fe2000fffe0ff */
[----:B------:R-:W3:Y:S05]  /*14ed0*/  LDCU UR8, c[0x0][0x45c] ;  /* 0x00008b80ff0877ac */ /* 0x000eea0008000800 */
[----:B------:R-:W-:Y:S01]  /*14ee0*/  IMAD.U32 R23, RZ, RZ, UR14 ;  /* 0x0000000eff177e24 */ /* 0x000fe2000f8e00ff */
[----:B------:R-:W-:Y:S01]  /*14ef0*/  UISETP.GT.AND UP0, UPT, UR14, UR20, UPT ;  /* 0x000000140e00728c */ /* 0x000fe2000bf04270 */
[C---:B--2---:R-:W-:Y:S01]  /*14f00*/  IMAD.SHL.U32 R0, R161.reuse, 0x2, RZ ;  /* 0x00000002a1007824 */ /* 0x044fe200078e00ff */
[----:B------:R-:W-:Y:S01]  /*14f10*/  SHF.R.U32.HI R160, RZ, 0x1, R161 ;  /* 0x00000001ffa07819 */ /* 0x000fe200000116a1 */
[----:B------:R-:W-:-:S03]  /*14f20*/  IMAD.SHL.U32 R132, R161, 0x8, RZ ;  /* 0x00000008a1847824 */ /* 0x000fc600078e00ff */
[----:B------:R-:W-:Y:S02]  /*14f30*/  LOP3.LUT R0, R0, 0x6, RZ, 0xc0, !PT ;  /* 0x0000000600007812 */ /* 0x000fe400078ec0ff */
[----:B------:R-:W-:-:S03]  /*14f40*/  LOP3.LUT R132, R132, 0x38, RZ, 0xc0, !PT ;  /* 0x0000003884847812 */ /* 0x000fc600078ec0ff */
[----:B------:R-:W-:Y:S01]  /*14f50*/  IMAD R23, R23, 0x40, R0 ;  /* 0x0000004017177824 */ /* 0x000fe200078e0200 */
[----:B------:R-:W-:-:S03]  /*14f60*/  LOP3.LUT R30, R132, 0x1c0, R29, 0xf8, !PT ;  /* 0x000001c0841e7812 */ /* 0x000fc600078ef81d */
[C---:B------:R-:W-:Y:S01]  /*14f70*/  VIADD R22, R23.reuse, 0x1 ;  /* 0x0000000117167836 */ /* 0x040fe20000000000 */
[CC--:B------:R-:W-:Y:S01]  /*14f80*/  ISETP.GE.AND P2, PT, R23.reuse, R145.reuse, PT ;  /* 0x000000911700720c */ /* 0x0c0fe20003f46270 */
[C---:B------:R-:W-:Y:S02]  /*14f90*/  VIADD R20, R23.reuse, 0x9 ;  /* 0x0000000917147836 */ /* 0x040fe40000000000 */
[C---:B------:R-:W-:Y:S01]  /*14fa0*/  VIADD R11, R23.reuse, 0x11 ;  /* 0x00000011170b7836 */ /* 0x040fe20000000000 */
[-C--:B------:R-:W-:Y:S01]  /*14fb0*/  ISETP.GE.AND P3, PT, R22, R145.reuse, PT ;  /* 0x000000911600720c */ /* 0x080fe20003f66270 */
[C---:B-1----:R-:W-:Y:S01]  /*14fc0*/  VIADD R7, R23.reuse, 0x19 ;  /* 0x0000001917077836 */ /* 0x042fe20000000000 */
[----:B------:R-:W-:Y:S01]  /*14fd0*/  FSEL R68, R68, -INF , !P2 ;  /* 0xff80000044447808 */ /* 0x000fe20005000000 */
[C---:B------:R-:W-:Y:S01]  /*14fe0*/  VIADD R13, R23.reuse, 0x10 ;  /* 0x00000010170d7836 */ /* 0x040fe20000000000 */
[-C--:B------:R-:W-:Y:S01]  /*14ff0*/  ISETP.GE.AND P2, PT, R20, R145.reuse, PT ;  /* 0x000000911400720c */ /* 0x080fe20003f46270 */
[----:B------:R-:W-:Y:S01]  /*15000*/  VIADD R21, R23, 0x8 ;  /* 0x0000000817157836 */ /* 0x000fe20000000000 */
[----:B------:R-:W-:Y:S01]  /*15010*/  FSEL R12, R69, -INF , !P3 ;  /* 0xff800000450c7808 */ /* 0x000fe20005800000 */
[----:B------:R-:W-:Y:S01]  /*15020*/  VIADD R19, R23, 0x28 ;  /* 0x0000002817137836 */ /* 0x000fe20000000000 */
[-C--:B------:R-:W-:Y:S01]  /*15030*/  ISETP.GE.AND P3, PT, R11, R145.reuse, PT ;  /* 0x000000910b00720c */ /* 0x080fe20003f66270 */
[----:B------:R-:W-:Y:S01]  /*15040*/  VIADD R17, R23, 0x30 ;  /* 0x0000003017117836 */ /* 0x000fe20000000000 */
[----:B------:R-:W-:Y:S01]  /*15050*/  FSEL R8, R65, -INF , !P2 ;  /* 0xff80000041087808 */ /* 0x000fe20005000000 */
[----:B------:R-:W-:Y:S01]  /*15060*/  VIADD R15, R23, 0x20 ;  /* 0x00000020170f7836 */ /* 0x000fe20000000000 */
[-C--:B------:R-:W-:Y:S01]  /*15070*/  ISETP.GE.AND P2, PT, R7, R145.reuse, PT ;  /* 0x000000910700720c */ /* 0x080fe20003f46270 */
[----:B------:R-:W-:Y:S01]  /*15080*/  VIADD R9, R23, 0x18 ;  /* 0x0000001817097836 */ /* 0x000fe20000000000 */
[-C--:B------:R-:W-:Y:S01]  /*15090*/  ISETP.GE.AND P4, PT, R13, R145.reuse, PT ;  /* 0x000000910d00720c */ /* 0x080fe20003f86270 */
[----:B------:R-:W-:Y:S01]  /*150a0*/  VIADD R14, R23, 0x38 ;  /* 0x00000038170e7836 */ /* 0x000fe20000000000 */
[-C--:B------:R-:W-:Y:S01]  /*150b0*/  ISETP.GE.AND P5, PT, R21, R145.reuse, PT ;  /* 0x000000911500720c */ /* 0x080fe20003fa6270 */
[----:B------:R-:W-:Y:S01]  /*150c0*/  VIADD R2, R23, 0x39 ;  /* 0x0000003917027836 */ /* 0x000fe20000000000 */
[----:B------:R-:W-:Y:S01]  /*150d0*/  FSEL R6, R57, -INF , !P3 ;  /* 0xff80000039067808 */ /* 0x000fe20005800000 */
[----:B------:R-:W-:Y:S01]  /*150e0*/  VIADD R16, R23, 0x31 ;  /* 0x0000003117107836 */ /* 0x000fe20000000000 */
[----:B------:R-:W-:Y:S01]  /*150f0*/  ISETP.GE.AND P3, PT, R19, R145, PT ;  /* 0x000000911300720c */ /* 0x000fe20003f66270 */
[----:B------:R-:W-:Y:S01]  /*15100*/  VIADD R18, R23, 0x29 ;  /* 0x0000002917127836 */ /* 0x000fe20000000000 */
[----:B------:R-:W-:Y:S01]  /*15110*/  FSEL R4, R53, -INF , !P2 ;  /* 0xff80000035047808 */ /* 0x000fe20005000000 */
[----:B------:R-:W-:Y:S01]  /*15120*/  VIADD R5, R23, 0x21 ;  /* 0x0000002117057836 */ /* 0x000fe20000000000 */
[----:B------:R-:W-:-:S02]  /*15130*/  FSEL R0, R56, -INF , !P4 ;  /* 0xff80000038007808 */ /* 0x000fc40006000000 */
[-C--:B------:R-:W-:Y:S02]  /*15140*/  ISETP.GE.AND P2, PT, R17, R145.reuse, PT ;  /* 0x000000911100720c */ /* 0x080fe40003f46270 */
[----:B------:R-:W-:Y:S02]  /*15150*/  FSEL R10, R64, -INF , !P5 ;  /* 0xff800000400a7808 */ /* 0x000fe40006800000 */
[-C--:B------:R-:W-:Y:S02]  /*15160*/  ISETP.GE.AND P4, PT, R15, R145.reuse, PT ;  /* 0x000000910f00720c */ /* 0x080fe40003f86270 */
[-C--:B------:R-:W-:Y:S02]  /*15170*/  ISETP.GE.AND P5, PT, R9, R145.reuse, PT ;  /* 0x000000910900720c */ /* 0x080fe40003fa6270 */
[----:B------:R-:W-:Y:S02]  /*15180*/  FSEL R56, R40, -INF , !P3 ;  /* 0xff80000028387808 */ /* 0x000fe40005800000 */
[----:B------:R-:W-:-:S02]  /*15190*/  ISETP.GE.AND P3, PT, R14, R145, PT ;  /* 0x000000910e00720c */ /* 0x000fc40003f66270 */
[----:B------:R-:W-:Y:S02]  /*151a0*/  FSEL R32, R36, -INF , !P2 ;  /* 0xff80000024207808 */ /* 0x000fe40005000000 */
[----:B------:R-:W-:Y:S02]  /*151b0*/  FSEL R48, R44, -INF , !P4 ;  /* 0xff8000002c307808 */ /* 0x000fe40006000000 */
[-C--:B------:R-:W-:Y:S02]  /*151c0*/  ISETP.GE.AND P2, PT, R2, R145.reuse, PT ;  /* 0x000000910200720c */ /* 0x080fe40003f46270 */
[----:B------:R-:W-:Y:S02]  /*151d0*/  FSEL R52, R52, -INF , !P5 ;  /* 0xff80000034347808 */ /* 0x000fe40006800000 */
[-C--:B------:R-:W-:Y:S02]  /*151e0*/  ISETP.GE.AND P4, PT, R16, R145.reuse, PT ;  /* 0x000000911000720c */ /* 0x080fe40003f86270 */
[----:B------:R-:W-:-:S02]  /*151f0*/  ISETP.GE.AND P5, PT, R18, R145, PT ;  /* 0x000000911200720c */ /* 0x000fc40003fa6270 */
[----:B------:R-:W-:Y:S02]  /*15200*/  FSEL R92, R92, -INF , !P3 ;  /* 0xff8000005c5c7808 */ /* 0x000fe40005800000 */
[----:B------:R-:W-:Y:S02]  /*15210*/  FMNMX3.FTZ R25, R68, R12, R10, !PT ;  /* 0x0000000c44197276 */ /* 0x000fe4000781000a */
[-C--:B------:R-:W-:Y:S02]  /*15220*/  ISETP.GE.AND P3, PT, R22, R144.reuse, PT ;  /* 0x000000901600720c */ /* 0x080fe40003f66270 */
[----:B------:R-:W-:Y:S02]  /*15230*/  FSEL R26, R93, -INF , !P2 ;  /* 0xff8000005d1a7808 */ /* 0x000fe40005000000 */
[----:B------:R-:W-:Y:S02]  /*15240*/  FSEL R35, R37, -INF , !P4 ;  /* 0xff80000025237808 */ /* 0x000fe40006000000 */
[----:B------:R-:W-:-:S02]  /*15250*/  ISETP.GE.AND P2, PT, R21, R144, PT ;  /* 0x000000901500720c */ /* 0x000fc40003f46270 */
[----:B------:R-:W-:Y:S02]  /*15260*/  ISETP.GE.AND P6, PT, R5, R145, PT ;  /* 0x000000910500720c */ /* 0x000fe40003fc6270 */
[----:B------:R-:W-:Y:S02]  /*15270*/  FSEL R34, R41, -INF , !P5 ;  /* 0xff80000029227808 */ /* 0x000fe40006800000 */
[----:B------:R-:W-:Y:S02]  /*15280*/  ISETP.GE.AND P4, PT, R13, R144, PT ;  /* 0x000000900d00720c */ /* 0x000fe40003f86270 */
[----:B------:R-:W-:Y:S02]  /*15290*/  FMNMX3.FTZ R25, R25, R8, R0, !PT ;  /* 0x0000000819197276 */ /* 0x000fe40007810000 */
[----:B------:R-:W-:Y:S02]  /*152a0*/  ISETP.GE.AND P5, PT, R20, R144, PT ;  /* 0x000000901400720c */ /* 0x000fe40003fa6270 */
[----:B------:R-:W-:-:S02]  /*152b0*/  FSEL R13, R71, -INF , !P3 ;  /* 0xff800000470d7808 */ /* 0x000fc40005800000 */
[-C--:B------:R-:W-:Y:S02]  /*152c0*/  ISETP.GE.AND P3, PT, R11, R144.reuse, PT ;  /* 0x000000900b00720c */ /* 0x080fe40003f66270 */
[----:B------:R-:W-:Y:S02]  /*152d0*/  FSEL R11, R66, -INF , !P2 ;  /* 0xff800000420b7808 */ /* 0x000fe40005000000 */
[----:B------:R-:W-:Y:S02]  /*152e0*/  FSEL R64, R45, -INF , !P6 ;  /* 0xff8000002d407808 */ /* 0x000fe40007000000 */
[----:B------:R-:W-:Y:S02]  /*152f0*/  ISETP.GE.AND P2, PT, R9, R144, PT ;  /* 0x000000900900720c */ /* 0x000fe40003f46270 */
[----:B------:R-:W-:Y:S02]  /*15300*/  FMNMX3.FTZ R25, R25, R6, R52, !PT ;  /* 0x0000000619197276 */ /* 0x000fe40007810034 */
[----:B------:R-:W-:-:S02]  /*15310*/  ISETP.GE.AND P6, PT, R23, R144, PT ;  /* 0x000000901700720c */ /* 0x000fc40003fc6270 */
[----:B------:R-:W-:Y:S02]  /*15320*/  FSEL R9, R67, -INF , !P5 ;  /* 0xff80000043097808 */ /* 0x000fe40006800000 */
[-C--:B------:R-:W-:Y:S02]  /*15330*/  ISETP.GE.AND P5, PT, R7, R144.reuse, PT ;  /* 0x000000900700720c */ /* 0x080fe40003fa6270 */
[----:B------:R-:W-:Y:S02]  /*15340*/  FSEL R7, R58, -INF , !P4 ;  /* 0xff8000003a077808 */ /* 0x000fe40006000000 */
[----:B------:R-:W-:Y:S02]  /*15350*/  ISETP.GE.AND P4, PT, R15, R144, PT ;  /* 0x000000900f00720c */ /* 0x000fe40003f86270 */
[----:B------:R-:W-:Y:S02]  /*15360*/  FMNMX3.FTZ R25, R25, R4, R48, !PT ;  /* 0x0000000419197276 */ /* 0x000fe40007810030 */
[----:B------:R-:W-:-:S02]  /*15370*/  FSEL R15, R70, -INF , !P6 ;  /* 0xff800000460f7808 */ /* 0x000fc40007000000 */
[----:B------:R-:W-:Y:S02]  /*15380*/  FMNMX3.FTZ R25, R25, R64, R56, !PT ;  /* 0x0000004019197276 */ /* 0x000fe40007810038 */
[----:B------:R-:W-:Y:S02]  /*15390*/  FMNMX3.FTZ R22, R15, R13, R11, !PT ;  /* 0x0000000d0f167276 */ /* 0x000fe4000781000b */
[----:B------:R-:W-:Y:S02]  /*153a0*/  FSEL R59, R59, -INF , !P3 ;  /* 0xff8000003b3b7808 */ /* 0x000fe40005800000 */
[----:B------:R-:W-:Y:S02]  /*153b0*/  ISETP.GE.AND P3, PT, R5, R144, PT ;  /* 0x000000900500720c */ /* 0x000fe40003f66270 */
[----:B------:R-:W-:Y:S02]  /*153c0*/  FMNMX3.FTZ R25, R25, R34, R32, !PT ;  /* 0x0000002219197276 */ /* 0x000fe40007810020 */
[----:B------:R-:W-:-:S02]  /*153d0*/  FSEL R5, R54, -INF , !P2 ;  /* 0xff80000036057808 */ /* 0x000fc40005000000 */
[----:B------:R-:W-:Y:S02]  /*153e0*/  FMNMX3.FTZ R22, R22, R9, R7, !PT ;  /* 0x0000000916167276 */ /* 0x000fe40007810007 */
[----:B------:R-:W-:Y:S02]  /*153f0*/  ISETP.GE.AND P2, PT, R19, R144, PT ;  /* 0x000000901300720c */ /* 0x000fe40003f46270 */
[----:B------:R-:W-:Y:S02]  /*15400*/  FMNMX3.FTZ R25, R25, R35, R92, !PT ;  /* 0x0000002319197276 */ /* 0x000fe4000781005c */
[----:B------:R-:W-:Y:S02]  /*15410*/  FSEL R55, R55, -INF , !P5 ;  /* 0xff80000037377808 */ /* 0x000fe40006800000 */
[----:B------:R-:W-:Y:S02]  /*15420*/  FSEL R57, R46, -INF , !P4 ;  /* 0xff8000002e397808 */ /* 0x000fe40006000000 */
[----:B------:R-:W-:-:S02]  /*15430*/  FMNMX3.FTZ R22, R22, R59, R5, !PT ;  /* 0x0000003b16167276 */ /* 0x000fc40007810005 */
[----:B------:R-:W-:Y:S02]  /*15440*/  FSEL R69, R42, -INF , !P2 ;  /* 0xff8000002a457808 */ /* 0x000fe40005000000 */
[-C--:B------:R-:W-:Y:S02]  /*15450*/  ISETP.GE.AND P2, PT, R2, R144.reuse, PT ;  /* 0x000000900200720c */ /* 0x080fe40003f46270 */
[----:B------:R-:W-:Y:S02]  /*15460*/  FMNMX.FTZ R20, R26, R25, !PT ;  /* 0x000000191a147209 */ /* 0x000fe40007810000 */
[-C--:B------:R-:W-:Y:S02]  /*15470*/  ISETP.GE.AND P6, PT, R18, R144.reuse, PT ;  /* 0x000000901200720c */ /* 0x080fe40003fc6270 */
[----:B------:R-:W-:Y:S01]  /*15480*/  ISETP.GE.AND P5, PT, R17, R144, PT ;  /* 0x000000901100720c */ /* 0x000fe20003fa6270 */
[----:B------:R-:W1:Y:S01]  /*15490*/  SHFL.BFLY PT, R21, R20, 0x2, 0x1f ;  /* 0x0c401f0014157f89 */ /* 0x000e6200000e0000 */
[----:B------:R-:W-:-:S02]  /*154a0*/  FSEL R71, R47, -INF , !P3 ;  /* 0xff8000002f477808 */ /* 0x000fc40005800000 */
[----:B------:R-:W-:Y:S02]  /*154b0*/  FMNMX3.FTZ R2, R22, R55, R57, !PT ;  /* 0x0000003716027276 */ /* 0x000fe40007810039 */
[-C--:B------:R-:W-:Y:S02]  /*154c0*/  ISETP.GE.AND P3, PT, R14, R144.reuse, PT ;  /* 0x000000900e00720c */ /* 0x080fe40003f66270 */
[----:B------:R-:W-:Y:S02]  /*154d0*/  ISETP.GE.AND P4, PT, R16, R144, PT ;  /* 0x000000901000720c */ /* 0x000fe40003f86270 */
[----:B------:R-:W-:Y:S02]  /*154e0*/  FSEL R67, R43, -INF , !P6 ;  /* 0xff8000002b437808 */ /* 0x000fe40007000000 */
[----:B------:R-:W-:Y:S02]  /*154f0*/  FSEL R33, R38, -INF , !P5 ;  /* 0xff80000026217808 */ /* 0x000fe40006800000 */
[----:B------:R-:W-:-:S02]  /*15500*/  FMNMX3.FTZ R14, R2, R71, R69, !PT ;  /* 0x00000047020e7276 */ /* 0x000fc40007810045 */
[----:B------:R-:W-:Y:S02]  /*15510*/  FSEL R31, R39, -INF , !P4 ;  /* 0xff800000271f7808 */ /* 0x000fe40006000000 */
[----:B------:R-:W-:Y:S02]  /*15520*/  FSEL R27, R94, -INF , !P3 ;  /* 0xff8000005e1b7808 */ /* 0x000fe40005800000 */
[----:B------:R-:W-:Y:S02]  /*15530*/  FMNMX3.FTZ R14, R14, R67, R33, !PT ;  /* 0x000000430e0e7276 */ /* 0x000fe40007810021 */
[----:B------:R-:W-:Y:S02]  /*15540*/  FSEL R25, R95, -INF , !P2 ;  /* 0xff8000005f197808 */ /* 0x000fe40005000000 */
[----:B------:R-:W-:Y:S02]  /*15550*/  FMNMX3.FTZ R14, R14, R31, R27, !PT ;  /* 0x0000001f0e0e7276 */ /* 0x000fe4000781001b */
[----:B-1----:R-:W-:-:S02]  /*15560*/  FMNMX.FTZ R21, R20, R21, !PT ;  /* 0x0000001514157209 */ /* 0x002fc40007810000 */
[----:B------:R-:W-:-:S03]  /*15570*/  FMNMX.FTZ R19, R25, R14, !PT ;  /* 0x0000000e19137209 */ /* 0x000fc60007810000 */
[----:B------:R-:W1:Y:S04]  /*15580*/  SHFL.BFLY PT, R2, R21, 0x1, 0x1f ;  /* 0x0c201f0015027f89 */ /* 0x000e6800000e0000 */
[----:B------:R-:W2:Y:S01]  /*15590*/  SHFL.BFLY PT, R14, R19, 0x2, 0x1f ;  /* 0x0c401f00130e7f89 */ /* 0x000ea200000e0000 */
[----:B-1----:R-:W-:Y:S02]  /*155a0*/  FMNMX.FTZ R2, R21, R2, !PT ;  /* 0x0000000215027209 */ /* 0x002fe40007810000 */
[----:B--2---:R-:W-:-:S03]  /*155b0*/  FMNMX.FTZ R14, R19, R14, !PT ;  /* 0x0000000e130e7209 */ /* 0x004fc60007810000 */
[----:B---3--:R-:W-:Y:S01]  /*155c0*/  FMUL.FTZ R65, R2, UR8 ;  /* 0x0000000802417c20 */ /* 0x008fe20008410000 */
[----:B------:R-:W-:Y:S02]  /*155d0*/  LOP3.LUT R19, R160, 0x8, RZ, 0xc0, !PT ;  /* 0x00000008a0137812 */ /* 0x000fe400078ec0ff */
[----:B------:R-:W-:Y:S01]  /*155e0*/  FSETP.NEU.FTZ.AND P2, PT, R2, -INF , PT ;  /* 0xff8000000200780b */ /* 0x000fe20003f5d000 */
[----:B------:R-:W1:Y:S01]  /*155f0*/  SHFL.BFLY PT, R17, R14, 0x1, 0x1f ;  /* 0x0c201f000e117f89 */ /* 0x000e6200000e0000 */
[----:B------:R-:W-:Y:S02]  /*15600*/  LOP3.LUT R146, R30, R19, RZ, 0x3c, !PT ;  /* 0x000000131e927212 */ /* 0x000fe400078e3cff */
[----:B------:R-:W-:Y:S02]  /*15610*/  FSEL R65, R65, RZ, P2 ;  /* 0x000000ff41417208 */ /* 0x000fe40001000000 */
[----:B------:R-:W-:-:S03]  /*15620*/  LOP3.LUT R146, R146, 0x200, R29, 0xf8, !PT ;  /* 0x0000020092927812 */ /* 0x000fc600078ef81d */
[--C-:B------:R-:W-:Y:S01]  /*15630*/  FFMA.FTZ R122, R0, UR8, -R65.reuse ;  /* 0x00000008007a7c23 */ /* 0x100fe20008010841 */
[----:B------:R-:W-:Y:S01]  /*15640*/  LEA R162, R146, UR5, 0x1 ;  /* 0x0000000592a27c11 */ /* 0x000fe2000f8e08ff */
[--C-:B------:R-:W-:Y:S01]  /*15650*/  FFMA.FTZ R176, R68, UR8, -R65.reuse ;  /* 0x0000000844b07c23 */ /* 0x100fe20008010841 */
[--C-:B------:R-:W-:Y:S01]  /*15660*/  FFMA.FTZ R115, R12, UR8, -R65.reuse ;  /* 0x000000080c737c23 */ /* 0x100fe20008010841 */
[--C-:B------:R-:W-:Y:S01]  /*15670*/  FFMA.FTZ R114, R10, UR8, -R65.reuse ;  /* 0x000000080a727c23 */ /* 0x100fe20008010841 */
[--C-:B------:R-:W-:Y:S01]  /*15680*/  FFMA.FTZ R123, R8, UR8, -R65.reuse ;  /* 0x00000008087b7c23 */ /* 0x100fe20008010841 */
[----:B------:R-:W-:Y:S01]  /*15690*/  IMAD.IADD R88, R143, 0x1, R162 ;  /* 0x000000018f587824 */ /* 0x000fe200078e02a2 */
[----:B------:R-:W-:Y:S01]  /*156a0*/  LDSM.16.MT88.4 R36, [R162+0xc000] ;  /* 0x00c00000a224783b */ /* 0x000fe20000004200 */
[----:B------:R-:W-:Y:S01]  /*156b0*/  FFMA.FTZ R155, R4, UR8, -R65 ;  /* 0x00000008049b7c23 */ /* 0x000fe20008010841 */
[C---:B------:R-:W-:Y:S01]  /*156c0*/  VIADD R4, R162.reuse, 0xc000 ;  /* 0x0000c000a2047836 */ /* 0x040fe20000000000 */
[----:B------:R-:W-:Y:S01]  /*156d0*/  MUFU.EX2 R176, R176 ;  /* 0x000000b000b07308 */ /* 0x000fe20000000800 */
[----:B------:R-:W2:Y:S01]  /*156e0*/  LDSM.16.MT88.4 R108, [R88+0x10000] ;  /* 0x01000000586c783b */ /* 0x000ea20000004200 */
[----:B------:R-:W-:-:S02]  /*156f0*/  VIADD R172, R162, 0xc040 ;  /* 0x0000c040a2ac7836 */ /* 0x000fc40000000000 */
[--C-:B------:R-:W-:Y:S01]  /*15700*/  FFMA.FTZ R171, R6, UR8, -R65.reuse ;  /* 0x0000000806ab7c23 */ /* 0x100fe20008010841 */
[----:B------:R-:W-:Y:S01]  /*15710*/  @P0 VIADD R172, R4, 0xffffffc0 ;  /* 0xffffffc004ac0836 */ /* 0x000fe20000000000 */
[----:B------:R-:W3:Y:S01]  /*15720*/  LDSM.16.MT88.4 R44, [R88+0xc000] ;  /* 0x00c00000582c783b */ /* 0x000ee20000004200 */
[----:B-1----:R-:W-:Y:S01]  /*15730*/  FMNMX.FTZ R0, R14, R17, !PT ;  /* 0x000000110e007209 */ /* 0x002fe20007810000 */
[--C-:B------:R-:W-:Y:S01]  /*15740*/  FFMA.FTZ R170, R52, UR8, -R65.reuse ;  /* 0x0000000834aa7c23 */ /* 0x100fe20008010841 */
[----:B------:R-:W1:Y:S01]  /*15750*/  MUFU.EX2 R115, R115 ;  /* 0x0000007300737308 */ /* 0x000e620000000800 */
[----:B------:R-:W4:Y:S01]  /*15760*/  LDSM.16.MT88.4 R76, [R88+0xe000] ;  /* 0x00e00000584c783b */ /* 0x000f220000004200 */
[C---:B------:R-:W-:Y:S01]  /*15770*/  FSETP.NEU.FTZ.AND P2, PT, R0.reuse, -INF , PT ;  /* 0xff8000000000780b */ /* 0x040fe20003f5d000 */
[----:B------:R-:W-:Y:S01]  /*15780*/  FMUL.FTZ R24, R0, UR8 ;  /* 0x0000000800187c20 */ /* 0x000fe20008410000 */
[----:B------:R-:W-:Y:S01]  /*15790*/  IMAD.IADD R159, R143, 0x1, R172 ;  /* 0x000000018f9f7824 */ /* 0x000fe200078e02ac */
[----:B------:R-:W-:Y:S01]  /*157a0*/  LDSM.16.MT88.4 R20, [R88+0xc800] ;  /* 0x00c800005814783b */ /* 0x000fe20000004200 */
[--C-:B------:R-:W-:Y:S01]  /*157b0*/  FFMA.FTZ R152, R48, UR8, -R65.reuse ;  /* 0x0000000830987c23 */ /* 0x100fe20008010841 */
[--C-:B------:R-:W-:Y:S01]  /*157c0*/  FFMA.FTZ R149, R64, UR8, -R65.reuse ;  /* 0x0000000840957c23 */ /* 0x100fe20008010841 */
[----:B------:R-:W-:Y:S01]  /*157d0*/  FSEL R24, R24, RZ, P2 ;  /* 0x000000ff18187208 */ /* 0x000fe20001000000 */
[----:B------:R-:W-:Y:S01]  /*157e0*/  MUFU.EX2 R114, R114 ;  /* 0x0000007200727308 */ /* 0x000fe20000000800 */
[----:B------:R-:W-:Y:S01]  /*157f0*/  LDSM.16.MT88.4 R16, [R88+0xe800] ;  /* 0x00e800005810783b */ /* 0x000fe20000004200 */
[--C-:B------:R-:W-:Y:S01]  /*15800*/  FFMA.FTZ R148, R56, UR8, -R65.reuse ;  /* 0x0000000838947c23 */ /* 0x100fe20008010841 */
[--C-:B------:R-:W-:Y:S01]  /*15810*/  FFMA.FTZ R141, R34, UR8, -R65.reuse ;  /* 0x00000008228d7c23 */ /* 0x100fe20008010841 */
[--C-:B------:R-:W-:Y:S01]  /*15820*/  FFMA.FTZ R174, R15, UR8, -R24.reuse ;  /* 0x000000080fae7c23 */ /* 0x100fe20008010818 */
[--C-:B------:R-:W-:Y:S01]  /*15830*/  FFMA.FTZ R113, R13, UR8, -R24.reuse ;  /* 0x000000080d717c23 */ /* 0x100fe20008010818 */
[--C-:B------:R-:W-:Y:S01]  /*15840*/  FFMA.FTZ R112, R11, UR8, -R24.reuse ;  /* 0x000000080b707c23 */ /* 0x100fe20008010818 */
[--C-:B------:R-:W-:Y:S01]  /*15850*/  FFMA.FTZ R121, R9, UR8, -R24.reuse ;  /* 0x0000000809797c23 */ /* 0x100fe20008010818 */
[----:B------:R-:W5:Y:S01]  /*15860*/  MUFU.EX2 R123, R123 ;  /* 0x0000007b007b7308 */ /* 0x000f620000000800 */
[--C-:B------:R-:W-:Y:S01]  /*15870*/  FFMA.FTZ R120, R7, UR8, -R24.reuse ;  /* 0x0000000807787c23 */ /* 0x100fe20008010818 */
[--C-:B------:R-:W-:Y:S01]  /*15880*/  FFMA.FTZ R154, R5, UR8, -R24.reuse ;  /* 0x00000008059a7c23 */ /* 0x100fe20008010818 */
[----:B------:R-:W4:Y:S01]  /*15890*/  LDSM.16.MT88.4 R8, [R88+0x10800] ;  /* 0x010800005808783b */ /* 0x000f220000004200 */
[--C-:B------:R-:W-:Y:S01]  /*158a0*/  FFMA.FTZ R163, R59, UR8, -R24.reuse ;  /* 0x000000083ba37c23 */ /* 0x100fe20008010818 */
[--C-:B------:R-:W-:Y:S01]  /*158b0*/  FFMA.FTZ R153, R55, UR8, -R24.reuse ;  /* 0x0000000837997c23 */ /* 0x100fe20008010818 */
[----:B-1----:R-:W-:Y:S01]  /*158c0*/  F2FP.BF16.F32.PACK_AB R124, R115, R176 ;  /* 0x000000b0737c723e */ /* 0x002fe200000010ff */
[----:B------:R-:W1:Y:S01]  /*158d0*/  LDSM.16.MT88.4 R4, [R162+0xc800] ;  /* 0x00c80000a204783b */ /* 0x000e620000004200 */
[----:B------:R-:W-:Y:S01]  /*158e0*/  MUFU.EX2 R174, R174 ;  /* 0x000000ae00ae7308 */ /* 0x000fe20000000800 */
[--C-:B------:R-:W-:Y:S01]  /*158f0*/  FFMA.FTZ R150, R57, UR8, -R24.reuse ;  /* 0x0000000839967c23 */ /* 0x100fe20008010818 */
[--C-:B------:R-:W-:Y:S01]  /*15900*/  FFMA.FTZ R147, R71, UR8, -R24.reuse ;  /* 0x0000000847937c23 */ /* 0x100fe20008010818 */
[----:B------:R-:W1:Y:S01]  /*15910*/  LDSM.16.MT88.4 R52, [R172] ;  /* 0x00000000ac34783b */ /* 0x000e620000004200 */
[--C-:B------:R-:W-:Y:S01]  /*15920*/  FFMA.FTZ R142, R69, UR8, -R24.reuse ;  /* 0x00000008458e7c23 */ /* 0x100fe20008010818 */
[--C-:B------:R-:W-:Y:S01]  /*15930*/  FFMA.FTZ R139, R67, UR8, -R24.reuse ;  /* 0x00000008438b7c23 */ /* 0x100fe20008010818 */
[--C-:B------:R-:W-:Y:S01]  /*15940*/  FFMA.FTZ R133, R31, UR8, -R24.reuse ;  /* 0x000000081f857c23 */ /* 0x100fe20008010818 */
[----:B------:R-:W1:Y:S01]  /*15950*/  LDSM.16.MT88.4 R60, [R159] ;  /* 0x000000009f3c783b */ /* 0x000e620000004200 */
[----:B------:R-:W2:Y:S01]  /*15960*/  MUFU.EX2 R113, R113 ;  /* 0x0000007100717308 */ /* 0x000ea20000000800 */
[----:B-----5:R-:W-:Y:S01]  /*15970*/  F2FP.BF16.F32.PACK_AB R126, R123, R114 ;  /* 0x000000727b7e723e */ /* 0x020fe200000010ff */
[--C-:B------:R-:W-:Y:S01]  /*15980*/  FFMA.FTZ R140, R32, UR8, -R65.reuse ;  /* 0x00000008208c7c23 */ /* 0x100fe20008010841 */
[--C-:B------:R-:W-:Y:S01]  /*15990*/  FFMA.FTZ R137, R35, UR8, -R65.reuse ;  /* 0x0000000823897c23 */ /* 0x100fe20008010841 */
[--C-:B------:R-:W-:Y:S01]  /*159a0*/  FFMA.FTZ R138, R92, UR8, -R65.reuse ;  /* 0x000000085c8a7c23 */ /* 0x100fe20008010841 */
[----:B------:R-:W-:Y:S01]  /*159b0*/  FFMA.FTZ R135, R26, UR8, -R65 ;  /* 0x000000081a877c23 */ /* 0x000fe20008010841 */
[--C-:B------:R-:W-:Y:S01]  /*159c0*/  FFMA.FTZ R136, R33, UR8, -R24.reuse ;  /* 0x0000000821887c23 */ /* 0x100fe20008010818 */
[--C-:B------:R-:W-:Y:S01]  /*159d0*/  FFMA.FTZ R134, R27, UR8, -R24.reuse ;  /* 0x000000081b867c23 */ /* 0x100fe20008010818 */
[----:B------:R-:W-:Y:S01]  /*159e0*/  MUFU.EX2 R112, R112 ;  /* 0x0000007000707308 */ /* 0x000fe20000000800 */
[----:B------:R-:W-:Y:S01]  /*159f0*/  FFMA.FTZ R31, R25, UR8, -R24 ;  /* 0x00000008191f7c23 */ /* 0x000fe20008010818 */
[----:B------:R-:W-:Y:S01]  /*15a00*/  LDSM.16.MT88.4 R92, [R159+0x2000] ;  /* 0x002000009f5c783b */ /* 0x000fe20000004200 */
[----:B------:R-:W-:-:S03]  /*15a10*/  FADD.FTZ R115, R176, R115 ;  /* 0x00000073b0737221 */ /* 0x000fc60000010000 */
[----:B------:R-:W-:Y:S02]  /*15a20*/  LDSM.16.MT88.4 R100, [R162+0x10800] ;  /* 0x01080000a264783b */ /* 0x000fe40000004200 */
[----:B------:R-:W5:Y:S01]  /*15a30*/  MUFU.EX2 R121, R121 ;  /* 0x0000007900797308 */ /* 0x000f620000000800 */
[----:B--2---:R-:W-:Y:S01]  /*15a40*/  F2FP.BF16.F32.PACK_AB R125, R113, R174 ;  /* 0x000000ae717d723e */ /* 0x004fe200000010ff */
[----:B------:R-:W-:Y:S01]  /*15a50*/  LDSM.16.MT88.4 R116, [R172+0x4000] ;  /* 0x00400000ac74783b */ /* 0x000fe20000004200 */
[----:B------:R-:W-:-:S03]  /*15a60*/  FADD.FTZ R113, R174, R113 ;  /* 0x00000071ae717221 */ /* 0x000fc60000010000 */
[----:B------:R-:W-:Y:S02]  /*15a70*/  LDSM.16.MT88.4 R68, [R162+0xe000] ;  /* 0x00e00000a244783b */ /* 0x000fe40000004200 */
[----:B------:R-:W-:Y:S02]  /*15a80*/  MUFU.EX2 R122, R122 ;  /* 0x0000007a007a7308 */ /* 0x000fe40000000800 */
[----:B------:R-:W-:Y:S04]  /*15a90*/  LDSM.16.MT88.4 R84, [R172+0x2000] ;  /* 0x00200000ac54783b */ /* 0x000fe80000004200 */
[----:B------:R-:W-:Y:S02]  /*15aa0*/  LDSM.16.MT88.4 R32, [R162+0xe800] ;  /* 0x00e80000a220783b */ /* 0x000fe40000004200 */
[----:B------:R-:W2:Y:S01]  /*15ab0*/  MUFU.EX2 R171, R171 ;  /* 0x000000ab00ab7308 */ /* 0x000ea20000000800 */
[----:B-----5:R-:W-:Y:S01]  /*15ac0*/  F2FP.BF16.F32.PACK_AB R127, R121, R112 ;  /* 0x00000070797f723e */ /* 0x020fe200000010ff */
[----:B------:R-:W-:Y:S06]  /*15ad0*/  LDSM.16.MT88.4 R24, [R172+0x2800] ;  /* 0x00280000ac18783b */ /* 0x000fec0000004200 */
[----:B------:R-:W-:Y:S01]  /*15ae0*/  MUFU.EX2 R170, R170 ;  /* 0x000000aa00aa7308 */ /* 0x000fe20000000800 */
[C---:B------:R-:W-:Y:S07]  /*15af0*/  HMMA.16816.F32.BF16 R104, R124.reuse, R108, RZ ;  /* 0x0000006c7c68723c */ /* 0x040fee00000418ff */
[----:B------:R-:W5:Y:S01]  /*15b00*/  MUFU.EX2 R155, R155 ;  /* 0x0000009b009b7308 */ /* 0x000f620000000800 */
[----:B------:R-:W-:Y:S01]  /*15b10*/  HMMA.16816.F32.BF16 R128, R124, R36, RZ ;  /* 0x000000247c80723c */ /* 0x000fe200000418ff */
[----:B--2---:R-:W-:-:S06]  /*15b20*/  F2FP.BF16.F32.PACK_AB R12, R171, R122 ;  /* 0x0000007aab0c723e */ /* 0x004fcc00000010ff */
[----:B------:R-:W-:Y:S01]  /*15b30*/  MUFU.EX2 R120, R120 ;  /* 0x0000007800787308 */ /* 0x000fe20000000800 */
[C---:B------:R-:W-:Y:S07]  /*15b40*/  HMMA.16816.F32.BF16 R108, R124.reuse, R110, RZ ;  /* 0x0000006e7c6c723c */ /* 0x040fee00000418ff */
[----:B------:R-:W2:Y:S01]  /*15b50*/  MUFU.EX2 R163, R163 ;  /* 0x000000a300a37308 */ /* 0x000ea20000000800 */
[----:B------:R-:W-:Y:S01]  /*15b60*/  HMMA.16816.F32.BF16 R36, R124, R38, RZ ;  /* 0x000000267c24723c */ /* 0x000fe200000418ff */
[----:B-----5:R-:W-:-:S06]  /*15b70*/  F2FP.BF16.F32.PACK_AB R14, R155, R170 ;  /* 0x000000aa9b0e723e */ /* 0x020fcc00000010ff */
[----:B------:R-:W-:Y:S01]  /*15b80*/  MUFU.EX2 R154, R154 ;  /* 0x0000009a009a7308 */ /* 0x000fe20000000800 */
[C---:B---3--:R-:W-:Y:S07]  /*15b90*/  HMMA.16816.F32.BF16 R40, R124.reuse, R44, RZ ;  /* 0x0000002c7c28723c */ /* 0x048fee00000418ff */
[----:B------:R-:W3:Y:S01]  /*15ba0*/  MUFU.EX2 R153, R153 ;  /* 0x0000009900997308 */ /* 0x000ee20000000800 */
[----:B------:R-:W-:Y:S01]  /*15bb0*/  HMMA.16816.F32.BF16 R44, R124, R46, RZ ;  /* 0x0000002e7c2c723c */ /* 0x000fe200000418ff */
[----:B--2---:R-:W-:-:S06]  /*15bc0*/  F2FP.BF16.F32.PACK_AB R13, R163, R120 ;  /* 0x00000078a30d723e */ /* 0x004fcc00000010ff */
[----:B------:R-:W-:Y:S01]  /*15bd0*/  MUFU.EX2 R152, R152 ;  /* 0x0000009800987308 */ /* 0x000fe20000000800 */
[C---:B----4-:R-:W-:Y:S07]  /*15be0*/  HMMA.16816.F32.BF16 R72, R124.reuse, R76, RZ ;  /* 0x0000004c7c48723c */ /* 0x050fee00000418ff */
[----:B------:R-:W2:Y:S01]  /*15bf0*/  MUFU.EX2 R149, R149 ;  /* 0x0000009500957308 */ /* 0x000ea20000000800 */
[----:B------:R-:W-:Y:S01]  /*15c00*/  HMMA.16816.F32.BF16 R76, R124, R78, RZ ;  /* 0x0000004e7c4c723c */ /* 0x000fe200000418ff */
[----:B---3--:R-:W-:-:S06]  /*15c10*/  F2FP.BF16.F32.PACK_AB R15, R153, R154 ;  /* 0x0000009a990f723e */ /* 0x008fcc00000010ff */
[----:B------:R-:W-:Y:S01]  /*15c20*/  MUFU.EX2 R148, R148 ;  /* 0x0000009400947308 */ /* 0x000fe20000000800 */
[C---:B------:R-:W-:Y:S07]  /*15c30*/  HMMA.16816.F32.BF16 R104, R12.reuse, R8, R104 ;  /* 0x000000080c68723c */ /* 0x040fee0000041868 */
[----:B------:R-:W-:Y:S01]  /*15c40*/  MUFU.EX2 R141, R141 ;  /* 0x0000008d008d7308 */ /* 0x000fe20000000800 */
[C---:B------:R-:W-:Y:S01]  /*15c50*/  HMMA.16816.F32.BF16 R108, R12.reuse, R10, R108 ;  /* 0x0000000a0c6c723c */ /* 0x040fe2000004186c */
[----:B------:R-:W3:Y:S06]  /*15c60*/  LDSM.16.MT88.4 R8, [R172+0x800] ;  /* 0x00080000ac08783b */ /* 0x000eec0000004200 */
[----:B------:R-:W-:Y:S01]  /*15c70*/  MUFU.EX2 R150, R150 ;  /* 0x0000009600967308 */ /* 0x000fe20000000800 */
[C---:B-1----:R-:W-:Y:S07]  /*15c80*/  HMMA.16816.F32.BF16 R128, R12.reuse, R4, R128 ;  /* 0x000000040c80723c */ /* 0x042fee0000041880 */
[----:B------:R-:W1:Y:S01]  /*15c90*/  MUFU.EX2 R147, R147 ;  /* 0x0000009300937308 */ /* 0x000e620000000800 */
[C---:B------:R-:W-:Y:S01]  /*15ca0*/  HMMA.16816.F32.BF16 R36, R12.reuse, R6, R36 ;  /* 0x000000060c24723c */ /* 0x040fe20000041824 */
[----:B------:R-:W4:Y:S06]  /*15cb0*/  LDSM.16.MT88.4 R4, [R159+0x800] ;  /* 0x000800009f04783b */ /* 0x000f2c0000004200 */
[----:B------:R-:W-:Y:S01]  /*15cc0*/  MUFU.EX2 R142, R142 ;  /* 0x0000008e008e7308 */ /* 0x000fe20000000800 */
[C---:B------:R-:W-:Y:S07]  /*15cd0*/  HMMA.16816.F32.BF16 R40, R12.reuse, R20, R40 ;  /* 0x000000140c28723c */ /* 0x040fee0000041828 */
[----:B------:R-:W5:Y:S01]  /*15ce0*/  MUFU.EX2 R139, R139 ;  /* 0x0000008b008b7308 */ /* 0x000f620000000800 */
[C---:B------:R-:W-:Y:S01]  /*15cf0*/  HMMA.16816.F32.BF16 R44, R12.reuse, R22, R44 ;  /* 0x000000160c2c723c */ /* 0x040fe2000004182c */
[----:B------:R-:W4:Y:S06]  /*15d00*/  LDSM.16.MT88.4 R20, [R88+0xd000] ;  /* 0x00d000005814783b */ /* 0x000f2c0000004200 */
[----:B------:R-:W-:Y:S01]  /*15d10*/  MUFU.EX2 R140, R140 ;  /* 0x0000008c008c7308 */ /* 0x000fe20000000800 */
[C---:B------:R-:W-:Y:S07]  /*15d20*/  HMMA.16816.F32.BF16 R72, R12.reuse, R16, R72 ;  /* 0x000000100c48723c */ /* 0x040fee0000041848 */
[----:B------:R-:W4:Y:S01]  /*15d30*/  MUFU.EX2 R137, R137 ;  /* 0x0000008900897308 */ /* 0x000f220000000800 */
[----:B------:R-:W-:Y:S01]  /*15d40*/  HMMA.16816.F32.BF16 R76, R12, R18, R76 ;  /* 0x000000120c4c723c */ /* 0x000fe2000004184c */
[----:B------:R-:W4:Y:S06]  /*15d50*/  LDSM.16.MT88.4 R16, [R88+0xf000] ;  /* 0x00f000005810783b */ /* 0x000f2c0000004200 */
[----:B------:R-:W-:Y:S01]  /*15d60*/  MUFU.EX2 R138, R138 ;  /* 0x0000008a008a7308 */ /* 0x000fe20000000800 */
[C---:B------:R-:W-:Y:S07]  /*15d70*/  HMMA.16816.F32.BF16 R48, R124.reuse, R52, RZ ;  /* 0x000000347c30723c */ /* 0x040fee00000418ff */
[----:B------:R-:W-:Y:S01]  /*15d80*/  MUFU.EX2 R135, R135 ;  /* 0x0000008700877308 */ /* 0x000fe20000000800 */
[C---:B------:R-:W-:Y:S07]  /*15d90*/  HMMA.16816.F32.BF16 R56, R124.reuse, R60, RZ ;  /* 0x0000003c7c38723c */ /* 0x040fee00000418ff */
[----:B------:R-:W-:Y:S01]  /*15da0*/  MUFU.EX2 R136, R136 ;  /* 0x0000008800887308 */ /* 0x000fe20000000800 */
[C---:B------:R-:W-:Y:S07]  /*15db0*/  HMMA.16816.F32.BF16 R52, R124.reuse, R54, RZ ;  /* 0x000000367c34723c */ /* 0x040fee00000418ff */
[----:B------:R-:W4:Y:S01]  /*15dc0*/  MUFU.EX2 R133, R133 ;  /* 0x0000008500857308 */ /* 0x000f220000000800 */
[----:B------:R-:W-:Y:S07]  /*15dd0*/  HMMA.16816.F32.BF16 R60, R124, R62, RZ ;  /* 0x0000003e7c3c723c */ /* 0x000fee00000418ff */
[----:B------:R-:W-:Y:S01]  /*15de0*/  MUFU.EX2 R134, R134 ;  /* 0x0000008600867308 */ /* 0x000fe20000000800 */
[----:B---3--:R-:W-:Y:S01]  /*15df0*/  HMMA.16816.F32.BF16 R48, R12, R8, R48 ;  /* 0x000000080c30723c */ /* 0x008fe20000041830 */
[----:B--2---:R-:W-:-:S02]  /*15e00*/  F2FP.BF16.F32.PACK_AB R8, R149, R152 ;  /* 0x000000989508723e */ /* 0x004fc400000010ff */
[----:B-1----:R-:W-:-:S04]  /*15e10*/  F2FP.BF16.F32.PACK_AB R9, R147, R150 ;  /* 0x000000969309723e */ /* 0x002fc800000010ff */
[----:B------:R-:W1:Y:S01]  /*15e20*/  MUFU.EX2 R31, R31 ;  /* 0x0000001f001f7308 */ /* 0x000e620000000800 */
[----:B------:R-:W-:Y:S01]  /*15e30*/  HMMA.16816.F32.BF16 R52, R12, R10, R52 ;  /* 0x0000000a0c34723c */ /* 0x000fe20000041834 */
[----:B------:R-:W-:Y:S02]  /*15e40*/  F2FP.BF16.F32.PACK_AB R10, R141, R148 ;  /* 0x000000948d0a723e */ /* 0x000fe400000010ff */
[----:B-----5:R-:W-:-:S05]  /*15e50*/  F2FP.BF16.F32.PACK_AB R11, R139, R142 ;  /* 0x0000008e8b0b723e */ /* 0x020fca00000010ff */
[C---:B----4-:R-:W-:Y:S08]  /*15e60*/  HMMA.16816.F32.BF16 R56, R12.reuse, R4, R56 ;  /* 0x000000040c38723c */ /* 0x050ff00000041838 */
[----:B------:R-:W-:Y:S01]  /*15e70*/  HMMA.16816.F32.BF16 R60, R12, R6, R60 ;  /* 0x000000060c3c723c */ /* 0x000fe2000004183c */
[----:B------:R-:W2:Y:S07]  /*15e80*/  LDSM.16.MT88.4 R4, [R88+0x11000] ;  /* 0x011000005804783b */ /* 0x000eae0000004200 */
[C---:B------:R-:W-:Y:S08]  /*15e90*/  HMMA.16816.F32.BF16 R40, R8.reuse, R20, R40 ;  /* 0x000000140828723c */ /* 0x040ff00000041828 */
[C---:B------:R-:W-:Y:S01]  /*15ea0*/  HMMA.16816.F32.BF16 R44, R8.reuse, R22, R44 ;  /* 0x00000016082c723c */ /* 0x040fe2000004182c */
[----:B------:R-:W3:Y:S07]  /*15eb0*/  LDSM.16.MT88.4 R20, [R88+0xd800] ;  /* 0x00d800005814783b */ /* 0x000eee0000004200 */
[C---:B------:R-:W-:Y:S08]  /*15ec0*/  HMMA.16816.F32.BF16 R72, R8.reuse, R16, R72 ;  /* 0x000000100848723c */ /* 0x040ff00000041848 */
[----:B------:R-:W-:Y:S01]  /*15ed0*/  HMMA.16816.F32.BF16 R76, R8, R18, R76 ;  /* 0x00000012084c723c */ /* 0x000fe2000004184c */
[----:B------:R-:W4:Y:S07]  /*15ee0*/  LDSM.16.MT88.4 R16, [R88+0xf800] ;  /* 0x00f800005810783b */ /* 0x000f2e0000004200 */
[----:B------:R-:W-:Y:S08]  /*15ef0*/  HMMA.16816.F32.BF16 R64, R124, R68, RZ ;  /* 0x000000447c40723c */ /* 0x000ff000000418ff */
[----:B--2---:R-:W-:Y:S01]  /*15f00*/  HMMA.16816.F32.BF16 R104, R8, R4, R104 ;  /* 0x000000040868723c */ /* 0x004fe20000041868 */
[----:B------:R-:W-:-:S02]  /*15f10*/  F2FP.BF16.F32.PACK_AB R4, R137, R140 ;  /* 0x0000008c8904723e */ /* 0x000fc400000010ff */
[----:B------:R-:W-:-:S05]  /*15f20*/  F2FP.BF16.F32.PACK_AB R5, R133, R136 ;  /* 0x000000888505723e */ /* 0x000fca00000010ff */
[----:B------:R-:W-:Y:S01]  /*15f30*/  HMMA.16816.F32.BF16 R108, R8, R6, R108 ;  /* 0x00000006086c723c */ /* 0x000fe2000004186c */
[----:B------:R-:W-:Y:S02]  /*15f40*/  F2FP.BF16.F32.PACK_AB R6, R135, R138 ;  /* 0x0000008a8706723e */ /* 0x000fe400000010ff */
[----:B-1----:R-:W-:-:S05]  /*15f50*/  F2FP.BF16.F32.PACK_AB R7, R31, R134 ;  /* 0x000000861f07723e */ /* 0x002fca00000010ff */
[----:B------:R-:W-:Y:S08]  /*15f60*/  HMMA.16816.F32.BF16 R80, R124, R84, RZ ;  /* 0x000000547c50723c */ /* 0x000ff000000418ff */
[C---:B---3--:R-:W-:Y:S08]  /*15f70*/  HMMA.16816.F32.BF16 R40, R4.reuse, R20, R40 ;  /* 0x000000140428723c */ /* 0x048ff00000041828 */
[C---:B------:R-:W-:Y:S01]  /*15f80*/  HMMA.16816.F32.BF16 R44, R4.reuse, R22, R44 ;  /* 0x00000016042c723c */ /* 0x040fe2000004182c */
[----:B------:R1:W2:Y:S07]  /*15f90*/  LDSM.16.MT88.4 R20, [R88+0x11800] ;  /* 0x011800005814783b */ /* 0x0002ae0000004200 */
[C---:B----4-:R-:W-:Y:S08]  /*15fa0*/  HMMA.16816.F32.BF16 R72, R4.reuse, R16, R72 ;  /* 0x000000100448723c */ /* 0x050ff00000041848 */
[----:B------:R-:W-:Y:S01]  /*15fb0*/  HMMA.16816.F32.BF16 R76, R4, R18, R76 ;  /* 0x00000012044c723c */ /* 0x000fe2000004184c */
[----:B------:R-:W3:Y:S07]  /*15fc0*/  LDSM.16.MT88.4 R16, [R162+0x10000] ;  /* 0x01000000a210783b */ /* 0x000eee0000004200 */
[C---:B-1----:R-:W-:Y:S08]  /*15fd0*/  HMMA.16816.F32.BF16 R88, R124.reuse, R92, RZ ;  /* 0x0000005c7c58723c */ /* 0x042ff000000418ff */
[C---:B------:R-:W-:Y:S08]  /*15fe0*/  HMMA.16816.F32.BF16 R92, R124.reuse, R94, RZ ;  /* 0x0000005e7c5c723c */ /* 0x040ff000000418ff */
[----:B------:R-:W-:Y:S08]  /*15ff0*/  HMMA.16816.F32.BF16 R68, R124, R70, RZ ;  /* 0x000000467c44723c */ /* 0x000ff000000418ff */
[C---:B--2---:R-:W-:Y:S08]  /*16000*/  HMMA.16816.F32.BF16 R104, R4.reuse, R20, R104 ;  /* 0x000000140468723c */ /* 0x044ff00000041868 */
[----:B------:R-:W-:Y:S01]  /*16010*/  HMMA.16816.F32.BF16 R108, R4, R22, R108 ;  /* 0x00000016046c723c */ /* 0x000fe2000004186c */
[----:B------:R-:W1:Y:S07]  /*16020*/  LDSM.16.MT88.4 R20, [R159+0x2800] ;  /* 0x002800009f14783b */ /* 0x000e6e0000004200 */
[C---:B---3--:R-:W-:Y:S08]  /*16030*/  HMMA.16816.F32.BF16 R96, R124.reuse, R16, RZ ;  /* 0x000000107c60723c */ /* 0x048ff000000418ff */
[C---:B------:R-:W-:Y:S08]  /*16040*/  HMMA.16816.F32.BF16 R16, R124.reuse, R18, RZ ;  /* 0x000000127c10723c */ /* 0x040ff000000418ff */
[----:B------:R-:W-:Y:S08]  /*16050*/  HMMA.16816.F32.BF16 R84, R124, R86, RZ ;  /* 0x000000567c54723c */ /* 0x000ff000000418ff */
[C---:B------:R-:W-:Y:S08]  /*16060*/  HMMA.16816.F32.BF16 R96, R12.reuse, R100, R96 ;  /* 0x000000640c60723c */ /* 0x040ff00000041860 */
[C---:B------:R-:W-:Y:S01]  /*16070*/  HMMA.16816.F32.BF16 R100, R12.reuse, R102, R16 ;  /* 0x000000660c64723c */ /* 0x040fe20000041810 */
[----:B------:R-:W2:Y:S07]  /*16080*/  LDSM.16.MT88.4 R16, [R172+0x4800] ;  /* 0x00480000ac10783b */ /* 0x000eae0000004200 */
[----:B-1----:R-:W-:Y:S01]  /*16090*/  HMMA.16816.F32.BF16 R88, R12, R20, R88 ;  /* 0x000000140c58723c */ /* 0x002fe20000041858 */
[----:B------:R-:W-:-:S04]  /*160a0*/  FADD.FTZ R20, R114, R115 ;  /* 0x0000007372147221 */ /* 0x000fc80000010000 */
[----:B------:R-:W-:-:S03]  /*160b0*/  FADD.FTZ R123, R123, R20 ;  /* 0x000000147b7b7221 */ /* 0x000fc60000010000 */
[----:B------:R-:W-:Y:S01]  /*160c0*/  HMMA.16816.F32.BF16 R92, R12, R22, R92 ;  /* 0x000000160c5c723c */ /* 0x000fe2000004185c */
[----:B------:R-:W-:-:S04]  /*160d0*/  FADD.FTZ R22, R112, R113 ;  /* 0x0000007170167221 */ /* 0x000fc80000010000 */
[----:B------:R-:W-:Y:S01]  /*160e0*/  FADD.FTZ R121, R121, R22 ;  /* 0x0000001679797221 */ /* 0x000fe20000010000 */
[----:B------:R-:W-:Y:S02]  /*160f0*/  FADD.FTZ R22, R122, R123 ;  /* 0x0000007b7a167221 */ /* 0x000fe40000010000 */
[----:B------:R-:W-:Y:S01]  /*16100*/  HMMA.16816.F32.BF16 R112, R124, R116, RZ ;  /* 0x000000747c70723c */ /* 0x000fe200000418ff */
[----:B------:R-:W-:Y:S01]  /*16110*/  FADD.FTZ R20, R120, R121 ;  /* 0x0000007978147221 */ /* 0x000fe20000010000 */
[----:B------:R-:W-:-:S03]  /*16120*/  FADD.FTZ R171, R171, R22 ;  /* 0x00000016abab7221 */ /* 0x000fc60000010000 */
[----:B------:R-:W-:Y:S01]  /*16130*/  FADD.FTZ R163, R163, R20 ;  /* 0x00000014a3a37221 */ /* 0x000fe20000010000 */
[----:B------:R-:W-:Y:S01]  /*16140*/  FADD.FTZ R170, R170, R171 ;  /* 0x000000abaaaa7221 */ /* 0x000fe20000010000 */
[----:B------:R-:W-:Y:S01]  /*16150*/  LDSM.16.MT88.4 R20, [R162+0xf800] ;  /* 0x00f80000a214783b */ /* 0x000fe20000004200 */
[----:B------:R-:W-:Y:S01]  /*16160*/  HMMA.16816.F32.BF16 R116, R124, R118, RZ ;  /* 0x000000767c74723c */ /* 0x000fe200000418ff */
        /* <DEDUP_REMOVED lines=9> */
[----:B--2---:R-:W-:Y:S01]  /*16200*/  HMMA.16816.F32.BF16 R112, R12, R16, R112 ;  /* 0x000000100c70723c */ /* 0x004fe20000041870 */
[----:B------:R-:W-:Y:S01]  /*16210*/  FADD.FTZ R142, R142, R147 ;  /* 0x000000938e8e7221 */ /* 0x000fe20000010000 */
[----:B------:R-:W-:-:S03]  /*16220*/  FADD.FTZ R141, R141, R148 ;  /* 0x000000948d8d7221 */ /* 0x000fc60000010000 */
[----:B------:R-:W-:Y:S01]  /*16230*/  FADD.FTZ R139, R139, R142 ;  /* 0x0000008e8b8b7221 */ /* 0x000fe20000010000 */
[----:B------:R-:W-:Y:S02]  /*16240*/  FADD.FTZ R140, R140, R141 ;  /* 0x0000008d8c8c7221 */ /* 0x000fe40000010000 */
[----:B------:R-:W-:Y:S01]  /*16250*/  HMMA.16816.F32.BF16 R116, R12, R18, R116 ;  /* 0x000000120c74723c */ /* 0x000fe20000041874 */
[----:B------:R-:W1:Y:S01]  /*16260*/  LDSM.16.MT88.4 R16, [R159+0x4000] ;  /* 0x004000009f10783b */ /* 0x000e620000004200 */
[----:B------:R-:W-:Y:S01]  /*16270*/  FADD.FTZ R136, R136, R139 ;  /* 0x0000008b88887221 */ /* 0x000fe20000010000 */
[----:B------:R-:W-:-:S03]  /*16280*/  FADD.FTZ R137, R137, R140 ;  /* 0x0000008c89897221 */ /* 0x000fc60000010000 */
[----:B------:R-:W-:Y:S01]  /*16290*/  FADD.FTZ R133, R133, R136 ;  /* 0x0000008885857221 */ /* 0x000fe20000010000 */
[----:B------:R-:W-:Y:S01]  /*162a0*/  FADD.FTZ R138, R138, R137 ;  /* 0x000000898a8a7221 */ /* 0x000fe20000010000 */
[----:B------:R-:W-:Y:S02]  /*162b0*/  HMMA.16816.F32.BF16 R68, R12, R34, R68 ;  /* 0x000000220c44723c */ /* 0x000fe40000041844 */
[----:B------:R-:W-:Y:S01]  /*162c0*/  FADD.FTZ R134, R134, R133 ;  /* 0x0000008586867221 */ /* 0x000fe20000010000 */
[----:B------:R-:W-:-:S05]  /*162d0*/  FADD.FTZ R173, R135, R138 ;  /* 0x0000008a87ad7221 */ /* 0x000fca0000010000 */
[C---:B------:R-:W-:Y:S08]  /*162e0*/  HMMA.16816.F32.BF16 R80, R12.reuse, R24, R80 ;  /* 0x000000180c50723c */ /* 0x040ff00000041850 */
[----:B------:R-:W-:Y:S08]  /*162f0*/  HMMA.16816.F32.BF16 R84, R12, R26, R84 ;  /* 0x0000001a0c54723c */ /* 0x000ff00000041854 */
        /* <DEDUP_REMOVED lines=36> */
[----:B------:R3:W4:Y:S03]  /*16540*/  LDSM.16.MT88.4 R8, [R172+0x3800] ;  /* 0x00380000ac08783b */ /* 0x0007260000004200 */
[C---:B--2---:R-:W-:Y:S08]  /*16550*/  HMMA.16816.F32.BF16 R112, R4.reuse, R16, R112 ;  /* 0x000000100470723c */ /* 0x044ff00000041870 */
[----:B------:R-:W-:Y:S01]  /*16560*/  HMMA.16816.F32.BF16 R116, R4, R18, R116 ;  /* 0x000000120474723c */ /* 0x000fe20000041874 */
[----:B------:R-:W2:Y:S01]  /*16570*/  LDSM.16.MT88.4 R16, [R159+0x3800] ;  /* 0x003800009f10783b */ /* 0x000ea20000004200 */
[----:B---3--:R-:W-:-:S06]  /*16580*/  FADD.FTZ R172, R31, R134 ;  /* 0x000000861fac7221 */ /* 0x008fcc0000010000 */
[C---:B-1----:R-:W-:Y:S08]  /*16590*/  HMMA.16816.F32.BF16 R48, R4.reuse, R12, R48 ;  /* 0x0000000c0430723c */ /* 0x042ff00000041830 */
[C---:B------:R-:W-:Y:S01]  /*165a0*/  HMMA.16816.F32.BF16 R52, R4.reuse, R14, R52 ;  /* 0x0000000e0434723c */ /* 0x040fe20000041834 */
[----:B------:R-:W1:Y:S07]  /*165b0*/  LDSM.16.MT88.4 R12, [R162+0xd800] ;  /* 0x00d80000a20c783b */ /* 0x000e6e0000004200 */
[C---:B----4-:R-:W-:Y:S08]  /*165c0*/  HMMA.16816.F32.BF16 R80, R4.reuse, R8, R80 ;  /* 0x000000080450723c */ /* 0x050ff00000041850 */
        /* <DEDUP_REMOVED lines=10> */
[C---:B-1----:R-:W-:Y:S08]  /*16670*/  HMMA.16816.F32.BF16 R96, R4.reuse, R12, R96 ;  /* 0x0000000c0460723c */ /* 0x042ff00000041860 */
[C---:B------:R-:W-:Y:S08]  /*16680*/  HMMA.16816.F32.BF16 R100, R4.reuse, R14, R100 ;  /* 0x0000000e0464723c */ /* 0x040ff00000041864 */
[C---:B--2---:R-:W-:Y:S08]  /*16690*/  HMMA.16816.F32.BF16 R120, R4.reuse, R8, R120 ;  /* 0x000000080478723c */ /* 0x044ff00000041878 */
[----:B------:R-:W-:Y:S01]  /*166a0*/  HMMA.16816.F32.BF16 R124, R4, R10, R124 ;  /* 0x0000000a047c723c */ /* 0x000fe2000004187c */
[----:B------:R-:W-:-:S04]  /*166b0*/  NOP ;  /* 0x0000000000007918 */ /* 0x000fc80000000000 */
[----:B------:R-:W-:-:S15]  /*166c0*/  BRA.U !UP0, `(.L_x_1476) ;  /* 0x0000003d08307547 */ /* 0x000fde000b800000 */
[----:B------:R-:W-:-:S04]  /*166d0*/  DEPBAR.LE SB0, 0x0 ;  /* 0x000080000000791a */ /* 0x000fc80000000000 */
[----:B------:R-:W-:-:S04]  /*166e0*/  UISETP.NE.U32.AND UP0, UPT, UR12, URZ, UPT ;  /* 0x000000ff0c00728c */ /* 0x000fc8000bf05070 */
[----:B------:R-:W-:Y:S01]  /*166f0*/  UISETP.NE.AND.EX UP0, UPT, UR13, URZ, UPT, UP0 ;  /* 0x000000ff0d00728c */ /* 0x000fe2000bf05300 */
[----:B------:R-:W-:Y:S08]  /*16700*/  BAR.SYNC.DEFER_BLOCKING 0x0 ;  /* 0x0000000000007b1d */ /* 0x000ff00000010000 */
[----:B------:R-:W-:Y:S05]  /*16710*/  BRA.U !UP0, `(.L_x_1477) ;  /* 0x0000000108fc7547 */ /* 0x000fea000b800000 */
        /* <DEDUP_REMOVED lines=32> */
[----:B------:R-:W1:Y:S01]  /*16920*/  LDCU.64 UR8, c[0x0][0x3c0] ;  /* 0x00007800ff0877ac */ /* 0x000e620008000a00 */
[----:B------:R-:W-:Y:S02]  /*16930*/  LOP3.LUT R7, RZ, R8, RZ, 0x33, !PT ;  /* 0x00000008ff077212 */ /* 0x000fe400078e33ff */
[----:B------:R-:W-:-:S03]  /*16940*/  ISETP.GE.AND P4, PT, R6, RZ, PT ;  /* 0x000000ff0600720c */ /* 0x000fc60003f86270 */
[----:B------:R-:W-:-:S04]  /*16950*/  @P6 IADD3 R11, PT, PT, R11, 0x1, RZ ;  /* 0x000000010b0b6810 */ /* 0x000fc80007ffe0ff */
[----:B------:R-:W-:Y:S01]  /*16960*/  @P3 VIADD R5, R5, 0x1 ;  /* 0x0000000105053836 */ /* 0x000fe20000000000 */
[----:B------:R-:W-:-:S03]  /*16970*/  ISETP.NE.AND P3, PT, R8, RZ, PT ;  /* 0x000000ff0800720c */ /* 0x000fc60003f65270 */
[----:B------:R-:W-:Y:S02]  /*16980*/  @!P2 IMAD.MOV R5, RZ, RZ, -R5 ;  /* 0x000000ffff05a224 */ /* 0x000fe400078e0a05 */
[----:B------:R-:W-:-:S04]  /*16990*/  @!P4 IADD3 R11, PT, PT, -R11, RZ, RZ ;  /* 0x000000ff0b0bc210 */ /* 0x000fc80007ffe1ff */
[C---:B------:R-:W-:Y:S02]  /*169a0*/  SEL R4, R7.reuse, R11, !P3 ;  /* 0x0000000b07047207 */ /* 0x040fe40005800000 */
[----:B------:R-:W-:-:S03]  /*169b0*/  SEL R7, R7, R5, !P3 ;  /* 0x0000000507077207 */ /* 0x000fc60005800000 */
[----:B------:R-:W-:-:S04]  /*169c0*/  IMAD.WIDE R12, R4, 0x4, R168 ;  /* 0x00000004040c7825 */ /* 0x000fc800078e02a8 */
[C---:B------:R-:W-:Y:S01]  /*169d0*/  IMAD.WIDE R10, R7.reuse, 0x4, R168 ;  /* 0x00000004070a7825 */ /* 0x040fe200078e02a8 */
[----:B------:R-:W3:Y:S04]  /*169e0*/  LDG.E R6, desc[UR6][R12.64] ;  /* 0x000000060c067981 */ /* 0x000ee8000c1e1900 */
[----:B------:R-:W3:Y:S01]  /*169f0*/  LDG.E R5, desc[UR6][R10.64] ;  /* 0x000000060a057981 */ /* 0x000ee2000c1e1900 */
[----:B------:R-:W-:Y:S01]  /*16a00*/  IADD3 R7, PT, PT, R7, -R4, RZ ;  /* 0x8000000407077210 */ /* 0x000fe20007ffe0ff */
[----:B-1----:R-:W-:-:S04]  /*16a10*/  IMAD.U32 R4, RZ, RZ, UR8 ;  /* 0x00000008ff047e24 */ /* 0x002fc8000f8e00ff */
[----:B------:R-:W-:-:S05]  /*16a20*/  IMAD R8, R7, R8, -0x40 ;  /* 0xffffffc007087424 */ /* 0x000fca00078e0208 */
[----:B------:R-:W-:-:S05]  /*16a30*/  SHF.R.S32.HI R7, RZ, 0x1f, R8 ;  /* 0x0000001fff077819 */ /* 0x000fca0000011408 */
[----:B------:R-:W-:-:S04]  /*16a40*/  IMAD R7, R7, R4, RZ ;  /* 0x0000000407077224 */ /* 0x000fc800078e02ff */
[C---:B------:R-:W-:Y:S02]  /*16a50*/  IMAD R7, R8.reuse, UR9, R7 ;  /* 0x0000000908077c24 */ /* 0x040fe4000f8e0207 */
[----:B------:R-:W-:-:S04]  /*16a60*/  IMAD.WIDE.U32 R8, R8, R4, RZ ;  /* 0x0000000408087225 */ /* 0x000fc800078e00ff */
        /* <DEDUP_REMOVED lines=10> */
.L_x_1477:
        /* <DEDUP_REMOVED lines=8> */
.L_x_1478:
[----:B------:R-:W1:Y:S01]  /*16b90*/  LDCU UR8, c[0x0][0x440] ;  /* 0x00008800ff0877ac */ /* 0x000e620008000800 */
[----:B------:R-:W2:Y:S01]  /*16ba0*/  LDC R5, c[0x0][0x3c4] ;  /* 0x0000f100ff057b82 */ /* 0x000ea20000000800 */
[----:B------:R-:W-:Y:S01]  /*16bb0*/  LOP3.LUT R6, R132, 0x40, RZ, 0xfc, !PT ;  /* 0x0000004084067812 */ /* 0x000fe200078efcff */
[----:B------:R-:W-:Y:S01]  /*16bc0*/  IMAD.SHL.U32 R158, R161, 0x20, RZ ;  /* 0x00000020a19e7824 */ /* 0x000fe200078e00ff */
[----:B------:R-:W-:Y:S01]  /*16bd0*/  SHF.R.U32.HI R160, RZ, 0x1, R161 ;  /* 0x00000001ffa07819 */ /* 0x000fe200000116a1 */
[----:B------:R-:W-:Y:S01]  /*16be0*/  UIADD3 UR14, UPT, UPT, UR4, -0x2, URZ ;  /* 0xfffffffe040e7890 */ /* 0x000fe2000fffe0ff */
[----:B------:R-:W-:Y:S02]  /*16bf0*/  LOP3.LUT R141, R29, 0x400, RZ, 0xc0, !PT ;  /* 0x000004001d8d7812 */ /* 0x000fe400078ec0ff */
[----:B------:R-:W-:Y:S01]  /*16c00*/  LOP3.LUT R158, R158, 0x7c00, RZ, 0xc0, !PT ;  /* 0x00007c009e9e7812 */ /* 0x000fe200078ec0ff */
[----:B------:R-:W-:Y:S01]  /*16c10*/  UISETP.GT.AND UP1, UPT, UR14, UR20, UPT ;  /* 0x000000140e00728c */ /* 0x000fe2000bf24270 */
[----:B------:R-:W-:Y:S01]  /*16c20*/  LOP3.LUT R7, R160, 0x8, RZ, 0xc0, !PT ;  /* 0x00000008a0077812 */ /* 0x000fe200078ec0ff */
[----:B------:R-:W-:Y:S01]  /*16c30*/  IMAD R141, R28, 0x2, R141 ;  /* 0x000000021c8d7824 */ /* 0x000fe200078e028d */
[----:B------:R-:W-:-:S02]  /*16c40*/  LOP3.LUT R29, R158, 0x200, R29, 0xf8, !PT ;  /* 0x000002009e1d7812 */ /* 0x000fc400078ef81d */
[C---:B------:R-:W-:Y:S01]  /*16c50*/  LEA R8, P2, R4.reuse, R167, 0x5 ;  /* 0x000000a704087211 */ /* 0x040fe200078428ff */
[----:B------:R-:W-:Y:S01]  /*16c60*/  VIADD R148, R141, UR5 ;  /* 0x000000058d947c36 */ /* 0x000fe20008000000 */
[----:B------:R-:W-:Y:S01]  /*16c70*/  LOP3.LUT R29, R29, R30, R7, 0xf6, !PT ;  /* 0x0000001e1d1d7212 */ /* 0x000fe200078ef607 */
[----:B------:R-:W-:Y:S01]  /*16c80*/  IMAD.SHL.U32 R7, R4, 0x20, RZ ;  /* 0x0000002004077824 */ /* 0x000fe200078e00ff */
[C---:B-1----:R-:W-:Y:S01]  /*16c90*/  ISETP.GE.AND P5, PT, R132.reuse, UR8, PT ;  /* 0x0000000884007c0c */ /* 0x042fe2000bfa6270 */
[--C-:B------:R-:W-:Y:S01]  /*16ca0*/  IMAD.IADD R147, R143, 0x1, R148.reuse ;  /* 0x000000018f937824 */ /* 0x100fe200078e0294 */
[----:B------:R-:W-:Y:S01]  /*16cb0*/  LOP3.LUT R132, R132, 0x80, RZ, 0xfc, !PT ;  /* 0x0000008084847812 */ /* 0x000fe200078efcff */
[----:B------:R-:W-:Y:S01]  /*16cc0*/  IMAD.IADD R148, R151, 0x1, R148 ;  /* 0x0000000197947824 */ /* 0x000fe200078e0294 */
[----:B------:R-:W-:Y:S02]  /*16cd0*/  ISETP.GE.AND P4, PT, R6, UR8, PT ;  /* 0x0000000806007c0c */ /* 0x000fe4000bf86270 */
[----:B------:R-:W-:Y:S01]  /*16ce0*/  ISETP.GE.AND P3, PT, R132, UR8, PT ;  /* 0x0000000884007c0c */ /* 0x000fe2000bf66270 */
[----:B------:R-:W-:Y:S01]  /*16cf0*/  IMAD.IADD R149, R143, 0x1, R148 ;  /* 0x000000018f957824 */ /* 0x000fe200078e0294 */
[----:B--2---:R-:W-:-:S02]  /*16d00*/  SHF.L.U64.HI R6, R4, 0x5, R5 ;  /* 0x0000000504067819 */ /* 0x004fc40000010205 */
[----:B------:R-:W-:Y:S02]  /*16d10*/  LEA.HI.X R9, R4, R166, R5, 0x5, P2 ;  /* 0x000000a604097211 */ /* 0x000fe400010f2c05 */
[----:B------:R-:W-:Y:S01]  /*16d20*/  IADD3 R12, P6, PT, R7, R8, RZ ;  /* 0x00000008070c7210 */ /* 0x000fe20007fde0ff */
[----:B------:R-:W-:Y:S01]  /*16d30*/  @!P5 IMAD.MOV.U32 R10, RZ, RZ, R167 ;  /* 0x000000ffff0ad224 */ /* 0x000fe200078e00a7 */
[----:B------:R-:W-:Y:S01]  /*16d40*/  LEA R142, R29, UR5, 0x1 ;  /* 0x000000051d8e7c11 */ /* 0x000fe2000f8e08ff */
[--C-:B------:R-:W-:Y:S01]  /*16d50*/  @!P5 IMAD.MOV.U32 R11, RZ, RZ, R166.reuse ;  /* 0x000000ffff0bd224 */ /* 0x100fe200078e00a6 */
[----:B------:R-:W-:Y:S01]  /*16d60*/  IADD3 R16, P2, PT, R7, R12, RZ ;  /* 0x0000000c07107210 */ /* 0x000fe20007f5e0ff */
[----:B------:R-:W-:Y:S02]  /*16d70*/  IMAD.X R13, R6, 0x1, R9, P6 ;  /* 0x00000001060d7824 */ /* 0x000fe400030e0609 */
[----:B------:R-:W-:Y:S01]  /*16d80*/  @!P3 IMAD.MOV.U32 R4, RZ, RZ, R167 ;  /* 0x000000ffff04b224 */ /* 0x000fe200078e00a7 */
[----:B------:R-:W-:Y:S01]  /*16d90*/  @!PT LDS RZ, [RZ] ;  /* 0x00000000fffff984 */ /* 0x000fe20000000800 */
[----:B------:R-:W-:Y:S01]  /*16da0*/  @!PT LDS RZ, [RZ] ;  /* 0x00000000fffff984 */ /* 0x000fe20000000800 */
[----:B------:R-:W-:Y:S01]  /*16db0*/  @!PT LDS RZ, [RZ] ;  /* 0x00000000fffff984 */ /* 0x000fe20000000800 */
[----:B------:R1:W-:Y:S01]  /*16dc0*/  @!P5 LDGSTS.E.BYPASS.LTC128B.128 [R3+0xc000], desc[UR6][R10.64] ;  /* 0x0c0000000a03dfae */ /* 0x0003e2000b981a06 */
[----:B------:R-:W-:-:S02]  /*16dd0*/  @!P3 IMAD.MOV.U32 R5, RZ, RZ, R166 ;  /* 0x000000ffff05b224 */ /* 0x000fc400078e00a6 */
[----:B------:R-:W-:Y:S01]  /*16de0*/  IMAD.X R17, R6, 0x1, R13, P2 ;  /* 0x0000000106117824 */ /* 0x000fe200010e060d */
[----:B------:R-:W-:Y:S01]  /*16df0*/  @P5 STS.128 [R3+0xc000], RZ ;  /* 0x00c000ff03005388 */ /* 0x000fe20000000c00 */
[--C-:B------:R-:W-:Y:S02]  /*16e00*/  IMAD.IADD R140, R143, 0x1, R142.reuse ;  /* 0x000000018f8c7824 */ /* 0x100fe400078e028e */
[----:B------:R-:W-:-:S04]  /*16e10*/  IMAD.IADD R151, R151, 0x1, R142 ;  /* 0x0000000197977824 */ /* 0x000fc800078e028e */
[----:B------:R-:W-:Y:S02]  /*16e20*/  IMAD.IADD R150, R143, 0x1, R151 ;  /* 0x000000018f967824 */ /* 0x000fe400078e0297 */
[----:B-1----:R-:W-:Y:S02]  /*16e30*/  @!P4 IMAD.MOV.U32 R10, RZ, RZ, R167 ;  /* 0x000000ffff0ac224 */ /* 0x002fe400078e00a7 */
[----:B------:R-:W-:-:S05]  /*16e40*/  @!P4 IMAD.MOV.U32 R11, RZ, RZ, R166 ;  /* 0x000000ffff0bc224 */ /* 0x000fca00078e00a6 */
        /* <DEDUP_REMOVED lines=61> */
[----:B------:R-:W3:Y:S04]  /*17220*/  LDSM.16.M88.4 R8, [R141+UR5+0x7000] ;  /* 0x007000058d08783b */ /* 0x000ee80008000200 */
        /* <DEDUP_REMOVED lines=9> */
[----:B------:R-:W-:Y:S01]  /*172c0*/  HMMA.16816.F32.BF16 R20, R132, R138, R20 ;  /* 0x0000008a8414723c */ /* 0x000fe20000041814 */
[----:B------:R-:W2:Y:S07]  /*172d0*/  LDSM.16.M88.4 R136, [R141+UR5+0x7800] ;  /* 0x007800058d88783b */ /* 0x000eae0008000200 */
[C---:B---3--:R-:W-:Y:S08]  /*172e0*/  HMMA.16816.F32.BF16 R16, R4.reuse, R8, RZ ;  /* 0x000000080410723c */ /* 0x048ff000000418ff */
[----:B------:R-:W-:-:S12]  /*172f0*/  HMMA.16816.F32.BF16 R8, R4, R10, RZ ;  /* 0x0000000a0408723c */ /* 0x000fd800000418ff */
[C---:B-1----:R-:W-:Y:S08]  /*17300*/  HMMA.16816.F32.BF16 R16, R132.reuse, R12, R16 ;  /* 0x0000000c8410723c */ /* 0x042ff00000041810 */
[----:B------:R-:W-:Y:S08]  /*17310*/  HMMA.16816.F32.BF16 R12, R132, R14, R8 ;  /* 0x0000000e840c723c */ /* 0x000ff00000041808 */
[C---:B--2---:R-:W-:Y:S08]  /*17320*/  HMMA.16816.F32.BF16 R8, R4.reuse, R136, RZ ;  /* 0x000000880408723c */ /* 0x044ff000000418ff */
        /* <DEDUP_REMOVED lines=115> */
[C---:B------:R-:W-:Y:S01]  /*17a60*/  HMMA.16816.F32.BF16 R20, R132.reuse, R138, R20 ;  /* 0x0000008a8414723c */ /* 0x040fe20000041814 */
[----:B------:R-:W2:Y:S07]  /*17a70*/  LDSM.16.M88.4 R136, [R148+0xb800] ;  /* 0x00b800009488783b */ /* 0x000eae0000000200 */
[C---:B-1----:R-:W-:Y:S08]  /*17a80*/  HMMA.16816.F32.BF16 R16, R132.reuse, R140, R16 ;  /* 0x0000008c8410723c */ /* 0x042ff00000041810 */
[C---:B------:R-:W-:Y:S01]  /*17a90*/  HMMA.16816.F32.BF16 R12, R132.reuse, R142, R12 ;  /* 0x0000008e840c723c */ /* 0x040fe2000004180c */
[----:B------:R-:W-:Y:S07]  /*17aa0*/  LDSM.16.M88.4 R140, [R150+0x4000] ;  /* 0x00400000968c783b */ /* 0x000fee0000000200 */
[C---:B--2---:R-:W-:Y:S08]  /*17ab0*/  HMMA.16816.F32.BF16 R8, R132.reuse, R136, R8 ;  /* 0x000000888408723c */ /* 0x044ff00000041808 */
        /* <DEDUP_REMOVED lines=102> */
[----:B------:R-:W-:Y:S02]  /*18120*/  UIADD3 UR8, UPT, UPT, UR26, -0x40, URZ ;  /* 0xffffffc01a087890 */ /* 0x000fe4000fffe0ff */
[----:B------:R-:W-:Y:S01]  /*18130*/  UIADD3 UR26, UPT, UPT, UR26, -0x80, URZ ;  /* 0xffffff801a1a7890 */ /* 0x000fe2000fffe0ff */
[----:B------:R-:W2:Y:S03]  /*18140*/  LDCU.64 UR10, c[0x0][0x3a0] ;  /* 0x00007400ff0a77ac */ /* 0x000ea60008000a00 */
[----:B------:R-:W-:-:S05]  /*18150*/  IMAD.U32 R8, RZ, RZ, UR8 ;  /* 0x00000008ff087e24 */ /* 0x000fca000f8e00ff */
[----:B------:R-:W-:Y:S02]  /*18160*/  IABS R8, R8 ;  /* 0x0000000800087213 */ /* 0x000fe40000000000 */
[----:B-1----:R-:W-:-:S04]  /*18170*/  IABS R9, R10 ;  /* 0x0000000a00097213 */ /* 0x002fc80000000000 */
[----:B------:R-:W1:Y:S08]  /*18180*/  I2F.RP R6, R9 ;  /* 0x0000000900067306 */ /* 0x000e700000209400 */
[----:B-1----:R-:W1:Y:S02]  /*18190*/  MUFU.RCP R5, R6 ;  /* 0x0000000600057308 */ /* 0x002e640000001000 */
[----:B-1----:R-:W-:-:S06]  /*181a0*/  VIADD R5, R5, 0xffffffe ;  /* 0x0ffffffe05057836 */ /* 0x002fcc0000000000 */
[----:B------:R-:W1:Y:S02]  /*181b0*/  F2I.FTZ.U32.TRUNC.NTZ R5, R5 ;  /* 0x0000000500057305 */ /* 0x000e64000021f000 */
[----:B-1----:R-:W-:-:S04]  /*181c0*/  IMAD.MOV R4, RZ, RZ, -R5 ;  /* 0x000000ffff047224 */ /* 0x002fc800078e0a05 */
[----:B------:R-:W-:Y:S01]  /*181d0*/  IMAD R7, R4, R9, RZ ;  /* 0x0000000904077224 */ /* 0x000fe200078e02ff */
[----:B------:R-:W-:-:S05]  /*181e0*/  MOV R4, RZ ;  /* 0x000000ff00047202 */ /* 0x000fca0000000f00 */
[----:B------:R-:W-:-:S04]  /*181f0*/  IMAD.HI.U32 R7, R5, R7, R4 ;  /* 0x0000000705077227 */ /* 0x000fc800078e0004 */
[----:B------:R-:W-:Y:S02]  /*18200*/  IMAD.U32 R4, RZ, RZ, UR26 ;  /* 0x0000001aff047e24 */ /* 0x000fe4000f8e00ff */
[----:B------:R-:W-:-:S03]  /*18210*/  IMAD.HI.U32 R6, R7, R8, RZ ;  /* 0x0000000807067227 */ /* 0x000fc600078e00ff */
[----:B------:R-:W-:Y:S02]  /*18220*/  IABS R4, R4 ;  /* 0x0000000400047213 */ /* 0x000fe40000000000 */
[----:B------:R-:W-:-:S03]  /*18230*/  IADD3 R5, PT, PT, -R6, RZ, RZ ;  /* 0x000000ff06057210 */ /* 0x000fc60007ffe1ff */
[----:B------:R-:W-:-:S04]  /*18240*/  IMAD.HI.U32 R7, R7, R4, RZ ;  /* 0x0000000407077227 */ /* 0x000fc800078e00ff */
[----:B------:R-:W-:Y:S02]  /*18250*/  IMAD R8, R9, R5, R8 ;  /* 0x0000000509087224 */ /* 0x000fe400078e0208 */
[----:B------:R-:W-:-:S03]  /*18260*/  IMAD.MOV R5, RZ, RZ, -R7 ;  /* 0x000000ffff057224 */ /* 0x000fc600078e0a07 */
[C---:B------:R-:W-:Y:S01]  /*18270*/  ISETP.GT.U32.AND P2, PT, R9.reuse, R8, PT ;  /* 0x000000080900720c */ /* 0x040fe20003f44070 */
[----:B------:R-:W-:Y:S01]  /*18280*/  IMAD R4, R9, R5, R4 ;  /* 0x0000000509047224 */ /* 0x000fe200078e0204 */
[----:B------:R-:W-:-:S11]  /*18290*/  LOP3.LUT R5, R10, UR26, RZ, 0x3c, !PT ;  /* 0x0000001a0a057c12 */ /* 0x000fd6000f8e3cff */
        /* <DEDUP_REMOVED lines=11> */
[----:B------:R-:W-:-:S05]  /*18350*/  MOV R4, R6 ;  /* 0x0000000600047202 */ /* 0x000fca0000000f00 */
[----:B------:R-:W-:Y:S01]  /*18360*/  @P6 VIADD R7, R7, 0x1 ;  /* 0x0000000107076836 */ /* 0x000fe20000000000 */
[----:B------:R-:W-:-:S03]  /*18370*/  ISETP.GE.AND P6, PT, R5, RZ, PT ;  /* 0x000000ff0500720c */ /* 0x000fc60003fc6270 */
[----:B------:R-:W-:Y:S01]  /*18380*/  IMAD.MOV.U32 R6, RZ, RZ, R7 ;  /* 0x000000ffff067224 */ /* 0x000fe200078e0007 */
[----:B------:R-:W-:Y:S02]  /*18390*/  LOP3.LUT R7, RZ, R10, RZ, 0x33, !PT ;  /* 0x0000000aff077212 */ /* 0x000fe400078e33ff */
[----:B------:R-:W-:Y:S02]  /*183a0*/  @!P2 IADD3 R4, PT, PT, -R4, RZ, RZ ;  /* 0x000000ff0404a210 */ /* 0x000fe40007ffe1ff */
[----:B------:R-:W-:-:S05]  /*183b0*/  ISETP.NE.AND P2, PT, R10, RZ, PT ;  /* 0x000000ff0a00720c */ /* 0x000fca0003f45270 */
[----:B------:R-:W-:-:S05]  /*183c0*/  @!P6 IMAD.MOV R6, RZ, RZ, -R6 ;  /* 0x000000ffff06e224 */ /* 0x000fca00078e0a06 */
[C---:B------:R-:W-:Y:S02]  /*183d0*/  SEL R6, R7.reuse, R6, !P2 ;  /* 0x0000000607067207 */ /* 0x040fe40005000000 */
[----:B------:R-:W-:-:S03]  /*183e0*/  SEL R7, R7, R4, !P2 ;  /* 0x0000000407077207 */ /* 0x000fc60005000000 */
[----:B------:R-:W-:-:S04]  /*183f0*/  IMAD.WIDE R8, R6, 0x4, R168 ;  /* 0x0000000406087825 */ /* 0x000fc800078e02a8 */
[C---:B------:R-:W-:Y:S01]  /*18400*/  IMAD.WIDE R12, R7.reuse, 0x4, R168 ;  /* 0x00000004070c7825 */ /* 0x040fe200078e02a8 */
[----:B------:R3:W4:Y:S04]  /*18410*/  LDG.E R5, desc[UR6][R8.64] ;  /* 0x0000000608057981 */ /* 0x000728000c1e1900 */
[----:B------:R-:W4:Y:S01]  /*18420*/  LDG.E R4, desc[UR6][R12.64] ;  /* 0x000000060c047981 */ /* 0x000f22000c1e1900 */
[----:B------:R-:W-:Y:S01]  /*18430*/  IADD3 R7, PT, PT, R7, -R6, RZ ;  /* 0x8000000607077210 */ /* 0x000fe20007ffe0ff */
[----:B-1----:R-:W-:-:S04]  /*18440*/  IMAD.U32 R6, RZ, RZ, UR8 ;  /* 0x00000008ff067e24 */ /* 0x002fc8000f8e00ff */
[----:B------:R-:W-:-:S05]  /*18450*/  IMAD R10, R7, R10, -0x40 ;  /* 0xffffffc0070a7424 */ /* 0x000fca00078e020a */
[----:B------:R-:W-:-:S05]  /*18460*/  SHF.R.S32.HI R7, RZ, 0x1f, R10 ;  /* 0x0000001fff077819 */ /* 0x000fca000001140a */
[----:B------:R-:W-:-:S04]  /*18470*/  IMAD R7, R7, R6, RZ ;  /* 0x0000000607077224 */ /* 0x000fc800078e02ff */
[C---:B------:R-:W-:Y:S02]  /*18480*/  IMAD R7, R10.reuse, UR9, R7 ;  /* 0x000000090a077c24 */ /* 0x040fe4000f8e0207 */
[----:B---3--:R-:W-:-:S04]  /*18490*/  IMAD.WIDE.U32 R8, R10, R6, RZ ;  /* 0x000000060a087225 */ /* 0x008fc800078e00ff */
[----:B------:R-:W-:Y:S01]  /*184a0*/  IMAD.IADD R9, R9, 0x1, R7 ;  /* 0x0000000109097824 */ /* 0x000fe200078e0207 */
[----:B----4-:R-:W-:-:S04]  /*184b0*/  IADD3 R4, PT, PT, R5, -R4, RZ ;  /* 0x8000000405047210 */ /* 0x010fc80007ffe0ff */
        /* <DEDUP_REMOVED lines=8> */
.L_x_1480:
        /* <DEDUP_REMOVED lines=8> */
.L_x_1481:
[----:B------:R-:W1:Y:S01]  /*185c0*/  LDC R5, c[0x0][0x3bc] ;  /* 0x0000ef00ff057b82 */ /* 0x000e620000000800 */
[C---:B------:R-:W-:Y:S01]  /*185d0*/  LEA R8, P2, R6.reuse, R164, 0x5 ;  /* 0x000000a406087211 */ /* 0x040fe200078428ff */
[C---:B------:R-:W-:Y:S01]  /*185e0*/  IMAD.SHL.U32 R4, R6.reuse, 0x20, RZ ;  /* 0x0000002006047824 */ /* 0x040fe200078e00ff */
        /* <DEDUP_REMOVED lines=17> */
[C---:B------:R-:W-:Y:S01]  /*18700*/  IADD3 R6, P6, PT, R4.reuse, R8, RZ ;  /* 0x0000000804067210 */ /* 0x040fe20007fde0ff */
[----:B------:R-:W-:Y:S01]  /*18710*/  @!PT LDS RZ, [RZ] ;  /* 0x00000000fffff984 */ /* 0x000fe20000000800 */
[----:B------:R-:W-:Y:S01]  /*18720*/  @!PT LDS RZ, [RZ] ;  /* 0x00000000fffff984 */ /* 0x000fe20000000800 */
[----:B------:R-:W-:Y:S01]  /*18730*/  @!PT LDS RZ, [RZ] ;  /* 0x00000000fffff984 */ /* 0x000fe20000000800 */
[----:B------:R2:W-:Y:S03]  /*18740*/  @!P5 LDGSTS.E.BYPASS.LTC128B.128 [R3+0x6800], desc[UR6][R8.64] ;  /* 0x068000000803dfae */ /* 0x0005e6000b981a06 */
[----:B------:R-:W-:Y:S01]  /*18750*/  IADD3 R4, P2, PT, R4, R6, RZ ;  /* 0x0000000604047210 */ /* 0x000fe20007f5e0ff */
[----:B------:R2:W-:Y:S01]  /*18760*/  @P5 STS.128 [R3+0x6800], RZ ;  /* 0x006800ff03005388 */ /* 0x0005e20000000c00 */
[----:B------:R-:W-:-:S03]  /*18770*/  IMAD.X R7, R5, 0x1, R9, P6 ;  /* 0x0000000105077824 */ /* 0x000fc600030e0609 */
[----:B------:R-:W-:Y:S01]  /*18780*/  @!PT LDS RZ, [RZ] ;  /* 0x00000000fffff984 */ /* 0x000fe20000000800 */
[----:B------:R-:W-:Y:S01]  /*18790*/  @!PT LDS RZ, [RZ] ;  /* 0x00000000fffff984 */ /* 0x000fe20000000800 */
[----:B------:R-:W-:Y:S01]  /*187a0*/  @!PT LDS RZ, [RZ] ;  /* 0x00000000fffff984 */ /* 0x000fe20000000800 */
[----:B------:R2:W-:Y:S01]  /*187b0*/  @!P4 LDGSTS.E.BYPASS.LTC128B.128 [R3+0x8800], desc[UR6][R8.64+0x80] ;  /* 0x088000800803cfae */ /* 0x0005e2000b981a06 */
[----:B------:R-:W-:-:S03]  /*187c0*/  IMAD.X R5, R5, 0x1, R7, P2 ;  /* 0x0000000105057824 */ /* 0x000fc600010e0607 */
        /* <DEDUP_REMOVED lines=37> */
.L_x_1479:
        /* <DEDUP_REMOVED lines=19> */
[----:B------:R-:W2:Y:S04]  /*18b50*/  SHFL.BFLY PT, R5, R6, 0x2, 0x1f ;  /* 0x0c401f0006057f89 */ /* 0x000ea800000e0000 */
[----:B------:R-:W3:Y:S04]  /*18b60*/  SHFL.BFLY PT, R4, R7, 0x2, 0x1f ;  /* 0x0c401f0007047f89 */ /* 0x000ee800000e0000 */
[----:B------:R-:W-:Y:S01]  /*18b70*/  LDSM.16.MT88.4 R12, [R162+0xc000] ;  /* 0x00c00000a20c783b */ /* 0x000fe20000004200 */
[----:B--2---:R-:W-:-:S02]  /*18b80*/  FMNMX.FTZ R5, R6, R5, !PT ;  /* 0x0000000506057209 */ /* 0x004fc40007810000 */
[----:B---3--:R-:W-:-:S03]  /*18b90*/  FMNMX.FTZ R4, R7, R4, !PT ;  /* 0x0000000407047209 */ /* 0x008fc60007810000 */
[----:B------:R-:W2:Y:S04]  /*18ba0*/  SHFL.BFLY PT, R144, R5, 0x1, 0x1f ;  /* 0x0c201f0005907f89 */ /* 0x000ea800000e0000 */
[----:B------:R-:W3:Y:S01]  /*18bb0*/  SHFL.BFLY PT, R3, R4, 0x1, 0x1f ;  /* 0x0c201f0004037f89 */ /* 0x000ee200000e0000 */
[----:B--2---:R-:W-:-:S04]  /*18bc0*/  FMNMX.FTZ R144, R5, R144, !PT ;  /* 0x0000009005907209 */ /* 0x004fc80007810000 */
[C---:B------:R-:W-:Y:S01]  /*18bd0*/  FSETP.NEU.FTZ.AND P3, PT, R144.reuse, -INF , PT ;  /* 0xff8000009000780b */ /* 0x040fe20003f7d000 */
[----:B-1----:R-:W-:Y:S01]  /*18be0*/  FMUL.FTZ R180, R144, UR8 ;  /* 0x0000000890b47c20 */ /* 0x002fe20008410000 */
[----:B---3--:R-:W-:Y:S02]  /*18bf0*/  FMNMX.FTZ R3, R4, R3, !PT ;  /* 0x0000000304037209 */ /* 0x008fe40007810000 */
[----:B------:R-:W-:Y:S02]  /*18c00*/  FSEL R5, R144, RZ, P3 ;  /* 0x000000ff90057208 */ /* 0x000fe40001800000 */
[C---:B------:R-:W-:Y:S01]  /*18c10*/  FSETP.NEU.FTZ.AND P2, PT, R3.reuse, -INF , PT ;  /* 0xff8000000300780b */ /* 0x040fe20003f5d000 */
[----:B------:R-:W-:Y:S01]  /*18c20*/  FMUL.FTZ R176, R3, UR8 ;  /* 0x0000000803b07c20 */ /* 0x000fe20008410000 */
[----:B------:R-:W-:Y:S01]  /*18c30*/  FSEL R180, R180, RZ, P3 ;  /* 0x000000ffb4b47208 */ /* 0x000fe20001800000 */
[----:B------:R-:W-:Y:S01]  /*18c40*/  FADD.FTZ R182, R2, -R5 ;  /* 0x8000000502b67221 */ /* 0x000fe20000010000 */
[----:B------:R-:W-:-:S02]  /*18c50*/  SEL R2, R157, 0xffffffe0, !P1 ;  /* 0xffffffe09d027807 */ /* 0x000fc40004800000 */
[----:B------:R-:W-:Y:S01]  /*18c60*/  FSEL R5, R3, RZ, P2 ;  /* 0x000000ff03057208 */ /* 0x000fe20001000000 */
[--C-:B------:R-:W-:Y:S01]  /*18c70*/  FFMA.FTZ R155, R139, UR8, -R180.reuse ;  /* 0x000000088b9b7c23 */ /* 0x100fe200080108b4 */
[----:B------:R-:W-:Y:S01]  /*18c80*/  IADD3 R154, PT, PT, R2, R162, RZ ;  /* 0x000000a2029a7210 */ /* 0x000fe20007ffe0ff */
[--C-:B------:R-:W-:Y:S01]  /*18c90*/  FFMA.FTZ R139, R163, UR8, -R180.reuse ;  /* 0x00000008a38b7c23 */ /* 0x100fe200080108b4 */
[----:B------:R-:W-:Y:S01]  /*18ca0*/  FSEL R176, R176, RZ, P2 ;  /* 0x000000ffb0b07208 */ /* 0x000fe20001000000 */
[----:B------:R-:W-:Y:S01]  /*18cb0*/  FADD.FTZ R0, R0, -R5 ;  /* 0x8000000500007221 */ /* 0x000fe20000010000 */
[--C-:B------:R-:W-:Y:S01]  /*18cc0*/  FFMA.FTZ R178, R153, UR8, -R180.reuse ;  /* 0x0000000899b27c23 */ /* 0x100fe200080108b4 */
[----:B------:R-:W1:Y:S01]  /*18cd0*/  LDSM.16.MT88.4 R20, [R154+0xc000] ;  /* 0x00c000009a14783b */ /* 0x000e620000004200 */
[----:B------:R-:W-:Y:S01]  /*18ce0*/  FFMA.FTZ R138, R29, UR8, -R180 ;  /* 0x000000081d8a7c23 */ /* 0x000fe200080108b4 */
[----:B------:R-:W-:Y:S01]  /*18cf0*/  FMUL.FTZ R171, R0, UR8 ;  /* 0x0000000800ab7c20 */ /* 0x000fe20008410000 */
[--C-:B------:R-:W-:Y:S01]  /*18d00*/  FFMA.FTZ R137, R137, UR8, -R176.reuse ;  /* 0x0000000889897c23 */ /* 0x100fe200080108b0 */
[--C-:B------:R-:W-:Y:S01]  /*18d10*/  FFMA.FTZ R170, R35, UR8, -R176.reuse ;  /* 0x0000000823aa7c23 */ /* 0x100fe200080108b0 */
[----:B------:R-:W-:Y:S01]  /*18d20*/  FMUL.FTZ R182, R182, UR8 ;  /* 0x00000008b6b67c20 */ /* 0x000fe20008410000 */
[--C-:B------:R-:W-:Y:S01]  /*18d30*/  FFMA.FTZ R163, R33, UR8, -R176.reuse ;  /* 0x0000000821a37c23 */ /* 0x100fe200080108b0 */
[----:B------:R-:W-:Y:S01]  /*18d40*/  FFMA.FTZ R0, R31, UR8, -R176 ;  /* 0x000000081f007c23 */ /* 0x000fe200080108b0 */
[----:B------:R-:W-:Y:S01]  /*18d50*/  MUFU.EX2 R178, R178 ;  /* 0x000000b200b27308 */ /* 0x000fe20000000800 */
[----:B------:R-:W-:Y:S01]  /*18d60*/  IADD3 R153, PT, PT, R162, 0xc040, RZ ;  /* 0x0000c040a2997810 */ /* 0x000fe20007ffe0ff */
[--C-:B------:R-:W-:Y:S01]  /*18d70*/  FFMA.FTZ R152, R147, UR8, -R180.reuse ;  /* 0x0000000893987c23 */ /* 0x100fe200080108b4 */
[--C-:B------:R-:W-:Y:S01]  /*18d80*/  FFMA.FTZ R151, R151, UR8, -R180.reuse ;  /* 0x0000000897977c23 */ /* 0x100fe200080108b4 */
[--C-:B------:R-:W-:Y:S01]  /*18d90*/  FFMA.FTZ R150, R191, UR8, -R180.reuse ;  /* 0x00000008bf967c23 */ /* 0x100fe200080108b4 */
[----:B------:R-:W-:Y:S01]  /*18da0*/  FFMA.FTZ R147, R193, UR8, -R180 ;  /* 0x00000008c1937c23 */ /* 0x000fe200080108b4 */
[--C-:B------:R-:W-:Y:S01]  /*18db0*/  FFMA.FTZ R149, R149, UR8, -R176.reuse ;  /* 0x0000000895957c23 */ /* 0x100fe200080108b0 */
[--C-:B------:R-:W-:Y:S01]  /*18dc0*/  FFMA.FTZ R148, R187, UR8, -R176.reuse ;  /* 0x00000008bb947c23 */ /* 0x100fe200080108b0 */
[----:B------:R-:W2:Y:S01]  /*18dd0*/  MUFU.EX2 R155, R155 ;  /* 0x0000009b009b7308 */ /* 0x000ea20000000800 */
[--C-:B------:R-:W-:Y:S01]  /*18de0*/  FFMA.FTZ R146, R189, UR8, -R176.reuse ;  /* 0x00000008bd927c23 */ /* 0x100fe200080108b0 */
[--C-:B------:R-:W-:Y:S01]  /*18df0*/  FFMA.FTZ R145, R185, UR8, -R176.reuse ;  /* 0x00000008b9917c23 */ /* 0x100fe200080108b0 */
[----:B------:R-:W-:Y:S01]  /*18e00*/  FFMA.FTZ R190, R177, UR8, -R176 ;  /* 0x00000008b1be7c23 */ /* 0x000fe200080108b0 */
[--C-:B------:R-:W-:Y:S01]  /*18e10*/  FFMA.FTZ R187, R134, UR8, -R180.reuse ;  /* 0x0000000886bb7c23 */ /* 0x100fe200080108b4 */
[--C-:B------:R-:W-:Y:S01]  /*18e20*/  FFMA.FTZ R184, R143, UR8, -R180.reuse ;  /* 0x000000088fb87c23 */ /* 0x100fe200080108b4 */
[--C-:B------:R-:W-:Y:S01]  /*18e30*/  FFMA.FTZ R186, R140, UR8, -R180.reuse ;  /* 0x000000088cba7c23 */ /* 0x100fe200080108b4 */
[----:B------:R-:W-:Y:S01]  /*18e40*/  FFMA.FTZ R183, R183, UR8, -R180 ;  /* 0x00000008b7b77c23 */ /* 0x000fe200080108b4 */
[----:B------:R-:W-:Y:S01]  /*18e50*/  MUFU.EX2 R139, R139 ;  /* 0x0000008b008b7308 */ /* 0x000fe20000000800 */
[--C-:B------:R-:W-:Y:S01]  /*18e60*/  FFMA.FTZ R185, R135, UR8, -R176.reuse ;  /* 0x0000000887b97c23 */ /* 0x100fe200080108b0 */
[--C-:B------:R-:W-:Y:S01]  /*18e70*/  FFMA.FTZ R177, R179, UR8, -R176.reuse ;  /* 0x00000008b3b17c23 */ /* 0x100fe200080108b0 */
[----:B------:R-:W-:Y:S01]  /*18e80*/  FFMA.FTZ R188, R133, UR8, -R176 ;  /* 0x0000000885bc7c23 */ /* 0x000fe200080108b0 */
[----:B------:R-:W-:Y:S01]  /*18e90*/  FFMA.FTZ R179, R141, UR8, -R180 ;  /* 0x000000088db37c23 */ /* 0x000fe200080108b4 */
[--C-:B------:R-:W-:Y:S01]  /*18ea0*/  FFMA.FTZ R194, R159, UR8, -R176.reuse ;  /* 0x000000089fc27c23 */ /* 0x100fe200080108b0 */
[--C-:B------:R-:W-:Y:S01]  /*18eb0*/  FFMA.FTZ R189, R136, UR8, -R176.reuse ;  /* 0x0000000888bd7c23 */ /* 0x100fe200080108b0 */
[--C-:B------:R-:W-:Y:S01]  /*18ec0*/  FFMA.FTZ R159, R174, UR8, -R176.reuse ;  /* 0x00000008ae9f7c23 */ /* 0x100fe200080108b0 */
[----:B------:R-:W3:Y:S01]  /*18ed0*/  MUFU.EX2 R138, R138 ;  /* 0x0000008a008a7308 */ /* 0x000ee20000000800 */
[----:B--2---:R-:W-:Y:S01]  /*18ee0*/  F2FP.BF16.F32.PACK_AB R8, R155, R178 ;  /* 0x000000b29b08723e */ /* 0x004fe200000010ff */
[----:B------:R-:W-:Y:S01]  /*18ef0*/  FFMA.FTZ R175, R175, UR8, -R176 ;  /* 0x00000008afaf7c23 */ /* 0x000fe200080108b0 */
[----:B------:R-:W-:-:S02]  /*18f00*/  PLOP3.LUT P3, PT, PT, PT, UP1, 0x80, 0x8 ;  /* 0x000000000008781c */ /* 0x000fc40003f6f018 */
[----:B------:R-:W-:-:S03]  /*18f10*/  PLOP3.LUT P2, PT, PT, PT, UP1, 0x80, 0x8 ;  /* 0x000000000008781c */ /* 0x000fc60003f4f018 */
[----:B------:R-:W-:Y:S08]  /*18f20*/  MUFU.EX2 R137, R137 ;  /* 0x0000008900897308 */ /* 0x000ff00000000800 */
        /* <DEDUP_REMOVED lines=13> */
[----:B------:R-:W2:Y:S01]  /*19000*/  MUFU.EX2 R0, R0 ;  /* 0x0000000000007308 */ /* 0x000ea20000000800 */
[-C--:B----4-:R-:W-:Y:S01]  /*19010*/  FMUL.FTZ R18, R42, R171.reuse ;  /* 0x000000ab2a127220 */ /* 0x090fe20000410000 */
[-C--:B------:R-:W-:Y:S01]  /*19020*/  FMUL.FTZ R19, R43, R171.reuse ;  /* 0x000000ab2b137220 */ /* 0x080fe20000410000 */
        /* <DEDUP_REMOVED lines=13> */
[----:B------:R-:W-:Y:S01]  /*19100*/  FMUL.FTZ R54, R54, R171 ;  /* 0x000000ab36367220 */ /* 0x000fe20000410000 */
[----:B--2---:R-:W-:Y:S01]  /*19110*/  F2FP.BF16.F32.PACK_AB R11, R0, R163 ;  /* 0x000000a3000b723e */ /* 0x004fe200000010ff */
[-C--:B------:R-:W-:Y:S01]  /*19120*/  FMUL.FTZ R55, R55, R171.reuse ;  /* 0x000000ab37377220 */ /* 0x080fe20000410000 */
[-C--:B------:R-:W-:Y:S01]  /*19130*/  FMUL.FTZ R32, R56, R182.reuse ;  /* 0x000000b638207220 */ /* 0x080fe20000410000 */
[-C--:B------:R-:W-:Y:S01]  /*19140*/  FMUL.FTZ R33, R57, R182.reuse ;  /* 0x000000b639217220 */ /* 0x080fe20000410000 */
[-C--:B------:R-:W-:Y:S01]  /*19150*/  FMUL.FTZ R34, R58, R171.reuse ;  /* 0x000000ab3a227220 */ /* 0x080fe20000410000 */
[-C--:B------:R-:W-:Y:S01]  /*19160*/  FMUL.FTZ R35, R59, R171.reuse ;  /* 0x000000ab3b237220 */ /* 0x080fe20000410000 */
[-C--:B------:R-:W-:Y:S01]  /*19170*/  FMUL.FTZ R40, R64, R182.reuse ;  /* 0x000000b640287220 */ /* 0x080fe20000410000 */
[C---:B-1----:R-:W-:Y:S01]  /*19180*/  HMMA.16816.F32.BF16 R16, R8.reuse, R20, R16 ;  /* 0x000000140810723c */ /* 0x042fe20000041810 */
[----:B------:R-:W-:Y:S01]  /*19190*/  IADD3 R20, PT, PT, R162, 0xc000, RZ ;  /* 0x0000c000a2147810 */ /* 0x000fe20007ffe0ff */
[-C--:B------:R-:W-:Y:S01]  /*191a0*/  FMUL.FTZ R41, R65, R182.reuse ;  /* 0x000000b641297220 */ /* 0x080fe20000410000 */
[-C--:B------:R-:W-:Y:S01]  /*191b0*/  FMUL.FTZ R42, R66, R171.reuse ;  /* 0x000000ab422a7220 */ /* 0x080fe20000410000 */
[----:B------:R-:W-:Y:S01]  /*191c0*/  FMUL.FTZ R43, R67, R171 ;  /* 0x000000ab432b7220 */ /* 0x000fe20000410000 */
[----:B------:R-:W-:Y:S01]  /*191d0*/  @P0 IADD3 R153, PT, PT, R20, -0x40, RZ ;  /* 0xffffffc014990810 */ /* 0x000fe20007ffe0ff */
[-C--:B------:R-:W-:Y:S01]  /*191e0*/  FMUL.FTZ R60, R60, R182.reuse ;  /* 0x000000b63c3c7220 */ /* 0x080fe20000410000 */
[-C--:B------:R-:W-:Y:S01]  /*191f0*/  FMUL.FTZ R61, R61, R182.reuse ;  /* 0x000000b63d3d7220 */ /* 0x080fe20000410000 */
[C---:B------:R-:W-:Y:S01]  /*19200*/  HMMA.16816.F32.BF16 R4, R8.reuse, R12, R4 ;  /* 0x0000000c0804723c */ /* 0x040fe20000041804 */
[----:B------:R-:W-:Y:S01]  /*19210*/  IADD3 R2, PT, PT, R2, R153, RZ ;  /* 0x0000009902027210 */ /* 0x000fe20007ffe0ff */
[----:B------:R-:W1:Y:S01]  /*19220*/  LDSM.16.MT88.4 R28, [R153] ;  /* 0x00000000991c783b */ /* 0x000e620000004200 */
[-C--:B------:R-:W-:Y:S01]  /*19230*/  FMUL.FTZ R62, R62, R171.reuse ;  /* 0x000000ab3e3e7220 */ /* 0x080fe20000410000 */
[-C--:B------:R-:W-:Y:S01]  /*19240*/  FMUL.FTZ R63, R63, R171.reuse ;  /* 0x000000ab3f3f7220 */ /* 0x080fe20000410000 */
[-C--:B------:R-:W-:Y:S01]  /*19250*/  FMUL.FTZ R68, R68, R182.reuse ;  /* 0x000000b644447220 */ /* 0x080fe20000410000 */
[-C--:B------:R-:W-:Y:S01]  /*19260*/  FMUL.FTZ R69, R69, R182.reuse ;  /* 0x000000b645457220 */ /* 0x080fe20000410000 */
[-C--:B------:R-:W-:Y:S01]  /*19270*/  FMUL.FTZ R70, R70, R171.reuse ;  /* 0x000000ab46467220 */ /* 0x080fe20000410000 */
[C---:B------:R-:W-:Y:S01]  /*19280*/  HMMA.16816.F32.BF16 R12, R8.reuse, R14, R36 ;  /* 0x0000000e080c723c */ /* 0x040fe20000041824 */
[----:B------:R-:W2:Y:S01]  /*19290*/  LDSM.16.MT88.4 R36, [R2] ;  /* 0x000000000224783b */ /* 0x000ea20000004200 */
        /* <DEDUP_REMOVED lines=42> */
[----:B------:R-:W-:Y:S01]  /*19540*/  MUFU.EX2 R152, R152 ;  /* 0x0000009800987308 */ /* 0x000fe20000000800 */
[-C--:B------:R-:W-:Y:S01]  /*19550*/  FMUL.FTZ R88, R112, R182.reuse ;  /* 0x000000b670587220 */ /* 0x080fe20000410000 */
[-C--:B------:R-:W-:Y:S01]  /*19560*/  FMUL.FTZ R89, R113, R182.reuse ;  /* 0x000000b671597220 */ /* 0x080fe20000410000 */
[----:B------:R-:W-:Y:S01]  /*19570*/  LDSM.16.MT88.4 R104, [R162+0xc800] ;  /* 0x00c80000a268783b */ /* 0x000fe20000004200 */
[-C--:B------:R-:W-:Y:S01]  /*19580*/  FMUL.FTZ R90, R114, R171.reuse ;  /* 0x000000ab725a7220 */ /* 0x080fe20000410000 */
[-C--:B------:R-:W-:Y:S01]  /*19590*/  FMUL.FTZ R91, R115, R171.reuse ;  /* 0x000000ab735b7220 */ /* 0x080fe20000410000 */
[C---:B--2---:R-:W-:Y:S01]  /*195a0*/  HMMA.16816.F32.BF16 R32, R8.reuse, R36, R32 ;  /* 0x000000240820723c */ /* 0x044fe20000041820 */
[-C--:B------:R-:W-:Y:S01]  /*195b0*/  FMUL.FTZ R108, R108, R182.reuse ;  /* 0x000000b66c6c7220 */ /* 0x080fe20000410000 */
[----:B------:R-:W-:Y:S01]  /*195c0*/  MUFU.EX2 R151, R151 ;  /* 0x0000009700977308 */ /* 0x000fe20000000800 */
[-C--:B------:R-:W-:Y:S01]  /*195d0*/  FMUL.FTZ R109, R109, R182.reuse ;  /* 0x000000b66d6d7220 */ /* 0x080fe20000410000 */
[-C--:B------:R-:W-:Y:S01]  /*195e0*/  FMUL.FTZ R110, R110, R171.reuse ;  /* 0x000000ab6e6e7220 */ /* 0x080fe20000410000 */
[-C--:B------:R-:W-:Y:S01]  /*195f0*/  FMUL.FTZ R111, R111, R171.reuse ;  /* 0x000000ab6f6f7220 */ /* 0x080fe20000410000 */
[-C--:B------:R-:W-:Y:S01]  /*19600*/  FMUL.FTZ R116, R116, R182.reuse ;  /* 0x000000b674747220 */ /* 0x080fe20000410000 */
[-C--:B------:R-:W-:Y:S01]  /*19610*/  FMUL.FTZ R117, R117, R182.reuse ;  /* 0x000000b675757220 */ /* 0x080fe20000410000 */
[C---:B---3--:R-:W-:Y:S01]  /*19620*/  HMMA.16816.F32.BF16 R40, R8.reuse, R44, R40 ;  /* 0x0000002c0828723c */ /* 0x048fe20000041828 */
[-C--:B------:R-:W-:Y:S01]  /*19630*/  FMUL.FTZ R118, R118, R171.reuse ;  /* 0x000000ab76767220 */ /* 0x080fe20000410000 */
[----:B------:R-:W-:Y:S01]  /*19640*/  MUFU.EX2 R150, R150 ;  /* 0x0000009600967308 */ /* 0x000fe20000000800 */
[-C--:B------:R-:W-:Y:S01]  /*19650*/  FMUL.FTZ R119, R119, R171.reuse ;  /* 0x000000ab77777220 */ /* 0x080fe20000410000 */
[-C--:B------:R-:W-:Y:S01]  /*19660*/  FMUL.FTZ R96, R120, R182.reuse ;  /* 0x000000b678607220 */ /* 0x080fe20000410000 */
[-C--:B------:R-:W-:Y:S01]  /*19670*/  FMUL.FTZ R97, R121, R182.reuse ;  /* 0x000000b679617220 */ /* 0x080fe20000410000 */
[-C--:B------:R-:W-:Y:S01]  /*19680*/  FMUL.FTZ R98, R122, R171.reuse ;  /* 0x000000ab7a627220 */ /* 0x080fe20000410000 */
[-C--:B------:R-:W-:Y:S01]  /*19690*/  FMUL.FTZ R99, R123, R171.reuse ;  /* 0x000000ab7b637220 */ /* 0x080fe20000410000 */
[C---:B------:R-:W-:Y:S01]  /*196a0*/  HMMA.16816.F32.BF16 R36, R8.reuse, R38, R60 ;  /* 0x000000260824723c */ /* 0x040fe2000004183c */
[----:B------:R-:W2:Y:S01]  /*196b0*/  LDSM.16.MT88.4 R60, [R153+0x2000] ;  /* 0x00200000993c783b */ /* 0x000ea20000004200 */
[----:B------:R-:W-:Y:S01]  /*196c0*/  MUFU.EX2 R147, R147 ;  /* 0x0000009300937308 */ /* 0x000fe20000000800 */
[-C--:B------:R-:W-:Y:S01]  /*196d0*/  FMUL.FTZ R124, R124, R182.reuse ;  /* 0x000000b67c7c7220 */ /* 0x080fe20000410000 */
[-C--:B------:R-:W-:Y:S01]  /*196e0*/  FMUL.FTZ R125, R125, R182.reuse ;  /* 0x000000b67d7d7220 */ /* 0x080fe20000410000 */
[-C--:B------:R-:W-:Y:S01]  /*196f0*/  FMUL.FTZ R126, R126, R171.reuse ;  /* 0x000000ab7e7e7220 */ /* 0x080fe20000410000 */
[-C--:B------:R-:W-:Y:S01]  /*19700*/  FMUL.FTZ R127, R127, R171.reuse ;  /* 0x000000ab7f7f7220 */ /* 0x080fe20000410000 */
[----:B------:R-:W-:Y:S01]  /*19710*/  LDSM.16.MT88.4 R128, [R154+0xd000] ;  /* 0x00d000009a80783b */ /* 0x000fe20000004200 */
[C---:B------:R-:W-:Y:S01]  /*19720*/  HMMA.16816.F32.BF16 R44, R8.reuse, R46, R68 ;  /* 0x0000002e082c723c */ /* 0x040fe20000041844 */
[----:B------:R-:W-:Y:S01]  /*19730*/  FFMA.FTZ R178, R173, R182, R178 ;  /* 0x000000b6adb27223 */ /* 0x000fe200000100b2 */
[----:B------:R-:W-:Y:S01]  /*19740*/  MUFU.EX2 R149, R149 ;  /* 0x0000009500957308 */ /* 0x000fe20000000800 */
[----:B------:R-:W3:Y:S01]  /*19750*/  LDSM.16.MT88.4 R68, [R2+0x2000] ;  /* 0x002000000244783b */ /* 0x000ee20000004200 */
[--C-:B------:R-:W-:Y:S01]  /*19760*/  FFMA.FTZ R182, R142, UR8, -R180.reuse ;  /* 0x000000088eb67c23 */ /* 0x100fe200080108b4 */
[--C-:B------:R-:W-:Y:S01]  /*19770*/  FFMA.FTZ R173, R132, UR8, -R180.reuse ;  /* 0x0000000884ad7c23 */ /* 0x100fe200080108b4 */
[----:B------:R-:W-:Y:S01]  /*19780*/  FFMA.FTZ R180, R181, UR8, -R180 ;  /* 0x00000008b5b47c23 */ /* 0x000fe200080108b4 */
[----:B------:R-:W-:Y:S01]  /*19790*/  LDSM.16.MT88.4 R112, [R153+0x1000] ;  /* 0x001000009970783b */ /* 0x000fe20000004200 */
[----:B------:R-:W-:Y:S01]  /*197a0*/  FFMA.FTZ R137, R172, R171, R137 ;  /* 0x000000abac897223 */ /* 0x000fe20000010089 */
[----:B-1----:R-:W-:Y:S01]  /*197b0*/  HMMA.16816.F32.BF16 R48, R8, R52, R48 ;  /* 0x000000340830723c */ /* 0x002fe20000041830 */
[----:B------:R-:W-:Y:S01]  /*197c0*/  MUFU.EX2 R148, R148 ;  /* 0x0000009400947308 */ /* 0x000fe20000000800 */
[----:B------:R-:W-:Y:S01]  /*197d0*/  LDSM.16.MT88.4 R132, [R2+0x5000] ;  /* 0x005000000284783b */ /* 0x000fe20000004200 */
[----:B------:R-:W-:Y:S01]  /*197e0*/  FADD.FTZ R178, R155, R178 ;  /* 0x000000b29bb27221 */ /* 0x000fe20000010000 */
[----:B------:R-:W-:-:S03]  /*197f0*/  FADD.FTZ R170, R170, R137 ;  /* 0x00000089aaaa7221 */ /* 0x000fc60000010000 */
[----:B------:R-:W-:Y:S01]  /*19800*/  FADD.FTZ R155, R139, R178 ;  /* 0x000000b28b9b7221 */ /* 0x000fe20000010000 */
[----:B------:R-:W-:Y:S01]  /*19810*/  HMMA.16816.F32.BF16 R52, R8, R54, R76 ;  /* 0x000000360834723c */ /* 0x000fe2000004184c */
[----:B------:R-:W1:Y:S01]  /*19820*/  LDSM.16.MT88.4 R76, [R162+0x10000] ;  /* 0x01000000a24c783b */ /* 0x000e620000004200 */
[----:B------:R-:W-:Y:S01]  /*19830*/  MUFU.EX2 R146, R146 ;  /* 0x0000009200927308 */ /* 0x000fe20000000800 */
[----:B------:R-:W-:Y:S01]  /*19840*/  FADD.FTZ R155, R138, R155 ;  /* 0x0000009b8a9b7221 */ /* 0x000fe20000010000 */
[----:B------:R-:W-:-:S04]  /*19850*/  FADD.FTZ R163, R163, R170 ;  /* 0x000000aaa3a37221 */ /* 0x000fc80000010000 */
[----:B------:R-:W-:Y:S02]  /*19860*/  FADD.FTZ R0, R0, R163 ;  /* 0x000000a300007221 */ /* 0x000fe40000010000 */
[----:B------:R-:W-:Y:S01]  /*19870*/  MUFU.EX2 R145, R145 ;  /* 0x0000009100917308 */ /* 0x000fe20000000800 */
[C---:B--2---:R-:W-:Y:S07]  /*19880*/  HMMA.16816.F32.BF16 R56, R8.reuse, R60, R56 ;  /* 0x0000003c0838723c */ /* 0x044fee0000041838 */
[----:B------:R-:W-:Y:S01]  /*19890*/  MUFU.EX2 R187, R187 ;  /* 0x000000bb00bb7308 */ /* 0x000fe20000000800 */
[C---:B------:R-:W-:Y:S01]  /*198a0*/  HMMA.16816.F32.BF16 R60, R8.reuse, R62, R84 ;  /* 0x0000003e083c723c */ /* 0x040fe20000041854 */
[----:B------:R-:W2:Y:S06]  /*198b0*/  LDSM.16.MT88.4 R84, [R154+0x10000] ;  /* 0x010000009a54783b */ /* 0x000eac0000004200 */
[----:B------:R-:W4:Y:S01]  /*198c0*/  MUFU.EX2 R184, R184 ;  /* 0x000000b800b87308 */ /* 0x000f220000000800 */
[C---:B---3--:R-:W-:Y:S07]  /*198d0*/  HMMA.16816.F32.BF16 R64, R8.reuse, R68, R64 ;  /* 0x000000440840723c */ /* 0x048fee0000041840 */
[----:B------:R-:W-:Y:S01]  /*198e0*/  MUFU.EX2 R186, R186 ;  /* 0x000000ba00ba7308 */ /* 0x000fe20000000800 */
[C---:B------:R-:W-:Y:S01]  /*198f0*/  HMMA.16816.F32.BF16 R68, R8.reuse, R70, R92 ;  /* 0x000000460844723c */ /* 0x040fe2000004185c */
[----:B------:R-:W3:Y:S06]  /*19900*/  LDSM.16.MT88.4 R92, [R153+0x4000] ;  /* 0x00400000995c783b */ /* 0x000eec0000004200 */
[----:B------:R-:W5:Y:S01]  /*19910*/  MUFU.EX2 R183, R183 ;  /* 0x000000b700b77308 */ /* 0x000f620000000800 */
[----:B----4-:R-:W-:Y:S01]  /*19920*/  F2FP.BF16.F32.PACK_AB R120, R184, R187 ;  /* 0x000000bbb878723e */ /* 0x010fe200000010ff */
[C---:B-1----:R-:W-:Y:S06]  /*19930*/  HMMA.16816.F32.BF16 R72, R8.reuse, R76, R72 ;  /* 0x0000004c0848723c */ /* 0x042fec0000041848 */
[----:B------:R-:W-:Y:S02]  /*19940*/  MUFU.EX2 R185, R185 ;  /* 0x000000b900b97308 */ /* 0x000fe40000000800 */
[C---:B------:R-:W-:Y:S01]  /*19950*/  HMMA.16816.F32.BF16 R76, R8.reuse, R78, R100 ;  /* 0x0000004e084c723c */ /* 0x040fe20000041864 */
[----:B------:R-:W1:Y:S05]  /*19960*/  LDSM.16.MT88.4 R100, [R2+0x4000] ;  /* 0x004000000264783b */ /* 0x000e6a0000004200 */
[----:B------:R-:W4:Y:S01]  /*19970*/  MUFU.EX2 R190, R190 ;  /* 0x000000be00be7308 */ /* 0x000f220000000800 */
[----:B-----5:R-:W-:Y:S01]  /*19980*/  F2FP.BF16.F32.PACK_AB R122, R183, R186 ;  /* 0x000000bab77a723e */ /* 0x020fe200000010ff */
[C---:B--2---:R-:W-:Y:S06]  /*19990*/  HMMA.16816.F32.BF16 R80, R8.reuse, R84, R80 ;  /* 0x000000540850723c */ /* 0x044fec0000041850 */
[----:B------:R-:W-:Y:S02]  /*199a0*/  MUFU.EX2 R177, R177 ;  /* 0x000000b100b17308 */ /* 0x000fe40000000800 */
[C---:B------:R-:W-:Y:S06]  /*199b0*/  HMMA.16816.F32.BF16 R84, R8.reuse, R86, R108 ;  /* 0x000000560854723c */ /* 0x040fec000004186c */
[----:B------:R-:W2:Y:S01]  /*199c0*/  MUFU.EX2 R188, R188 ;  /* 0x000000bc00bc7308 */ /* 0x000ea20000000800 */
[----:B----4-:R-:W-:Y:S01]  /*199d0*/  F2FP.BF16.F32.PACK_AB R121, R190, R185 ;  /* 0x000000b9be79723e */ /* 0x010fe200000010ff */
[----:B------:R-:W-:Y:S01]  /*199e0*/  LDSM.16.MT88.4 R108, [R2+0x4800] ;  /* 0x00480000026c783b */ /* 0x000fe20000004200 */
[C---:B---3--:R-:W-:Y:S05]  /*199f0*/  HMMA.16816.F32.BF16 R88, R8.reuse, R92, R88 ;  /* 0x0000005c0858723c */ /* 0x048fea0000041858 */
[----:B------:R-:W-:Y:S03]  /*19a00*/  MUFU.EX2 R192, R173 ;  /* 0x000000ad00c07308 */ /* 0x000fe60000000800 */
[----:B------:R-:W-:Y:S05]  /*19a10*/  HMMA.16816.F32.BF16 R92, R8, R94, R116 ;  /* 0x0000005e085c723c */ /* 0x000fea0000041874 */
[----:B------:R-:W3:Y:S01]  /*19a20*/  MUFU.EX2 R179, R179 ;  /* 0x000000b300b37308 */ /* 0x000ee20000000800 */
[----:B--2---:R-:W-:-:S02]  /*19a30*/  F2FP.BF16.F32.PACK_AB R123, R188, R177 ;  /* 0x000000b1bc7b723e */ /* 0x004fc400000010ff */
[----:B-1----:R-:W-:Y:S01]  /*19a40*/  HMMA.16816.F32.BF16 R96, R8, R100, R96 ;  /* 0x000000640860723c */ /* 0x002fe20000041860 */
[----:B------:R-:W-:-:S04]  /*19a50*/  F2FP.BF16.F32.PACK_AB R100, R151, R152 ;  /* 0x000000989764723e */ /* 0x000fc800000010ff */
[----:B------:R-:W-:Y:S01]  /*19a60*/  MUFU.EX2 R181, R182 ;  /* 0x000000b600b57308 */ /* 0x000fe20000000800 */
[----:B------:R-:W-:Y:S01]  /*19a70*/  F2FP.BF16.F32.PACK_AB R101, R148, R149 ;  /* 0x000000959465723e */ /* 0x000fe200000010ff */
[----:B------:R-:W-:Y:S01]  /*19a80*/  FADD.FTZ R152, R152, R155 ;  /* 0x0000009b98987221 */ /* 0x000fe20000010000 */
[----:B------:R-:W-:Y:S01]  /*19a90*/  HMMA.16816.F32.BF16 R8, R8, R102, R124 ;  /* 0x000000660808723c */ /* 0x000fe2000004187c */
[----:B------:R-:W-:-:S04]  /*19aa0*/  F2FP.BF16.F32.PACK_AB R102, R147, R150 ;  /* 0x000000969366723e */ /* 0x000fc800000010ff */
[----:B------:R-:W1:Y:S01]  /*19ab0*/  MUFU.EX2 R180, R180 ;  /* 0x000000b400b47308 */ /* 0x000e620000000800 */
[----:B------:R-:W-:Y:S01]  /*19ac0*/  F2FP.BF16.F32.PACK_AB R103, R145, R146 ;  /* 0x000000929167723e */ /* 0x000fe200000010ff */
[----:B------:R-:W-:Y:S01]  /*19ad0*/  FADD.FTZ R151, R151, R152 ;  /* 0x0000009897977221 */ /* 0x000fe20000010000 */
[----:B---3--:R-:W-:-:S03]  /*19ae0*/  F2FP.BF16.F32.PACK_AB R136, R179, R192 ;  /* 0x000000c0b388723e */ /* 0x008fc600000010ff */
[----:B------:R-:W-:Y:S02]  /*19af0*/  FADD.FTZ R150, R150, R151 ;  /* 0x0000009796967221 */ /* 0x000fe40000010000 */
[----:B------:R-:W-:Y:S01]  /*19b00*/  HMMA.16816.F32.BF16 R4, R100, R104, R4 ;  /* 0x000000686404723c */ /* 0x000fe20000041804 */
[----:B------:R-:W-:Y:S01]  /*19b10*/  MUFU.EX2 R189, R189 ;  /* 0x000000bd00bd7308 */ /* 0x000fe20000000800 */
[----:B------:R-:W-:-:S04]  /*19b20*/  FADD.FTZ R150, R147, R150 ;  /* 0x0000009693967221 */ /* 0x000fc80000010000 */
[----:B------:R-:W-:Y:S02]  /*19b30*/  FADD.FTZ R187, R187, R150 ;  /* 0x00000096bbbb7221 */ /* 0x000fe40000010000 */
[----:B------:R-:W-:Y:S01]  /*19b40*/  HMMA.16816.F32.BF16 R12, R100, R106, R12 ;  /* 0x0000006a640c723c */ /* 0x000fe2000004180c */
[----:B------:R-:W2:Y:S01]  /*19b50*/  LDSM.16.MT88.4 R104, [R154+0xc800] ;  /* 0x00c800009a68783b */ /* 0x000ea20000004200 */
[----:B------:R-:W3:Y:S01]  /*19b60*/  MUFU.EX2 R194, R194 ;  /* 0x000000c200c27308 */ /* 0x000ee20000000800 */
[----:B-1----:R-:W-:Y:S01]  /*19b70*/  F2FP.BF16.F32.PACK_AB R138, R180, R181 ;  /* 0x000000b5b48a723e */ /* 0x002fe200000010ff */
[----:B------:R-:W-:-:S04]  /*19b80*/  FADD.FTZ R187, R184, R187 ;  /* 0x000000bbb8bb7221 */ /* 0x000fc80000010000 */
[----:B------:R-:W-:Y:S02]  /*19b90*/  FADD.FTZ R186, R186, R187 ;  /* 0x000000bbbaba7221 */ /* 0x000fe40000010000 */
[----:B------:R-:W-:Y:S02]  /*19ba0*/  MUFU.EX2 R159, R159 ;  /* 0x0000009f009f7308 */ /* 0x000fe40000000800 */
[----:B------:R-:W-:-:S04]  /*19bb0*/  FADD.FTZ R183, R183, R186 ;  /* 0x000000bab7b77221 */ /* 0x000fc80000010000 */
[----:B------:R-:W-:Y:S02]  /*19bc0*/  FADD.FTZ R192, R192, R183 ;  /* 0x000000b7c0c07221 */ /* 0x000fe40000010000 */
[----:B------:R-:W1:Y:S01]  /*19bd0*/  MUFU.EX2 R172, R175 ;  /* 0x000000af00ac7308 */ /* 0x000e620000000800 */
[----:B---3--:R-:W-:Y:S01]  /*19be0*/  F2FP.BF16.F32.PACK_AB R137, R194, R189 ;  /* 0x000000bdc289723e */ /* 0x008fe200000010ff */
[----:B------:R-:W-:-:S04]  /*19bf0*/  FADD.FTZ R192, R179, R192 ;  /* 0x000000c0b3c07221 */ /* 0x000fc80000010000 */
[----:B------:R-:W-:-:S04]  /*19c00*/  FADD.FTZ R173, R181, R192 ;  /* 0x000000c0b5ad7221 */ /* 0x000fc80000010000 */
[----:B------:R-:W-:Y:S01]  /*19c10*/  FADD.FTZ R173, R180, R173 ;  /* 0x000000adb4ad7221 */ /* 0x000fe20000010000 */
[----:B-1----:R-:W-:Y:S01]  /*19c20*/  F2FP.BF16.F32.PACK_AB R139, R172, R159 ;  /* 0x0000009fac8b723e */ /* 0x002fe200000010ff */
[C---:B--2---:R-:W-:Y:S08]  /*19c30*/  HMMA.16816.F32.BF16 R16, R100.reuse, R104, R16 ;  /* 0x000000686410723c */ /* 0x044ff00000041810 */
[----:B------:R-:W-:Y:S01]  /*19c40*/  HMMA.16816.F32.BF16 R20, R100, R106, R20 ;  /* 0x0000006a6414723c */ /* 0x000fe20000041814 */
[----:B------:R-:W1:Y:S11]  /*19c50*/  LDSM.16.MT88.4 R104, [R153+0x800] ;  /* 0x000800009968783b */ /* 0x000e760000004200 */
[C---:B------:R-:W-:Y:S08]  /*19c60*/  HMMA.16816.F32.BF16 R140, R120.reuse, R128, R16 ;  /* 0x00000080788c723c */ /* 0x040ff00000041810 */
[----:B------:R-:W-:Y:S01]  /*19c70*/  HMMA.16816.F32.BF16 R128, R120, R130, R20 ;  /* 0x000000827880723c */ /* 0x000fe20000041814 */
[----:B------:R-:W-:Y:S07]  /*19c80*/  LDSM.16.MT88.4 R20, [R2+0x1000] ;  /* 0x001000000214783b */ /* 0x000fee0000004200 */
[C---:B-1----:R-:W-:Y:S08]  /*19c90*/  HMMA.16816.F32.BF16 R24, R100.reuse, R104, R24 ;  /* 0x000000686418723c */ /* 0x042ff00000041818 */
[----:B------:R-:W-:Y:S01]  /*19ca0*/  HMMA.16816.F32.BF16 R28, R100, R106, R28 ;  /* 0x0000006a641c723c */ /* 0x000fe2000004181c */
[----:B------:R-:W1:Y:S11]  /*19cb0*/  LDSM.16.MT88.4 R104, [R2+0x800] ;  /* 0x000800000268783b */ /* 0x000e760000004200 */
[C---:B------:R-:W-:Y:S01]  /*19cc0*/  HMMA.16816.F32.BF16 R116, R120.reuse, R112, R24 ;  /* 0x000000707874723c */ /* 0x040fe20000041818 */
[----:B------:R-:W-:Y:S07]  /*19cd0*/  LDSM.16.MT88.4 R24, [R154+0xf000] ;  /* 0x00f000009a18783b */ /* 0x000fee0000004200 */
[----:B------:R-:W-:Y:S01]  /*19ce0*/  HMMA.16816.F32.BF16 R112, R120, R114, R28 ;  /* 0x000000727870723c */ /* 0x000fe2000004181c */
[----:B------:R-:W-:Y:S07]  /*19cf0*/  LDSM.16.MT88.4 R28, [R153+0x3000] ;  /* 0x00300000991c783b */ /* 0x000fee0000004200 */
[C---:B-1----:R-:W-:Y:S08]  /*19d00*/  HMMA.16816.F32.BF16 R32, R100.reuse, R104, R32 ;  /* 0x000000686420723c */ /* 0x042ff00000041820 */
[----:B------:R-:W-:Y:S01]  /*19d10*/  HMMA.16816.F32.BF16 R36, R100, R106, R36 ;  /* 0x0000006a6424723c */ /* 0x000fe20000041824 */
[----:B------:R-:W1:Y:S11]  /*19d20*/  LDSM.16.MT88.4 R104, [R162+0xe800] ;  /* 0x00e80000a268783b */ /* 0x000e760000004200 */
[C---:B------:R-:W-:Y:S08]  /*19d30*/  HMMA.16816.F32.BF16 R32, R120.reuse, R20, R32 ;  /* 0x000000147820723c */ /* 0x040ff00000041820 */
[----:B------:R-:W-:Y:S01]  /*19d40*/  HMMA.16816.F32.BF16 R20, R120, R22, R36 ;  /* 0x000000167814723c */ /* 0x000fe20000041824 */
[----:B------:R-:W-:Y:S07]  /*19d50*/  LDSM.16.MT88.4 R36, [R154+0x11000] ;  /* 0x011000009a24783b */ /* 0x000fee0000004200 */
[C---:B-1----:R-:W-:Y:S08]  /*19d60*/  HMMA.16816.F32.BF16 R40, R100.reuse, R104, R40 ;  /* 0x000000686428723c */ /* 0x042ff00000041828 */
[C---:B------:R-:W-:Y:S01]  /*19d70*/  HMMA.16816.F32.BF16 R44, R100.reuse, R106, R44 ;  /* 0x0000006a642c723c */ /* 0x040fe2000004182c */
[----:B------:R-:W1:Y:S07]  /*19d80*/  LDSM.16.MT88.4 R104, [R154+0xe800] ;  /* 0x00e800009a68783b */ /* 0x000e6e0000004200 */
[C---:B-1----:R-:W-:Y:S08]  /*19d90*/  HMMA.16816.F32.BF16 R48, R100.reuse, R104, R48 ;  /* 0x000000686430723c */ /* 0x042ff00000041830 */
        /* <DEDUP_REMOVED lines=8> */
[C---:B------:R-:W-:Y:S08]  /*19e20*/  HMMA.16816.F32.BF16 R56, R120.reuse, R28, R56 ;  /* 0x0000001c7838723c */ /* 0x040ff00000041838 */
[----:B------:R-:W-:Y:S08]  /*19e30*/  HMMA.16816.F32.BF16 R60, R120, R30, R60 ;  /* 0x0000001e783c723c */ /* 0x000ff0000004183c */
        /* <DEDUP_REMOVED lines=15> */
[----:B------:R-:W2:Y:S07]  /*19f30*/  LDSM.16.MT88.4 R36, [R153+0x5000] ;  /* 0x005000009924783b */ /* 0x000eae0000004200 */
[C---:B-1----:R-:W-:Y:S08]  /*19f40*/  HMMA.16816.F32.BF16 R88, R100.reuse, R104, R88 ;  /* 0x000000686458723c */ /* 0x042ff00000041858 */
[C---:B------:R-:W-:Y:S08]  /*19f50*/  HMMA.16816.F32.BF16 R92, R100.reuse, R106, R92 ;  /* 0x0000006a645c723c */ /* 0x040ff0000004185c */
[C---:B------:R-:W-:Y:S08]  /*19f60*/  HMMA.16816.F32.BF16 R104, R100.reuse, R108, R96 ;  /* 0x0000006c6468723c */ /* 0x040ff00000041860 */
[----:B------:R-:W-:Y:S01]  /*19f70*/  HMMA.16816.F32.BF16 R108, R100, R110, R8 ;  /* 0x0000006e646c723c */ /* 0x000fe20000041808 */
[----:B------:R-:W1:Y:S04]  /*19f80*/  LDSM.16.MT88.4 R8, [R162+0xd000] ;  /* 0x00d00000a208783b */ /* 0x000e680000004200 */
[----:B------:R-:W3:Y:S03]  /*19f90*/  LDSM.16.MT88.4 R100, [R162+0x11000] ;  /* 0x01100000a264783b */ /* 0x000ee60000004200 */
[C---:B--2---:R-:W-:Y:S08]  /*19fa0*/  HMMA.16816.F32.BF16 R88, R120.reuse, R36, R88 ;  /* 0x000000247858723c */ /* 0x044ff00000041858 */
[C---:B------:R-:W-:Y:S01]  /*19fb0*/  HMMA.16816.F32.BF16 R92, R120.reuse, R38, R92 ;  /* 0x00000026785c723c */ /* 0x040fe2000004185c */
[----:B------:R-:W-:Y:S07]  /*19fc0*/  LDSM.16.MT88.4 R36, [R153+0x1800] ;  /* 0x001800009924783b */ /* 0x000fee0000004200 */
[C---:B------:R-:W-:Y:S08]  /*19fd0*/  HMMA.16816.F32.BF16 R124, R120.reuse, R132, R104 ;  /* 0x00000084787c723c */ /* 0x040ff00000041868 */
        /* <DEDUP_REMOVED lines=8> */
[C---:B--2---:R-:W-:Y:S08]  /*1a060*/  HMMA.16816.F32.BF16 R104, R136.reuse, R108, R80 ;  /* 0x0000006c8868723c */ /* 0x044ff00000041850 */
[----:B------:R-:W-:Y:S08]  /*1a070*/  HMMA.16816.F32.BF16 R108, R136, R110, R84 ;  /* 0x0000006e886c723c */ /* 0x000ff00000041854 */
[C---:B-1----:R-:W-:Y:S08]  /*1a080*/  HMMA.16816.F32.BF16 R16, R120.reuse, R8, R40 ;  /* 0x000000087810723c */ /* 0x042ff00000041828 */
[----:B------:R-:W-:Y:S01]  /*1a090*/  HMMA.16816.F32.BF16 R8, R120, R10, R44 ;  /* 0x0000000a7808723c */ /* 0x000fe2000004182c */
[----:B------:R-:W1:Y:S04]  /*1a0a0*/  LDSM.16.MT88.4 R44, [R154+0xd800] ;  /* 0x00d800009a2c783b */ /* 0x000e680000004200 */
[----:B------:R-:W2:Y:S03]  /*1a0b0*/  LDSM.16.MT88.4 R120, [R153+0x3800] ;  /* 0x003800009978783b */ /* 0x000ea60000004200 */
[C---:B---3--:R-:W-:Y:S08]  /*1a0c0*/  HMMA.16816.F32.BF16 R72, R136.reuse, R76, R48 ;  /* 0x0000004c8848723c */ /* 0x048ff00000041830 */
[C---:B------:R-:W-:Y:S08]  /*1a0d0*/  HMMA.16816.F32.BF16 R76, R136.reuse, R78, R52 ;  /* 0x0000004e884c723c */ /* 0x040ff00000041834 */
[C---:B------:R-:W-:Y:S01]  /*1a0e0*/  HMMA.16816.F32.BF16 R48, R136.reuse, R36, R116 ;  /* 0x000000248830723c */ /* 0x040fe20000041874 */
[----:B------:R-:W3:Y:S07]  /*1a0f0*/  LDSM.16.MT88.4 R116, [R153+0x5800] ;  /* 0x005800009974783b */ /* 0x000eee0000004200 */
[C---:B------:R-:W-:Y:S01]  /*1a100*/  HMMA.16816.F32.BF16 R52, R136.reuse, R38, R112 ;  /* 0x000000268834723c */ /* 0x040fe20000041870 */
[----:B------:R-:W4:Y:S07]  /*1a110*/  LDSM.16.MT88.4 R36, [R162+0xd800] ;  /* 0x00d80000a224783b */ /* 0x000f2e0000004200 */
[C---:B-1----:R-:W-:Y:S08]  /*1a120*/  HMMA.16816.F32.BF16 R40, R136.reuse, R44, R140 ;  /* 0x0000002c8828723c */ /* 0x042ff0000004188c */
[C---:B------:R-:W-:Y:S08]  /*1a130*/  HMMA.16816.F32.BF16 R44, R136.reuse, R46, R128 ;  /* 0x0000002e882c723c */ /* 0x040ff00000041880 */
[C---:B--2---:R-:W-:Y:S08]  /*1a140*/  HMMA.16816.F32.BF16 R80, R136.reuse, R120, R56 ;  /* 0x000000788850723c */ /* 0x044ff00000041838 */
[C---:B---3--:R-:W-:Y:S08]  /*1a150*/  HMMA.16816.F32.BF16 R112, R136.reuse, R116, R88 ;  /* 0x000000748870723c */ /* 0x048ff00000041858 */
[C---:B------:R-:W-:Y:S01]  /*1a160*/  HMMA.16816.F32.BF16 R116, R136.reuse, R118, R92 ;  /* 0x000000768874723c */ /* 0x040fe2000004185c */
[----:B------:R-:W1:Y:S07]  /*1a170*/  LDSM.16.MT88.4 R92, [R2+0x3800] ;  /* 0x00380000025c783b */ /* 0x000e6e0000004200 */
[C---:B----4-:R-:W-:Y:S01]  /*1a180*/  HMMA.16816.F32.BF16 R128, R136.reuse, R36, R4 ;  /* 0x000000248880723c */ /* 0x050fe20000041804 */
[----:B------:R2:W3:Y:S07]  /*1a190*/  LDSM.16.MT88.4 R4, [R2+0x5800] ;  /* 0x005800000204783b */ /* 0x0004ee0000004200 */
[C---:B------:R-:W-:Y:S01]  /*1a1a0*/  HMMA.16816.F32.BF16 R36, R136.reuse, R38, R12 ;  /* 0x000000268824723c */ /* 0x040fe2000004180c */
[----:B------:R-:W4:Y:S07]  /*1a1b0*/  LDSM.16.MT88.4 R12, [R162+0x11800] ;  /* 0x01180000a20c783b */ /* 0x000f2e0000004200 */
[C---:B------:R-:W-:Y:S08]  /*1a1c0*/  HMMA.16816.F32.BF16 R84, R136.reuse, R122, R60 ;  /* 0x0000007a8854723c */ /* 0x040ff0000004183c */
[----:B------:R-:W-:Y:S01]  /*1a1d0*/  HMMA.16816.F32.BF16 R56, R136, R64, R32 ;  /* 0x000000408838723c */ /* 0x000fe20000041820 */
[----:B--2---:R-:W-:-:S02]  /*1a1e0*/  MOV R2, R144 ;  /* 0x0000009000027202 */ /* 0x004fc40000000f00 */
[----:B------:R-:W-:-:S05]  /*1a1f0*/  @P2 MOV R2, R144 ;  /* 0x0000009000022202 */ /* 0x000fca0000000f00 */
[C---:B------:R-:W-:Y:S08]  /*1a200*/  HMMA.16816.F32.BF16 R60, R136.reuse, R66, R20 ;  /* 0x00000042883c723c */ /* 0x040ff00000041814 */
[C---:B------:R-:W-:Y:S08]  /*1a210*/  HMMA.16816.F32.BF16 R64, R136.reuse, R68, R16 ;  /* 0x000000448840723c */ /* 0x040ff00000041810 */
[----:B------:R-:W-:Y:S01]  /*1a220*/  HMMA.16816.F32.BF16 R68, R136, R70, R8 ;  /* 0x000000468844723c */ /* 0x000fe20000041808 */
[----:B------:R-:W-:-:S04]  /*1a230*/  FADD.FTZ R9, R149, R0 ;  /* 0x0000000095097221 */ /* 0x000fc80000010000 */
[----:B------:R-:W-:-:S03]  /*1a240*/  FADD.FTZ R9, R148, R9 ;  /* 0x0000000994097221 */ /* 0x000fc60000010000 */
[----:B-1----:R-:W-:Y:S01]  /*1a250*/  HMMA.16816.F32.BF16 R88, R136, R92, R28 ;  /* 0x0000005c8858723c */ /* 0x002fe2000004181c */
        /* <DEDUP_REMOVED lines=16> */
[----:B------:R-:W-:Y:S01]  /*1a360*/  HMMA.16816.F32.BF16 R124, R136, R6, R132 ;  /* 0x00000006887c723c */ /* 0x000fe20000041884 */
[----:B------:R-:W-:-:S04]  /*1a370*/  NOP ;  /* 0x0000000000007918 */ /* 0x000fc80000000000 */
[----:B------:R-:W-:-:S15]  /*1a380*/  BRA.U UP1, `(.L_x_1482) ;  /* 0x0000000101047547 */ /* 0x000fde000b800000 */
.L_x_1476:
[----:B------:R-:W-:-:S12]  /*1a390*/  UIADD3 UR4, UPT, UPT, UR14, -0x1, URZ ;  /* 0xffffffff0e047890 */ /* 0x000fd8000fffe0ff */
.L_x_1482:
[----:B------:R-:W-:-:S09]  /*1a3a0*/  UISETP.GE.AND UP0, UPT, UR4, UR20, UPT ;  /* 0x000000140400728c */ /* 0x000fd2000bf06270 */
[----:B------:R-:W-:Y:S05]  /*1a3b0*/  BRA.U !UP0, `(.L_x_1483) ;  /* 0x00000039083c7547 */ /* 0x000fea000b800000 */
[----:B------:R-:W1:Y:S01]  /*1a3c0*/  S2UR UR5, SR_CgaCtaId ;  /* 0x00000000000579c3 */ /* 0x000e620000008800 */
[----:B------:R-:W-:Y:S01]  /*1a3d0*/  UISETP.NE.U32.AND UP0, UPT, UR12, URZ, UPT ;  /* 0x000000ff0c00728c */ /* 0x000fe2000bf05070 */
[----:B------:R-:W-:Y:S01]  /*1a3e0*/  MOV R159, 0x20 ;  /* 0x00000020009f7802 */ /* 0x000fe20000000f00 */
[----:B------:R-:W-:Y:S01]  /*1a3f0*/  IMAD.MOV.U32 R3, RZ, RZ, R0 ;  /* 0x000000ffff037224 */ /* 0x000fe200078e0000 */
[----:B------:R-:W-:Y:S01]  /*1a400*/  MOV R171, RZ ;  /* 0x000000ff00ab7202 */ /* 0x000fe20000000f00 */
[----:B------:R-:W-:Y:S01]  /*1a410*/  UISETP.NE.AND.EX UP0, UPT, UR13, URZ, UPT, UP0 ;  /* 0x000000ff0d00728c */ /* 0x000fe2000bf05300 */
[----:B------:R-:W-:Y:S01]  /*1a420*/  SEL R159, R159, 0xffffffe0, !P1 ;  /* 0xffffffe09f9f7807 */ /* 0x000fe20004800000 */
[----:B------:R-:W-:Y:S01]  /*1a430*/  IMAD.MOV.U32 R133, RZ, RZ, R2 ;  /* 0x000000ffff857224 */ /* 0x000fe200078e0002 */
[----:B------:R-:W-:Y:S01]  /*1a440*/  UMOV UR13, 0x400 ;  /* 0x00000400000d7882 */ /* 0x000fe20000000000 */
[----:B------:R-:W-:Y:S01]  /*1a450*/  VIADD R170, R162, 0xc000 ;  /* 0x0000c000a2aa7836 */ /* 0x000fe20000000000 */
        /* <DEDUP_REMOVED lines=9> */
.L_x_1487:
        /* <DEDUP_REMOVED lines=9> */
[C---:B------:R-:W-:Y:S01]  /*1a580*/  IMAD.SHL.U32 R7, R161.reuse, 0x40, RZ ;  /* 0x00000040a1077824 */ /* 0x040fe200078e00ff */
[----:B------:R-:W-:Y:S01]  /*1a590*/  LOP3.LUT R0, R160, 0x8, RZ, 0xc0, !PT ;  /* 0x00000008a0007812 */ /* 0x000fe200078ec0ff */
[----:B------:R-:W-:Y:S01]  /*1a5a0*/  IMAD.SHL.U32 R4, R161, 0x8, RZ ;  /* 0x00000008a1047824 */ /* 0x000fe200078e00ff */
[----:B------:R-:W-:Y:S01]  /*1a5b0*/  LOP3.LUT R158, R6, 0x7c00, RZ, 0xc0, !PT ;  /* 0x00007c00069e7812 */ /* 0x000fe200078ec0ff */
[----:B-----5:R-:W-:Y:S01]  /*1a5c0*/  @!P4 IMAD.SHL.U32 R9, R12, 0x40, RZ ;  /* 0x000000400c09c824 */ /* 0x020fe200078e00ff */
[----:B------:R-:W-:Y:S02]  /*1a5d0*/  LOP3.LUT R5, R7, 0x1c0, RZ, 0xc0, !PT ;  /* 0x000001c007057812 */ /* 0x000fe400078ec0ff */
[----:B------:R-:W-:Y:S01]  /*1a5e0*/  LOP3.LUT R6, R4, 0x38, RZ, 0xc0, !PT ;  /* 0x0000003804067812 */ /* 0x000fe200078ec0ff */
[----:B------:R-:W-:Y:S01]  /*1a5f0*/  @!P4 IMAD.X R9, RZ, RZ, ~R9, P0 ;  /* 0x000000ffff09c224 */ /* 0x000fe200000e0e09 */
[--C-:B------:R-:W-:Y:S02]  /*1a600*/  LOP3.LUT R2, R5, 0x38, R4.reuse, 0xf8, !PT ;  /* 0x0000003805027812 */ /* 0x100fe400078ef804 */
[----:B------:R-:W-:Y:S02]  /*1a610*/  LOP3.LUT R10, R6, 0x40, RZ, 0xfc, !PT ;  /* 0x00000040060a7812 */ /* 0x000fe400078efcff */
        /* <DEDUP_REMOVED lines=19> */
[----:B------:R-:W-:Y:S06]  /*1a750*/  UIADD3 UR13, UPT, UPT, UR12, -0x40, URZ ;  /* 0xffffffc00c0d7890 */ /* 0x000fec000fffe0ff */
[----:B------:R-:W-:Y:S05]  /*1a760*/  IMAD.U32 R9, RZ, RZ, UR13 ;  /* 0x0000000dff097e24 */ /* 0x000fea000f8e00ff */
[----:B------:R-:W-:Y:S02]  /*1a770*/  IABS R9, R9 ;  /* 0x0000000900097213 */ /* 0x000fe40000000000 */
[----:B-1----:R-:W-:Y:S04]  /*1a780*/  IABS R4, R5 ;  /* 0x0000000500047213 */ /* 0x002fe80000000000 */
[----:B------:R-:W1:Y:S10]  /*1a790*/  I2F.RP R12, R4 ;  /* 0x00000004000c7306 */ /* 0x000e740000209400 */
[----:B-1----:R-:W1:Y:S02]  /*1a7a0*/  MUFU.RCP R2, R12 ;  /* 0x0000000c00027308 */ /* 0x002e640000001000 */
[----:B-1----:R-:W-:Y:S01]  /*1a7b0*/  VIADD R10, R2, 0xffffffe ;  /* 0x0ffffffe020a7836 */ /* 0x002fe20000000000 */
[----:B------:R-:W1:Y:S07]  /*1a7c0*/  LDC.64 R12, c[0x0][0x3c0] ;  /* 0x0000f000ff0c7b82 */ /* 0x000e6e0000000a00 */
[----:B------:R-:W2:Y:S02]  /*1a7d0*/  F2I.FTZ.U32.TRUNC.NTZ R11, R10 ;  /* 0x0000000a000b7305 */ /* 0x000ea4000021f000 */
[--C-:B--2---:R-:W-:Y:S01]  /*1a7e0*/  IMAD.MOV R7, RZ, RZ, -R11.reuse ;  /* 0x000000ffff077224 */ /* 0x104fe200078e0a0b */
        /* <DEDUP_REMOVED lines=36> */
[----:B------:R-:W2:Y:S02]  /*1aa30*/  LDG.E R7, desc[UR6][R18.64] ;  /* 0x0000000612077981 */ /* 0x000ea4000c1e1900 */
[-C--:B-1----:R-:W-:Y:S01]  /*1aa40*/  IMAD.WIDE.U32 R10, R5, R12.reuse, RZ ;  /* 0x0000000c050a7225 */ /* 0x082fe200078e00ff */
[----:B------:R-:W-:Y:S01]  /*1aa50*/  SHF.R.S32.HI R9, RZ, 0x1f, R5 ;  /* 0x0000001fff097819 */ /* 0x000fe20000011405 */
[----:B------:R-:W2:Y:S04]  /*1aa60*/  LDG.E R4, desc[UR6][R16.64] ;  /* 0x0000000610047981 */ /* 0x000ea8000c1e1900 */
[----:B------:R-:W-:Y:S04]  /*1aa70*/  IMAD R2, R9, R12, RZ ;  /* 0x0000000c09027224 */ /* 0x000fe800078e02ff */
[----:B------:R-:W-:Y:S05]  /*1aa80*/  IMAD R2, R5, R13, R2 ;  /* 0x0000000d05027224 */ /* 0x000fea00078e0202 */
[----:B------:R-:W-:Y:S01]  /*1aa90*/  IADD3 R11, PT, PT, R11, R2, RZ ;  /* 0x000000020b0b7210 */ /* 0x000fe20007ffe0ff */
[----:B--2---:R-:W-:Y:S04]  /*1aaa0*/  IMAD.IADD R7, R7, 0x1, -R4 ;  /* 0x0000000107077824 */ /* 0x004fe800078e0a04 */
[C---:B------:R-:W-:Y:S01]  /*1aab0*/  IMAD.WIDE.U32 R10, R7.reuse, UR10, R10 ;  /* 0x0000000a070a7c25 */ /* 0x040fe2000f8e000a */
[----:B------:R-:W-:Y:S02]  /*1aac0*/  SHF.R.S32.HI R4, RZ, 0x1f, R7 ;  /* 0x0000001fff047819 */ /* 0x000fe40000011407 */
[----:B------:R-:W-:Y:S03]  /*1aad0*/  LEA R167, P0, R10, R6, 0x1 ;  /* 0x000000060aa77211 */ /* 0x000fe600078008ff */
[----:B------:R-:W-:Y:S04]  /*1aae0*/  IMAD R4, R4, UR10, RZ ;  /* 0x0000000a04047c24 */ /* 0x000fe8000f8e02ff */
[----:B------:R-:W-:Y:S04]  /*1aaf0*/  IMAD R4, R7, UR11, R4 ;  /* 0x0000000b07047c24 */ /* 0x000fe8000f8e0204 */
[----:B------:R-:W-:Y:S05]  /*1ab00*/  IMAD.IADD R5, R11, 0x1, R4 ;  /* 0x000000010b057824 */ /* 0x000fea00078e0204 */
[----:B------:R-:W-:Y:S07]  /*1ab10*/  LEA.HI.X R166, R10, R8, R5, 0x1, P0 ;  /* 0x000000080aa67211 */ /* 0x000fee00000f0c05 */
.L_x_1484:
[----:B------:R-:W-:Y:S01]  /*1ab20*/  @!P3 IMAD.MOV.U32 R16, RZ, RZ, R167 ;  /* 0x000000ffff10b224 */ /* 0x000fe200078e00a7 */
[C---:B------:R-:W-:Y:S01]  /*1ab30*/  LEA R14, P0, R12.reuse, R167, 0x5 ;  /* 0x000000a70c0e7211 */ /* 0x040fe200078028ff */
[--C-:B------:R-:W-:Y:S01]  /*1ab40*/  @!P3 IMAD.MOV.U32 R17, RZ, RZ, R166.reuse ;  /* 0x000000ffff11b224 */ /* 0x100fe200078e00a6 */
[C-C-:B------:R-:W-:Y:S01]  /*1ab50*/  SHF.L.U64.HI R13, R12.reuse, 0x5, R15.reuse ;  /* 0x000000050c0d7819 */ /* 0x140fe2000001020f */
[C---:B------:R-:W-:Y:S01]  /*1ab60*/  IMAD.SHL.U32 R2, R12.reuse, 0x20, RZ ;  /* 0x000000200c027824 */ /* 0x040fe200078e00ff */
[----:B------:R-:W-:Y:S01]  /*1ab70*/  LEA.HI.X R15, R12, R166, R15, 0x5, P0 ;  /* 0x000000a60c0f7211 */ /* 0x000fe200000f2c0f */
[----:B------:R-:W-:Y:S01]  /*1ab80*/  VIADD R135, R132, UR5 ;  /* 0x0000000584877c36 */ /* 0x000fe20008000000 */
[----:B------:R-:W-:Y:S01]  /*1ab90*/  @!PT LDS RZ, [RZ] ;  /* 0x00000000fffff984 */ /* 0x000fe20000000800 */
[----:B------:R-:W-:Y:S01]  /*1aba0*/  @!PT LDS RZ, [RZ] ;  /* 0x00000000fffff984 */ /* 0x000fe20000000800 */
[----:B------:R-:W-:Y:S01]  /*1abb0*/  @!PT LDS RZ, [RZ] ;  /* 0x00000000fffff984 */ /* 0x000fe20000000800 */
[----:B------:R1:W-:Y:S01]  /*1abc0*/  @!P3 LDGSTS.E.BYPASS.LTC128B.128 [R175+0xc000], desc[UR6][R16.64] ;  /* 0x0c00000010afbfae */ /* 0x0003e2000b981a06 */
[----:B------:R-:W-:Y:S01]  /*1abd0*/  LEA R163, R0, UR5, 0x1 ;  /* 0x0000000500a37c11 */ /* 0x000fe2000f8e08ff */
[----:B------:R-:W-:Y:S01]  /*1abe0*/  UIADD3 UR16, UPT, UPT, UR16, -0x1, URZ ;  /* 0xffffffff10107890 */ /* 0x000fe2000fffe0ff */
[C---:B------:R-:W-:Y:S01]  /*1abf0*/  IADD3 R18, P5, PT, R2.reuse, R14, RZ ;  /* 0x0000000e02127210 */ /* 0x040fe20007fbe0ff */
[----:B------:R-:W-:Y:S02]  /*1ac00*/  @P3 STS.128 [R175+0xc000], RZ ;  /* 0x00c000ffaf003388 */ /* 0x000fe40000000c00 */
[----:B------:R-:W-:Y:S01]  /*1ac10*/  UISETP.GT.AND UP0, UPT, UR16, UR20, UPT ;  /* 0x000000141000728c */ /* 0x000fe2000bf04270 */
[----:B------:R-:W-:Y:S01]  /*1ac20*/  IADD3 R20, P0, PT, R2, R18, RZ ;  /* 0x0000001202147210 */ /* 0x000fe20007f1e0ff */
[C---:B------:R-:W-:Y:S05]  /*1ac30*/  IMAD.X R19, R13.reuse, 0x1, R15, P5 ;  /* 0x000000010d137824 */ /* 0x040fea00028e060f */
[----:B------:R-:W-:Y:S02]  /*1ac40*/  IADD3.X R21, PT, PT, R13, R19, RZ, P0, !PT ;  /* 0x000000130d157210 */ /* 0x000fe400007fe4ff */
[----:B------:R-:W-:Y:S02]  /*1ac50*/  LOP3.LUT P0, RZ, R161, 0x2, RZ, 0xc0, !PT ;  /* 0x00000002a1ff7812 */ /* 0x000fe4000780c0ff */
[----:B-1----:R-:W-:Y:S01]  /*1ac60*/  @!P2 MOV R17, R166 ;  /* 0x000000a60011a202 */ /* 0x002fe20000000f00 */
[--C-:B------:R-:W-:Y:S05]  /*1ac70*/  @!P2 IMAD.MOV.U32 R16, RZ, RZ, R167.reuse ;  /* 0x000000ffff10a224 */ /* 0x100fea00078e00a7 */
[----:B------:R-:W-:Y:S01]  /*1ac80*/  @!PT LDS RZ, [RZ] ;  /* 0x00000000fffff984 */ /* 0x000fe20000000800 */
[----:B------:R-:W-:Y:S01]  /*1ac90*/  @!PT LDS RZ, [RZ] ;  /* 0x00000000fffff984 */ /* 0x000fe20000000800 */
[----:B------:R-:W-:Y:S01]  /*1aca0*/  @!PT LDS RZ, [RZ] ;  /* 0x00000000fffff984 */ /* 0x000fe20000000800 */
[----:B------:R1:W-:Y:S04]  /*1acb0*/  @!P2 LDGSTS.E.BYPASS.LTC128B.128 [R175+0xe000], desc[UR6][R16.64+0x80] ;  /* 0x0e00008010afafae */ /* 0x0003e8000b981a06 */
[----:B------:R-:W-:Y:S01]  /*1acc0*/  @P2 STS.128 [R175+0xe000], RZ ;  /* 0x00e000ffaf002388 */ /* 0x000fe20000000c00 */
[----:B-1----:R-:W-:Y:S02]  /*1acd0*/  @!P1 IMAD.MOV.U32 R16, RZ, RZ, R167 ;  /* 0x000000ffff109224 */ /* 0x002fe400078e00a7 */
[----:B------:R-:W-:Y:S05]  /*1ace0*/  @!P1 IMAD.MOV.U32 R17, RZ, RZ, R166 ;  /* 0x000000ffff119224 */ /* 0x000fea00078e00a6 */
        /* <DEDUP_REMOVED lines=52> */
[----:B------:R-:W1:Y:S04]  /*1b030*/  LDSM.16.M88.4 R144, [R132+UR5+0x6800] ;  /* 0x006800058490783b */ /* 0x000e680008000200 */
[----:B------:R-:W5:Y:S04]  /*1b040*/  LDSM.16.M88.4 R148, [R132+UR5+0x7000] ;  /* 0x007000058494783b */ /* 0x000f680008000200 */
[----:B------:R-:W0:Y:S04]  /*1b050*/  LDGDEPBAR ;  /* 0x00000000000079af */ /* 0x000e280000000000 */
[----:B------:R-:W4:Y:S01]  /*1b060*/  LDSM.16.M88.4 R152, [R132+UR5+0x7800] ;  /* 0x007800058498783b */ /* 0x000f220008000200 */
[C---:B---3--:R-:W-:Y:S08]  /*1b070*/  HMMA.16816.F32.BF16 R4, R136.reuse, R140, RZ ;  /* 0x0000008c8804723c */ /* 0x048ff000000418ff */
[C---:B------:R-:W-:Y:S08]  /*1b080*/  HMMA.16816.F32.BF16 R8, R136.reuse, R142, RZ ;  /* 0x0000008e8808723c */ /* 0x040ff000000418ff */
[C---:B-1----:R-:W-:Y:S08]  /*1b090*/  HMMA.16816.F32.BF16 R12, R136.reuse, R144, RZ ;  /* 0x00000090880c723c */ /* 0x042ff000000418ff */
[C---:B--2---:R-:W-:Y:S08]  /*1b0a0*/  HMMA.16816.F32.BF16 R16, R136.reuse, R146, RZ ;  /* 0x000000928810723c */ /* 0x044ff000000418ff */
[C---:B-----5:R-:W-:Y:S01]  /*1b0b0*/  HMMA.16816.F32.BF16 R20, R136.reuse, R148, RZ ;  /* 0x000000948814723c */ /* 0x060fe200000418ff */
[----:B------:R-:W-:Y:S02]  /*1b0c0*/  SEL R148, R157, 0xffffffe0, !P0 ;  /* 0xffffffe09d947807 */ /* 0x000fe40004000000 */
[----:B------:R-:W-:Y:S02]  /*1b0d0*/  LOP3.LUT P0, RZ, R161, 0x4, RZ, 0xc0, !PT ;  /* 0x00000004a1ff7812 */ /* 0x000fe4000780c0ff */
[C---:B------:R-:W-:Y:S01]  /*1b0e0*/  IADD3 R0, PT, PT, R148.reuse, R135, RZ ;  /* 0x0000008794007210 */ /* 0x040fe20007ffe0ff */
[----:B------:R-:W-:Y:S01]  /*1b0f0*/  IMAD.IADD R134, R148, 0x1, R163 ;  /* 0x0000000194867824 */ /* 0x000fe200078e02a3 */
[----:B------:R-:W-:Y:S01]  /*1b100*/  SEL R2, R156, 0xffffffc0, !P0 ;  /* 0xffffffc09c027807 */ /* 0x000fe20004000000 */
[C---:B------:R-:W-:Y:S03]  /*1b110*/  HMMA.16816.F32.BF16 R24, R136.reuse, R150, RZ ;  /* 0x000000968818723c */ /* 0x040fe600000418ff */
[----:B------:R-:W-:Y:S01]  /*1b120*/  LDSM.16.M88.4 R140, [R134] ;  /* 0x00000000868c783b */ /* 0x000fe20000000200 */
[C---:B------:R-:W-:Y:S02]  /*1b130*/  IMAD.IADD R135, R2.reuse, 0x1, R135 ;  /* 0x0000000102877824 */ /* 0x040fe400078e0287 */
[----:B------:R-:W-:Y:S02]  /*1b140*/  IMAD.IADD R145, R2, 0x1, R163 ;  /* 0x0000000102917824 */ /* 0x000fe400078e02a3 */
[C---:B----4-:R-:W-:Y:S01]  /*1b150*/  HMMA.16816.F32.BF16 R28, R136.reuse, R152, RZ ;  /* 0x00000098881c723c */ /* 0x050fe200000418ff */
[C---:B------:R-:W-:Y:S02]  /*1b160*/  IMAD.IADD R2, R148.reuse, 0x1, R135 ;  /* 0x0000000194027824 */ /* 0x040fe400078e0287 */
[----:B------:R-:W-:Y:S05]  /*1b170*/  IADD3 R144, PT, PT, R148, R145, RZ ;  /* 0x0000009194907210 */ /* 0x000fea0007ffe0ff */
        /* <DEDUP_REMOVED lines=138> */
[----:B------:R-:W2:Y:S01]  /*1ba20*/  LDSM.16.M88.4 R140, [R2+0xb800] ;  /* 0x00b80000028c783b */ /* 0x000ea20000000200 */
[----:B------:R-:W-:Y:S04]  /*1ba30*/  DEPBAR.LE SB0, 0x0 ;  /* 0x000080000000791a */ /* 0x000fe80000000000 */
[----:B------:R-:W-:Y:S02]  /*1ba40*/  BAR.SYNC.DEFER_BLOCKING 0x0 ;  /* 0x0000000000007b1d */ /* 0x000fe40000010000 */
[C---:B-1----:R-:W-:Y:S08]  /*1ba50*/  HMMA.16816.F32.BF16 R20, R144.reuse, R136, R20 ;  /* 0x000000889014723c */ /* 0x042ff00000041814 */
[C---:B------:R-:W-:Y:S08]  /*1ba60*/  HMMA.16816.F32.BF16 R24, R144.reuse, R138, R24 ;  /* 0x0000008a9018723c */ /* 0x040ff00000041818 */
[C---:B--2---:R-:W-:Y:S08]  /*1ba70*/  HMMA.16816.F32.BF16 R28, R144.reuse, R140, R28 ;  /* 0x0000008c901c723c */ /* 0x044ff0000004181c */
[----:B------:R-:W-:Y:S01]  /*1ba80*/  HMMA.16816.F32.BF16 R32, R144, R142, R32 ;  /* 0x0000008e9020723c */ /* 0x000fe20000041820 */
[----:B------:R-:W-:Y:S08]  /*1ba90*/  @!UPT UIADD3 URZ, UPT, UPT, URZ, URZ, URZ ;  /* 0x000000fffffff290 */ /* 0x000ff0000fffe0ff */
[----:B------:R-:W-:Y:S11]  /*1baa0*/  BRA.U !UP0, `(.L_x_1485) ;  /* 0x00000009084c7547 */ /* 0x000ff6000b800000 */
        /* <DEDUP_REMOVED lines=78> */
.L_x_1486:
        /* <DEDUP_REMOVED lines=69> */
.L_x_1485:
        /* <DEDUP_REMOVED lines=16> */
[----:B-1----:R-:W-:Y:S02]  /*1c4e0*/  FMNMX3.FTZ R137, R0, R34, R35, !PT ;  /* 0x0000002200897276 */ /* 0x002fe40007810023 */
        /* <DEDUP_REMOVED lines=380> */
.L_x_1483:
[----:B------:R-:W1:Y:S01]  /*1dcb0*/  SHFL.BFLY PT, R8, R173, 0x2, 0x1f ;  /* 0x0c401f00ad087f89 */ /* 0x000e6200000e0000 */
[----:B------:R-:W2:Y:S01]  /*1dcc0*/  S2UR UR9, SR_CTAID.X ;  /* 0x00000000000979c3 */ /* 0x000ea20000002500 */
[C---:B------:R-:W-:Y:S01]  /*1dcd0*/  SHF.L.U32 R12, R161.reuse, 0x4, RZ ;  /* 0x00000004a10c7819 */ /* 0x040fe200000006ff */
[----:B------:R-:W3:Y:S01]  /*1dce0*/  LDCU UR4, c[0x0][0x44c] ;  /* 0x00008980ff0477ac */ /* 0x000ee20008000800 */
[----:B------:R-:W4:Y:S01]  /*1dcf0*/  SHFL.BFLY PT, R7, R172, 0x2, 0x1f ;  /* 0x0c401f00ac077f89 */ /* 0x000f2200000e0000 */
[----:B------:R-:W-:Y:S01]  /*1dd00*/  SHF.L.U32 R9, R161, 0x1, RZ ;  /* 0x00000001a1097819 */ /* 0x000fe200000006ff */
[----:B------:R-:W-:Y:S01]  /*1dd10*/  BSSY.RECONVERGENT B0, `(.L_x_1488) ;  /* 0x00000ff000007945 */ /* 0x000fe20003800200 */
[----:B------:R-:W-:Y:S02]  /*1dd20*/  LOP3.LUT R10, R12, 0x1c0, RZ, 0xc0, !PT ;  /* 0x000001c00c0a7812 */ /* 0x000fe400078ec0ff */
[--C-:B------:R-:W-:Y:S01]  /*1dd30*/  LOP3.LUT R13, R158, 0x6, R9.reuse, 0xf8, !PT ;  /* 0x000000069e0d7812 */ /* 0x100fe200078ef809 */
[----:B------:R-:W5:Y:S01]  /*1dd40*/  S2UR UR12, SR_CTAID.Y ;  /* 0x00000000000c79c3 */ /* 0x000f620000002600 */
[----:B------:R-:W-:-:S02]  /*1dd50*/  LOP3.LUT R10, R10, 0x38, R9, 0xf8, !PT ;  /* 0x000000380a0a7812 */ /* 0x000fc400078ef809 */
[C---:B------:R-:W-:Y:S02]  /*1dd60*/  R2P PR, R161.reuse, 0x18 ;  /* 0x00000018a1007804 */ /* 0x040fe40000000000 */
[--C-:B------:R-:W-:Y:S02]  /*1dd70*/  SHF.R.U32.HI R3, RZ, 0x2, R161.reuse ;  /* 0x00000002ff037819 */ /* 0x100fe400000116a1 */
[C---:B------:R-:W-:Y:S01]  /*1dd80*/  SHF.L.U32 R4, R161.reuse, 0x2, RZ ;  /* 0x00000002a1047819 */ /* 0x040fe200000006ff */
[----:B------:R-:W3:Y:S01]  /*1dd90*/  S2UR UR10, SR_CTAID.Z ;  /* 0x00000000000a79c3 */ /* 0x000ee20000002700 */
[----:B------:R-:W-:Y:S02]  /*1dda0*/  LOP3.LUT P5, RZ, R161, 0x3, RZ, 0xc0, !PT ;  /* 0x00000003a1ff7812 */ /* 0x000fe400078ac0ff */
[----:B------:R-:W-:Y:S02]  /*1ddb0*/  SHF.R.U32.HI R161, RZ, 0x4, R161 ;  /* 0x00000004ffa17819 */ /* 0x000fe400000116a1 */
[----:B------:R-:W-:Y:S01]  /*1ddc0*/  LOP3.LUT R133, R4, 0x1f8, RZ, 0xc0, !PT ;  /* 0x000001f804857812 */ /* 0x000fe200078ec0ff */
[----:B-1----:R-:W-:Y:S01]  /*1ddd0*/  FADD.FTZ R8, R8, R173 ;  /* 0x000000ad08087221 */ /* 0x002fe20000010000 */
[----:B--2---:R-:W-:Y:S01]  /*1dde0*/  USHF.L.U32 UR9, UR9, 0x6, URZ ;  /* 0x0000000609097899 */ /* 0x004fe200080006ff */
[----:B------:R-:W-:Y:S01]  /*1ddf0*/  LOP3.LUT R10, R13, R10, RZ, 0xfc, !PT ;  /* 0x0000000a0d0a7212 */ /* 0x000fe200078efcff */
[----:B------:R-:W3:Y:S01]  /*1de00*/  LDC R15, c[0x0][0x3e0] ;  /* 0x0000f800ff0f7b82 */ /* 0x000ee20000000800 */
[----:B----4-:R-:W-:Y:S01]  /*1de10*/  FADD.FTZ R7, R7, R172 ;  /* 0x000000ac07077221 */ /* 0x010fe20000010000 */
[----:B------:R-:W1:Y:S01]  /*1de20*/  SHFL.BFLY PT, R5, R8, 0x1, 0x1f ;  /* 0x0c201f0008057f89 */ /* 0x000e6200000e0000 */
[----:B------:R-:W-:Y:S01]  /*1de30*/  UIADD3 UR8, UPT, UPT, -UR9, UR21, URZ ;  /* 0x0000001509087290 */ /* 0x000fe2000fffe1ff */
[----:B------:R-:W-:-:S02]  /*1de40*/  LOP3.LUT R133, R133, 0x38, R160, 0x78, !PT ;  /* 0x0000003885857812 */ /* 0x000fc400078e78a0 */
[----:B------:R-:W2:Y:S01]  /*1de50*/  SHFL.BFLY PT, R6, R7, 0x1, 0x1f ;  /* 0x0c201f0007067f89 */ /* 0x000ea200000e0000 */
[----:B------:R-:W-:Y:S02]  /*1de60*/  LOP3.LUT R12, R12, 0x10, RZ, 0xc0, !PT ;  /* 0x000000100c0c7812 */ /* 0x000fe400078ec0ff */
[----:B------:R-:W-:Y:S02]  /*1de70*/  LOP3.LUT R14, R160, 0x30, RZ, 0xc0, !PT ;  /* 0x00000030a00e7812 */ /* 0x000fe400078ec0ff */
[----:B------:R-:W-:Y:S02]  /*1de80*/  LEA R10, R10, UR5, 0x2 ;  /* 0x000000050a0a7c11 */ /* 0x000fe4000f8e10ff */
[----:B------:R-:W-:Y:S01]  /*1de90*/  LEA R133, R133, R12, 0x2 ;  /* 0x0000000c85857211 */ /* 0x000fe200078e10ff */
[----:B------:R-:W-:Y:S01]  /*1dea0*/  BAR.SYNC.DEFER_BLOCKING 0x0 ;  /* 0x0000000000007b1d */ /* 0x000fe20000010000 */
[----:B------:R-:W-:Y:S02]  /*1deb0*/  SEL R157, R157, 0xffffffe0, !P0 ;  /* 0xffffffe09d9d7807 */ /* 0x000fe40004000000 */
[----:B------:R-:W-:-:S02]  /*1dec0*/  LOP3.LUT R3, R14, 0x7, R3, 0xf8, !PT ;  /* 0x000000070e037812 */ /* 0x000fc400078ef803 */
[C---:B------:R-:W-:Y:S02]  /*1ded0*/  IADD3 R13, PT, PT, R161.reuse, 0x18, RZ ;  /* 0x00000018a10d7810 */ /* 0x040fe40007ffe0ff */
[----:B------:R-:W-:Y:S02]  /*1dee0*/  IADD3 R12, PT, PT, R161, 0x20, RZ ;  /* 0x00000020a10c7810 */ /* 0x000fe40007ffe0ff */
[----:B------:R-:W-:Y:S01]  /*1def0*/  ISETP.GE.AND P0, PT, R13, UR8, PT ;  /* 0x000000080d007c0c */ /* 0x000fe2000bf06270 */
[----:B-1----:R-:W-:Y:S01]  /*1df00*/  FADD.FTZ R5, R8, R5 ;  /* 0x0000000508057221 */ /* 0x002fe20000010000 */
[----:B------:R-:W-:Y:S01]  /*1df10*/  IADD3 R8, PT, PT, R161, 0x8, RZ ;  /* 0x00000008a1087810 */ /* 0x000fe20007ffe0ff */
[----:B--2---:R-:W-:Y:S02]  /*1df20*/  FADD.FTZ R6, R7, R6 ;  /* 0x0000000607067221 */ /* 0x004fe40000010000 */
[----:B------:R-:W1:Y:S01]  /*1df30*/  MUFU.RCP R11, R5 ;  /* 0x00000005000b7308 */ /* 0x000e620000001000 */
[----:B------:R-:W-:-:S02]  /*1df40*/  IADD3 R7, PT, PT, R161, 0x10, RZ ;  /* 0x00000010a1077810 */ /* 0x000fc40007ffe0ff */
[----:B------:R-:W-:Y:S02]  /*1df50*/  FSETP.NE.FTZ.AND P6, PT, R5, RZ, PT ;  /* 0x000000ff0500720b */ /* 0x000fe40003fd5000 */
[----:B------:R-:W-:Y:S02]  /*1df60*/  ISETP.GE.AND P1, PT, R7, UR8, PT ;  /* 0x0000000807007c0c */ /* 0x000fe4000bf26270 */
[----:B------:R-:W-:Y:S01]  /*1df70*/  SEL R7, R156, 0xffffffc0, !P3 ;  /* 0xffffffc09c077807 */ /* 0x000fe20005800000 */
[----:B------:R-:W2:Y:S01]  /*1df80*/  MUFU.RCP R9, R6 ;  /* 0x0000000600097308 */ /* 0x000ea20000001000 */
[----:B------:R-:W-:Y:S02]  /*1df90*/  FSETP.NE.FTZ.AND P3, PT, R6, RZ, PT ;  /* 0x000000ff0600720b */ /* 0x000fe40003f75000 */
[----:B------:R-:W-:Y:S02]  /*1dfa0*/  ISETP.GE.AND P2, PT, R8, UR8, PT ;  /* 0x0000000808007c0c */ /* 0x000fe4000bf46270 */
[----:B------:R-:W-:-:S02]  /*1dfb0*/  IADD3 R8, PT, PT, R10, 0x80, RZ ;  /* 0x000000800a087810 */ /* 0x000fc40007ffe0ff */
[C---:B------:R-:W-:Y:S01]  /*1dfc0*/  @P4 IADD3 R8, PT, PT, R10.reuse, -0x80, RZ ;  /* 0xffffff800a084810 */ /* 0x040fe20007ffe0ff */
[----:B------:R-:W4:Y:S01]  /*1dfd0*/  @P6 LDC R17, c[0x0][0x458] ;  /* 0x00011600ff116b82 */ /* 0x000f220000000800 */
[----:B-1----:R-:W-:Y:S01]  /*1dfe0*/  FSEL R11, R11, 1, P6 ;  /* 0x3f8000000b0b7808 */ /* 0x002fe20003000000 */
[----:B------:R-:W1:Y:S01]  /*1dff0*/  @P6 MUFU.LG2 R5, R5 ;  /* 0x0000000500056308 */ /* 0x000e620000000c00 */
[----:B------:R-:W-:Y:S02]  /*1e000*/  IADD3 R14, PT, PT, R10, R7, RZ ;  /* 0x000000070a0e7210 */ /* 0x000fe40007ffe0ff */
[----:B------:R-:W-:Y:S01]  /*1e010*/  ISETP.GE.AND P4, PT, R12, UR8, PT ;  /* 0x000000080c007c0c */ /* 0x000fe2000bf86270 */
[C---:B------:R-:W-:Y:S01]  /*1e020*/  FMUL.FTZ R128, R11.reuse, R128 ;  /* 0x000000800b807220 */ /* 0x040fe20000410000 */
[C---:B------:R-:W-:Y:S01]  /*1e030*/  FMUL.FTZ R129, R11.reuse, R129 ;  /* 0x000000810b817220 */ /* 0x040fe20000410000 */
[----:B------:R-:W-:Y:S01]  /*1e040*/  FMUL.FTZ R36, R11, R36 ;  /* 0x000000240b247220 */ /* 0x000fe20000410000 */
        /* <DEDUP_REMOVED lines=97> */
[-C--:B------:R-:W-:Y:S01]  /*1e660*/  IADD3 R16, PT, PT, R7, R8.reuse, RZ ;  /* 0x0000000807107210 */ /* 0x080fe20007ffe0ff */
[----:B------:R-:W-:Y:S01]  /*1e670*/  STS.64 [R10], R128 ;  /* 0x000000800a007388 */ /* 0x000fe20000000a00 */
[C---:B------:R-:W-:Y:S01]  /*1e680*/  IADD3 R7, PT, PT, R157.reuse, R8, RZ ;  /* 0x000000089d077210 */ /* 0x040fe20007ffe0ff */
[----:B------:R-:W4:Y:S01]  /*1e690*/  @P3 MUFU.LG2 R6, R6 ;  /* 0x0000000600063308 */ /* 0x000f220000000c00 */
[----:B------:R-:W-:Y:S01]  /*1e6a0*/  IADD3 R157, PT, PT, R157, R16, RZ ;  /* 0x000000109d9d7210 */ /* 0x000fe20007ffe0ff */
[----:B------:R-:W-:Y:S01]  /*1e6b0*/  STS.64 [R10+0x800], R130 ;  /* 0x000800820a007388 */ /* 0x000fe20000000a00 */
[----:B------:R-:W-:Y:S01]  /*1e6c0*/  P2R R132, PR, RZ, 0x10 ;  /* 0x00000010ff847803 */ /* 0x000fe20000000000 */
[----:B------:R-:W4:Y:S02]  /*1e6d0*/  @P3 LDC R19, c[0x0][0x458] ;  /* 0x00011600ff133b82 */ /* 0x000f240000000800 */
[----:B------:R-:W-:Y:S04]  /*1e6e0*/  STS.64 [R9], R36 ;  /* 0x0000002409007388 */ /* 0x000fe80000000a00 */
[----:B------:R-:W-:Y:S04]  /*1e6f0*/  STS.64 [R9+0x800], R38 ;  /* 0x0008002609007388 */ /* 0x000fe80000000a00 */
[----:B------:R-:W-:Y:S04]  /*1e700*/  STS.64 [R14], R40 ;  /* 0x000000280e007388 */ /* 0x000fe80000000a00 */
[----:B------:R-:W-:Y:S01]  /*1e710*/  STS.64 [R14+0x800], R42 ;  /* 0x0008002a0e007388 */ /* 0x000fe20000000a00 */
[----:B--2---:R-:W-:-:S03]  /*1e720*/  R2UR UR11, R12 ;  /* 0x000000000c0b72ca */ /* 0x004fc600000e0000 */
[----:B------:R-:W-:Y:S04]  /*1e730*/  STS.64 [R11], R44 ;  /* 0x0000002c0b007388 */ /* 0x000fe80000000a00 */
[----:B------:R-:W-:Y:S04]  /*1e740*/  STS.64 [R11+0x800], R46 ;  /* 0x0008002e0b007388 */ /* 0x000fe80000000a00 */
[----:B------:R-:W-:Y:S02]  /*1e750*/  STS.64 [R8], R48 ;  /* 0x0000003008007388 */ /* 0x000fe40000000a00 */
[----:B-----5:R-:W-:-:S02]  /*1e760*/  UIMAD UR11, UR12, UR11, UR23 ;  /* 0x0000000b0c0b72a4 */ /* 0x020fc4000f8e0217 */
[----:B------:R-:W-:Y:S04]  /*1e770*/  STS.64 [R8+0x800], R50 ;  /* 0x0008003208007388 */ /* 0x000fe80000000a00 */
        /* <DEDUP_REMOVED lines=32> */
[----:B-----5:R-:W-:-:S03]  /*1e980*/  MOV R101, 0xff800000 ;  /* 0xff80000000657802 */ /* 0x020fc60000000f00 */
[----:B------:R2:W-:Y:S01]  /*1e990*/  STS.64 [R8+0x8800], R114 ;  /* 0x0088007208007388 */ /* 0x0005e20000000a00 */
[----:B---3--:R-:W-:Y:S01]  /*1e9a0*/  IMAD R10, R15, R10, UR10 ;  /* 0x0000000a0f0a7e24 */ /* 0x008fe2000f8e020a */
[----:B------:R-:W-:Y:S01]  /*1e9b0*/  MOV R100, 0xff800000 ;  /* 0xff80000000647802 */ /* 0x000fe20000000f00 */
[----:B-1----:R-:W-:Y:S01]  /*1e9c0*/  @P6 FMUL.FTZ R9, R5, 0.69314718246459960938 ;  /* 0x3f31721805096820 */ /* 0x002fe20000410000 */
[----:B------:R2:W-:Y:S01]  /*1e9d0*/  STS.64 [R7+0x8000], R116 ;  /* 0x0080007407007388 */ /* 0x0005e20000000a00 */
[----:B------:R-:W-:Y:S02]  /*1e9e0*/  IMAD R10, R15, UR11, R10 ;  /* 0x0000000b0f0a7c24 */ /* 0x000fe4000f8e020a */
[----:B----4-:R-:W-:Y:S01]  /*1e9f0*/  @P3 FMUL.FTZ R5, R6, 0.69314718246459960938 ;  /* 0x3f31721806053820 */ /* 0x010fe20000410000 */
[----:B------:R-:W-:Y:S01]  /*1ea00*/  @P6 FFMA.FTZ R101, R2, R17, R9 ;  /* 0x0000001102656223 */ /* 0x000fe20000010009 */
[----:B------:R2:W-:Y:S01]  /*1ea10*/  STS.64 [R7+0x8800], R118 ;  /* 0x0088007607007388 */ /* 0x0005e20000000a00 */
[----:B------:R-:W-:-:S02]  /*1ea20*/  IMAD R2, R10, R13, UR9 ;  /* 0x000000090a027e24 */ /* 0x000fc4000f8e020d */
[----:B------:R-:W-:Y:S01]  /*1ea30*/  @P3 FFMA.FTZ R100, R0, R19, R5 ;  /* 0x0000001300643223 */ /* 0x000fe20000010005 */
[----:B------:R-:W-:Y:S01]  /*1ea40*/  LOP3.LUT R0, R4, 0x3c, RZ, 0xc0, !PT ;  /* 0x0000003c04007812 */ /* 0x000fe200078ec0ff */
[----:B------:R2:W-:Y:S01]  /*1ea50*/  STS.64 [R16+0x8000], R120 ;  /* 0x0080007810007388 */ /* 0x0005e20000000a00 */
[----:B------:R-:W-:Y:S01]  /*1ea60*/  IMAD R102, R2, UR4, RZ ;  /* 0x0000000402667c24 */ /* 0x000fe2000f8e02ff */
[----:B------:R-:W-:Y:S02]  /*1ea70*/  IADD3 R103, PT, PT, R161, 0x28, RZ ;  /* 0x00000028a1677810 */ /* 0x000fe40007ffe0ff */
        /* <DEDUP_REMOVED lines=30> */
[----:B------:R-:W-:Y:S01]  /*1ec60*/  VIADD R105, R3, 0x8 ;  /* 0x0000000803697836 */ /* 0x000fe20000000000 */
[----:B------:R-:W-:Y:S01]  /*1ec70*/  IADD3 R104, P3, PT, R2, R3, RZ ;  /* 0x0000000302687210 */ /* 0x000fe20007f7e0ff */
[----:B------:R-:W-:-:S06]  /*1ec80*/  UIADD3 UR10, UPT, UPT, -UR9, UR21, URZ ;  /* 0x00000015090a7290 */ /* 0x000fcc000fffe1ff */
[----:B------:R-:W-:Y:S02]  /*1ec90*/  ISETP.GE.AND P5, PT, R3, UR10, PT ;  /* 0x0000000a03007c0c */ /* 0x000fe4000bfa6270 */
[----:B------:R-:W-:Y:S02]  /*1eca0*/  ISETP.GE.AND P4, PT, R105, UR10, PT ;  /* 0x0000000a69007c0c */ /* 0x000fe4000bf86270 */
[----:B------:R-:W-:Y:S02]  /*1ecb0*/  LEA.HI.X.SX32 R3, R2, RZ, 0x1, P3 ;  /* 0x000000ff02037211 */ /* 0x000fe400018f0eff */
[----:B---3--:R-:W-:-:S04]  /*1ecc0*/  LEA R2, P3, R104, UR4, 0x2 ;  /* 0x0000000468027c11 */ /* 0x008fc8000f8610ff */
[----:B------:R-:W-:-:S05]  /*1ecd0*/  LEA.HI.X R3, R104, UR5, R3, 0x2, P3 ;  /* 0x0000000568037c11 */ /* 0x000fca00098f1403 */
[----:B------:R3:W-:Y:S04]  /*1ece0*/  @!P5 STG.E desc[UR6][R2.64], R101 ;  /* 0x000000650200d986 */ /* 0x0007e8000c101906 */
[----:B------:R3:W-:Y:S02]  /*1ecf0*/  @!P4 STG.E desc[UR6][R2.64+0x20], R100 ;  /* 0x000020640200c986 */ /* 0x0007e4000c101906 */
.L_x_1489:
[----:B------:R-:W-:Y:S05]  /*1ed00*/  BSYNC.RECONVERGENT B0 ;  /* 0x0000000000007941 */ /* 0x000fea0003800200 */
.L_x_1488:
[C---:B------:R-:W-:Y:S01]  /*1ed10*/  ISETP.GE.AND P4, PT, R161.reuse, UR8, PT ;  /* 0x00000008a1007c0c */ /* 0x040fe2000bf86270 */
[----:B---3--:R-:W-:Y:S01]  /*1ed20*/  IMAD R3, R161, 0xc0, R0 ;  /* 0x000000c0a1037824 */ /* 0x008fe200078e0200 */
[----:B------:R-:W-:Y:S01]  /*1ed30*/  ISETP.GE.AND P5, PT, R103, UR8, PT ;  /* 0x0000000867007c0c */ /* 0x000fe2000bfa6270 */
[----:B------:R-:W-:Y:S01]  /*1ed40*/  BSSY.RECONVERGENT B0, `(.L_x_1490) ;  /* 0x0000012000007945 */ /* 0x000fe20003800200 */
[----:B------:R-:W-:Y:S01]  /*1ed50*/  VIADD R2, R161, 0x30 ;  /* 0x00000030a1027836 */ /* 0x000fe20000000000 */
[----:B------:R-:W-:Y:S02]  /*1ed60*/  LOP3.LUT R101, R0, 0x40, RZ, 0xfc, !PT ;  /* 0x0000004000657812 */ /* 0x000fe400078efcff */
        /* <DEDUP_REMOVED lines=15> */
.L_x_1491:
[----:B------:R-:W-:Y:S05]  /*1ee60*/  BSYNC.RECONVERGENT B0 ;  /* 0x0000000000007941 */ /* 0x000fea0003800200 */
.L_x_1490:
        /* <DEDUP_REMOVED lines=20> */
.L_x_1493:
[----:B------:R-:W-:Y:S05]  /*1efb0*/  BSYNC.RECONVERGENT B0 ;  /* 0x0000000000007941 */ /* 0x000fea0003800200 */
.L_x_1492:
        /* <DEDUP_REMOVED lines=19> */
.L_x_1495:
[----:B------:R-:W-:Y:S05]  /*1f0f0*/  BSYNC.RECONVERGENT B0 ;  /* 0x0000000000007941 */ /* 0x000fea0003800200 */
.L_x_1494:
        /* <DEDUP_REMOVED lines=18> */
.L_x_1497:
[----:B------:R-:W-:Y:S05]  /*1f220*/  BSYNC.RECONVERGENT B0 ;  /* 0x0000000000007941 */ /* 0x000fea0003800200 */
.L_x_1496:
        /* <DEDUP_REMOVED lines=19> */
.L_x_1499:
[----:B------:R-:W-:Y:S05]  /*1f360*/  BSYNC.RECONVERGENT B0 ;  /* 0x0000000000007941 */ /* 0x000fea0003800200 */
.L_x_1498:
        /* <DEDUP_REMOVED lines=19> */
.L_x_1501:
[----:B------:R-:W-:Y:S05]  /*1f4a0*/  BSYNC.RECONVERGENT B0 ;  /* 0x0000000000007941 */ /* 0x000fea0003800200 */
.L_x_1500:
        /* <DEDUP_REMOVED lines=18> */
.L_x_1503:
[----:B------:R-:W-:Y:S05]  /*1f5d0*/  BSYNC.RECONVERGENT B0 ;  /* 0x0000000000007941 */ /* 0x000fea0003800200 */
.L_x_1502:
        /* <DEDUP_REMOVED lines=19> */
.L_x_1504:
        /* <DEDUP_REMOVED lines=15> */
.L_x_3743:


//--------------------- .text._ZN5flash24flash_fwd_splitkv_kernelI23Flash_fwd_kernel_traitsILi192ELi64ELi64ELi4ELb0ELb0EN7cutlass10bfloat16_tE19Flash_kernel_traitsILi192ELi64ELi64ELi4ES3_EELb1ELb0ELb0ELb0ELb0ELb1ELb1ELb1EEEvNS_16Flash_fwd_paramsE --------------------------
	.section	.text._ZN5flash24flash_fwd_splitkv_kernelI23Flash_fwd_kernel_traitsILi192ELi64ELi64ELi4ELb0ELb0EN7cutlass10bfloat16_tE19Flash_kernel_traitsILi192ELi64ELi64ELi4ES3_EELb1ELb0ELb0ELb0ELb0ELb1ELb1ELb1EEEvNS_16Flash_fwd_paramsE,"ax",@progbits
	.align	128
        .global         _ZN5flash24flash_fwd_splitkv_kernelI23Flash_fwd_kernel_traitsILi192ELi64ELi64ELi4ELb0ELb0EN7cutlass10bfloat16_tE19Flash_kernel_traitsILi192ELi64ELi64ELi4ES3_EELb1ELb0ELb0ELb0ELb0ELb1ELb1ELb1EEEvNS_16Flash_fwd_paramsE
        .type           _ZN5flash24flash_fwd_splitkv_kernelI23Flash_fwd_kernel_traitsILi192ELi64ELi64ELi4ELb0ELb0EN7cutlass10bfloat16_tE19Flash_kernel_traitsILi192ELi64ELi64ELi4ES3_EELb1ELb0ELb0ELb0ELb0ELb1ELb1ELb1EEEvNS_16Flash_fwd_paramsE,@function
        .size           _ZN5flash24flash_fwd_splitkv_kernelI23Flash_fwd_kernel_traitsILi192ELi64ELi64ELi4ELb0ELb0EN7cutlass10bfloat16_tE19Flash_kernel_traitsILi192ELi64ELi64ELi4ES3_EELb1ELb0ELb0ELb0ELb0ELb1ELb1ELb1EEEvNS_16Flash_fwd_paramsE,(.L_x_3744 - _ZN5flash24flash_fwd_splitkv_kernelI23Flash_fwd_kernel_traitsILi192ELi64ELi64ELi4ELb0ELb0EN7cutlass10bfloat16_tE19Flash_kernel_traitsILi192ELi64ELi64ELi4ES3_EELb1ELb0ELb0ELb0ELb0ELb1ELb1ELb1EEEvNS_16Flash_fwd_paramsE)
        .other          _ZN5flash24flash_fwd_splitkv_kernelI23Flash_fwd_kernel_traitsILi192ELi64ELi64ELi4ELb0ELb0EN7cutlass10bfloat16_tE19Flash_kernel_traitsILi192ELi64ELi64ELi4ES3_EELb1ELb0ELb0ELb0ELb0ELb1ELb1ELb1EEEvNS_16Flash_fwd_paramsE,@"STO_CUDA_ENTRY STV_DEFAULT"
_ZN5flash24flash_fwd_splitkv_kernelI23Flash_fwd_kernel_traitsILi192ELi64ELi64ELi4ELb0ELb0EN7cutlass10bfloat16_tE19Flash_kernel_traitsILi192ELi64ELi64ELi4ES3_EELb1ELb0ELb0ELb0ELb0ELb1ELb1ELb1EEEvNS_16Flash_fwd_paramsE:
.text._ZN5flash24flash_fwd_splitkv_kernelI23Flash_fwd_kernel_traitsILi192ELi64ELi64ELi4ELb0ELb0EN7cutlass10bfloat16_tE19Flash_kernel_traitsILi192ELi64ELi64ELi4ES3_EELb1ELb0ELb0ELb0ELb0ELb1ELb1ELb1EEEvNS_16Flash_fwd_paramsE:
        /* <DEDUP_REMOVED lines=86> */
.L_x_1505:
        /* <DEDUP_REMOVED lines=110> */
.L_x_1508:
[----:B------:R-:W-:Y:S05]  /*0c40*/  BSYNC.RECONVERGENT B0 ;  /* 0x0000000000007941 */ /* 0x000fea0003800200 */
.L_x_1507:
        /* <DEDUP_REMOVED lines=20> */
.L_x_1510:
[----:B------:R-:W-:Y:S05]  /*0d90*/  BSYNC.RECONVERGENT B0 ;  /* 0x0000000000007941 */ /* 0x000fea0003800200 */
.L_x_1509:
        /* <DEDUP_REMOVED lines=20> */
.L_x_1512:
[----:B------:R-:W-:Y:S05]  /*0ee0*/  BSYNC.RECONVERGENT B0 ;  /* 0x0000000000007941 */ /* 0x000fea0003800200 */
.L_x_1511:
        /* <DEDUP_REMOVED lines=20> */
.L_x_1514:
[----:B------:R-:W-:Y:S05]  /*1030*/  BSYNC.RECONVERGENT B0 ;  /* 0x0000000000007941 */ /* 0x000fea0003800200 */
.L_x_1513:
        /* <DEDUP_REMOVED lines=19> */
.L_x_1516:
[----:B------:R-:W-:Y:S05]  /*1170*/  BSYNC.RECONVERGENT B0 ;  /* 0x0000000000007941 */ /* 0x000fea0003800200 */
.L_x_1515:
        /* <DEDUP_REMOVED lines=18> */
.L_x_1518:
[----:B------:R-:W-:Y:S05]  /*12a0*/  BSYNC.RECONVERGENT B0 ;  /* 0x0000000000007941 */ /* 0x000fea0003800200 */
.L_x_1517:
        /* <DEDUP_REMOVED lines=18> */
.L_x_1520:
[----:B------:R-:W-:Y:S05]  /*13d0*/  BSYNC.RECONVERGENT B0 ;  /* 0x0000000000007941 */ /* 0x000fea0003800200 */
.L_x_1519:
        /* <DEDUP_REMOVED lines=18> */
.L_x_1522:
[----:B------:R-:W-:Y:S05]  /*1500*/  BSYNC.RECONVERGENT B0 ;  /* 0x0000000000007941 */ /* 0x000fea0003800200 */
.L_x_1521:
        /* <DEDUP_REMOVED lines=33> */
.L_x_1506:
        /* <DEDUP_REMOVED lines=13> */
.L_x_1523:
        /* <DEDUP_REMOVED lines=42> */
[----:B---3--:R-:W-:Y:S02]  /*1a90*/  IABS R2, R11 ;  /* 0x0000000b00027213 */ /* 0x008fe40000000000 */
[----:B------:R-:W-:Y:S02]  /*1aa0*/  MOV R5, UR5 ;  /* 0x0000000500057c02 */ /* 0x000fe40008000f00 */
[----:B------:R-:W1:Y:S01]  /*1ab0*/  I2F.RP R10, R2 ;  /* 0x00000002000a7306 */ /* 0x000e620000209400 */
[----:B------:R-:W-:Y:S02]  /*1ac0*/  IADD3 R0, PT, PT, -R0, RZ, RZ ;  /* 0x000000ff00007210 */ /* 0x000fe40007ffe1ff */
[----:B------:R-:W-:Y:S02]  /*1ad0*/  IABS R5, R5 ;  /* 0x0000000500057213 */ /* 0x000fe40000000000 */
[----:B----4-:R-:W-:Y:S01]  /*1ae0*/  MOV R48, UR16 ;  /* 0x0000001000307c02 */ /* 0x010fe20008000f00 */
[----:B------:R-:W-:Y:S01]  /*1af0*/  IMAD R0, R3, R0, UR19 ;  /* 0x0000001303007e24 */ /* 0x000fe2000f8e0200 */
[----:B------:R-:W-:Y:S01]  /*1b00*/  ISETP.NE.AND P4, PT, R11, RZ, PT ;  /* 0x000000ff0b00720c */ /* 0x000fe20003f85270 */
[----:B------:R-:W-:Y:S01]  /*1b10*/  IMAD.U32 R3, RZ, RZ, UR15 ;  /* 0x0000000fff037e24 */ /* 0x000fe2000f8e00ff */
        /* <DEDUP_REMOVED lines=56> */
.L_x_1524:
[----:B------:R-:W-:-:S09]  /*1ea0*/  UISETP.NE.AND UP0, UPT, UR11, -0x1, UPT ;  /* 0xffffffff0b00788c */ /* 0x000fd2000bf05270 */
        /* <DEDUP_REMOVED lines=14> */
.L_x_1526:
[----:B------:R-:W2:Y:S01]  /*1f90*/  LDC.64 R48, c[0x0][0x3b8] ;  /* 0x0000ee00ff307b82 */ /* 0x000ea20000000a00 */
[----:B------:R-:W-:-:S06]  /*1fa0*/  UIADD3 UR8, UPT, UPT, UR10, UR11, URZ ;  /* 0x0000000b0a087290 */ /* 0x000fcc000fffe0ff */
[----:B--2---:R-:W-:Y:S02]  /*1fb0*/  IMAD R13, R49, UR8, RZ ;  /* 0x00000008310d7c24 */ /* 0x004fe4000f8e02ff */
[----:B-1----:R-:W-:-:S05]  /*1fc0*/  IMAD.WIDE.U32 R2, R48, UR8, RZ ;  /* 0x0000000830027c25 */ /* 0x002fca000f8e00ff */
[----:B------:R-:W-:Y:S02]  /*1fd0*/  IADD3 R13, PT, PT, R3, R13, RZ ;  /* 0x0000000d030d7210 */ /* 0x000fe40007ffe0ff */
[----:B------:R-:W-:Y:S02]  /*1fe0*/  MOV R12, R2 ;  /* 0x00000002000c7202 */ /* 0x000fe40000000f00 */
.L_x_1527:
        /* <DEDUP_REMOVED lines=14> */
.L_x_1528:
[----:B------:R-:W1:Y:S01]  /*20d0*/  LDC.64 R2, c[0x0][0x3c0] ;  /* 0x0000f000ff027b82 */ /* 0x000e620000000a00 */
[----:B------:R-:W-:-:S06]  /*20e0*/  UIADD3 UR10, UPT, UPT, UR10, UR11, URZ ;  /* 0x0000000b0a0a7290 */ /* 0x000fcc000fffe0ff */
[----:B-1---5:R-:W-:Y:S02]  /*20f0*/  IMAD R5, R3, UR10, RZ ;  /* 0x0000000a03057c24 */ /* 0x022fe4000f8e02ff */
[----:B------:R-:W-:-:S05]  /*2100*/  IMAD.WIDE.U32 R6, R2, UR10, RZ ;  /* 0x0000000a02067c25 */ /* 0x000fca000f8e00ff */
[----:B------:R-:W-:Y:S02]  /*2110*/  IADD3 R5, PT, PT, R7, R5, RZ ;  /* 0x0000000507057210 */ /* 0x000fe40007ffe0ff */
[----:B------:R-:W-:-:S07]  /*2120*/  MOV R4, R6 ;  /* 0x0000000600047202 */ /* 0x000fce0000000f00 */
.L_x_1529:
        /* <DEDUP_REMOVED lines=54> */
.L_x_1525:
        /* <DEDUP_REMOVED lines=12> */
[----:B------:R-:W-:Y:S01]  /*2550*/  IMAD.SHL.U32 R60, R48, 0x10, RZ ;  /* 0x00000010303c7824 */ /* 0x000fe200078e00ff */
[----:B------:R-:W-:Y:S01]  /*2560*/  SHF.L.U32 R96, R61, 0x2, RZ ;  /* 0x000000023d607819 */ /* 0x000fe200000006ff */
[----:B------:R-:W-:Y:S01]  /*2570*/  UIADD3 UR27, UPT, UPT, UR4, -0x1, URZ ;  /* 0xffffffff041b7890 */ /* 0x000fe2000fffe0ff */
[C---:B------:R-:W-:Y:S01]  /*2580*/  SHF.L.U64.HI R62, R2.reuse, 0x4, R3 ;  /* 0x00000004023e7819 */ /* 0x040fe20000010203 */
[----:B------:R-:W-:Y:S01]  /*2590*/  IMAD.SHL.U32 R63, R2, 0x10, RZ ;  /* 0x00000010023f7824 */ /* 0x000fe200078e00ff */
        /* <DEDUP_REMOVED lines=58> */
[----:B------:R-:W-:-:S02]  /*2940*/  SHF.L.U64.HI R49, R48, 0x4, R49 ;  /* 0x0000000430317819 */ /* 0x000fc40000010231 */
[----:B------:R-:W-:Y:S02]  /*2950*/  LOP3.LUT R9, R14, 0x80, RZ, 0xfc, !PT ;  /* 0x000000800e097812 */ /* 0x000fe400078efcff */
        /* <DEDUP_REMOVED lines=110> */
.L_x_1598:
        /* <DEDUP_REMOVED lines=19> */
.L_x_1532:
[----:B-1-3--:R-:W-:Y:S05]  /*3170*/  BSYNC.RECONVERGENT B0 ;  /* 0x0000000000007941 */ /* 0x00afea0003800200 */
.L_x_1531:
        /* <DEDUP_REMOVED lines=16> */
.L_x_1534:
[----:B------:R-:W-:Y:S05]  /*3280*/  BSYNC.RECONVERGENT B0 ;  /* 0x0000000000007941 */ /* 0x000fea0003800200 */
.L_x_1533:
        /* <DEDUP_REMOVED lines=17> */
.L_x_1536:
[----:B------:R-:W-:Y:S05]  /*33a0*/  BSYNC.RECONVERGENT B0 ;  /* 0x0000000000007941 */ /* 0x000fea0003800200 */
.L_x_1535:
        /* <DEDUP_REMOVED lines=23> */
.L_x_1538:
[----:B------:R-:W-:Y:S05]  /*3520*/  BSYNC.RECONVERGENT B0 ;  /* 0x0000000000007941 */ /* 0x000fea0003800200 */
.L_x_1537:
        /* <DEDUP_REMOVED lines=17> */
.L_x_1542:
[----:B------:R-:W-:Y:S05]  /*3640*/  BSYNC.RECONVERGENT B0 ;  /* 0x0000000000007941 */ /* 0x000fea0003800200 */
.L_x_1541:
[----:B------:R-:W-:Y:S04]  /*3650*/  BSSY.RECONVERGENT B0, `(.L_x_1543) ;  /* 0x000000f000007945 */ /* 0x000fe80003800200 */
[----:B------:R-:W-:Y:S05]  /*3660*/  @!P4 BRA `(.L_x_1544) ;  /* 0x000000000034c947 */ /* 0x000fea0003800000 */
[----:B------:R-:W-:Y:S02]  /*3670*/  ISETP.GE.AND P1, PT, R14, UR29, PT ;  /* 0x0000001d0e007c0c */ /* 0x000fe4000bf26270 */
[C---:B-1-3--:R-:W-:Y:S02]  /*3680*/  LEA R18, P0, R87.reuse, R12, 0x1 ;  /* 0x0000000c57127211 */ /* 0x04afe400078008ff */
        /* <DEDUP_REMOVED lines=11> */
.L_x_1544:
[----:B------:R-:W-:Y:S05]  /*3740*/  BSYNC.RECONVERGENT B0 ;  /* 0x0000000000007941 */ /* 0x000fea0003800200 */
.L_x_1543:
        /* <DEDUP_REMOVED lines=17> */
.L_x_1546:
[----:B------:R-:W-:Y:S05]  /*3860*/  BSYNC.RECONVERGENT B0 ;  /* 0x0000000000007941 */ /* 0x000fea0003800200 */
.L_x_1545:
        /* <DEDUP_REMOVED lines=22> */
.L_x_1540:
        /* <DEDUP_REMOVED lines=55> */
.L_x_1552:
[----:B------:R-:W-:Y:S05]  /*3d40*/  BSYNC.RECONVERGENT B0 ;  /* 0x0000000000007941 */ /* 0x000fea0003800200 */
.L_x_1551:
        /* <DEDUP_REMOVED lines=48> */
.L_x_1554:
[----:B------:R-:W-:Y:S05]  /*4050*/  BSYNC.RECONVERGENT B0 ;  /* 0x0000000000007941 */ /* 0x000fea0003800200 */
.L_x_1553:
        /* <DEDUP_REMOVED lines=47> */
.L_x_1550:
[----:B------:R-:W-:Y:S05]  /*4350*/  BSYNC.RECONVERGENT B1 ;  /* 0x0000000000017941 */ /* 0x000fea0003800200 */
.L_x_1549:
        /* <DEDUP_REMOVED lines=8> */
[C---:B------:R-:W-:Y:S01]  /*43e0*/  LEA R40, P5, R87.reuse, R12, 0x1 ;  /* 0x0000000c57287211 */ /* 0x040fe200078a08ff */
[----:B------:R-:W1:Y:S01]  /*43f0*/  LDC R3, c[0x0][0x440] ;  /* 0x00011000ff037b82 */ /* 0x000e620000000800 */
[C---:B------:R-:W-:Y:S01]  /*4400*/  LEA R36, P0, R60.reuse, R70, 0x1 ;  /* 0x000000463c247211 */ /* 0x040fe200078008ff */
        /* <DEDUP_REMOVED lines=53> */
.L_x_1558:
[----:B------:R-:W-:Y:S05]  /*4760*/  BSYNC.RECONVERGENT B0 ;  /* 0x0000000000007941 */ /* 0x000fea0003800200 */
.L_x_1557:
        /* <DEDUP_REMOVED lines=48> */
.L_x_1560:
[----:B------:R-:W-:Y:S05]  /*4a70*/  BSYNC.RECONVERGENT B0 ;  /* 0x0000000000007941 */ /* 0x000fea0003800200 */
.L_x_1559:
        /* <DEDUP_REMOVED lines=47> */
.L_x_1556:
[----:B------:R-:W-:Y:S05]  /*4d70*/  BSYNC.RECONVERGENT B1 ;  /* 0x0000000000017941 */ /* 0x000fea0003800200 */
.L_x_1555:
        /* <DEDUP_REMOVED lines=64> */
.L_x_1564:
[----:B------:R-:W-:Y:S05]  /*5180*/  BSYNC.RECONVERGENT B0 ;  /* 0x0000000000007941 */ /* 0x000fea0003800200 */
.L_x_1563:
        /* <DEDUP_REMOVED lines=48> */
.L_x_1566:
[----:B------:R-:W-:Y:S05]  /*5490*/  BSYNC.RECONVERGENT B0 ;  /* 0x0000000000007941 */ /* 0x000fea0003800200 */
.L_x_1565:
        /* <DEDUP_REMOVED lines=47> */
.L_x_1562:
[----:B------:R-:W-:Y:S05]  /*5790*/  BSYNC.RECONVERGENT B1 ;  /* 0x0000000000017941 */ /* 0x000fea0003800200 */
.L_x_1561:
        /* <DEDUP_REMOVED lines=66> */
.L_x_1570:
[----:B------:R-:W-:Y:S05]  /*5bc0*/  BSYNC.RECONVERGENT B0 ;  /* 0x0000000000007941 */ /* 0x000fea0003800200 */
.L_x_1569:
        /* <DEDUP_REMOVED lines=48> */
.L_x_1572:
[----:B------:R-:W-:Y:S05]  /*5ed0*/  BSYNC.RECONVERGENT B0 ;  /* 0x0000000000007941 */ /* 0x000fea0003800200 */
.L_x_1571:
        /* <DEDUP_REMOVED lines=47> */
.L_x_1568:
[----:B------:R-:W-:Y:S05]  /*61d0*/  BSYNC.RECONVERGENT B1 ;  /* 0x0000000000017941 */ /* 0x000fea0003800200 */
.L_x_1567:
        /* <DEDUP_REMOVED lines=8> */
.L_x_1548:
        /* <DEDUP_REMOVED lines=95> */
.L_x_1576:
[----:B------:R-:W-:Y:S05]  /*6850*/  BSYNC.RECONVERGENT B0 ;  /* 0x0000000000007941 */ /* 0x000fea0003800200 */
.L_x_1575:
        /* <DEDUP_REMOVED lines=89> */
.L_x_1578:
[----:B------:R-:W-:Y:S05]  /*6df0*/  BSYNC.RECONVERGENT B0 ;  /* 0x0000000000007941 */ /* 0x000fea0003800200 */
.L_x_1577:
        /* <DEDUP_REMOVED lines=88> */
.L_x_1574:
[----:B------:R-:W-:Y:S05]  /*7380*/  BSYNC.RECONVERGENT B1 ;  /* 0x0000000000017941 */ /* 0x000fea0003800200 */
.L_x_1573:
[----:B------:R-:W-:Y:S04]  /*7390*/  BSSY.RECONVERGENT B1, `(.L_x_1579) ;  /* 0x0000110000017945 */ /* 0x000fe80003800200 */
[----:B------:R-:W-:Y:S05]  /*73a0*/  @!P4 BRA `(.L_x_1580) ;  /* 0x000000100038c947 */ /* 0x000fea0003800000 */
[C---:B------:R-:W-:Y:S01]  /*73b0*/  LEA R32, P1, R87.reuse, R12, 0x1 ;  /* 0x0000000c57207211 */ /* 0x040fe200078208ff */
[----:B------:R-:W5:Y:S01]  /*73c0*/  LDC R111, c[0x0][0x440] ;  /* 0x00011000ff6f7b82 */ /* 0x000f620000000800 */
[C---:B------:R-:W-:Y:S01]  /*73d0*/  LEA R108, P0, R60.reuse, R70, 0x1 ;  /* 0x000000463c6c7211 */ /* 0x040fe200078008ff */
        /* <DEDUP_REMOVED lines=91> */
.L_x_1582:
[----:B------:R-:W-:Y:S05]  /*7990*/  BSYNC.RECONVERGENT B0 ;  /* 0x0000000000007941 */ /* 0x000fea0003800200 */
.L_x_1581:
        /* <DEDUP_REMOVED lines=88> */
.L_x_1584:
[----:B------:R-:W-:Y:S05]  /*7f20*/  BSYNC.RECONVERGENT B0 ;  /* 0x0000000000007941 */ /* 0x000fea0003800200 */
.L_x_1583:
        /* <DEDUP_REMOVED lines=86> */
.L_x_1580:
[----:B------:R-:W-:Y:S05]  /*8490*/  BSYNC.RECONVERGENT B1 ;  /* 0x0000000000017941 */ /* 0x000fea0003800200 */
.L_x_1579:
        /* <DEDUP_REMOVED lines=99> */
.L_x_1588:
[----:B------:R-:W-:Y:S05]  /*8ad0*/  BSYNC.RECONVERGENT B0 ;  /* 0x0000000000007941 */ /* 0x000fea0003800200 */
.L_x_1587:
        /* <DEDUP_REMOVED lines=87> */
.L_x_1590:
[----:B------:R-:W-:Y:S05]  /*9050*/  BSYNC.RECONVERGENT B0 ;  /* 0x0000000000007941 */ /* 0x000fea0003800200 */
.L_x_1589:
        /* <DEDUP_REMOVED lines=86> */
.L_x_1586:
[----:B------:R-:W-:Y:S05]  /*95c0*/  BSYNC.RECONVERGENT B1 ;  /* 0x0000000000017941 */ /* 0x000fea0003800200 */
.L_x_1585:
        /* <DEDUP_REMOVED lines=101> */
.L_x_1594:
[----:B------:R-:W-:Y:S05]  /*9c20*/  BSYNC.RECONVERGENT B0 ;  /* 0x0000000000007941 */ /* 0x000fea0003800200 */
.L_x_1593:
        /* <DEDUP_REMOVED lines=87> */
.L_x_1596:
[----:B------:R-:W-:Y:S05]  /*a1a0*/  BSYNC.RECONVERGENT B0 ;  /* 0x0000000000007941 */ /* 0x000fea0003800200 */
.L_x_1595:
        /* <DEDUP_REMOVED lines=86> */
.L_x_1592:
[----:B------:R-:W-:Y:S05]  /*a710*/  BSYNC.RECONVERGENT B1 ;  /* 0x0000000000017941 */ /* 0x000fea0003800200 */
.L_x_1591:
[----:B------:R-:W5:Y:S08]  /*a720*/  LDC R3, c[0x0][0x450] ;  /* 0x00011400ff037b82 */ /* 0x000f700000000800 */
[----:B------:R-:W1:Y:S01]  /*a730*/  LDC R11, c[0x0][0x450] ;  /* 0x00011400ff0b7b82 */ /* 0x000e620000000800 */
[----:B-----5:R-:W-:Y:S05]  /*a740*/  IMAD.U32 R3, R3, -0x20, RZ ;  /* 0xffffffe003037824 */ /* 0x020fea00078e00ff */
[C---:B------:R-:W-:Y:S02]  /*a750*/  LEA R76, P1, R3.reuse, R76, 0x1 ;  /* 0x0000004c034c7211 */ /* 0x040fe400078208ff */
[C---:B------:R-:W-:Y:S02]  /*a760*/  LEA R74, P0, R3.reuse, R74, 0x1 ;  /* 0x0000004a034a7211 */ /* 0x040fe400078008ff */
[C---:B------:R-:W-:Y:S02]  /*a770*/  LEA.HI.X.SX32 R77, R3.reuse, R77, 0x1, P1 ;  /* 0x0000004d034d7211 */ /* 0x040fe400008f0eff */
[----:B-1----:R-:W-:Y:S09]  /*a780*/  LEA.HI.X.SX32 R75, R3, R75, 0x1, P0 ;  /* 0x0000004b034b7211 */ /* 0x002ff200000f0eff */
.L_x_1547:
[----:B------:R-:W-:Y:S05]  /*a790*/  BSYNC.RECONVERGENT B2 ;  /* 0x0000000000027941 */ /* 0x000fea0003800200 */
.L_x_1539:
        /* <DEDUP_REMOVED lines=90> */
.L_x_1597:
[----:B------:R-:W-:Y:S02]  /*ad40*/  IADD3 R72, P1, PT, R72, R79, RZ ;  /* 0x0000004f48487210 */ /* 0x000fe40007f3e0ff */
[----:B------:R-:W-:Y:S03]  /*ad50*/  IADD3 R12, P0, PT, R12, R83, RZ ;  /* 0x000000530c0c7210 */ /* 0x000fe60007f1e0ff */
[----:B------:R-:W-:Y:S02]  /*ad60*/  IMAD.X R73, R73, 0x1, R78, P1 ;  /* 0x0000000149497824 */ /* 0x000fe400008e064e */
[----:B------:R-:W-:Y:S01]  /*ad70*/  IMAD.X R13, R13, 0x1, R81, P0 ;  /* 0x000000010d0d7824 */ /* 0x000fe200000e0651 */
[----:B------:R-:W-:Y:S07]  /*ad80*/  BRA.U UP0, `(.L_x_1598) ;  /* 0xffffff8100ac7547 */ /* 0x000fee000b83ffff */
.L_x_1530:
        /* <DEDUP_REMOVED lines=42> */
.L_x_1603:
[----:B------:R2:W-:Y:S02]  /*b030*/  STS.128 [R3+0x4000], RZ ;  /* 0x004000ff03007388 */ /* 0x0005e40000000c00 */
.L_x_1602:
[----:B------:R-:W-:Y:S05]  /*b040*/  BSYNC.RECONVERGENT B0 ;  /* 0x0000000000007941 */ /* 0x000fea0003800200 */
.L_x_1601:
        /* <DEDUP_REMOVED lines=26> */
.L_x_1606:
[----:B------:R1:W-:Y:S02]  /*b1f0*/  STS.128 [R3+0x4800], RZ ;  /* 0x004800ff03007388 */ /* 0x0003e40000000c00 */
.L_x_1605:
[----:B------:R-:W-:Y:S05]  /*b200*/  BSYNC.RECONVERGENT B0 ;  /* 0x0000000000007941 */ /* 0x000fea0003800200 */
.L_x_1604:
        /* <DEDUP_REMOVED lines=26> */
.L_x_1609:
[----:B------:R2:W-:Y:S02]  /*b3b0*/  STS.128 [R3+0x5000], RZ ;  /* 0x005000ff03007388 */ /* 0x0005e40000000c00 */
.L_x_1608:
[----:B------:R-:W-:Y:S05]  /*b3c0*/  BSYNC.RECONVERGENT B0 ;  /* 0x0000000000007941 */ /* 0x000fea0003800200 */
.L_x_1607:
        /* <DEDUP_REMOVED lines=26> */
.L_x_1611:
[----:B------:R2:W-:Y:S01]  /*b570*/  STS.128 [R3+0x5800], RZ ;  /* 0x005800ff03007388 */ /* 0x0005e20000000c00 */
[----:B------:R-:W-:Y:S05]  /*b580*/  BRA `(.L_x_1610) ;  /* 0x0000007400147947 */ /* 0x000fea0003800000 */
.L_x_1600:
        /* <DEDUP_REMOVED lines=80> */
.L_x_1618:
[----:B------:R-:W-:Y:S05]  /*ba90*/  BSYNC.RECONVERGENT B0 ;  /* 0x0000000000007941 */ /* 0x000fea0003800200 */
.L_x_1617:
[----:B-----5:R-:W-:Y:S01]  /*baa0*/  IMAD.MOV.U32 R6, RZ, RZ, R18 ;  /* 0x000000ffff067224 */ /* 0x020fe200078e0012 */
[----:B------:R-:W-:Y:S01]  /*bab0*/  MOV R4, R16 ;  /* 0x0000001000047202 */ /* 0x000fe20000000f00 */
[----:B------:R-:W-:Y:S01]  /*bac0*/  IMAD.MOV.U32 R7, RZ, RZ, R19 ;  /* 0x000000ffff077224 */ /* 0x000fe200078e0013 */
[----:B------:R-:W-:Y:S02]  /*bad0*/  MOV R5, R17 ;  /* 0x0000001100057202 */ /* 0x000fe40000000f00 */
.L_x_1616:
[----:B------:R-:W-:Y:S05]  /*bae0*/  BSYNC.RECONVERGENT B1 ;  /* 0x0000000000017941 */ /* 0x000fea0003800200 */
.L_x_1615:
        /* <DEDUP_REMOVED lines=47> */
.L_x_1622:
[----:B------:R-:W-:Y:S05]  /*bde0*/  BSYNC.RECONVERGENT B0 ;  /* 0x0000000000007941 */ /* 0x000fea0003800200 */
.L_x_1621:
[----:B-----5:R4:W-:Y:S02]  /*bdf0*/  STS.128 [R3+0x2000], R16 ;  /* 0x0020001003007388 */ /* 0x0209e40000000c00 */
.L_x_1620:
[----:B------:R-:W-:Y:S05]  /*be00*/  BSYNC.RECONVERGENT B1 ;  /* 0x0000000000017941 */ /* 0x000fea0003800200 */
.L_x_1619:
        /* <DEDUP_REMOVED lines=45> */
.L_x_1624:
[----:B------:R-:W-:Y:S05]  /*c0e0*/  BSYNC.RECONVERGENT B0 ;  /* 0x0000000000007941 */ /* 0x000fea0003800200 */
.L_x_1623:
[----:B-----5:R1:W-:Y:S02]  /*c0f0*/  STS.128 [R3+0x4000], R16 ;  /* 0x0040001003007388 */ /* 0x0203e40000000c00 */
.L_x_1614:
[----:B------:R-:W-:Y:S05]  /*c100*/  BSYNC.RECONVERGENT B2 ;  /* 0x0000000000027941 */ /* 0x000fea0003800200 */
.L_x_1613:
        /* <DEDUP_REMOVED lines=64> */
.L_x_1630:
[----:B------:R-:W-:Y:S05]  /*c510*/  BSYNC.RECONVERGENT B0 ;  /* 0x0000000000007941 */ /* 0x000fea0003800200 */
.L_x_1629:
[----:B-----5:R4:W-:Y:S02]  /*c520*/  STS.128 [R3+0x800], R16 ;  /* 0x0008001003007388 */ /* 0x0209e40000000c00 */
.L_x_1628:
[----:B------:R-:W-:Y:S05]  /*c530*/  BSYNC.RECONVERGENT B1 ;  /* 0x0000000000017941 */ /* 0x000fea0003800200 */
.L_x_1627:
        /* <DEDUP_REMOVED lines=57> */
.L_x_1634:
[----:B------:R-:W-:Y:S05]  /*c8d0*/  BSYNC.RECONVERGENT B0 ;  /* 0x0000000000007941 */ /* 0x000fea0003800200 */
.L_x_1633:
[----:B-----5:R4:W-:Y:S02]  /*c8e0*/  STS.128 [R3+0x2800], R16 ;  /* 0x0028001003007388 */ /* 0x0209e40000000c00 */
.L_x_1632:
[----:B------:R-:W-:Y:S05]  /*c8f0*/  BSYNC.RECONVERGENT B1 ;  /* 0x0000000000017941 */ /* 0x000fea0003800200 */
.L_x_1631:
        /* <DEDUP_REMOVED lines=56> */
.L_x_1636:
[----:B------:R-:W-:Y:S05]  /*cc80*/  BSYNC.RECONVERGENT B0 ;  /* 0x0000000000007941 */ /* 0x000fea0003800200 */
.L_x_1635:
[----:B-----5:R4:W-:Y:S02]  /*cc90*/  STS.128 [R3+0x4800], R16 ;  /* 0x0048001003007388 */ /* 0x0209e40000000c00 */
.L_x_1626:
[----:B------:R-:W-:Y:S05]  /*cca0*/  BSYNC.RECONVERGENT B2 ;  /* 0x0000000000027941 */ /* 0x000fea0003800200 */
.L_x_1625:
        /* <DEDUP_REMOVED lines=64> */
.L_x_1642:
[----:B------:R-:W-:Y:S05]  /*d0b0*/  BSYNC.RECONVERGENT B0 ;  /* 0x0000000000007941 */ /* 0x000fea0003800200 */
.L_x_1641:
[----:B-----5:R4:W-:Y:S02]  /*d0c0*/  STS.128 [R3+0x1000], R16 ;  /* 0x0010001003007388 */ /* 0x0209e40000000c00 */
.L_x_1640:
[----:B------:R-:W-:Y:S05]  /*d0d0*/  BSYNC.RECONVERGENT B1 ;  /* 0x0000000000017941 */ /* 0x000fea0003800200 */
.L_x_1639:
        /* <DEDUP_REMOVED lines=56> */
.L_x_1646:
[----:B------:R-:W-:Y:S05]  /*d460*/  BSYNC.RECONVERGENT B0 ;  /* 0x0000000000007941 */ /* 0x000fea0003800200 */
.L_x_1645:
[----:B-----5:R1:W-:Y:S02]  /*d470*/  STS.128 [R3+0x3000], R16 ;  /* 0x0030001003007388 */ /* 0x0203e40000000c00 */
.L_x_1644:
[----:B------:R-:W-:Y:S05]  /*d480*/  BSYNC.RECONVERGENT B1 ;  /* 0x0000000000017941 */ /* 0x000fea0003800200 */
.L_x_1643:
        /* <DEDUP_REMOVED lines=56> */
.L_x_1648:
[----:B------:R-:W-:Y:S05]  /*d810*/  BSYNC.RECONVERGENT B0 ;  /* 0x0000000000007941 */ /* 0x000fea0003800200 */
.L_x_1647:
[----:B-----5:R4:W-:Y:S02]  /*d820*/  STS.128 [R3+0x5000], R16 ;  /* 0x0050001003007388 */ /* 0x0209e40000000c00 */
.L_x_1638:
[----:B------:R-:W-:Y:S05]  /*d830*/  BSYNC.RECONVERGENT B2 ;  /* 0x0000000000027941 */ /* 0x000fea0003800200 */
.L_x_1637:
        /* <DEDUP_REMOVED lines=66> */
.L_x_1652:
[----:B------:R-:W-:Y:S05]  /*dc60*/  BSYNC.RECONVERGENT B0 ;  /* 0x0000000000007941 */ /* 0x000fea0003800200 */
.L_x_1651:
[----:B-----5:R3:W-:Y:S02]  /*dc70*/  STS.128 [R3+0x1800], R16 ;  /* 0x0018001003007388 */ /* 0x0207e40000000c00 */
.L_x_1650:
[----:B------:R-:W-:Y:S05]  /*dc80*/  BSYNC.RECONVERGENT B1 ;  /* 0x0000000000017941 */ /* 0x000fea0003800200 */
.L_x_1649:
        /* <DEDUP_REMOVED lines=57> */
.L_x_1656:
[----:B------:R-:W-:Y:S05]  /*e020*/  BSYNC.RECONVERGENT B0 ;  /* 0x0000000000007941 */ /* 0x000fea0003800200 */
.L_x_1655:
[----:B-----5:R1:W-:Y:S02]  /*e030*/  STS.128 [R3+0x3800], R16 ;  /* 0x0038001003007388 */ /* 0x0203e40000000c00 */
.L_x_1654:
[----:B------:R-:W-:Y:S05]  /*e040*/  BSYNC.RECONVERGENT B1 ;  /* 0x0000000000017941 */ /* 0x000fea0003800200 */
.L_x_1653:
        /* <DEDUP_REMOVED lines=56> */
.L_x_1658:
[----:B------:R-:W-:Y:S05]  /*e3d0*/  BSYNC.RECONVERGENT B0 ;  /* 0x0000000000007941 */ /* 0x000fea0003800200 */
.L_x_1657:
[----:B-----5:R3:W-:Y:S01]  /*e3e0*/  STS.128 [R3+0x5800], R16 ;  /* 0x0058001003007388 */ /* 0x0207e20000000c00 */
[----:B------:R-:W-:Y:S05]  /*e3f0*/  BRA `(.L_x_1610) ;  /* 0x0000004400787947 */ /* 0x000fea0003800000 */
.L_x_1612:
        /* <DEDUP_REMOVED lines=98> */
.L_x_1663:
[----:B------:R-:W-:Y:S05]  /*ea20*/  BSYNC.RECONVERGENT B0 ;  /* 0x0000000000007941 */ /* 0x000fea0003800200 */
.L_x_1662:
[----:B------:R-:W-:Y:S05]  /*ea30*/  BSYNC.RECONVERGENT B1 ;  /* 0x0000000000017941 */ /* 0x000fea0003800200 */
.L_x_1661:
        /* <DEDUP_REMOVED lines=87> */
.L_x_1667:
[----:B------:R-:W-:Y:S05]  /*efb0*/  BSYNC.RECONVERGENT B0 ;  /* 0x0000000000007941 */ /* 0x000fea0003800200 */
.L_x_1666:
[----:B-----5:R4:W-:Y:S02]  /*efc0*/  STS.128 [R3+0x2000], R24 ;  /* 0x0020001803007388 */ /* 0x0209e40000000c00 */
.L_x_1665:
[----:B------:R-:W-:Y:S05]  /*efd0*/  BSYNC.RECONVERGENT B1 ;  /* 0x0000000000017941 */ /* 0x000fea0003800200 */
.L_x_1664:
        /* <DEDUP_REMOVED lines=86> */
.L_x_1669:
[----:B------:R-:W-:Y:S05]  /*f540*/  BSYNC.RECONVERGENT B0 ;  /* 0x0000000000007941 */ /* 0x000fea0003800200 */
.L_x_1668:
[----:B-----5:R1:W-:Y:S02]  /*f550*/  STS.128 [R3+0x4000], R24 ;  /* 0x0040001803007388 */ /* 0x0203e40000000c00 */
.L_x_1660:
[----:B------:R-:W-:Y:S05]  /*f560*/  BSYNC.RECONVERGENT B2 ;  /* 0x0000000000027941 */ /* 0x000fea0003800200 */
.L_x_1659:
        /* <DEDUP_REMOVED lines=95> */
.L_x_1675:
[----:B------:R-:W-:Y:S05]  /*fb60*/  BSYNC.RECONVERGENT B0 ;  /* 0x0000000000007941 */ /* 0x000fea0003800200 */
.L_x_1674:
[----:B-----5:R4:W-:Y:S02]  /*fb70*/  STS.128 [R3+0x800], R24 ;  /* 0x0008001803007388 */ /* 0x0209e40000000c00 */
.L_x_1673:
[----:B------:R-:W-:Y:S05]  /*fb80*/  BSYNC.RECONVERGENT B1 ;  /* 0x0000000000017941 */ /* 0x000fea0003800200 */
.L_x_1672:
        /* <DEDUP_REMOVED lines=88> */
.L_x_1679:
[----:B------:R-:W-:Y:S05]  /*10110*/  BSYNC.RECONVERGENT B0 ;  /* 0x0000000000007941 */ /* 0x000fea0003800200 */
.L_x_1678:
[----:B-----5:R4:W-:Y:S02]  /*10120*/  STS.128 [R3+0x2800], R24 ;  /* 0x0028001803007388 */ /* 0x0209e40000000c00 */
.L_x_1677:
[----:B------:R-:W-:Y:S05]  /*10130*/  BSYNC.RECONVERGENT B1 ;  /* 0x0000000000017941 */ /* 0x000fea0003800200 */
.L_x_1676:
        /* <DEDUP_REMOVED lines=88> */
.L_x_1681:
[----:B------:R-:W-:Y:S05]  /*106c0*/  BSYNC.RECONVERGENT B0 ;  /* 0x0000000000007941 */ /* 0x000fea0003800200 */
.L_x_1680:
[----:B-----5:R1:W-:Y:S02]  /*106d0*/  STS.128 [R3+0x4800], R4 ;  /* 0x0048000403007388 */ /* 0x0203e40000000c00 */
.L_x_1671:
[----:B------:R-:W-:Y:S05]  /*106e0*/  BSYNC.RECONVERGENT B2 ;  /* 0x0000000000027941 */ /* 0x000fea0003800200 */
.L_x_1670:
        /* <DEDUP_REMOVED lines=95> */
.L_x_1687:
[----:B------:R-:W-:Y:S05]  /*10ce0*/  BSYNC.RECONVERGENT B0 ;  /* 0x0000000000007941 */ /* 0x000fea0003800200 */
.L_x_1686:
[----:B-----5:R4:W-:Y:S02]  /*10cf0*/  STS.128 [R3+0x1000], R24 ;  /* 0x0010001803007388 */ /* 0x0209e40000000c00 */
.L_x_1685:
[----:B------:R-:W-:Y:S05]  /*10d00*/  BSYNC.RECONVERGENT B1 ;  /* 0x0000000000017941 */ /* 0x000fea0003800200 */
.L_x_1684:
        /* <DEDUP_REMOVED lines=87> */
.L_x_1691:
[----:B------:R-:W-:Y:S05]  /*11280*/  BSYNC.RECONVERGENT B0 ;  /* 0x0000000000007941 */ /* 0x000fea0003800200 */
.L_x_1690:
[----:B-----5:R4:W-:Y:S02]  /*11290*/  STS.128 [R3+0x3000], R24 ;  /* 0x0030001803007388 */ /* 0x0209e40000000c00 */
.L_x_1689:
[----:B------:R-:W-:Y:S05]  /*112a0*/  BSYNC.RECONVERGENT B1 ;  /* 0x0000000000017941 */ /* 0x000fea0003800200 */
.L_x_1688:
        /* <DEDUP_REMOVED lines=86> */
.L_x_1693:
[----:B------:R-:W-:Y:S05]  /*11810*/  BSYNC.RECONVERGENT B0 ;  /* 0x0000000000007941 */ /* 0x000fea0003800200 */
.L_x_1692:
[----:B-----5:R4:W-:Y:S02]  /*11820*/  STS.128 [R3+0x5000], R24 ;  /* 0x0050001803007388 */ /* 0x0209e40000000c00 */
.L_x_1683:
[----:B------:R-:W-:Y:S05]  /*11830*/  BSYNC.RECONVERGENT B2 ;  /* 0x0000000000027941 */ /* 0x000fea0003800200 */
.L_x_1682:
        /* <DEDUP_REMOVED lines=97> */
.L_x_1697:
[----:B------:R-:W-:Y:S05]  /*11e50*/  BSYNC.RECONVERGENT B0 ;  /* 0x0000000000007941 */ /* 0x000fea0003800200 */
.L_x_1696:
[----:B-----5:R4:W-:Y:S02]  /*11e60*/  STS.128 [R3+0x1800], R24 ;  /* 0x0018001803007388 */ /* 0x0209e40000000c00 */
.L_x_1695:
[----:B------:R-:W-:Y:S05]  /*11e70*/  BSYNC.RECONVERGENT B1 ;  /* 0x0000000000017941 */ /* 0x000fea0003800200 */
.L_x_1694:
        /* <DEDUP_REMOVED lines=89> */
.L_x_1701:
[----:B------:R-:W-:Y:S05]  /*12410*/  BSYNC.RECONVERGENT B0 ;  /* 0x0000000000007941 */ /* 0x000fea0003800200 */
.L_x_1700:
[----:B-----5:R1:W-:Y:S02]  /*12420*/  STS.128 [R3+0x3800], R24 ;  /* 0x0038001803007388 */ /* 0x0203e40000000c00 */
.L_x_1699:
[----:B------:R-:W-:Y:S05]  /*12430*/  BSYNC.RECONVERGENT B1 ;  /* 0x0000000000017941 */ /* 0x000fea0003800200 */
.L_x_1698:
        /* <DEDUP_REMOVED lines=88> */
.L_x_1703:
[----:B------:R-:W-:Y:S05]  /*129c0*/  BSYNC.RECONVERGENT B0 ;  /* 0x0000000000007941 */ /* 0x000fea0003800200 */
.L_x_1702:
[----:B-----5:R1:W-:Y:S02]  /*129d0*/  STS.128 [R3+0x5800], R4 ;  /* 0x0058000403007388 */ /* 0x0203e40000000c00 */
.L_x_1610:
[----:B------:R-:W-:Y:S05]  /*129e0*/  BSYNC.RECONVERGENT B3 ;  /* 0x0000000000037941 */ /* 0x000fea0003800200 */
.L_x_1599:
[----:B------:R-:W-:Y:S01]  /*129f0*/  UIADD3 UR9, UPT, UPT, -UR26, UR25, URZ ;  /* 0x000000191a097290 */ /* 0x000fe2000fffe1ff */
[----:B------:R-:W-:Y:S05]  /*12a00*/  BSSY.RECONVERGENT B0, `(.L_x_1704) ;  /* 0x000001e000007945 */ /* 0x000fea0003800200 */
[----:B------:R-:W-:-:S13]  /*12a10*/  ISETP.GE.AND P3, PT, R104, UR9, PT ;  /* 0x0000000968007c0c */ /* 0x000fda000bf66270 */
[----:B------:R-:W-:Y:S05]  /*12a20*/  @P3 BRA `(.L_x_1705) ;  /* 0x00000000006c3947 */ /* 0x000fea0003800000 */
[----:B------:R-:W2:Y:S02]  /*12a30*/  LDCU UR8, c[0x0][0x440] ;  /* 0x00008800ff0877ac */ /* 0x000ea40008000800 */
[----:B--2---:R-:W-:Y:S02]  /*12a40*/  ISETP.GE.AND P1, PT, R14, UR8, PT ;  /* 0x000000080e007c0c */ /* 0x004fe4000bf26270 */
[----:B------:R-:W-:-:S11]  /*12a50*/  ISETP.GE.AND P0, PT, R10, UR8, PT ;  /* 0x000000080a007c0c */ /* 0x000fd6000bf06270 */
[----:B-1--4-:R-:W-:Y:S02]  /*12a60*/  @!P1 IMAD.MOV.U32 R6, RZ, RZ, R167 ;  /* 0x000000ffff069224 */ /* 0x012fe400078e00a7 */
[--C-:B------:R-:W-:Y:S01]  /*12a70*/  @!P1 IMAD.MOV.U32 R7, RZ, RZ, R166.reuse ;  /* 0x000000ffff079224 */ /* 0x100fe200078e00a6 */
[----:B---3--:R-:W-:Y:S01]  /*12a80*/  @!P0 MOV R4, R167 ;  /* 0x000000a700048202 */ /* 0x008fe20000000f00 */
        /* <DEDUP_REMOVED lines=20> */
.L_x_1706:
[----:B------:R2:W-:Y:S02]  /*12bd0*/  STS.128 [R3+0xa000], RZ ;  /* 0x00a000ff03007388 */ /* 0x0005e40000000c00 */
.L_x_1705:
[----:B------:R-:W-:Y:S05]  /*12be0*/  BSYNC.RECONVERGENT B0 ;  /* 0x0000000000007941 */ /* 0x000fea0003800200 */
.L_x_1704:
        /* <DEDUP_REMOVED lines=25> */
.L_x_1709:
[----:B------:R2:W-:Y:S02]  /*12d80*/  STS.128 [R3+0xa800], RZ ;  /* 0x00a800ff03007388 */ /* 0x0005e40000000c00 */
.L_x_1708:
[----:B------:R-:W-:Y:S05]  /*12d90*/  BSYNC.RECONVERGENT B0 ;  /* 0x0000000000007941 */ /* 0x000fea0003800200 */
.L_x_1707:
        /* <DEDUP_REMOVED lines=26> */
.L_x_1712:
[----:B------:R2:W-:Y:S02]  /*12f40*/  STS.128 [R3+0xb000], RZ ;  /* 0x00b000ff03007388 */ /* 0x0005e40000000c00 */
.L_x_1711:
[----:B------:R-:W-:Y:S05]  /*12f50*/  BSYNC.RECONVERGENT B0 ;  /* 0x0000000000007941 */ /* 0x000fea0003800200 */
.L_x_1710:
        /* <DEDUP_REMOVED lines=33> */
.L_x_1715:
[----:B------:R2:W-:Y:S02]  /*13170*/  STS.128 [R3+0xb800], RZ ;  /* 0x00b800ff03007388 */ /* 0x0005e40000000c00 */
.L_x_1714:
[----:B------:R-:W-:Y:S05]  /*13180*/  BSYNC.RECONVERGENT B0 ;  /* 0x0000000000007941 */ /* 0x000fea0003800200 */
.L_x_1713:
        /* <DEDUP_REMOVED lines=37> */
.L_x_1718:
[----:B------:R3:W-:Y:S01]  /*133e0*/  STS.128 [R3+0x10000], RZ ;  /* 0x010000ff03007388 */ /* 0x0007e20000000c00 */
[----:B------:R-:W-:Y:S05]  /*133f0*/  BRA `(.L_x_1719) ;  /* 0x00000000000c7947 */ /* 0x000fea0003800000 */
.L_x_1717:
[----:B------:R1:W-:Y:S04]  /*13400*/  STS.128 [R3+0xc000], RZ ;  /* 0x00c000ff03007388 */ /* 0x0003e80000000c00 */
[----:B------:R1:W-:Y:S04]  /*13410*/  STS.128 [R3+0xe000], RZ ;  /* 0x00e000ff03007388 */ /* 0x0003e80000000c00 */
[----:B------:R1:W-:Y:S02]  /*13420*/  STS.128 [R3+0x10000], RZ ;  /* 0x010000ff03007388 */ /* 0x0003e40000000c00 */
.L_x_1719:
[----:B------:R-:W-:Y:S05]  /*13430*/  BSYNC.RECONVERGENT B0 ;  /* 0x0000000000007941 */ /* 0x000fea0003800200 */
.L_x_1716:
        /* <DEDUP_REMOVED lines=28> */
.L_x_1722:
[----:B------:R2:W-:Y:S02]  /*13600*/  STS.128 [R3+0x10800], RZ ;  /* 0x010800ff03007388 */ /* 0x0005e40000000c00 */
.L_x_1721:
[----:B------:R-:W-:Y:S05]  /*13610*/  BSYNC.RECONVERGENT B0 ;  /* 0x0000000000007941 */ /* 0x000fea0003800200 */
.L_x_1720:
        /* <DEDUP_REMOVED lines=29> */
.L_x_1725:
[----:B------:R2:W-:Y:S02]  /*137f0*/  STS.128 [R3+0x11000], RZ ;  /* 0x011000ff03007388 */ /* 0x0005e40000000c00 */
.L_x_1724:
[----:B------:R-:W-:Y:S05]  /*13800*/  BSYNC.RECONVERGENT B0 ;  /* 0x0000000000007941 */ /* 0x000fea0003800200 */
.L_x_1723:
        /* <DEDUP_REMOVED lines=31> */
.L_x_1728:
[----:B------:R2:W-:Y:S02]  /*13a00*/  STS.128 [R3+0x11800], RZ ;  /* 0x011800ff03007388 */ /* 0x0005e40000000c00 */
.L_x_1727:
[----:B------:R-:W-:Y:S05]  /*13a10*/  BSYNC.RECONVERGENT B0 ;  /* 0x0000000000007941 */ /* 0x000fea0003800200 */
.L_x_1726:
[----:B------:R-:W-:Y:S01]  /*13a20*/  SHF.L.U32 R2, R2, 0xa, RZ ;  /* 0x0000000a02027819 */ /* 0x000fe200000006ff */
[----:B------:R-:W3:Y:S01]  /*13a30*/  LDCU UR8, c[0x0][0x50c] ;  /* 0x0000a180ff0877ac */ /* 0x000ee20008000800 */
[----:B------:R-:W-:Y:S01]  /*13a40*/  LOP3.LUT R28, R66, 0x8, R61, 0x78, !PT ;  /* 0x00000008421c7812 */ /* 0x000fe200078e783d */
[----:B------:R-:W0:Y:S01]  /*13a50*/  LDGDEPBAR ;  /* 0x00000000000079af */ /* 0x000e220000000000 */
[----:B-12---:R-:W-:Y:S01]  /*13a60*/  LOP3.LUT R5, R2, 0x400, RZ, 0xc0, !PT ;  /* 0x0000040002057812 */ /* 0x006fe200078ec0ff */
[----:B------:R-:W-:Y:S01]  /*13a70*/  UISETP.GT.AND UP0, UPT, UR27, UR20, UPT ;  /* 0x000000141b00728c */ /* 0x000fe2000bf04270 */
[----:B------:R-:W-:Y:S02]  /*13a80*/  LEA R48, R48, UR5, 0x1 ;  /* 0x0000000530307c11 */ /* 0x000fe4000f8e08ff */
[----:B------:R-:W-:Y:S02]  /*13a90*/  LEA R8, R28, R5, 0x1 ;  /* 0x000000051c087211 */ /* 0x000fe400078e08ff */
[----:B------:R-:W-:Y:S01]  /*13aa0*/  LOP3.LUT P1, RZ, R61, 0x2, RZ, 0xc0, !PT ;  /* 0x000000023dff7812 */ /* 0x000fe2000782c0ff */
[----:B------:R-:W-:Y:S01]  /*13ab0*/  LDSM.16.M88.4 R84, [R48] ;  /* 0x000000003054783b */ /* 0x000fe20000000200 */
[----:B------:R-:W-:-:S02]  /*13ac0*/  MOV R139, 0x20 ;  /* 0x00000020008b7802 */ /* 0x000fc40000000f00 */
[----:B----4-:R-:W-:Y:S01]  /*13ad0*/  IADD3 R12, PT, PT, R8, UR5, RZ ;  /* 0x00000005080c7c10 */ /* 0x010fe2000fffe0ff */
[----:B------:R-:W1:Y:S01]  /*13ae0*/  LDSM.16.M88.4 R32, [R8+UR5+0x6000] ;  /* 0x006000050820783b */ /* 0x000e620008000200 */
[----:B------:R-:W-:Y:S02]  /*13af0*/  SEL R147, R139, 0xffffffe0, !P1 ;  /* 0xffffffe08b937807 */ /* 0x000fe40004800000 */
[----:B------:R-:W-:Y:S01]  /*13b00*/  LOP3.LUT P0, RZ, R61, 0x4, RZ, 0xc0, !PT ;  /* 0x000000043dff7812 */ /* 0x000fe2000780c0ff */
[----:B------:R-:W2:Y:S01]  /*13b10*/  LDSM.16.M88.4 R20, [R8+UR5+0x6800] ;  /* 0x006800050814783b */ /* 0x000ea20008000200 */
[-C--:B------:R-:W-:Y:S02]  /*13b20*/  IADD3 R31, PT, PT, R48, R147.reuse, RZ ;  /* 0x00000093301f7210 */ /* 0x080fe40007ffe0ff */
[----:B------:R-:W-:Y:S01]  /*13b30*/  IADD3 R2, PT, PT, R12, R147, RZ ;  /* 0x000000930c027210 */ /* 0x000fe20007ffe0ff */
[----:B------:R-:W4:Y:S01]  /*13b40*/  LDSM.16.M88.4 R76, [R8+UR5+0x7000] ;  /* 0x00700005084c783b */ /* 0x000f220008000200 */
[----:B------:R-:W-:-:S02]  /*13b50*/  MOV R138, 0x40 ;  /* 0x00000040008a7802 */ /* 0x000fc40000000f00 */
[----:B------:R-:W-:Y:S01]  /*13b60*/  VIMNMX R137, PT, PT, R0, UR25, PT ;  /* 0x0000001900897c48 */ /* 0x000fe2000bfe0100 */
[----:B------:R-:W3:Y:S01]  /*13b70*/  LDSM.16.M88.4 R40, [R8+UR5+0x7800] ;  /* 0x007800050828783b */ /* 0x000ee20008000200 */
[----:B------:R-:W-:-:S03]  /*13b80*/  SEL R151, R138, 0xffffffc0, !P0 ;  /* 0xffffffc08a977807 */ /* 0x000fc60004000000 */
[----:B------:R-:W-:Y:S01]  /*13b90*/  LDSM.16.M88.4 R68, [R31] ;  /* 0x000000001f44783b */ /* 0x000fe20000000200 */
[-C--:B------:R-:W-:Y:S02]  /*13ba0*/  IADD3 R30, PT, PT, R48, R151.reuse, RZ ;  /* 0x00000097301e7210 */ /* 0x080fe40007ffe0ff */
[----:B------:R-:W-:Y:S01]  /*13bb0*/  IADD3 R12, PT, PT, R12, R151, RZ ;  /* 0x000000970c0c7210 */ /* 0x000fe20007ffe0ff */
[----:B------:R-:W3:Y:S01]  /*13bc0*/  LDSM.16.M88.4 R44, [R2+0x6000] ;  /* 0x00600000022c783b */ /* 0x000ee20000000200 */
[C---:B------:R-:W-:Y:S02]  /*13bd0*/  IADD3 R13, PT, PT, R147.reuse, R30, RZ ;  /* 0x0000001e930d7210 */ /* 0x040fe40007ffe0ff */
[----:B------:R-:W-:Y:S01]  /*13be0*/  IADD3 R11, PT, PT, R147, R12, RZ ;  /* 0x0000000c930b7210 */ /* 0x000fe20007ffe0ff */
[----:B------:R-:W3:Y:S04]  /*13bf0*/  LDSM.16.M88.4 R16, [R2+0x6800] ;  /* 0x006800000210783b */ /* 0x000ee80000000200 */
[----:B------:R-:W3:Y:S04]  /*13c00*/  LDSM.16.M88.4 R4, [R2+0x7000] ;  /* 0x007000000204783b */ /* 0x000ee80000000200 */
[----:B------:R-:W3:Y:S04]  /*13c10*/  LDSM.16.M88.4 R88, [R2+0x7800] ;  /* 0x007800000258783b */ /* 0x000ee80000000200 */
[----:B------:R-:W-:Y:S01]  /*13c20*/  LDSM.16.M88.4 R64, [R12+0x6000] ;  /* 0x006000000c40783b */ /* 0x000fe20000000200 */
[C---:B-1----:R-:W-:Y:S03]  /*13c30*/  HMMA.16816.F32.BF16 R36, R84.reuse, R32, RZ ;  /* 0x000000205424723c */ /* 0x042fe600000418ff */
[----:B------:R-:W-:Y:S04]  /*13c40*/  LDSM.16.M88.4 R56, [R12+0x6800] ;  /* 0x006800000c38783b */ /* 0x000fe80000000200 */
[----:B------:R-:W-:Y:S01]  /*13c50*/  LDSM.16.M88.4 R52, [R12+0x7000] ;  /* 0x007000000c34783b */ /* 0x000fe20000000200 */
[C---:B--2---:R-:W-:Y:S03]  /*13c60*/  HMMA.16816.F32.BF16 R24, R84.reuse, R20, RZ ;  /* 0x000000145418723c */ /* 0x044fe600000418ff */
[----:B------:R-:W-:Y:S05]  /*13c70*/  LDSM.16.M88.4 R92, [R13] ;  /* 0x000000000d5c783b */ /* 0x000fea0000000200 */
[C---:B----4-:R-:W-:Y:S08]  /*13c80*/  HMMA.16816.F32.BF16 R80, R84.reuse, R76, RZ ;  /* 0x0000004c5450723c */ /* 0x050ff000000418ff */
[C---:B------:R-:W-:Y:S08]  /*13c90*/  HMMA.16816.F32.BF16 R32, R84.reuse, R34, RZ ;  /* 0x000000225420723c */ /* 0x040ff000000418ff */
[C---:B------:R-:W-:Y:S08]  /*13ca0*/  HMMA.16816.F32.BF16 R20, R84.reuse, R22, RZ ;  /* 0x000000165414723c */ /* 0x040ff000000418ff */
[C---:B------:R-:W-:Y:S08]  /*13cb0*/  HMMA.16816.F32.BF16 R76, R84.reuse, R78, RZ ;  /* 0x0000004e544c723c */ /* 0x040ff000000418ff */
[C---:B---3-5:R-:W-:Y:S08]  /*13cc0*/  HMMA.16816.F32.BF16 R72, R84.reuse, R40, RZ ;  /* 0x000000285448723c */ /* 0x068ff000000418ff */
[----:B------:R-:W-:Y:S01]  /*13cd0*/  HMMA.16816.F32.BF16 R84, R84, R42, RZ ;  /* 0x0000002a5454723c */ /* 0x000fe200000418ff */
[----:B------:R-:W1:Y:S07]  /*13ce0*/  LDSM.16.M88.4 R40, [R30] ;  /* 0x000000001e28783b */ /* 0x000e6e0000000200 */
[C---:B------:R-:W-:Y:S08]  /*13cf0*/  HMMA.16816.F32.BF16 R36, R68.reuse, R44, R36 ;  /* 0x0000002c4424723c */ /* 0x040ff00000041824 */
        /* <DEDUP_REMOVED lines=10> */
[----:B------:R-:W4:Y:S04]  /*13da0*/  LDSM.16.M88.4 R84, [R11+0x7800] ;  /* 0x007800000b54783b */ /* 0x000f280000000200 */
[----:B------:R-:W4:Y:S03]  /*13db0*/  LDSM.16.M88.4 R88, [R11+0x7000] ;  /* 0x007000000b58783b */ /* 0x000f260000000200 */
[C---:B-1----:R-:W-:Y:S08]  /*13dc0*/  HMMA.16816.F32.BF16 R36, R40.reuse, R64, R36 ;  /* 0x000000402824723c */ /* 0x042ff00000041824 */
[C---:B------:R-:W-:Y:S01]  /*13dd0*/  HMMA.16816.F32.BF16 R32, R40.reuse, R66, R32 ;  /* 0x000000422820723c */ /* 0x040fe20000041820 */
[----:B------:R-:W-:Y:S07]  /*13de0*/  LDSM.16.M88.4 R64, [R48+0x2000] ;  /* 0x002000003040783b */ /* 0x000fee0000000200 */
[C---:B------:R-:W-:Y:S08]  /*13df0*/  HMMA.16816.F32.BF16 R24, R40.reuse, R56, R24 ;  /* 0x000000382818723c */ /* 0x040ff00000041818 */
[C---:B------:R-:W-:Y:S01]  /*13e00*/  HMMA.16816.F32.BF16 R20, R40.reuse, R58, R20 ;  /* 0x0000003a2814723c */ /* 0x040fe20000041814 */
[----:B------:R-:W1:Y:S07]  /*13e10*/  LDSM.16.M88.4 R56, [R8+UR5+0x8000] ;  /* 0x008000050838783b */ /* 0x000e6e0008000200 */
[C---:B------:R-:W-:Y:S08]  /*13e20*/  HMMA.16816.F32.BF16 R80, R40.reuse, R52, R80 ;  /* 0x000000342850723c */ /* 0x040ff00000041850 */
[C---:B------:R-:W-:Y:S01]  /*13e30*/  HMMA.16816.F32.BF16 R76, R40.reuse, R54, R76 ;  /* 0x00000036284c723c */ /* 0x040fe2000004184c */
[----:B------:R-:W-:Y:S07]  /*13e40*/  LDSM.16.M88.4 R52, [R8+UR5+0x8800] ;  /* 0x008800050834783b */ /* 0x000fee0008000200 */
[C---:B--2---:R-:W-:Y:S08]  /*13e50*/  HMMA.16816.F32.BF16 R72, R40.reuse, R44, R72 ;  /* 0x0000002c2848723c */ /* 0x044ff00000041848 */
[----:B------:R-:W-:Y:S01]  /*13e60*/  HMMA.16816.F32.BF16 R68, R40, R46, R68 ;  /* 0x0000002e2844723c */ /* 0x000fe20000041844 */
[----:B------:R-:W2:Y:S04]  /*13e70*/  LDSM.16.M88.4 R44, [R8+UR5+0x9000] ;  /* 0x00900005082c783b */ /* 0x000ea80008000200 */
[----:B------:R-:W2:Y:S03]  /*13e80*/  LDSM.16.M88.4 R40, [R8+UR5+0x9800] ;  /* 0x009800050828783b */ /* 0x000ea60008000200 */
[C---:B---3--:R-:W-:Y:S08]  /*13e90*/  HMMA.16816.F32.BF16 R36, R92.reuse, R16, R36 ;  /* 0x000000105c24723c */ /* 0x048ff00000041824 */
[C---:B------:R-:W-:Y:S01]  /*13ea0*/  HMMA.16816.F32.BF16 R32, R92.reuse, R18, R32 ;  /* 0x000000125c20723c */ /* 0x040fe20000041820 */
[----:B------:R-:W-:Y:S07]  /*13eb0*/  LDSM.16.M88.4 R16, [R31+0x2000] ;  /* 0x002000001f10783b */ /* 0x000fee0000000200 */
[C---:B----4-:R-:W-:Y:S08]  /*13ec0*/  HMMA.16816.F32.BF16 R24, R92.reuse, R4, R24 ;  /* 0x000000045c18723c */ /* 0x050ff00000041818 */
[C---:B------:R-:W-:Y:S01]  /*13ed0*/  HMMA.16816.F32.BF16 R20, R92.reuse, R6, R20 ;  /* 0x000000065c14723c */ /* 0x040fe20000041814 */
[----:B------:R-:W3:Y:S07]  /*13ee0*/  LDSM.16.M88.4 R4, [R2+0x8000] ;  /* 0x008000000204783b */ /* 0x000eee0000000200 */
[C---:B------:R-:W-:Y:S08]  /*13ef0*/  HMMA.16816.F32.BF16 R72, R92.reuse, R84, R72 ;  /* 0x000000545c48723c */ /* 0x040ff00000041848 */
[C---:B------:R-:W-:Y:S08]  /*13f00*/  HMMA.16816.F32.BF16 R80, R92.reuse, R88, R80 ;  /* 0x000000585c50723c */ /* 0x040ff00000041850 */
[C---:B------:R-:W-:Y:S01]  /*13f10*/  HMMA.16816.F32.BF16 R76, R92.reuse, R90, R76 ;  /* 0x0000005a5c4c723c */ /* 0x040fe2000004184c */
[----:B------:R-:W-:Y:S07]  /*13f20*/  LDSM.16.M88.4 R88, [R2+0x9000] ;  /* 0x009000000258783b */ /* 0x000fee0000000200 */
[----:B------:R-:W-:Y:S01]  /*13f30*/  HMMA.16816.F32.BF16 R84, R92, R86, R68 ;  /* 0x000000565c54723c */ /* 0x000fe20000041844 */
[----:B------:R-:W4:Y:S04]  /*13f40*/  LDSM.16.M88.4 R68, [R2+0x8800] ;  /* 0x008800000244783b */ /* 0x000f280000000200 */
[----:B------:R-:W-:Y:S03]  /*13f50*/  LDSM.16.M88.4 R92, [R30+0x4000] ;  /* 0x004000001e5c783b */ /* 0x000fe60000000200 */
[C---:B-1----:R-:W-:Y:S08]  /*13f60*/  HMMA.16816.F32.BF16 R36, R64.reuse, R56, R36 ;  /* 0x000000384024723c */ /* 0x042ff00000041824 */
[C---:B------:R-:W-:Y:S01]  /*13f70*/  HMMA.16816.F32.BF16 R32, R64.reuse, R58, R32 ;  /* 0x0000003a4020723c */ /* 0x040fe20000041820 */
[----:B------:R-:W1:Y:S07]  /*13f80*/  LDSM.16.M88.4 R56, [R2+0x9800] ;  /* 0x009800000238783b */ /* 0x000e6e0000000200 */
[C---:B--2---:R-:W-:Y:S08]  /*13f90*/  HMMA.16816.F32.BF16 R80, R64.reuse, R44, R80 ;  /* 0x0000002c4050723c */ /* 0x044ff00000041850 */
[C---:B------:R-:W-:Y:S01]  /*13fa0*/  HMMA.16816.F32.BF16 R76, R64.reuse, R46, R76 ;  /* 0x0000002e404c723c */ /* 0x040fe2000004184c */
[----:B------:R-:W-:Y:S07]  /*13fb0*/  LDSM.16.M88.4 R44, [R30+0x2000] ;  /* 0x002000001e2c783b */ /* 0x000fee0000000200 */
[C---:B------:R-:W-:Y:S08]  /*13fc0*/  HMMA.16816.F32.BF16 R72, R64.reuse, R40, R72 ;  /* 0x000000284048723c */ /* 0x040ff00000041848 */
[C---:B------:R-:W-:Y:S01]  /*13fd0*/  HMMA.16816.F32.BF16 R84, R64.reuse, R42, R84 ;  /* 0x0000002a4054723c */ /* 0x040fe20000041854 */
[----:B------:R-:W2:Y:S07]  /*13fe0*/  LDSM.16.M88.4 R40, [R12+0x8000] ;  /* 0x008000000c28783b */ /* 0x000eae0000000200 */
[C---:B------:R-:W-:Y:S08]  /*13ff0*/  HMMA.16816.F32.BF16 R24, R64.reuse, R52, R24 ;  /* 0x000000344018723c */ /* 0x040ff00000041818 */
[----:B------:R-:W-:Y:S01]  /*14000*/  HMMA.16816.F32.BF16 R20, R64, R54, R20 ;  /* 0x000000364014723c */ /* 0x000fe20000041814 */
[----:B------:R-:W2:Y:S04]  /*14010*/  LDSM.16.M88.4 R52, [R12+0x9000] ;  /* 0x009000000c34783b */ /* 0x000ea80000000200 */
[----:B------:R-:W-:Y:S03]  /*14020*/  LDSM.16.M88.4 R64, [R12+0x9800] ;  /* 0x009800000c40783b */ /* 0x000fe60000000200 */
[C---:B---3--:R-:W-:Y:S08]  /*14030*/  HMMA.16816.F32.BF16 R36, R16.reuse, R4, R36 ;  /* 0x000000041024723c */ /* 0x048ff00000041824 */
[C---:B------:R-:W-:Y:S01]  /*14040*/  HMMA.16816.F32.BF16 R32, R16.reuse, R6, R32 ;  /* 0x000000061020723c */ /* 0x040fe20000041820 */
[----:B------:R-:W3:Y:S07]  /*14050*/  LDSM.16.M88.4 R4, [R12+0x8800] ;  /* 0x008800000c04783b */ /* 0x000eee0000000200 */
[C---:B----4-:R-:W-:Y:S08]  /*14060*/  HMMA.16816.F32.BF16 R24, R16.reuse, R68, R24 ;  /* 0x000000441018723c */ /* 0x050ff00000041818 */
        /* <DEDUP_REMOVED lines=11> */
[C---:B------:R-:W-:Y:S01]  /*14120*/  HMMA.16816.F32.BF16 R88, R44.reuse, R52, R80 ;  /* 0x000000342c58723c */ /* 0x040fe20000041850 */
[----:B------:R-:W4:Y:S07]  /*14130*/  LDSM.16.M88.4 R80, [R48+0x4000] ;  /* 0x004000003050783b */ /* 0x000f2e0000000200 */
[C---:B---3--:R-:W-:Y:S08]  /*14140*/  HMMA.16816.F32.BF16 R24, R44.reuse, R4, R24 ;  /* 0x000000042c18723c */ /* 0x048ff00000041818 */
[C---:B------:R-:W-:Y:S01]  /*14150*/  HMMA.16816.F32.BF16 R20, R44.reuse, R6, R20 ;  /* 0x000000062c14723c */ /* 0x040fe20000041814 */
[----:B------:R-:W3:Y:S07]  /*14160*/  LDSM.16.M88.4 R4, [R11+0x9000] ;  /* 0x009000000b04783b */ /* 0x000eee0000000200 */
[C---:B------:R-:W-:Y:S01]  /*14170*/  HMMA.16816.F32.BF16 R76, R44.reuse, R54, R76 ;  /* 0x000000362c4c723c */ /* 0x040fe2000004184c */
[----:B------:R-:W-:Y:S07]  /*14180*/  LDSM.16.M88.4 R52, [R31+0x4000] ;  /* 0x004000001f34783b */ /* 0x000fee0000000200 */
[C---:B------:R-:W-:Y:S08]  /*14190*/  HMMA.16816.F32.BF16 R72, R44.reuse, R64, R72 ;  /* 0x000000402c48723c */ /* 0x040ff00000041848 */
[----:B------:R-:W-:Y:S01]  /*141a0*/  HMMA.16816.F32.BF16 R84, R44, R66, R84 ;  /* 0x000000422c54723c */ /* 0x000fe20000041854 */
[----:B------:R-:W3:Y:S07]  /*141b0*/  LDSM.16.M88.4 R44, [R11+0x9800] ;  /* 0x009800000b2c783b */ /* 0x000eee0000000200 */
[C---:B-1----:R-:W-:Y:S01]  /*141c0*/  HMMA.16816.F32.BF16 R64, R56.reuse, R16, R36 ;  /* 0x000000103840723c */ /* 0x042fe20000041824 */
[----:B------:R-:W1:Y:S07]  /*141d0*/  LDSM.16.M88.4 R36, [R2+0xa000] ;  /* 0x00a000000224783b */ /* 0x000e6e0000000200 */
[C---:B--2---:R-:W-:Y:S08]  /*141e0*/  HMMA.16816.F32.BF16 R24, R56.reuse, R40, R24 ;  /* 0x000000283818723c */ /* 0x044ff00000041818 */
[----:B------:R-:W-:Y:S01]  /*141f0*/  HMMA.16816.F32.BF16 R20, R56, R42, R20 ;  /* 0x0000002a3814723c */ /* 0x000fe20000041814 */
[----:B------:R-:W-:Y:S07]  /*14200*/  LDSM.16.M88.4 R40, [R12+0xa000] ;  /* 0x00a000000c28783b */ /* 0x000fee0000000200 */
[----:B----4-:R-:W-:Y:S08]  /*14210*/  HMMA.16816.F32.BF16 R64, R80, R68, R64 ;  /* 0x000000445040723c */ /* 0x010ff00000041840 */
[C---:B------:R-:W-:Y:S01]  /*14220*/  HMMA.16816.F32.BF16 R32, R56.reuse, R18, R32 ;  /* 0x000000123820723c */ /* 0x040fe20000041820 */
[----:B------:R-:W2:Y:S07]  /*14230*/  LDSM.16.M88.4 R16, [R8+UR5+0xa800] ;  /* 0x00a800050810783b */ /* 0x000eae0008000200 */
[C---:B---3--:R-:W-:Y:S08]  /*14240*/  HMMA.16816.F32.BF16 R88, R56.reuse, R4, R88 ;  /* 0x000000043858723c */ /* 0x048ff00000041858 */
[C---:B------:R-:W-:Y:S01]  /*14250*/  HMMA.16816.F32.BF16 R76, R56.reuse, R6, R76 ;  /* 0x00000006384c723c */ /* 0x040fe2000004184c */
[----:B------:R-:W3:Y:S07]  /*14260*/  LDSM.16.M88.4 R4, [R8+UR5+0xb000] ;  /* 0x00b000050804783b */ /* 0x000eee0008000200 */
[C---:B------:R-:W-:Y:S08]  /*14270*/  HMMA.16816.F32.BF16 R72, R56.reuse, R44, R72 ;  /* 0x0000002c3848723c */ /* 0x040ff00000041848 */
[----:B------:R-:W-:Y:S01]  /*14280*/  HMMA.16816.F32.BF16 R84, R56, R46, R84 ;  /* 0x0000002e3854723c */ /* 0x000fe20000041854 */
[----:B------:R-:W-:Y:S04]  /*14290*/  LDSM.16.M88.4 R56, [R13+0x4000] ;  /* 0x004000000d38783b */ /* 0x000fe80000000200 */
[----:B------:R-:W4:Y:S03]  /*142a0*/  LDSM.16.M88.4 R44, [R11+0xa000] ;  /* 0x00a000000b2c783b */ /* 0x000f260000000200 */
[----:B-1----:R-:W-:Y:S08]  /*142b0*/  HMMA.16816.F32.BF16 R64, R52, R36, R64 ;  /* 0x000000243440723c */ /* 0x002ff00000041840 */
[C---:B------:R-:W-:Y:S01]  /*142c0*/  HMMA.16816.F32.BF16 R32, R80.reuse, R70, R32 ;  /* 0x000000465020723c */ /* 0x040fe20000041820 */
[----:B------:R-:W1:Y:S07]  /*142d0*/  LDSM.16.M88.4 R68, [R2+0xa800] ;  /* 0x00a800000244783b */ /* 0x000e6e0000000200 */
[----:B--2---:R-:W-:Y:S08]  /*142e0*/  HMMA.16816.F32.BF16 R24, R80, R16, R24 ;  /* 0x000000105018723c */ /* 0x004ff00000041818 */
[----:B------:R-:W-:Y:S08]  /*142f0*/  HMMA.16816.F32.BF16 R64, R92, R40, R64 ;  /* 0x000000285c40723c */ /* 0x000ff00000041840 */
[----:B------:R-:W-:Y:S01]  /*14300*/  HMMA.16816.F32.BF16 R32, R52, R38, R32 ;  /* 0x000000263420723c */ /* 0x000fe20000041820 */
[----:B------:R2:W-:Y:S07]  /*14310*/  LDSM.16.M88.4 R36, [R8+UR5+0xb800] ;  /* 0x00b800050824783b */ /* 0x0005ee0008000200 */
[C---:B------:R-:W-:Y:S01]  /*14320*/  HMMA.16816.F32.BF16 R20, R80.reuse, R18, R20 ;  /* 0x000000125014723c */ /* 0x040fe20000041814 */
[----:B------:R-:W2:Y:S07]  /*14330*/  LDSM.16.M88.4 R16, [R12+0xa800] ;  /* 0x00a800000c10783b */ /* 0x000eae0000000200 */
[C---:B---3--:R-:W-:Y:S08]  /*14340*/  HMMA.16816.F32.BF16 R88, R80.reuse, R4, R88 ;  /* 0x000000045058723c */ /* 0x048ff00000041858 */
[----:B------:R-:W-:Y:S01]  /*14350*/  HMMA.16816.F32.BF16 R76, R80, R6, R76 ;  /* 0x00000006504c723c */ /* 0x000fe2000004184c */
[----:B------:R-:W3:Y:S07]  /*14360*/  LDSM.16.M88.4 R4, [R2+0xb000] ;  /* 0x00b000000204783b */ /* 0x000eee0000000200 */
[----:B----4-:R-:W-:Y:S08]  /*14370*/  HMMA.16816.F32.BF16 R64, R56, R44, R64 ;  /* 0x0000002c3840723c */ /* 0x010ff00000041840 */
[----:B------:R-:W-:Y:S08]  /*14380*/  HMMA.16816.F32.BF16 R32, R92, R42, R32 ;  /* 0x0000002a5c20723c */ /* 0x000ff00000041820 */
[----:B-1----:R-:W-:Y:S01]  /*14390*/  HMMA.16816.F32.BF16 R40, R52, R68, R24 ;  /* 0x000000443428723c */ /* 0x002fe20000041818 */
[----:B------:R-:W1:Y:S02]  /*143a0*/  LDSM.16.M88.4 R24, [R11+0xa800] ;  /* 0x00a800000b18783b */ /* 0x000e640000000200 */
[----:B------:R-:W-:Y:S01]  /*143b0*/  FMUL.FTZ R13, R64, UR8 ;  /* 0x00000008400d7c20 */ /* 0x000fe20008410000 */
[----:B------:R-:W-:Y:S01]  /*143c0*/  FMUL.FTZ R30, R65, UR8 ;  /* 0x00000008411e7c20 */ /* 0x000fe20008410000 */
[----:B--2---:R-:W-:Y:S01]  /*143d0*/  FMUL.FTZ R8, R66, UR8 ;  /* 0x0000000842087c20 */ /* 0x004fe20008410000 */
[----:B------:R-:W-:-:S02]  /*143e0*/  FMUL.FTZ R31, R67, UR8 ;  /* 0x00000008431f7c20 */ /* 0x000fc40008410000 */
[----:B------:R-:W-:Y:S01]  /*143f0*/  HMMA.16816.F32.BF16 R20, R52, R70, R20 ;  /* 0x000000463414723c */ /* 0x000fe20000041814 */
[----:B------:R-:W2:Y:S01]  /*14400*/  LDSM.16.M88.4 R64, [R2+0xb800] ;  /* 0x00b800000240783b */ /* 0x000ea20000000200 */
[----:B------:R-:W4:Y:S06]  /*14410*/  MUFU.TANH R13, R13 ;  /* 0x0000000d000d7308 */ /* 0x000f2c0000002400 */
[----:B------:R-:W-:Y:S01]  /*14420*/  HMMA.16816.F32.BF16 R32, R56, R46, R32 ;  /* 0x0000002e3820723c */ /* 0x000fe20000041820 */
[----:B------:R-:W4:Y:S01]  /*14430*/  LDSM.16.M88.4 R44, [R12+0xb000] ;  /* 0x00b000000c2c783b */ /* 0x000f220000000200 */
[----:B------:R-:W1:Y:S06]  /*14440*/  MUFU.TANH R30, R30 ;  /* 0x0000001e001e7308 */ /* 0x000e6c0000002400 */
[C---:B------:R-:W-:Y:S02]  /*14450*/  HMMA.16816.F32.BF16 R40, R92.reuse, R16, R40 ;  /* 0x000000105c28723c */ /* 0x040fe40000041828 */
[----:B------:R-:W1:Y:S06]  /*14460*/  MUFU.TANH R8, R8 ;  /* 0x0000000800087308 */ /* 0x000e6c0000002400 */
[----:B------:R-:W-:Y:S01]  /*14470*/  HMMA.16816.F32.BF16 R20, R92, R18, R20 ;  /* 0x000000125c14723c */ /* 0x000fe20000041814 */
[----:B------:R-:W-:Y:S01]  /*14480*/  LDSM.16.M88.4 R16, [R11+0xb000] ;  /* 0x00b000000b10783b */ /* 0x000fe20000000200 */
[----:B------:R-:W1:Y:S01]  /*14490*/  MUFU.TANH R31, R31 ;  /* 0x0000001f001f7308 */ /* 0x000e620000002400 */
[----:B------:R-:W-:-:S05]  /*144a0*/  FMUL.FTZ R32, R32, UR8 ;  /* 0x0000000820207c20 */ /* 0x000fca0008410000 */
[C---:B---3--:R-:W-:Y:S02]  /*144b0*/  HMMA.16816.F32.BF16 R88, R52.reuse, R4, R88 ;  /* 0x000000043458723c */ /* 0x048fe40000041858 */
[----:B------:R-:W3:Y:S06]  /*144c0*/  MUFU.TANH R32, R32 ;  /* 0x0000002000207308 */ /* 0x000eec0000002400 */
[----:B------:R-:W-:Y:S01]  /*144d0*/  HMMA.16816.F32.BF16 R76, R52, R6, R76 ;  /* 0x00000006344c723c */ /* 0x000fe2000004184c */
[----:B------:R-:W3:Y:S07]  /*144e0*/  LDSM.16.M88.4 R4, [R12+0xb800] ;  /* 0x00b800000c04783b */ /* 0x000eee0000000200 */
[----:B------:R-:W-:Y:S01]  /*144f0*/  HMMA.16816.F32.BF16 R72, R80, R36, R72 ;  /* 0x000000245048723c */ /* 0x000fe20000041848 */
[----:B------:R-:W-:Y:S01]  /*14500*/  FMUL.FTZ R36, R33, UR8 ;  /* 0x0000000821247c20 */ /* 0x000fe20008410000 */
[----:B------:R-:W-:Y:S01]  /*14510*/  FMUL.FTZ R33, R34, UR8 ;  /* 0x0000000822217c20 */ /* 0x000fe20008410000 */
[----:B------:R-:W-:-:S04]  /*14520*/  FMUL.FTZ R34, R35, UR8 ;  /* 0x0000000823227c20 */ /* 0x000fc80008410000 */
[----:B------:R-:W2:Y:S01]  /*14530*/  MUFU.TANH R36, R36 ;  /* 0x0000002400247308 */ /* 0x000ea20000002400 */
[----:B------:R-:W-:Y:S07]  /*14540*/  HMMA.16816.F32.BF16 R84, R80, R38, R84 ;  /* 0x000000265054723c */ /* 0x000fee0000041854 */
[----:B------:R-:W3:Y:S01]  /*14550*/  MUFU.TANH R33, R33 ;  /* 0x0000002100217308 */ /* 0x000ee20000002400 */
[C---:B-1----:R-:W-:Y:S07]  /*14560*/  HMMA.16816.F32.BF16 R40, R56.reuse, R24, R40 ;  /* 0x000000183828723c */ /* 0x042fee0000041828 */
[----:B------:R-:W1:Y:S01]  /*14570*/  MUFU.TANH R34, R34 ;  /* 0x0000002200227308 */ /* 0x000e620000002400 */
[----:B------:R-:W-:Y:S01]  /*14580*/  HMMA.16816.F32.BF16 R20, R56, R26, R20 ;  /* 0x0000001a3814723c */ /* 0x000fe20000041814 */
[----:B------:R-:W1:Y:S01]  /*14590*/  LDSM.16.M88.4 R24, [R11+0xb800] ;  /* 0x00b800000b18783b */ /* 0x000e620000000200 */
[----:B------:R-:W-:-:S06]  /*145a0*/  DEPBAR.LE SB0, 0x0 ;  /* 0x000080000000791a */ /* 0x000fcc0000000000 */
[C---:B--2---:R-:W-:Y:S03]  /*145b0*/  HMMA.16816.F32.BF16 R72, R52.reuse, R64, R72 ;  /* 0x000000403448723c */ /* 0x044fe60000041848 */
[----:B------:R-:W-:Y:S01]  /*145c0*/  FMUL.FTZ R35, R41, UR8 ;  /* 0x0000000829237c20 */ /* 0x000fe20008410000 */
[----:B------:R-:W-:Y:S01]  /*145d0*/  FMUL.FTZ R2, R40, UR8 ;  /* 0x0000000828027c20 */ /* 0x000fe20008410000 */
[----:B------:R-:W-:Y:S01]  /*145e0*/  FMUL.FTZ R41, R43, UR8 ;  /* 0x000000082b297c20 */ /* 0x000fe20008410000 */
[----:B------:R-:W-:Y:S02]  /*145f0*/  FMUL.FTZ R40, R42, UR8 ;  /* 0x000000082a287c20 */ /* 0x000fe40008410000 */
[----:B------:R-:W-:Y:S01]  /*14600*/  HMMA.16816.F32.BF16 R84, R52, R66, R84 ;  /* 0x000000423454723c */ /* 0x000fe20000041854 */
[----:B------:R-:W2:Y:S02]  /*14610*/  MUFU.TANH R35, R35 ;  /* 0x0000002300237308 */ /* 0x000ea40000002400 */
[----:B------:R-:W-:-:S05]  /*14620*/  FMUL.FTZ R20, R20, UR8 ;  /* 0x0000000814147c20 */ /* 0x000fca0008410000 */
[C---:B----4-:R-:W-:Y:S01]  /*14630*/  HMMA.16816.F32.BF16 R88, R92.reuse, R44, R88 ;  /* 0x0000002c5c58723c */ /* 0x050fe20000041858 */
[----:B------:R-:W4:Y:S07]  /*14640*/  MUFU.TANH R2, R2 ;  /* 0x0000000200027308 */ /* 0x000f2e0000002400 */
[C---:B------:R-:W-:Y:S01]  /*14650*/  HMMA.16816.F32.BF16 R76, R92.reuse, R46, R76 ;  /* 0x0000002e5c4c723c */ /* 0x040fe2000004184c */
[----:B------:R-:W1:Y:S07]  /*14660*/  MUFU.TANH R40, R40 ;  /* 0x0000002800287308 */ /* 0x000e6e0000002400 */
[----:B---3--:R-:W-:Y:S01]  /*14670*/  HMMA.16816.F32.BF16 R72, R92, R4, R72 ;  /* 0x000000045c48723c */ /* 0x008fe20000041848 */
[----:B------:R-:W-:Y:S01]  /*14680*/  FMUL.FTZ R4, R23, UR8 ;  /* 0x0000000817047c20 */ /* 0x000fe20008410000 */
[----:B------:R-:W3:Y:S01]  /*14690*/  MUFU.TANH R41, R41 ;  /* 0x0000002900297308 */ /* 0x000ee20000002400 */
[----:B------:R-:W-:-:S04]  /*146a0*/  MOV R5, UR25 ;  /* 0x0000001900057c02 */ /* 0x000fc80008000f00 */
[----:B------:R-:W-:Y:S01]  /*146b0*/  VIADDMNMX R136, R0, 0x8, R5, PT ;  /* 0x0000000800887846 */ /* 0x000fe20003800105 */
[----:B------:R-:W-:Y:S02]  /*146c0*/  HMMA.16816.F32.BF16 R84, R92, R6, R84 ;  /* 0x000000065c54723c */ /* 0x000fe40000041854 */
[----:B------:R1:W1:Y:S06]  /*146d0*/  MUFU.TANH R12, R20 ;  /* 0x00000014000c7308 */ /* 0x00026c0000002400 */
[C---:B------:R-:W-:Y:S01]  /*146e0*/  HMMA.16816.F32.BF16 R88, R56.reuse, R16, R88 ;  /* 0x000000103858723c */ /* 0x040fe20000041858 */
[----:B------:R-:W-:Y:S01]  /*146f0*/  FMUL.FTZ R17, R22, UR8 ;  /* 0x0000000816117c20 */ /* 0x000fe20008410000 */
[----:B------:R-:W-:Y:S01]  /*14700*/  FMUL.FTZ R16, R21, UR8 ;  /* 0x0000000815107c20 */ /* 0x000fe20008410000 */
[----:B------:R-:W2:Y:S05]  /*14710*/  MUFU.TANH R4, R4 ;  /* 0x0000000400047308 */ /* 0x000eaa0000002400 */
[C---:B------:R-:W-:Y:S03]  /*14720*/  HMMA.16816.F32.BF16 R76, R56.reuse, R18, R76 ;  /* 0x00000012384c723c */ /* 0x040fe6000004184c */
[----:B------:R-:W2:Y:S05]  /*14730*/  MUFU.TANH R16, R16 ;  /* 0x0000001000107308 */ /* 0x000eaa0000002400 */
[C---:B-1----:R-:W-:Y:S03]  /*14740*/  HMMA.16816.F32.BF16 R72, R56.reuse, R24, R72 ;  /* 0x000000183848723c */ /* 0x042fe60000041848 */
[----:B------:R-:W-:Y:S01]  /*14750*/  FMUL.FTZ R65, R88, UR8 ;  /* 0x0000000858417c20 */ /* 0x000fe20008410000 */
[----:B------:R-:W-:Y:S01]  /*14760*/  FMUL.FTZ R63, R89, UR8 ;  /* 0x00000008593f7c20 */ /* 0x000fe20008410000 */
[----:B------:R-:W-:Y:S01]  /*14770*/  FMUL.FTZ R55, R90, UR8 ;  /* 0x000000085a377c20 */ /* 0x000fe20008410000 */
[----:B------:R-:W-:Y:S01]  /*14780*/  FMUL.FTZ R53, R91, UR8 ;  /* 0x000000085b357c20 */ /* 0x000fe20008410000 */
[----:B------:R-:W1:Y:S01]  /*14790*/  MUFU.TANH R17, R17 ;  /* 0x0000001100117308 */ /* 0x000e620000002400 */
        /* <DEDUP_REMOVED lines=43> */
.L_x_1730:
[----:B------:R-:W2:Y:S01]  /*14a50*/  LDC R5, c[0x0][0x4f0] ;  /* 0x00013c00ff057b82 */ /* 0x000ea20000000800 */
[----:B------:R-:W-:Y:S01]  /*14a60*/  UIADD3 UR8, UPT, UPT, UR26, -0x40, URZ ;  /* 0xffffffc01a087890 */ /* 0x000fe2000fffe0ff */
[----:B------:R-:W-:Y:S01]  /*14a70*/  IABS R24, UR26 ;  /* 0x0000001a00187c13 */ /* 0x000fe20008000000 */
[----:B------:R-:W3:Y:S04]  /*14a80*/  LDCU.64 UR10, c[0x0][0x3b8] ;  /* 0x00007700ff0a77ac */ /* 0x000ee80008000a00 */
        /* <DEDUP_REMOVED lines=16> */
[C---:B------:R-:W-:Y:S01]  /*14b90*/  IMAD R21, R0.reuse, R21, R20 ;  /* 0x0000001500157224 */ /* 0x040fe200078e0214 */
        /* <DEDUP_REMOVED lines=8> */
[-C--:B------:R-:W-:Y:S02]  /*14c20*/  ISETP.GE.U32.AND P6, PT, R23, R0.reuse, PT ;  /* 0x000000001700720c */ /* 0x080fe40003fc6070 */
[----:B------:R-:W-:Y:S02]  /*14c30*/  ISETP.NE.AND P3, PT, R5, RZ, PT ;  /* 0x000000ff0500720c */ /* 0x000fe40003f65270 */
[----:B------:R-:W-:Y:S02]  /*14c40*/  ISETP.GE.U32.AND P5, PT, R21, R0, PT ;  /* 0x000000001500720c */ /* 0x000fe40003fa6070 */
[----:B------:R-:W-:Y:S01]  /*14c50*/  LOP3.LUT R0, R5, UR8, RZ, 0x3c, !PT ;  /* 0x0000000805007c12 */ /* 0x000fe2000f8e3cff */
[----:B------:R-:W2:Y:S01]  /*14c60*/  LDCU.64 UR8, c[0x0][0x3a0] ;  /* 0x00007400ff0877ac */ /* 0x000ea20008000a00 */
[----:B------:R-:W-:-:S02]  /*14c70*/  LOP3.LUT R21, RZ, R5, RZ, 0x33, !PT ;  /* 0x00000005ff157212 */ /* 0x000fc400078e33ff */
[----:B------:R-:W-:-:S03]  /*14c80*/  ISETP.GE.AND P2, PT, R0, RZ, PT ;  /* 0x000000ff0000720c */ /* 0x000fc60003f46270 */
[----:B------:R-:W-:-:S04]  /*14c90*/  @P6 IADD3 R38, PT, PT, R38, 0x1, RZ ;  /* 0x0000000126266810 */ /* 0x000fc80007ffe0ff */
[----:B------:R-:W-:Y:S01]  /*14ca0*/  @P5 VIADD R26, R26, 0x1 ;  /* 0x000000011a1a5836 */ /* 0x000fe20000000000 */
[----:B------:R-:W-:-:S05]  /*14cb0*/  @!P4 IADD3 R38, PT, PT, -R38, RZ, RZ ;  /* 0x000000ff2626c210 */ /* 0x000fca0007ffe1ff */
[----:B------:R-:W-:-:S05]  /*14cc0*/  @!P2 IMAD.MOV R26, RZ, RZ, -R26 ;  /* 0x000000ffff1aa224 */ /* 0x000fca00078e0a1a */
[C---:B------:R-:W-:Y:S02]  /*14cd0*/  SEL R20, R21.reuse, R26, !P3 ;  /* 0x0000001a15147207 */ /* 0x040fe40005800000 */
[----:B------:R-:W-:-:S03]  /*14ce0*/  SEL R21, R21, R38, !P3 ;  /* 0x0000002615157207 */ /* 0x000fc60005800000 */
[----:B------:R-:W-:-:S04]  /*14cf0*/  IMAD.WIDE R50, R20, 0x4, R170 ;  /* 0x0000000414327825 */ /* 0x000fc800078e02aa */
[C---:B------:R-:W-:Y:S01]  /*14d00*/  IMAD.WIDE R46, R21.reuse, 0x4, R170 ;  /* 0x00000004152e7825 */ /* 0x040fe200078e02aa */
[----:B------:R-:W4:Y:S04]  /*14d10*/  LDG.E R23, desc[UR6][R50.64] ;  /* 0x0000000632177981 */ /* 0x000f28000c1e1900 */
[----:B------:R-:W4:Y:S01]  /*14d20*/  LDG.E R0, desc[UR6][R46.64] ;  /* 0x000000062e007981 */ /* 0x000f22000c1e1900 */
[----:B------:R-:W-:-:S04]  /*14d30*/  IMAD.IADD R20, R21, 0x1, -R20 ;  /* 0x0000000115147824 */ /* 0x000fc800078e0a14 */
[----:B------:R-:W-:-:S04]  /*14d40*/  IMAD R20, R20, R5, -0x40 ;  /* 0xffffffc014147424 */ /* 0x000fc800078e0205 */
[----:B---3--:R-:W-:Y:S01]  /*14d50*/  IMAD.WIDE.U32 R44, R20, UR10, RZ ;  /* 0x0000000a142c7c25 */ /* 0x008fe2000f8e00ff */
[----:B------:R-:W-:-:S05]  /*14d60*/  SHF.R.S32.HI R5, RZ, 0x1f, R20 ;  /* 0x0000001fff057819 */ /* 0x000fca0000011414 */
[----:B------:R-:W-:-:S04]  /*14d70*/  IMAD R5, R5, UR10, RZ ;  /* 0x0000000a05057c24 */ /* 0x000fc8000f8e02ff */
[----:B------:R-:W-:-:S04]  /*14d80*/  IMAD R5, R20, UR11, R5 ;  /* 0x0000000b14057c24 */ /* 0x000fc8000f8e0205 */
[----:B------:R-:W-:Y:S01]  /*14d90*/  IMAD.IADD R45, R45, 0x1, R5 ;  /* 0x000000012d2d7824 */ /* 0x000fe200078e0205 */
[----:B----4-:R-:W-:-:S04]  /*14da0*/  IADD3 R0, PT, PT, R23, -R0, RZ ;  /* 0x8000000017007210 */ /* 0x010fc80007ffe0ff */
[----:B------:R-:W-:-:S05]  /*14db0*/  SHF.R.S32.HI R20, RZ, 0x1f, R0 ;  /* 0x0000001fff147819 */ /* 0x000fca0000011400 */
[----:B--2---:R-:W-:Y:S02]  /*14dc0*/  IMAD R5, R20, UR8, RZ ;  /* 0x0000000814057c24 */ /* 0x004fe4000f8e02ff */
[----:B------:R-:W-:-:S04]  /*14dd0*/  IMAD.WIDE.U32 R20, R0, UR8, R44 ;  /* 0x0000000800147c25 */ /* 0x000fc8000f8e002c */
[----:B------:R-:W-:Y:S01]  /*14de0*/  IMAD R5, R0, UR9, R5 ;  /* 0x0000000900057c24 */ /* 0x000fe2000f8e0205 */
[----:B------:R-:W-:-:S04]  /*14df0*/  LEA R167, P2, R20, R167, 0x1 ;  /* 0x000000a714a77211 */ /* 0x000fc800078408ff */
[----:B------:R-:W-:-:S04]  /*14e00*/  IADD3 R5, PT, PT, R21, R5, RZ ;  /* 0x0000000515057210 */ /* 0x000fc80007ffe0ff */
[----:B------:R-:W-:-:S07]  /*14e10*/  LEA.HI.X R166, R20, R166, R5, 0x1, P2 ;  /* 0x000000a614a67211 */ /* 0x000fce00010f0c05 */
.L_x_1731:
[----:B------:R-:W2:Y:S01]  /*14e20*/  LDCU UR9, c[0x0][0x440] ;  /* 0x00008800ff0977ac */ /* 0x000ea20008000800 */
[----:B------:R-:W3:Y:S01]  /*14e30*/  LDCU UR8, c[0x0][0x3bc] ;  /* 0x00007780ff0877ac */ /* 0x000ee20008000800 */
[----:B------:R-:W-:Y:S01]  /*14e40*/  USHF.L.U32 UR11, UR10, 0x5, URZ ;  /* 0x000000050a0b7899 */ /* 0x000fe200080006ff */
[----:B--2---:R-:W-:Y:S02]  /*14e50*/  ISETP.GE.AND P5, PT, R14, UR9, PT ;  /* 0x000000090e007c0c */ /* 0x004fe4000bfa6270 */
[----:B------:R-:W-:Y:S02]  /*14e60*/  ISETP.GE.AND P4, PT, R10, UR9, PT ;  /* 0x000000090a007c0c */ /* 0x000fe4000bf86270 */
[----:B------:R-:W-:Y:S01]  /*14e70*/  ISETP.GE.AND P3, PT, R9, UR9, PT ;  /* 0x0000000909007c0c */ /* 0x000fe2000bf66270 */
[----:B---3--:R-:W-:Y:S01]  /*14e80*/  USHF.L.U64.HI UR8, UR10, 0x5, UR8 ;  /* 0x000000050a087899 */ /* 0x008fe20008010208 */
[----:B------:R-:W-:-:S04]  /*14e90*/  LEA R14, P2, R60, R167, 0x1 ;  /* 0x000000a73c0e7211 */ /* 0x000fc800078408ff */
[----:B------:R-:W-:Y:S02]  /*14ea0*/  LEA.HI.X R15, R60, R166, R49, 0x1, P2 ;  /* 0x000000a63c0f7211 */ /* 0x000fe400010f0c31 */
[----:B------:R-:W-:Y:S01]  /*14eb0*/  IADD3 R46, P2, PT, R14, UR11, RZ ;  /* 0x0000000b0e2e7c10 */ /* 0x000fe2000ff5e0ff */
[----:B------:R-:W-:Y:S02]  /*14ec0*/  @!P5 IMAD.MOV.U32 R20, RZ, RZ, R167 ;  /* 0x000000ffff14d224 */ /* 0x000fe400078e00a7 */
[----:B------:R-:W-:Y:S01]  /*14ed0*/  @!P5 IMAD.MOV.U32 R21, RZ, RZ, R166 ;  /* 0x000000ffff15d224 */ /* 0x000fe200078e00a6 */
[----:B------:R-:W-:Y:S02]  /*14ee0*/  IADD3.X R47, PT, PT, R15, UR8, RZ, P2, !PT ;  /* 0x000000080f2f7c10 */ /* 0x000fe400097fe4ff */
[----:B------:R-:W-:Y:S02]  /*14ef0*/  IADD3 R44, P2, PT, R46, UR11, RZ ;  /* 0x0000000b2e2c7c10 */ /* 0x000fe4000ff5e0ff */
[----:B------:R-:W-:Y:S01]  /*14f00*/  @!PT LDS RZ, [RZ] ;  /* 0x00000000fffff984 */ /* 0x000fe20000000800 */
[----:B------:R-:W-:Y:S01]  /*14f10*/  @!PT LDS RZ, [RZ] ;  /* 0x00000000fffff984 */ /* 0x000fe20000000800 */
[----:B------:R-:W-:Y:S01]  /*14f20*/  @!PT LDS RZ, [RZ] ;  /* 0x00000000fffff984 */ /* 0x000fe20000000800 */
[----:B------:R2:W-:Y:S02]  /*14f30*/  @!P5 LDGSTS.E.BYPASS.LTC128B.128 [R3+0x6000], desc[UR6][R20.64] ;  /* 0x060000001403dfae */ /* 0x0005e4000b981a06 */
[----:B------:R-:W-:-:S02]  /*14f40*/  IADD3.X R45, PT, PT, R47, UR8, RZ, P2, !PT ;  /* 0x000000082f2d7c10 */ /* 0x000fc400097fe4ff */
[----:B------:R3:W-:Y:S01]  /*14f50*/  @P5 STS.128 [R3+0x6000], RZ ;  /* 0x006000ff03005388 */ /* 0x0007e20000000c00 */
[----:B--2---:R-:W-:Y:S02]  /*14f60*/  @!P4 IMAD.MOV.U32 R20, RZ, RZ, R167 ;  /* 0x000000ffff14c224 */ /* 0x004fe400078e00a7 */
[----:B------:R-:W-:-:S05]  /*14f70*/  @!P4 IMAD.MOV.U32 R21, RZ, RZ, R166 ;  /* 0x000000ffff15c224 */ /* 0x000fca00078e00a6 */
[----:B------:R-:W-:Y:S01]  /*14f80*/  @!PT LDS RZ, [RZ] ;  /* 0x00000000fffff984 */ /* 0x000fe20000000800 */
[----:B------:R-:W-:Y:S01]  /*14f90*/  @!PT LDS RZ, [RZ] ;  /* 0x00000000fffff984 */ /* 0x000fe20000000800 */
[----:B------:R-:W-:Y:S01]  /*14fa0*/  @!PT LDS RZ, [RZ] ;  /* 0x00000000fffff984 */ /* 0x000fe20000000800 */
[----:B------:R2:W-:Y:S04]  /*14fb0*/  @!P4 LDGSTS.E.BYPASS.LTC128B.128 [R3+0x8000], desc[UR6][R20.64+0x80] ;  /* 0x080000801403cfae */ /* 0x0005e8000b981a06 */
[----:B------:R3:W-:Y:S01]  /*14fc0*/  @P4 STS.128 [R3+0x8000], RZ ;  /* 0x008000ff03004388 */ /* 0x0007e20000000c00 */
[----:B--2---:R-:W-:Y:S02]  /*14fd0*/  @!P3 IMAD.MOV.U32 R20, RZ, RZ, R167 ;  /* 0x000000ffff14b224 */ /* 0x004fe400078e00a7 */
        /* <DEDUP_REMOVED lines=52> */
.L_x_1729:
[----:B------:R-:W2:Y:S01]  /*15320*/  S2R R163, SR_TID.X ;  /* 0x0000000000a37919 */ /* 0x000ea20000002100 */
[----:B------:R-:W-:Y:S01]  /*15330*/  UIADD3 UR14, UPT, UPT, UR4, -0x1, URZ ;  /* 0xffffffff040e7890 */ /* 0x000fe2000fffe0ff */
[----:B------:R-:W4:Y:S05]  /*15340*/  LDCU UR8, c[0x0][0x45c] ;  /* 0x00008b80ff0877ac */ /* 0x000f2a0008000800 */
[----:B------:R-:W-:Y:S01]  /*15350*/  IMAD.U32 R54, RZ, RZ, UR14 ;  /* 0x0000000eff367e24 */ /* 0x000fe2000f8e00ff */
[----:B------:R-:W-:Y:S01]  /*15360*/  UISETP.GT.AND UP0, UPT, UR14, UR20, UPT ;  /* 0x000000140e00728c */ /* 0x000fe2000bf04270 */
[C---:B--2---:R-:W-:Y:S01]  /*15370*/  IMAD.SHL.U32 R5, R163.reuse, 0x2, RZ ;  /* 0x00000002a3057824 */ /* 0x044fe200078e00ff */
[----:B------:R-:W-:Y:S01]  /*15380*/  SHF.R.U32.HI R162, RZ, 0x1, R163 ;  /* 0x00000001ffa27819 */ /* 0x000fe200000116a3 */
[----:B------:R-:W-:-:S03]  /*15390*/  IMAD.SHL.U32 R132, R163, 0x8, RZ ;  /* 0x00000008a3847824 */ /* 0x000fc600078e00ff */
[----:B------:R-:W-:Y:S02]  /*153a0*/  LOP3.LUT R5, R5, 0x6, RZ, 0xc0, !PT ;  /* 0x0000000605057812 */ /* 0x000fe400078ec0ff */
[----:B------:R-:W-:-:S03]  /*153b0*/  LOP3.LUT R132, R132, 0x38, RZ, 0xc0, !PT ;  /* 0x0000003884847812 */ /* 0x000fc600078ec0ff */
[----:B------:R-:W-:-:S04]  /*153c0*/  IMAD R54, R54, 0x40, R5 ;  /* 0x0000004036367824 */ /* 0x000fc800078e0205 */
[C---:B------:R-:W-:Y:S01]  /*153d0*/  VIADD R52, R54.reuse, 0x1 ;  /* 0x0000000136347836 */ /* 0x040fe20000000000 */
[CC--:B------:R-:W-:Y:S01]  /*153e0*/  ISETP.GE.AND P6, PT, R54.reuse, R137.reuse, PT ;  /* 0x000000893600720c */ /* 0x0c0fe20003fc6270 */
[C---:B------:R-:W-:Y:S02]  /*153f0*/  VIADD R51, R54.reuse, 0x8 ;  /* 0x0000000836337836 */ /* 0x040fe40000000000 */
[----:B------:R-:W-:Y:S01]  /*15400*/  VIADD R48, R54, 0x10 ;  /* 0x0000001036307836 */ /* 0x000fe20000000000 */
[-C--:B------:R-:W-:Y:S01]  /*15410*/  ISETP.GE.AND P5, PT, R52, R137.reuse, PT ;  /* 0x000000893400720c */ /* 0x080fe20003fa6270 */
[C---:B------:R-:W-:Y:S01]  /*15420*/  VIADD R50, R54.reuse, 0x9 ;  /* 0x0000000936327836 */ /* 0x040fe20000000000 */
[-C--:B------:R-:W-:Y:S01]  /*15430*/  ISETP.GE.AND P4, PT, R51, R137.reuse, PT ;  /* 0x000000893300720c */ /* 0x080fe20003f86270 */
[----:B---3--:R-:W-:Y:S01]  /*15440*/  VIADD R46, R54, 0x11 ;  /* 0x00000011362e7836 */ /* 0x008fe20000000000 */
[-C--:B------:R-:W-:Y:S01]  /*15450*/  ISETP.GE.AND P2, PT, R48, R137.reuse, PT ;  /* 0x000000893000720c */ /* 0x080fe20003f46270 */
[----:B------:R-:W-:Y:S01]  /*15460*/  VIADD R9, R54, 0x18 ;  /* 0x0000001836097836 */ /* 0x000fe20000000000 */
[-C--:B------:R-:W-:Y:S01]  /*15470*/  ISETP.GE.AND P3, PT, R50, R137.reuse, PT ;  /* 0x000000893200720c */ /* 0x080fe20003f66270 */
[----:B------:R-:W-:Y:S01]  /*15480*/  VIADD R44, R54, 0x19 ;  /* 0x00000019362c7836 */ /* 0x000fe20000000000 */
[----:B------:R-:W-:Y:S01]  /*15490*/  FSEL R49, R30, -INF , !P5 ;  /* 0xff8000001e317808 */ /* 0x000fe20006800000 */
[----:B------:R-:W-:Y:S01]  /*154a0*/  VIADD R42, R54, 0x20 ;  /* 0x00000020362a7836 */ /* 0x000fe20000000000 */
[----:B------:R-:W-:Y:S01]  /*154b0*/  FSEL R47, R32, -INF , !P4 ;  /* 0xff800000202f7808 */ /* 0x000fe20006000000 */
[C---:B------:R-:W-:Y:S01]  /*154c0*/  VIADD R38, R54.reuse, 0x21 ;  /* 0x0000002136267836 */ /* 0x040fe20000000000 */
[----:B------:R-:W-:Y:S01]  /*154d0*/  FSEL R67, R13, -INF , !P6 ;  /* 0xff8000000d437808 */ /* 0x000fe20007000000 */
[----:B------:R-:W-:Y:S01]  /*154e0*/  VIADD R26, R54, 0x28 ;  /* 0x00000028361a7836 */ /* 0x000fe20000000000 */
[----:B------:R-:W-:Y:S01]  /*154f0*/  FSEL R23, R2, -INF , !P2 ;  /* 0xff80000002177808 */ /* 0x000fe20005000000 */
[----:B------:R-:W-:Y:S01]  /*15500*/  VIADD R24, R54, 0x29 ;  /* 0x0000002936187836 */ /* 0x000fe20000000000 */
[-C--:B------:R-:W-:Y:S01]  /*15510*/  ISETP.GE.AND P5, PT, R46, R137.reuse, PT ;  /* 0x000000892e00720c */ /* 0x080fe20003fa6270 */
[C---:B------:R-:W-:Y:S01]  /*15520*/  VIADD R20, R54.reuse, 0x30 ;  /* 0x0000003036147836 */ /* 0x040fe20000000000 */
[----:B------:R-:W-:Y:S01]  /*15530*/  ISETP.GE.AND P4, PT, R9, R137, PT ;  /* 0x000000890900720c */ /* 0x000fe20003f86270 */
[----:B------:R-:W-:Y:S01]  /*15540*/  VIADD R14, R54, 0x31 ;  /* 0x00000031360e7836 */ /* 0x000fe20000000000 */
[----:B------:R-:W-:Y:S01]  /*15550*/  FSEL R45, R36, -INF , !P3 ;  /* 0xff800000242d7808 */ /* 0x000fe20005800000 */
[C---:B------:R-:W-:Y:S01]  /*15560*/  VIADD R10, R54.reuse, 0x38 ;  /* 0x00000038360a7836 */ /* 0x040fe20000000000 */
[----:B------:R-:W-:Y:S01]  /*15570*/  FMNMX3.FTZ R2, R67, R49, R47, !PT ;  /* 0x0000003143027276 */ /* 0x000fe2000781002f */
[----:B------:R-:W-:Y:S01]  /*15580*/  VIADD R0, R54, 0x39 ;  /* 0x0000003936007836 */ /* 0x000fe20000000000 */
[----:B------:R-:W-:-:S02]  /*15590*/  ISETP.GE.AND P3, PT, R44, R137, PT ;  /* 0x000000892c00720c */ /* 0x000fc40003f66270 */
[----:B------:R-:W-:Y:S02]  /*155a0*/  ISETP.GE.AND P2, PT, R42, R137, PT ;  /* 0x000000892a00720c */ /* 0x000fe40003f46270 */
[----:B------:R-:W-:Y:S02]  /*155b0*/  FSEL R21, R35, -INF , !P5 ;  /* 0xff80000023157808 */ /* 0x000fe40006800000 */
[----:B------:R-:W-:Y:S02]  /*155c0*/  FSEL R15, R12, -INF , !P4 ;  /* 0xff8000000c0f7808 */ /* 0x000fe40006000000 */
[----:B------:R-:W-:Y:S02]  /*155d0*/  FMNMX3.FTZ R2, R2, R45, R23, !PT ;  /* 0x0000002d02027276 */ /* 0x000fe40007810017 */
[-C--:B------:R-:W-:Y:S02]  /*155e0*/  ISETP.GE.AND P6, PT, R38, R137.reuse, PT ;  /* 0x000000892600720c */ /* 0x080fe40003fc6270 */
[----:B------:R-:W-:-:S02]  /*155f0*/  ISETP.GE.AND P5, PT, R26, R137, PT ;  /* 0x000000891a00720c */ /* 0x000fc40003fa6270 */
[----:B------:R-:W-:Y:S02]  /*15600*/  FSEL R5, R16, -INF , !P3 ;  /* 0xff80000010057808 */ /* 0x000fe40005800000 */
[----:B-1----:R-:W-:Y:S02]  /*15610*/  FSEL R65, R65, -INF , !P2 ;  /* 0xff80000041417808 */ /* 0x002fe40005000000 */
        /* <DEDUP_REMOVED lines=17> */
[----:B------:R-:W-:Y:S02]  /*15730*/  ISETP.GE.AND P3, PT, R52, R136, PT ;  /* 0x000000883400720c */ /* 0x000fe40003f66270 */
[----:B------:R-:W-:Y:S02]  /*15740*/  FMNMX.FTZ R2, R35, R2, !PT ;  /* 0x0000000223027209 */ /* 0x000fe40007810000 */
[-C--:B------:R-:W-:Y:S02]  /*15750*/  ISETP.GE.AND P6, PT, R54, R136.reuse, PT ;  /* 0x000000883600720c */ /* 0x080fe40003fc6270 */
[----:B------:R-:W-:Y:S02]  /*15760*/  ISETP.GE.AND P2, PT, R51, R136, PT ;  /* 0x000000883300720c */ /* 0x000fe40003f46270 */
[----:B------:R-:W-:-:S02]  /*15770*/  FSEL R13, R31, -INF , !P3 ;  /* 0xff8000001f0d7808 */ /* 0x000fc40005800000 */
[----:B------:R-:W1:Y:S01]  /*15780*/  SHFL.BFLY PT, R31, R2, 0x2, 0x1f ;  /* 0x0c401f00021f7f89 */ /* 0x000e6200000e0000 */
[-C--:B------:R-:W-:Y:S02]  /*15790*/  ISETP.GE.AND P5, PT, R50, R136.reuse, PT ;  /* 0x000000883200720c */ /* 0x080fe40003fa6270 */
[-C--:B------:R-:W-:Y:S02]  /*157a0*/  ISETP.GE.AND P4, PT, R48, R136.reuse, PT ;  /* 0x000000883000720c */ /* 0x080fe40003f86270 */
[----:B------:R-:W-:Y:S02]  /*157b0*/  FSEL R11, R33, -INF , !P2 ;  /* 0xff800000210b7808 */ /* 0x000fe40005000000 */
[----:B------:R-:W-:Y:S02]  /*157c0*/  FSEL R51, R8, -INF , !P6 ;  /* 0xff80000008337808 */ /* 0x000fe40007000000 */
[-C--:B------:R-:W-:Y:S02]  /*157d0*/  ISETP.GE.AND P2, PT, R9, R136.reuse, PT ;  /* 0x000000880900720c */ /* 0x080fe40003f46270 */
[----:B------:R-:W-:-:S02]  /*157e0*/  ISETP.GE.AND P3, PT, R46, R136, PT ;  /* 0x000000882e00720c */ /* 0x000fc40003f66270 */
[----:B------:R-:W-:Y:S02]  /*157f0*/  FSEL R9, R34, -INF , !P5 ;  /* 0xff80000022097808 */ /* 0x000fe40006800000 */
[----:B------:R-:W-:Y:S02]  /*15800*/  FSEL R7, R40, -INF , !P4 ;  /* 0xff80000028077808 */ /* 0x000fe40006000000 */
[----:B------:R-:W-:Y:S02]  /*15810*/  FMNMX3.FTZ R8, R51, R13, R11, !PT ;  /* 0x0000000d33087276 */ /* 0x000fe4000781000b */
[-C--:B------:R-:W-:Y:S02]  /*15820*/  ISETP.GE.AND P5, PT, R44, R136.reuse, PT ;  /* 0x000000882c00720c */ /* 0x080fe40003fa6270 */
[----:B------:R-:W-:Y:S02]  /*15830*/  ISETP.GE.AND P4, PT, R42, R136, PT ;  /* 0x000000882a00720c */ /* 0x000fe40003f86270 */
[----:B------:R-:W-:-:S02]  /*15840*/  FSEL R161, R41, -INF , !P3 ;  /* 0xff80000029a17808 */ /* 0x000fc40005800000 */
[----:B------:R-:W-:Y:S02]  /*15850*/  FSEL R17, R17, -INF , !P2 ;  /* 0xff80000011117808 */ /* 0x000fe40005000000 */
[----:B------:R-:W-:Y:S02]  /*15860*/  FMNMX3.FTZ R8, R8, R9, R7, !PT ;  /* 0x0000000908087276 */ /* 0x000fe40007810007 */
[----:B------:R-:W-:Y:S02]  /*15870*/  FSEL R155, R4, -INF , !P5 ;  /* 0xff800000049b7808 */ /* 0x000fe40006800000 */
[-C--:B------:R-:W-:Y:S02]  /*15880*/  ISETP.GE.AND P3, PT, R38, R136.reuse, PT ;  /* 0x000000882600720c */ /* 0x080fe40003f66270 */
[----:B------:R-:W-:Y:S02]  /*15890*/  ISETP.GE.AND P2, PT, R26, R136, PT ;  /* 0x000000881a00720c */ /* 0x000fe40003f46270 */
[----:B------:R-:W-:-:S02]  /*158a0*/  FSEL R55, R55, -INF , !P4 ;  /* 0xff80000037377808 */ /* 0x000fc40006000000 */
[----:B------:R-:W-:Y:S02]  /*158b0*/  FMNMX3.FTZ R4, R8, R161, R17, !PT ;  /* 0x000000a108047276 */ /* 0x000fe40007810011 */
[-C--:B------:R-:W-:Y:S02]  /*158c0*/  ISETP.GE.AND P6, PT, R24, R136.reuse, PT ;  /* 0x000000881800720c */ /* 0x080fe40003fc6270 */
[----:B------:R-:W-:Y:S02]  /*158d0*/  ISETP.GE.AND P5, PT, R20, R136, PT ;  /* 0x000000881400720c */ /* 0x000fe40003fa6270 */
[----:B------:R-:W-:Y:S02]  /*158e0*/  FSEL R53, R53, -INF , !P3 ;  /* 0xff80000035357808 */ /* 0x000fe40005800000 */
[----:B------:R-:W-:Y:S02]  /*158f0*/  FSEL R43, R43, -INF , !P2 ;  /* 0xff8000002b2b7808 */ /* 0x000fe40005000000 */
[----:B------:R-:W-:-:S02]  /*15900*/  FMNMX3.FTZ R4, R4, R155, R55, !PT ;  /* 0x0000009b04047276 */ /* 0x000fc40007810037 */
[-C--:B------:R-:W-:Y:S02]  /*15910*/  ISETP.GE.AND P4, PT, R14, R136.reuse, PT ;  /* 0x000000880e00720c */ /* 0x080fe40003f86270 */
[-C--:B------:R-:W-:Y:S02]  /*15920*/  ISETP.GE.AND P3, PT, R10, R136.reuse, PT ;  /* 0x000000880a00720c */ /* 0x080fe40003f66270 */
[----:B------:R-:W-:Y:S02]  /*15930*/  FSEL R41, R6, -INF , !P6 ;  /* 0xff80000006297808 */ /* 0x000fe40007000000 */
[----:B------:R-:W-:Y:S02]  /*15940*/  FSEL R33, R19, -INF , !P5 ;  /* 0xff80000013217808 */ /* 0x000fe40006800000 */
[----:B------:R-:W-:Y:S02]  /*15950*/  FMNMX3.FTZ R4, R4, R53, R43, !PT ;  /* 0x0000003504047276 */ /* 0x000fe4000781002b */
[----:B------:R-:W-:-:S02]  /*15960*/  ISETP.GE.AND P2, PT, R0, R136, PT ;  /* 0x000000880000720c */ /* 0x000fc40003f46270 */
[----:B-1----:R-:W-:Y:S02]  /*15970*/  FMNMX.FTZ R0, R2, R31, !PT ;  /* 0x0000001f02007209 */ /* 0x002fe40007810000 */
[----:B------:R-:W-:Y:S02]  /*15980*/  FSEL R31, R18, -INF , !P4 ;  /* 0xff800000121f7808 */ /* 0x000fe40006000000 */
[----:B------:R-:W-:Y:S01]  /*15990*/  FSEL R27, R27, -INF , !P3 ;  /* 0xff8000001b1b7808 */ /* 0x000fe20005800000 */
[----:B------:R-:W1:Y:S01]  /*159a0*/  SHFL.BFLY PT, R19, R0, 0x1, 0x1f ;  /* 0x0c201f0000137f89 */ /* 0x000e6200000e0000 */
[----:B------:R-:W-:Y:S02]  /*159b0*/  FMNMX3.FTZ R4, R4, R41, R33, !PT ;  /* 0x0000002904047276 */ /* 0x000fe40007810021 */
[----:B------:R-:W-:Y:S02]  /*159c0*/  FSEL R25, R25, -INF , !P2 ;  /* 0xff80000019197808 */ /* 0x000fe40005000000 */
[----:B------:R-:W-:-:S02]  /*159d0*/  FMNMX3.FTZ R4, R4, R31, R27, !PT ;  /* 0x0000001f04047276 */ /* 0x000fc4000781001b */
[----:B------:R-:W-:Y:S02]  /*159e0*/  LOP3.LUT R30, R132, 0x1c0, R29, 0xf8, !PT ;  /* 0x000001c0841e7812 */ /* 0x000fe400078ef81d */
[----:B------:R-:W-:-:S05]  /*159f0*/  FMNMX.FTZ R69, R25, R4, !PT ;  /* 0x0000000419457209 */ /* 0x000fca0007810000 */
[----:B------:R-:W2:Y:S01]  /*15a00*/  SHFL.BFLY PT, R4, R69, 0x2, 0x1f ;  /* 0x0c401f0045047f89 */ /* 0x000ea200000e0000 */
[----:B-1----:R-:W-:-:S04]  /*15a10*/  FMNMX.FTZ R2, R0, R19, !PT ;  /* 0x0000001300027209 */ /* 0x002fc80007810000 */
[C---:B------:R-:W-:Y:S01]  /*15a20*/  FSETP.NEU.FTZ.AND P2, PT, R2.reuse, -INF , PT ;  /* 0xff8000000200780b */ /* 0x040fe20003f5d000 */
[----:B----4-:R-:W-:-:S05]  /*15a30*/  FMUL.FTZ R26, R2, UR8 ;  /* 0x00000008021a7c20 */ /* 0x010fca0008410000 */
[----:B------:R-:W-:Y:S02]  /*15a40*/  FSEL R26, R26, RZ, P2 ;  /* 0x000000ff1a1a7208 */ /* 0x000fe40001000000 */
[----:B--2---:R-:W-:-:S03]  /*15a50*/  FMNMX.FTZ R0, R69, R4, !PT ;  /* 0x0000000445007209 */ /* 0x004fc60007810000 */
[--C-:B------:R-:W-:Y:S01]  /*15a60*/  FFMA.FTZ R94, R23, UR8, -R26.reuse ;  /* 0x00000008175e7c23 */ /* 0x100fe2000801081a */
[----:B------:R-:W-:Y:S01]  /*15a70*/  LOP3.LUT R23, R162, 0x8, RZ, 0xc0, !PT ;  /* 0x00000008a2177812 */ /* 0x000fe200078ec0ff */
[--C-:B------:R-:W-:Y:S01]  /*15a80*/  FFMA.FTZ R87, R49, UR8, -R26.reuse ;  /* 0x0000000831577c23 */ /* 0x100fe2000801081a */
[--C-:B------:R-:W-:Y:S01]  /*15a90*/  FFMA.FTZ R176, R67, UR8, -R26.reuse ;  /* 0x0000000843b07c23 */ /* 0x100fe2000801081a */
[----:B------:R-:W1:Y:S01]  /*15aa0*/  SHFL.BFLY PT, R19, R0, 0x1, 0x1f ;  /* 0x0c201f0000137f89 */ /* 0x000e6200000e0000 */
        /* <DEDUP_REMOVED lines=13> */
[----:B------:R-:W-:Y:S01]  /*15b80*/  IMAD.IADD R60, R147, 0x1, R164 ;  /* 0x00000001933c7824 */ /* 0x000fe200078e02a4 */
[----:B------:R-:W-:Y:S01]  /*15b90*/  LDSM.16.MT88.4 R124, [R164+0xc000] ;  /* 0x00c00000a47c783b */ /* 0x000fe20000004200 */
[----:B------:R-:W-:-:S02]  /*15ba0*/  VIADD R4, R164, 0xc000 ;  /* 0x0000c000a4047836 */ /* 0x000fc40000000000 */
[--C-:B------:R-:W-:Y:S01]  /*15bb0*/  FFMA.FTZ R145, R59, UR8, -R26.reuse ;  /* 0x000000083b917c23 */ /* 0x100fe2000801081a */
[----:B------:R-:W-:Y:S01]  /*15bc0*/  VIADD R172, R164, 0xc040 ;  /* 0x0000c040a4ac7836 */ /* 0x000fe20000000000 */
[----:B------:R-:W3:Y:S01]  /*15bd0*/  LDSM.16.MT88.4 R80, [R60+0x10000] ;  /* 0x010000003c50783b */ /* 0x000ee20000004200 */
[----:B------:R-:W-:Y:S01]  /*15be0*/  MUFU.EX2 R86, R86 ;  /* 0x0000005600567308 */ /* 0x000fe20000000800 */
[----:B------:R-:W-:Y:S02]  /*15bf0*/  @P0 VIADD R172, R4, 0xffffffc0 ;  /* 0xffffffc004ac0836 */ /* 0x000fe40000000000 */
[----:B------:R-:W-:Y:S01]  /*15c00*/  FFMA.FTZ R144, R57, UR8, -R26 ;  /* 0x0000000839907c23 */ /* 0x000fe2000801081a */
[----:B------:R-:W4:Y:S01]  /*15c10*/  LDSM.16.MT88.4 R116, [R60+0xc000] ;  /* 0x00c000003c74783b */ /* 0x000f220000004200 */
[----:B-1----:R-:W-:Y:S01]  /*15c20*/  FMNMX.FTZ R0, R0, R19, !PT ;  /* 0x0000001300007209 */ /* 0x002fe20007810000 */
[----:B------:R-:W-:Y:S02]  /*15c30*/  IMAD.IADD R159, R147, 0x1, R172 ;  /* 0x00000001939f7824 */ /* 0x000fe400078e02ac */
[--C-:B------:R-:W-:Y:S01]  /*15c40*/  FFMA.FTZ R141, R39, UR8, -R26.reuse ;  /* 0x00000008278d7c23 */ /* 0x100fe2000801081a */
[----:B------:R-:W-:Y:S01]  /*15c50*/  LDSM.16.MT88.4 R20, [R60+0xc800] ;  /* 0x00c800003c14783b */ /* 0x000fe20000004200 */
[C---:B------:R-:W-:Y:S01]  /*15c60*/  FSETP.NEU.FTZ.AND P2, PT, R0.reuse, -INF , PT ;  /* 0xff8000000000780b */ /* 0x040fe20003f5d000 */
[----:B------:R-:W-:Y:S01]  /*15c70*/  FMUL.FTZ R24, R0, UR8 ;  /* 0x0000000800187c20 */ /* 0x000fe20008410000 */
[----:B------:R-:W1:Y:S01]  /*15c80*/  MUFU.EX2 R95, R95 ;  /* 0x0000005f005f7308 */ /* 0x000e620000000800 */
[----:B--2---:R-:W-:Y:S01]  /*15c90*/  F2FP.BF16.F32.PACK_AB R96, R87, R176 ;  /* 0x000000b05760723e */ /* 0x004fe200000010ff */
[----:B------:R-:W-:Y:S01]  /*15ca0*/  LDSM.16.MT88.4 R108, [R172] ;  /* 0x00000000ac6c783b */ /* 0x000fe20000004200 */
[--C-:B------:R-:W-:Y:S01]  /*15cb0*/  FFMA.FTZ R142, R37, UR8, -R26.reuse ;  /* 0x00000008258e7c23 */ /* 0x100fe2000801081a */
[----:B------:R-:W-:Y:S01]  /*15cc0*/  FSEL R24, R24, RZ, P2 ;  /* 0x000000ff18187208 */ /* 0x000fe20001000000 */
[----:B------:R-:W-:Y:S01]  /*15cd0*/  FFMA.FTZ R135, R35, UR8, -R26 ;  /* 0x0000000823877c23 */ /* 0x000fe2000801081a */
[----:B------:R-:W-:Y:S01]  /*15ce0*/  LDSM.16.MT88.4 R100, [R159] ;  /* 0x000000009f64783b */ /* 0x000fe20000004200 */
[----:B------:R-:W-:Y:S01]  /*15cf0*/  FADD.FTZ R87, R176, R87 ;  /* 0x00000057b0577221 */ /* 0x000fe20000010000 */
[----:B------:R-:W-:Y:S01]  /*15d00*/  MUFU.EX2 R94, R94 ;  /* 0x0000005e005e7308 */ /* 0x000fe20000000800 */
[--C-:B------:R-:W-:Y:S01]  /*15d10*/  FFMA.FTZ R174, R51, UR8, -R24.reuse ;  /* 0x0000000833ae7c23 */ /* 0x100fe20008010818 */
[--C-:B------:R-:W-:Y:S01]  /*15d20*/  FFMA.FTZ R85, R13, UR8, -R24.reuse ;  /* 0x000000080d557c23 */ /* 0x100fe20008010818 */
[--C-:B------:R-:W-:Y:S01]  /*15d30*/  FFMA.FTZ R84, R11, UR8, -R24.reuse ;  /* 0x000000080b547c23 */ /* 0x100fe20008010818 */
[----:B------:R-:W2:Y:S01]  /*15d40*/  LDSM.16.MT88.4 R48, [R60+0xe000] ;  /* 0x00e000003c30783b */ /* 0x000ea20000004200 */
[--C-:B------:R-:W-:Y:S01]  /*15d50*/  FFMA.FTZ R93, R9, UR8, -R24.reuse ;  /* 0x00000008095d7c23 */ /* 0x100fe20008010818 */
[--C-:B------:R-:W-:Y:S01]  /*15d60*/  FFMA.FTZ R92, R7, UR8, -R24.reuse ;  /* 0x00000008075c7c23 */ /* 0x100fe20008010818 */
[--C-:B------:R-:W-:Y:S01]  /*15d70*/  FFMA.FTZ R156, R17, UR8, -R24.reuse ;  /* 0x00000008119c7c23 */ /* 0x100fe20008010818 */
[----:B------:R-:W-:Y:S01]  /*15d80*/  MUFU.EX2 R174, R174 ;  /* 0x000000ae00ae7308 */ /* 0x000fe20000000800 */
[----:B------:R-:W5:Y:S01]  /*15d90*/  LDSM.16.MT88.4 R8, [R60+0x10800] ;  /* 0x010800003c08783b */ /* 0x000f620000004200 */
[--C-:B------:R-:W-:Y:S01]  /*15da0*/  FFMA.FTZ R161, R161, UR8, -R24.reuse ;  /* 0x00000008a1a17c23 */ /* 0x100fe20008010818 */
[--C-:B------:R-:W-:Y:S01]  /*15db0*/  FFMA.FTZ R155, R155, UR8, -R24.reuse ;  /* 0x000000089b9b7c23 */ /* 0x100fe20008010818 */
[----:B-1----:R-:W-:Y:S01]  /*15dc0*/  F2FP.BF16.F32.PACK_AB R98, R95, R86 ;  /* 0x000000565f62723e */ /* 0x002fe200000010ff */
[----:B------:R-:W1:Y:S01]  /*15dd0*/  LDSM.16.MT88.4 R4, [R164+0xc800] ;  /* 0x00c80000a404783b */ /* 0x000e620000004200 */
[--C-:B------:R-:W-:Y:S01]  /*15de0*/  FFMA.FTZ R152, R55, UR8, -R24.reuse ;  /* 0x0000000837987c23 */ /* 0x100fe20008010818 */
[--C-:B------:R-:W-:Y:S01]  /*15df0*/  FFMA.FTZ R149, R53, UR8, -R24.reuse ;  /* 0x0000000835957c23 */ /* 0x100fe20008010818 */
[----:B------:R-:W3:Y:S01]  /*15e00*/  MUFU.EX2 R85, R85 ;  /* 0x0000005500557308 */ /* 0x000ee20000000800 */
[----:B------:R-:W1:Y:S01]  /*15e10*/  LDSM.16.MT88.4 R16, [R60+0xe800] ;  /* 0x00e800003c10783b */ /* 0x000e620000004200 */
        /* <DEDUP_REMOVED lines=9> */
[----:B------:R-:W4:Y:S01]  /*15eb0*/  MUFU.EX2 R93, R93 ;  /* 0x0000005d005d7308 */ /* 0x000f220000000800 */
[----:B---3--:R-:W-:Y:S01]  /*15ec0*/  F2FP.BF16.F32.PACK_AB R97, R85, R174 ;  /* 0x000000ae5561723e */ /* 0x008fe200000010ff */
[----:B------:R-:W-:Y:S01]  /*15ed0*/  LDSM.16.MT88.4 R88, [R172+0x4000] ;  /* 0x00400000ac58783b */ /* 0x000fe20000004200 */
[----:B------:R-:W-:-:S03]  /*15ee0*/  FADD.FTZ R85, R174, R85 ;  /* 0x00000055ae557221 */ /* 0x000fc60000010000 */
[----:B------:R-:W-:Y:S02]  /*15ef0*/  LDSM.16.MT88.4 R40, [R164+0xe000] ;  /* 0x00e00000a428783b */ /* 0x000fe40000004200 */
[----:B------:R-:W3:Y:S02]  /*15f00*/  MUFU.EX2 R165, R165 ;  /* 0x000000a500a57308 */ /* 0x000ee40000000800 */
[----:B------:R-:W-:Y:S04]  /*15f10*/  LDSM.16.MT88.4 R56, [R172+0x2000] ;  /* 0x00200000ac38783b */ /* 0x000fe80000004200 */
[----:B------:R-:W-:Y:S02]  /*15f20*/  LDSM.16.MT88.4 R32, [R164+0xe800] ;  /* 0x00e80000a420783b */ /* 0x000fe40000004200 */
[----:B------:R-:W-:Y:S01]  /*15f30*/  MUFU.EX2 R158, R158 ;  /* 0x0000009e009e7308 */ /* 0x000fe20000000800 */
[----:B----4-:R-:W-:Y:S01]  /*15f40*/  F2FP.BF16.F32.PACK_AB R99, R93, R84 ;  /* 0x000000545d63723e */ /* 0x010fe200000010ff */
[----:B------:R-:W-:Y:S06]  /*15f50*/  LDSM.16.MT88.4 R24, [R172+0x2800] ;  /* 0x00280000ac18783b */ /* 0x000fec0000004200 */
[----:B------:R-:W4:Y:S01]  /*15f60*/  MUFU.EX2 R157, R157 ;  /* 0x0000009d009d7308 */ /* 0x000f220000000800 */
[----:B------:R-:W-:Y:S01]  /*15f70*/  HMMA.16816.F32.BF16 R76, R96, R80, RZ ;  /* 0x00000050604c723c */ /* 0x000fe200000418ff */
[----:B---3--:R-:W-:-:S06]  /*15f80*/  F2FP.BF16.F32.PACK_AB R12, R165, R94 ;  /* 0x0000005ea50c723e */ /* 0x008fcc00000010ff */
[----:B------:R-:W-:Y:S01]  /*15f90*/  MUFU.EX2 R92, R92 ;  /* 0x0000005c005c7308 */ /* 0x000fe20000000800 */
[C---:B------:R-:W-:Y:S07]  /*15fa0*/  HMMA.16816.F32.BF16 R128, R96.reuse, R124, RZ ;  /* 0x0000007c6080723c */ /* 0x040fee00000418ff */
[----:B------:R-:W3:Y:S01]  /*15fb0*/  MUFU.EX2 R161, R161 ;  /* 0x000000a100a17308 */ /* 0x000ee20000000800 */
[----:B------:R-:W-:Y:S01]  /*15fc0*/  HMMA.16816.F32.BF16 R80, R96, R82, RZ ;  /* 0x000000526050723c */ /* 0x000fe200000418ff */
[----:B----4-:R-:W-:-:S06]  /*15fd0*/  F2FP.BF16.F32.PACK_AB R14, R157, R158 ;  /* 0x0000009e9d0e723e */ /* 0x010fcc00000010ff */
[----:B------:R-:W-:Y:S01]  /*15fe0*/  MUFU.EX2 R156, R156 ;  /* 0x0000009c009c7308 */ /* 0x000fe20000000800 */
[C---:B------:R-:W-:Y:S07]  /*15ff0*/  HMMA.16816.F32.BF16 R124, R96.reuse, R126, RZ ;  /* 0x0000007e607c723c */ /* 0x040fee00000418ff */
[----:B------:R-:W4:Y:S01]  /*16000*/  MUFU.EX2 R155, R155 ;  /* 0x0000009b009b7308 */ /* 0x000f220000000800 */
[----:B------:R-:W-:Y:S01]  /*16010*/  HMMA.16816.F32.BF16 R120, R96, R116, RZ ;  /* 0x000000746078723c */ /* 0x000fe200000418ff */
[----:B---3--:R-:W-:-:S06]  /*16020*/  F2FP.BF16.F32.PACK_AB R13, R161, R92 ;  /* 0x0000005ca10d723e */ /* 0x008fcc00000010ff */
[----:B------:R-:W-:Y:S01]  /*16030*/  MUFU.EX2 R154, R154 ;  /* 0x0000009a009a7308 */ /* 0x000fe20000000800 */
[C---:B------:R-:W-:Y:S07]  /*16040*/  HMMA.16816.F32.BF16 R116, R96.reuse, R118, RZ ;  /* 0x000000766074723c */ /* 0x040fee00000418ff */
[----:B------:R-:W3:Y:S01]  /*16050*/  MUFU.EX2 R153, R153 ;  /* 0x0000009900997308 */ /* 0x000ee20000000800 */
[----:B--2---:R-:W-:Y:S01]  /*16060*/  HMMA.16816.F32.BF16 R44, R96, R48, RZ ;  /* 0x00000030602c723c */ /* 0x004fe200000418ff */
[----:B----4-:R-:W-:-:S06]  /*16070*/  F2FP.BF16.F32.PACK_AB R15, R155, R156 ;  /* 0x0000009c9b0f723e */ /* 0x010fcc00000010ff */
[----:B------:R-:W-:Y:S01]  /*16080*/  MUFU.EX2 R150, R150 ;  /* 0x0000009600967308 */ /* 0x000fe20000000800 */
[----:B------:R-:W-:Y:S07]  /*16090*/  HMMA.16816.F32.BF16 R48, R96, R50, RZ ;  /* 0x000000326030723c */ /* 0x000fee00000418ff */
[----:B------:R-:W-:Y:S01]  /*160a0*/  MUFU.EX2 R145, R145 ;  /* 0x0000009100917308 */ /* 0x000fe20000000800 */
[C---:B-----5:R-:W-:Y:S07]  /*160b0*/  HMMA.16816.F32.BF16 R76, R12.reuse, R8, R76 ;  /* 0x000000080c4c723c */ /* 0x060fee000004184c */
[----:B------:R-:W-:Y:S01]  /*160c0*/  MUFU.EX2 R152, R152 ;  /* 0x0000009800987308 */ /* 0x000fe20000000800 */
[C---:B------:R-:W-:Y:S01]  /*160d0*/  HMMA.16816.F32.BF16 R80, R12.reuse, R10, R80 ;  /* 0x0000000a0c50723c */ /* 0x040fe20000041850 */
[----:B------:R-:W2:Y:S06]  /*160e0*/  LDSM.16.MT88.4 R8, [R172+0x800] ;  /* 0x00080000ac08783b */ /* 0x000eac0000004200 */
[----:B------:R-:W4:Y:S01]  /*160f0*/  MUFU.EX2 R149, R149 ;  /* 0x0000009500957308 */ /* 0x000f220000000800 */
[C---:B-1----:R-:W-:Y:S07]  /*16100*/  HMMA.16816.F32.BF16 R128, R12.reuse, R4, R128 ;  /* 0x000000040c80723c */ /* 0x042fee0000041880 */
[----:B------:R-:W-:Y:S01]  /*16110*/  MUFU.EX2 R146, R146 ;  /* 0x0000009200927308 */ /* 0x000fe20000000800 */
[C---:B------:R-:W-:Y:S01]  /*16120*/  HMMA.16816.F32.BF16 R124, R12.reuse, R6, R124 ;  /* 0x000000060c7c723c */ /* 0x040fe2000004187c */
[----:B------:R-:W1:Y:S06]  /*16130*/  LDSM.16.MT88.4 R4, [R159+0x800] ;  /* 0x000800009f04783b */ /* 0x000e6c0000004200 */
[----:B------:R-:W5:Y:S01]  /*16140*/  MUFU.EX2 R143, R143 ;  /* 0x0000008f008f7308 */ /* 0x000f620000000800 */
[C---:B------:R-:W-:Y:S07]  /*16150*/  HMMA.16816.F32.BF16 R120, R12.reuse, R20, R120 ;  /* 0x000000140c78723c */ /* 0x040fee0000041878 */
[----:B------:R-:W-:Y:S01]  /*16160*/  MUFU.EX2 R144, R144 ;  /* 0x0000009000907308 */ /* 0x000fe20000000800 */
[C---:B------:R-:W-:Y:S01]  /*16170*/  HMMA.16816.F32.BF16 R116, R12.reuse, R22, R116 ;  /* 0x000000160c74723c */ /* 0x040fe20000041874 */
[----:B------:R-:W1:Y:S06]  /*16180*/  LDSM.16.MT88.4 R20, [R60+0xd000] ;  /* 0x00d000003c14783b */ /* 0x000e6c0000004200 */
[----:B------:R-:W1:Y:S01]  /*16190*/  MUFU.EX2 R141, R141 ;  /* 0x0000008d008d7308 */ /* 0x000e620000000800 */
[C---:B------:R-:W-:Y:S07]  /*161a0*/  HMMA.16816.F32.BF16 R44, R12.reuse, R16, R44 ;  /* 0x000000100c2c723c */ /* 0x040fee000004182c */
[----:B------:R-:W-:Y:S01]  /*161b0*/  MUFU.EX2 R142, R142 ;  /* 0x0000008e008e7308 */ /* 0x000fe20000000800 */
[----:B------:R-:W-:Y:S01]  /*161c0*/  HMMA.16816.F32.BF16 R48, R12, R18, R48 ;  /* 0x000000120c30723c */ /* 0x000fe20000041830 */
[----:B------:R-:W1:Y:S06]  /*161d0*/  LDSM.16.MT88.4 R16, [R60+0xf000] ;  /* 0x00f000003c10783b */ /* 0x000e6c0000004200 */
[----:B------:R-:W-:Y:S01]  /*161e0*/  MUFU.EX2 R135, R135 ;  /* 0x0000008700877308 */ /* 0x000fe20000000800 */
[C---:B------:R-:W-:Y:S07]  /*161f0*/  HMMA.16816.F32.BF16 R112, R96.reuse, R108, RZ ;  /* 0x0000006c6070723c */ /* 0x040fee00000418ff */
[----:B------:R-:W-:Y:S01]  /*16200*/  MUFU.EX2 R140, R140 ;  /* 0x0000008c008c7308 */ /* 0x000fe20000000800 */
[C---:B------:R-:W-:Y:S07]  /*16210*/  HMMA.16816.F32.BF16 R104, R96.reuse, R100, RZ ;  /* 0x000000646068723c */ /* 0x040fee00000418ff */
[----:B------:R-:W1:Y:S01]  /*16220*/  MUFU.EX2 R133, R133 ;  /* 0x0000008500857308 */ /* 0x000e620000000800 */
[C---:B------:R-:W-:Y:S07]  /*16230*/  HMMA.16816.F32.BF16 R108, R96.reuse, R110, RZ ;  /* 0x0000006e606c723c */ /* 0x040fee00000418ff */
[----:B------:R-:W-:Y:S01]  /*16240*/  MUFU.EX2 R134, R134 ;  /* 0x0000008600867308 */ /* 0x000fe20000000800 */
[----:B------:R-:W-:Y:S07]  /*16250*/  HMMA.16816.F32.BF16 R100, R96, R102, RZ ;  /* 0x000000666064723c */ /* 0x000fee00000418ff */
[----:B------:R-:W1:Y:S01]  /*16260*/  MUFU.EX2 R31, R31 ;  /* 0x0000001f001f7308 */ /* 0x000e620000000800 */
[----:B--2---:R-:W-:Y:S01]  /*16270*/  HMMA.16816.F32.BF16 R112, R12, R8, R112 ;  /* 0x000000080c70723c */ /* 0x004fe20000041870 */
[----:B---3--:R-:W-:-:S02]  /*16280*/  F2FP.BF16.F32.PACK_AB R8, R153, R154 ;  /* 0x0000009a9908723e */ /* 0x008fc400000010ff */
[----:B----4-:R-:W-:-:S05]  /*16290*/  F2FP.BF16.F32.PACK_AB R9, R149, R152 ;  /* 0x000000989509723e */ /* 0x010fca00000010ff */
[----:B------:R-:W-:Y:S01]  /*162a0*/  HMMA.16816.F32.BF16 R108, R12, R10, R108 ;  /* 0x0000000a0c6c723c */ /* 0x000fe2000004186c */
[----:B------:R-:W-:Y:S02]  /*162b0*/  F2FP.BF16.F32.PACK_AB R10, R145, R150 ;  /* 0x00000096910a723e */ /* 0x000fe400000010ff */
[----:B-----5:R-:W-:-:S05]  /*162c0*/  F2FP.BF16.F32.PACK_AB R11, R143, R146 ;  /* 0x000000928f0b723e */ /* 0x020fca00000010ff */
[C---:B-1----:R-:W-:Y:S08]  /*162d0*/  HMMA.16816.F32.BF16 R104, R12.reuse, R4, R104 ;  /* 0x000000040c68723c */ /* 0x042ff00000041868 */
[----:B------:R-:W-:Y:S01]  /*162e0*/  HMMA.16816.F32.BF16 R100, R12, R6, R100 ;  /* 0x000000060c64723c */ /* 0x000fe20000041864 */
[----:B------:R-:W1:Y:S07]  /*162f0*/  LDSM.16.MT88.4 R4, [R60+0x11000] ;  /* 0x011000003c04783b */ /* 0x000e6e0000004200 */
[C---:B------:R-:W-:Y:S08]  /*16300*/  HMMA.16816.F32.BF16 R120, R8.reuse, R20, R120 ;  /* 0x000000140878723c */ /* 0x040ff00000041878 */
[C---:B------:R-:W-:Y:S01]  /*16310*/  HMMA.16816.F32.BF16 R116, R8.reuse, R22, R116 ;  /* 0x000000160874723c */ /* 0x040fe20000041874 */
[----:B------:R-:W2:Y:S07]  /*16320*/  LDSM.16.MT88.4 R20, [R60+0xd800] ;  /* 0x00d800003c14783b */ /* 0x000eae0000004200 */
[C---:B------:R-:W-:Y:S08]  /*16330*/  HMMA.16816.F32.BF16 R44, R8.reuse, R16, R44 ;  /* 0x00000010082c723c */ /* 0x040ff0000004182c */
[----:B------:R-:W-:Y:S01]  /*16340*/  HMMA.16816.F32.BF16 R48, R8, R18, R48 ;  /* 0x000000120830723c */ /* 0x000fe20000041830 */
[----:B------:R-:W3:Y:S07]  /*16350*/  LDSM.16.MT88.4 R16, [R60+0xf800] ;  /* 0x00f800003c10783b */ /* 0x000eee0000004200 */
[----:B------:R-:W-:Y:S08]  /*16360*/  HMMA.16816.F32.BF16 R36, R96, R40, RZ ;  /* 0x000000286024723c */ /* 0x000ff000000418ff */
[----:B-1----:R-:W-:Y:S01]  /*16370*/  HMMA.16816.F32.BF16 R76, R8, R4, R76 ;  /* 0x00000004084c723c */ /* 0x002fe2000004184c */
[----:B------:R-:W-:-:S02]  /*16380*/  F2FP.BF16.F32.PACK_AB R4, R141, R144 ;  /* 0x000000908d04723e */ /* 0x000fc400000010ff */
[----:B------:R-:W-:-:S05]  /*16390*/  F2FP.BF16.F32.PACK_AB R5, R133, R140 ;  /* 0x0000008c8505723e */ /* 0x000fca00000010ff */
[----:B------:R-:W-:Y:S01]  /*163a0*/  HMMA.16816.F32.BF16 R80, R8, R6, R80 ;  /* 0x000000060850723c */ /* 0x000fe20000041850 */
[----:B------:R-:W-:Y:S02]  /*163b0*/  F2FP.BF16.F32.PACK_AB R6, R135, R142 ;  /* 0x0000008e8706723e */ /* 0x000fe400000010ff */
[----:B------:R-:W-:-:S05]  /*163c0*/  F2FP.BF16.F32.PACK_AB R7, R31, R134 ;  /* 0x000000861f07723e */ /* 0x000fca00000010ff */
[----:B------:R-:W-:Y:S08]  /*163d0*/  HMMA.16816.F32.BF16 R52, R96, R56, RZ ;  /* 0x000000386034723c */ /* 0x000ff000000418ff */
[C---:B--2---:R-:W-:Y:S08]  /*163e0*/  HMMA.16816.F32.BF16 R120, R4.reuse, R20, R120 ;  /* 0x000000140478723c */ /* 0x044ff00000041878 */
[C---:B------:R-:W-:Y:S01]  /*163f0*/  HMMA.16816.F32.BF16 R116, R4.reuse, R22, R116 ;  /* 0x000000160474723c */ /* 0x040fe20000041874 */
[----:B------:R1:W2:Y:S07]  /*16400*/  LDSM.16.MT88.4 R20, [R60+0x11800] ;  /* 0x011800003c14783b */ /* 0x0002ae0000004200 */
[C---:B---3--:R-:W-:Y:S08]  /*16410*/  HMMA.16816.F32.BF16 R44, R4.reuse, R16, R44 ;  /* 0x00000010042c723c */ /* 0x048ff0000004182c */
        /* <DEDUP_REMOVED lines=50> */
[----:B------:R-:W-:-:S03]  /*16740*/  FADD.FTZ R175, R135, R142 ;  /* 0x0000008e87af7221 */ /* 0x000fc60000010000 */
[----:B------:R-:W-:Y:S02]  /*16750*/  FADD.FTZ R174, R31, R134 ;  /* 0x000000861fae7221 */ /* 0x000fe40000010000 */
        /* <DEDUP_REMOVED lines=87> */
[----:B------:R-:W-:Y:S01]  /*16cd0*/  IMAD R7, R6, R4, R7 ;  /* 0x0000000406077224 */ /* 0x000fe200078e0207 */
[----:B------:R-:W-:Y:S02]  /*16ce0*/  LOP3.LUT R4, R8, UR26, RZ, 0x3c, !PT ;  /* 0x0000001a08047c12 */ /* 0x000fe4000f8e3cff */
        /* <DEDUP_REMOVED lines=9> */
[----:B------:R-:W-:Y:S01]  /*16d80*/  LOP3.LUT R6, R8, UR8, RZ, 0x3c, !PT ;  /* 0x0000000808067c12 */ /* 0x000fe2000f8e3cff */
[----:B------:R-:W1:Y:S03]  /*16d90*/  LDCU.64 UR8, c[0x0][0x3c0] ;  /* 0x00007800ff0877ac */ /* 0x000e660008000a00 */
[----:B------:R-:W-:-:S05]  /*16da0*/  ISETP.GE.AND P4, PT, R6, RZ, PT ;  /* 0x000000ff0600720c */ /* 0x000fca0003f86270 */
[----:B------:R-:W-:Y:S02]  /*16db0*/  @P6 VIADD R11, R11, 0x1 ;  /* 0x000000010b0b6836 */ /* 0x000fe40000000000 */
[----:B------:R-:W-:Y:S02]  /*16dc0*/  @P3 IADD3 R5, PT, PT, R5, 0x1, RZ ;  /* 0x0000000105053810 */ /* 0x000fe40007ffe0ff */
[----:B------:R-:W-:-:S03]  /*16dd0*/  ISETP.NE.AND P3, PT, R8, RZ, PT ;  /* 0x000000ff0800720c */ /* 0x000fc60003f65270 */
[----:B------:R-:W-:Y:S01]  /*16de0*/  IMAD.MOV.U32 R4, RZ, RZ, R5 ;  /* 0x000000ffff047224 */ /* 0x000fe200078e0005 */
[----:B------:R-:W-:Y:S02]  /*16df0*/  LOP3.LUT R5, RZ, R8, RZ, 0x33, !PT ;  /* 0x00000008ff057212 */ /* 0x000fe400078e33ff */
[----:B------:R-:W-:Y:S01]  /*16e00*/  @!P4 IADD3 R11, PT, PT, -R11, RZ, RZ ;  /* 0x000000ff0b0bc210 */ /* 0x000fe20007ffe1ff */
[----:B------:R-:W-:-:S03]  /*16e10*/  @!P2 IMAD.MOV R4, RZ, RZ, -R4 ;  /* 0x000000ffff04a224 */ /* 0x000fc600078e0a04 */
[C---:B------:R-:W-:Y:S02]  /*16e20*/  SEL R6, R5.reuse, R11, !P3 ;  /* 0x0000000b05067207 */ /* 0x040fe40005800000 */
[----:B------:R-:W-:-:S03]  /*16e30*/  SEL R5, R5, R4, !P3 ;  /* 0x0000000405057207 */ /* 0x000fc60005800000 */
[----:B------:R-:W-:-:S04]  /*16e40*/  IMAD.WIDE R12, R6, 0x4, R170 ;  /* 0x00000004060c7825 */ /* 0x000fc800078e02aa */
[C---:B------:R-:W-:Y:S01]  /*16e50*/  IMAD.WIDE R10, R5.reuse, 0x4, R170 ;  /* 0x00000004050a7825 */ /* 0x040fe200078e02aa */
[----:B------:R-:W3:Y:S04]  /*16e60*/  LDG.E R7, desc[UR6][R12.64] ;  /* 0x000000060c077981 */ /* 0x000ee8000c1e1900 */
[----:B------:R-:W3:Y:S01]  /*16e70*/  LDG.E R4, desc[UR6][R10.64] ;  /* 0x000000060a047981 */ /* 0x000ee2000c1e1900 */
[----:B------:R-:W-:-:S05]  /*16e80*/  IADD3 R5, PT, PT, R5, -R6, RZ ;  /* 0x8000000605057210 */ /* 0x000fca0007ffe0ff */
[----:B------:R-:W-:Y:S02]  /*16e90*/  IMAD R8, R5, R8, -0x40 ;  /* 0xffffffc005087424 */ /* 0x000fe400078e0208 */
[----:B-1----:R-:W-:-:S03]  /*16ea0*/  IMAD.U32 R5, RZ, RZ, UR8 ;  /* 0x00000008ff057e24 */ /* 0x002fc6000f8e00ff */
        /* <DEDUP_REMOVED lines=14> */
.L_x_1733:
        /* <DEDUP_REMOVED lines=8> */
.L_x_1734:
[----:B------:R-:W1:Y:S01]  /*17010*/  LDCU UR8, c[0x0][0x440] ;  /* 0x00008800ff0877ac */ /* 0x000e620008000800 */
[----:B------:R-:W2:Y:S01]  /*17020*/  LDC R4, c[0x0][0x3c4] ;  /* 0x0000f100ff047b82 */ /* 0x000ea20000000800 */
[----:B------:R-:W-:Y:S01]  /*17030*/  IMAD.SHL.U32 R160, R163, 0x20, RZ ;  /* 0x00000020a3a07824 */ /* 0x000fe200078e00ff */
[----:B------:R-:W-:Y:S01]  /*17040*/  LOP3.LUT R6, R132, 0x40, RZ, 0xfc, !PT ;  /* 0x0000004084067812 */ /* 0x000fe200078efcff */
[----:B------:R-:W-:Y:S01]  /*17050*/  UIADD3 UR14, UPT, UPT, UR4, -0x2, URZ ;  /* 0xfffffffe040e7890 */ /* 0x000fe2000fffe0ff */
[----:B------:R-:W-:Y:S02]  /*17060*/  SHF.R.U32.HI R162, RZ, 0x1, R163 ;  /* 0x00000001ffa27819 */ /* 0x000fe400000116a3 */
[----:B------:R-:W-:Y:S01]  /*17070*/  LOP3.LUT R160, R160, 0x7c00, RZ, 0xc0, !PT ;  /* 0x00007c00a0a07812 */ /* 0x000fe200078ec0ff */
[----:B------:R-:W-:Y:S01]  /*17080*/  UISETP.GT.AND UP1, UPT, UR14, UR20, UPT ;  /* 0x000000140e00728c */ /* 0x000fe2000bf24270 */
[----:B------:R-:W-:Y:S02]  /*17090*/  LOP3.LUT R145, R29, 0x400, RZ, 0xc0, !PT ;  /* 0x000004001d917812 */ /* 0x000fe400078ec0ff */
[----:B------:R-:W-:-:S02]  /*170a0*/  LOP3.LUT R7, R162, 0x8, RZ, 0xc0, !PT ;  /* 0x00000008a2077812 */ /* 0x000fc400078ec0ff */
[----:B------:R-:W-:Y:S01]  /*170b0*/  LOP3.LUT R29, R160, 0x200, R29, 0xf8, !PT ;  /* 0x00000200a01d7812 */ /* 0x000fe200078ef81d */
[----:B------:R-:W-:Y:S01]  /*170c0*/  IMAD R145, R28, 0x2, R145 ;  /* 0x000000021c917824 */ /* 0x000fe200078e0291 */
[----:B------:R-:W-:Y:S02]  /*170d0*/  LEA R8, P2, R5, R168, 0x5 ;  /* 0x000000a805087211 */ /* 0x000fe400078428ff */
[----:B------:R-:W-:Y:S01]  /*170e0*/  LOP3.LUT R29, R29, R30, R7, 0xf6, !PT ;  /* 0x0000001e1d1d7212 */ /* 0x000fe200078ef607 */
[----:B------:R-:W-:Y:S01]  /*170f0*/  IMAD.SHL.U32 R7, R5, 0x20, RZ ;  /* 0x0000002005077824 */ /* 0x000fe200078e00ff */
[C---:B-1----:R-:W-:Y:S01]  /*17100*/  ISETP.GE.AND P5, PT, R132.reuse, UR8, PT ;  /* 0x0000000884007c0c */ /* 0x042fe2000bfa6270 */
[----:B------:R-:W-:Y:S01]  /*17110*/  VIADD R150, R145, UR5 ;  /* 0x0000000591967c36 */ /* 0x000fe20008000000 */
[----:B------:R-:W-:Y:S02]  /*17120*/  LOP3.LUT R132, R132, 0x80, RZ, 0xfc, !PT ;  /* 0x0000008084847812 */ /* 0x000fe400078efcff */
[----:B------:R-:W-:Y:S01]  /*17130*/  ISETP.GE.AND P4, PT, R6, UR8, PT ;  /* 0x0000000806007c0c */ /* 0x000fe2000bf86270 */
[--C-:B------:R-:W-:Y:S01]  /*17140*/  IMAD.IADD R149, R147, 0x1, R150.reuse ;  /* 0x0000000193957824 */ /* 0x100fe200078e0296 */
[----:B------:R-:W-:Y:S01]  /*17150*/  ISETP.GE.AND P3, PT, R132, UR8, PT ;  /* 0x0000000884007c0c */ /* 0x000fe2000bf66270 */
[----:B------:R-:W-:Y:S01]  /*17160*/  IMAD.IADD R150, R151, 0x1, R150 ;  /* 0x0000000197967824 */ /* 0x000fe200078e0296 */
[C-C-:B--2---:R-:W-:Y:S01]  /*17170*/  LEA.HI.X R9, R5.reuse, R169, R4.reuse, 0x5, P2 ;  /* 0x000000a905097211 */ /* 0x144fe200010f2c04 */
[----:B------:R-:W1:Y:S01]  /*17180*/  LDCU UR8, c[0x0][0x50c] ;  /* 0x0000a180ff0877ac */ /* 0x000e620008000800 */
[----:B------:R-:W-:-:S02]  /*17190*/  SHF.L.U64.HI R6, R5, 0x5, R4 ;  /* 0x0000000505067819 */ /* 0x000fc40000010204 */
[----:B------:R-:W-:Y:S01]  /*171a0*/  IADD3 R10, P6, PT, R7, R8, RZ ;  /* 0x00000008070a7210 */ /* 0x000fe20007fde0ff */
[----:B------:R-:W-:Y:S01]  /*171b0*/  @!PT LDS RZ, [RZ] ;  /* 0x00000000fffff984 */ /* 0x000fe20000000800 */
[----:B------:R-:W-:Y:S01]  /*171c0*/  @!PT LDS RZ, [RZ] ;  /* 0x00000000fffff984 */ /* 0x000fe20000000800 */
[----:B------:R-:W-:Y:S01]  /*171d0*/  @!PT LDS RZ, [RZ] ;  /* 0x00000000fffff984 */ /* 0x000fe20000000800 */
[----:B------:R-:W-:Y:S01]  /*171e0*/  @!P5 LDGSTS.E.BYPASS.LTC128B.128 [R3+0xc000], desc[UR6][R168.64] ;  /* 0x0c000000a803dfae */ /* 0x000fe2000b981a06 */
[----:B------:R-:W-:Y:S02]  /*171f0*/  LEA R146, R29, UR5, 0x1 ;  /* 0x000000051d927c11 */ /* 0x000fe4000f8e08ff */
[----:B------:R-:W-:Y:S01]  /*17200*/  IADD3 R16, P2, PT, R7, R10, RZ ;  /* 0x0000000a07107210 */ /* 0x000fe20007f5e0ff */
[----:B------:R-:W-:Y:S01]  /*17210*/  @P5 STS.128 [R3+0xc000], RZ ;  /* 0x00c000ff03005388 */ /* 0x000fe20000000c00 */
[C---:B------:R-:W-:Y:S02]  /*17220*/  IMAD.X R11, R6.reuse, 0x1, R9, P6 ;  /* 0x00000001060b7824 */ /* 0x040fe400030e0609 */
[----:B------:R-:W-:Y:S01]  /*17230*/  IMAD.IADD R144, R147, 0x1, R146 ;  /* 0x0000000193907824 */ /* 0x000fe200078e0292 */
[----:B------:R-:W-:Y:S01]  /*17240*/  @!PT LDS RZ, [RZ] ;  /* 0x00000000fffff984 */ /* 0x000fe20000000800 */
[----:B------:R-:W-:Y:S01]  /*17250*/  @!PT LDS RZ, [RZ] ;  /* 0x00000000fffff984 */ /* 0x000fe20000000800 */
[----:B------:R-:W-:Y:S01]  /*17260*/  @!PT LDS RZ, [RZ] ;  /* 0x00000000fffff984 */ /* 0x000fe20000000800 */
[----:B------:R-:W-:Y:S01]  /*17270*/  @!P4 LDGSTS.E.BYPASS.LTC128B.128 [R3+0xe000], desc[UR6][R168.64+0x80] ;  /* 0x0e000080a803cfae */ /* 0x000fe2000b981a06 */
[----:B------:R-:W-:-:S02]  /*17280*/  IMAD.X R17, R6, 0x1, R11, P2 ;  /* 0x0000000106117824 */ /* 0x000fc400010e060b */
[----:B------:R-:W-:Y:S01]  /*17290*/  IMAD.IADD R153, R151, 0x1, R146 ;  /* 0x0000000197997824 */ /* 0x000fe200078e0292 */
[----:B------:R-:W-:Y:S01]  /*172a0*/  @P4 STS.128 [R3+0xe000], RZ ;  /* 0x00e000ff03004388 */ /* 0x000fe20000000c00 */
[C---:B------:R-:W-:Y:S02]  /*172b0*/  IMAD.IADD R151, R147.reuse, 0x1, R150 ;  /* 0x0000000193977824 */ /* 0x040fe400078e0296 */
[----:B------:R-:W-:Y:S01]  /*172c0*/  IMAD.IADD R152, R147, 0x1, R153 ;  /* 0x0000000193987824 */ /* 0x000fe200078e0299 */
        /* <DEDUP_REMOVED lines=53> */
[----:B------:R-:W-:Y:S04]  /*17620*/  LDSM.16.M88.4 R132, [R144] ;  /* 0x000000009084783b */ /* 0x000fe80000000200 */
[----:B------:R-:W1:Y:S04]  /*17630*/  LDSM.16.M88.4 R12, [R149+0x6000] ;  /* 0x00600000950c783b */ /* 0x000e680000000200 */
[----:B------:R-:W3:Y:S04]  /*17640*/  LDSM.16.M88.4 R140, [R149+0x6800] ;  /* 0x00680000958c783b */ /* 0x000ee80000000200 */
[----:B--2---:R-:W2:Y:S04]  /*17650*/  LDSM.16.M88.4 R8, [R145+UR5+0x7000] ;  /* 0x007000059108783b */ /* 0x004ea80008000200 */
[----:B------:R-:W0:Y:S01]  /*17660*/  LDGDEPBAR ;  /* 0x00000000000079af */ /* 0x000e220000000000 */
[C---:B----4-:R-:W-:Y:S08]  /*17670*/  HMMA.16816.F32.BF16 R32, R4.reuse, R28, RZ ;  /* 0x0000001c0420723c */ /* 0x050ff000000418ff */
[C---:B------:R-:W-:Y:S08]  /*17680*/  HMMA.16816.F32.BF16 R28, R4.reuse, R30, RZ ;  /* 0x0000001e041c723c */ /* 0x040ff000000418ff */
[C---:B-----5:R-:W-:Y:S08]  /*17690*/  HMMA.16816.F32.BF16 R24, R4.reuse, R20, RZ ;  /* 0x000000140418723c */ /* 0x060ff000000418ff */
[----:B------:R-:W-:Y:S08]  /*176a0*/  HMMA.16816.F32.BF16 R20, R4, R22, RZ ;  /* 0x000000160414723c */ /* 0x000ff000000418ff */
[C---:B-1----:R-:W-:Y:S08]  /*176b0*/  HMMA.16816.F32.BF16 R32, R132.reuse, R12, R32 ;  /* 0x0000000c8420723c */ /* 0x042ff00000041820 */
[C---:B------:R-:W-:Y:S01]  /*176c0*/  HMMA.16816.F32.BF16 R28, R132.reuse, R14, R28 ;  /* 0x0000000e841c723c */ /* 0x040fe2000004181c */
[----:B------:R-:W1:Y:S07]  /*176d0*/  LDSM.16.M88.4 R12, [R149+0x7000] ;  /* 0x00700000950c783b */ /* 0x000e6e0000000200 */
[C---:B---3--:R-:W-:Y:S08]  /*176e0*/  HMMA.16816.F32.BF16 R24, R132.reuse, R140, R24 ;  /* 0x0000008c8418723c */ /* 0x048ff00000041818 */
[----:B------:R-:W-:Y:S01]  /*176f0*/  HMMA.16816.F32.BF16 R20, R132, R142, R20 ;  /* 0x0000008e8414723c */ /* 0x000fe20000041814 */
[----:B------:R-:W3:Y:S07]  /*17700*/  LDSM.16.M88.4 R140, [R145+UR5+0x7800] ;  /* 0x00780005918c783b */ /* 0x000eee0008000200 */
[C---:B--2---:R-:W-:Y:S08]  /*17710*/  HMMA.16816.F32.BF16 R16, R4.reuse, R8, RZ ;  /* 0x000000080410723c */ /* 0x044ff000000418ff */
[----:B------:R-:W-:-:S12]  /*17720*/  HMMA.16816.F32.BF16 R8, R4, R10, RZ ;  /* 0x0000000a0408723c */ /* 0x000fd800000418ff */
[C---:B-1----:R-:W-:Y:S08]  /*17730*/  HMMA.16816.F32.BF16 R16, R132.reuse, R12, R16 ;  /* 0x0000000c8410723c */ /* 0x042ff00000041810 */
[----:B------:R-:W-:Y:S08]  /*17740*/  HMMA.16816.F32.BF16 R12, R132, R14, R8 ;  /* 0x0000000e840c723c */ /* 0x000ff00000041808 */
[C---:B---3--:R-:W-:Y:S08]  /*17750*/  HMMA.16816.F32.BF16 R8, R4.reuse, R140, RZ ;  /* 0x0000008c0408723c */ /* 0x048ff000000418ff */
        /* <DEDUP_REMOVED lines=138> */
[----:B------:R-:W-:Y:S01]  /*18000*/  FMUL.FTZ R186, R23, UR8 ;  /* 0x0000000817ba7c20 */ /* 0x000fe20008410000 */
[----:B------:R-:W-:Y:S01]  /*18010*/  FMUL.FTZ R20, R20, UR8 ;  /* 0x0000000814147c20 */ /* 0x000fe20008410000 */
[----:B------:R-:W-:Y:S01]  /*18020*/  MUFU.TANH R188, R26 ;  /* 0x0000001a00bc7308 */ /* 0x000fe20000002400 */
[----:B-1----:R-:W-:Y:S01]  /*18030*/  HMMA.16816.F32.BF16 R16, R144, R140, R16 ;  /* 0x0000008c9010723c */ /* 0x002fe20000041810 */
[----:B------:R-:W-:Y:S01]  /*18040*/  FMUL.FTZ R140, R34, UR8 ;  /* 0x00000008228c7c20 */ /* 0x000fe20008410000 */
[----:B------:R-:W-:-:S05]  /*18050*/  FMUL.FTZ R34, R35, UR8 ;  /* 0x0000000823227c20 */ /* 0x000fca0008410000 */
[----:B------:R1:W-:Y:S01]  /*18060*/  MUFU.TANH R141, R24 ;  /* 0x00000018008d7308 */ /* 0x0003e20000002400 */
[C---:B------:R-:W-:Y:S07]  /*18070*/  HMMA.16816.F32.BF16 R12, R144.reuse, R142, R12 ;  /* 0x0000008e900c723c */ /* 0x040fee000004180c */
[----:B------:R-:W-:Y:S01]  /*18080*/  MUFU.TANH R140, R140 ;  /* 0x0000008c008c7308 */ /* 0x000fe20000002400 */
[----:B--2---:R-:W-:Y:S01]  /*18090*/  HMMA.16816.F32.BF16 R8, R144, R132, R8 ;  /* 0x000000849008723c */ /* 0x004fe20000041808 */
[----:B------:R-:W-:Y:S01]  /*180a0*/  FMUL.FTZ R133, R21, UR8 ;  /* 0x0000000815857c20 */ /* 0x000fe20008410000 */
[----:B------:R-:W-:-:S02]  /*180b0*/  IMAD.SHL.U32 R21, R163, 0x2, RZ ;  /* 0x00000002a3157824 */ /* 0x000fc400078e00ff */
[----:B------:R-:W-:Y:S01]  /*180c0*/  FMUL.FTZ R132, R32, UR8 ;  /* 0x0000000820847c20 */ /* 0x000fe20008410000 */
[----:B------:R-:W-:Y:S02]  /*180d0*/  FMUL.FTZ R32, R33, UR8 ;  /* 0x0000000821207c20 */ /* 0x000fe40008410000 */
[----:B------:R-:W-:Y:S01]  /*180e0*/  MUFU.TANH R34, R34 ;  /* 0x0000002200227308 */ /* 0x000fe20000002400 */
[----:B-1----:R-:W-:Y:S01]  /*180f0*/  IMAD.U32 R24, RZ, RZ, UR4 ;  /* 0x00000004ff187e24 */ /* 0x002fe2000f8e00ff */
[----:B------:R-:W-:Y:S01]  /*18100*/  LOP3.LUT R21, R21, 0x6, RZ, 0xc0, !PT ;  /* 0x0000000615157812 */ /* 0x000fe200078ec0ff */
[----:B------:R-:W-:Y:S01]  /*18110*/  FMUL.FTZ R33, R28, UR8 ;  /* 0x000000081c217c20 */ /* 0x000fe20008410000 */
[----:B------:R-:W-:Y:S01]  /*18120*/  FMUL.FTZ R161, R16, UR8 ;  /* 0x0000000810a17c20 */ /* 0x000fe20008410000 */
[----:B------:R-:W-:Y:S01]  /*18130*/  FMUL.FTZ R28, R29, UR8 ;  /* 0x000000081d1c7c20 */ /* 0x000fe20008410000 */
[----:B------:R-:W-:Y:S01]  /*18140*/  FMUL.FTZ R29, R31, UR8 ;  /* 0x000000081f1d7c20 */ /* 0x000fe20008410000 */
[----:B------:R-:W-:Y:S01]  /*18150*/  IMAD R24, R24, 0x40, R21 ;  /* 0x0000004018187824 */ /* 0x000fe200078e0215 */
[----:B------:R-:W1:Y:S01]  /*18160*/  MUFU.TANH R132, R132 ;  /* 0x0000008400847308 */ /* 0x000e620000002400 */
[----:B------:R-:W-:Y:S01]  /*18170*/  HMMA.16816.F32.BF16 R4, R144, R134, R4 ;  /* 0x000000869004723c */ /* 0x000fe20000041804 */
[----:B------:R-:W-:Y:S01]  /*18180*/  FMUL.FTZ R18, R18, UR8 ;  /* 0x0000000812127c20 */ /* 0x000fe20008410000 */
[----:B------:R-:W-:-:S02]  /*18190*/  VIADD R16, R24, 0xffffff80 ;  /* 0xffffff8018107836 */ /* 0x000fc40000000000 */
[----:B------:R-:W-:Y:S01]  /*181a0*/  FMUL.FTZ R182, R19, UR8 ;  /* 0x0000000813b67c20 */ /* 0x000fe20008410000 */
[----:B------:R-:W-:Y:S01]  /*181b0*/  FMUL.FTZ R17, R17, UR8 ;  /* 0x0000000811117c20 */ /* 0x000fe20008410000 */
[----:B------:R-:W-:Y:S01]  /*181c0*/  FMUL.FTZ R165, R12, UR8 ;  /* 0x000000080ca57c20 */ /* 0x000fe20008410000 */
[----:B------:R-:W-:Y:S01]  /*181d0*/  VIADD R12, R24, 0xffffff90 ;  /* 0xffffff90180c7836 */ /* 0x000fe20000000000 */
[----:B------:R-:W2:Y:S01]  /*181e0*/  MUFU.TANH R32, R32 ;  /* 0x0000002000207308 */ /* 0x000ea20000002400 */
[----:B------:R-:W-:Y:S01]  /*181f0*/  ISETP.GE.AND P6, PT, R16, R137, PT ;  /* 0x000000891000720c */ /* 0x000fe20003fc6270 */
[----:B------:R-:W-:Y:S01]  /*18200*/  FMUL.FTZ R157, R8, UR8 ;  /* 0x00000008089d7c20 */ /* 0x000fe20008410000 */
[----:B------:R-:W-:Y:S01]  /*18210*/  ISETP.GE.AND P2, PT, R16, R136, PT ;  /* 0x000000881000720c */ /* 0x000fe20003f46270 */
[----:B------:R-:W-:Y:S02]  /*18220*/  VIADD R16, R24, 0xffffff81 ;  /* 0xffffff8118107836 */ /* 0x000fe40000000000 */
[----:B------:R-:W-:Y:S01]  /*18230*/  FMUL.FTZ R14, R14, UR8 ;  /* 0x000000080e0e7c20 */ /* 0x000fe20008410000 */
[----:B------:R-:W-:-:S02]  /*18240*/  VIADD R8, R24, 0xffffffa0 ;  /* 0xffffffa018087836 */ /* 0x000fc40000000000 */
[----:B------:R-:W-:Y:S01]  /*18250*/  FMUL.FTZ R13, R13, UR8 ;  /* 0x000000080d0d7c20 */ /* 0x000fe20008410000 */
[----:B------:R-:W3:Y:S01]  /*18260*/  MUFU.TANH R33, R33 ;  /* 0x0000002100217308 */ /* 0x000ee20000002400 */
[----:B-1----:R-:W-:Y:S01]  /*18270*/  FSEL R23, R132, -INF , !P6 ;  /* 0xff80000084177808 */ /* 0x002fe20007000000 */
[----:B------:R-:W-:Y:S01]  /*18280*/  FMUL.FTZ R15, R15, UR8 ;  /* 0x000000080f0f7c20 */ /* 0x000fe20008410000 */
[----:B------:R-:W-:Y:S01]  /*18290*/  ISETP.GE.AND P6, PT, R16, R137, PT ;  /* 0x000000891000720c */ /* 0x000fe20003fc6270 */
[----:B------:R-:W-:Y:S01]  /*182a0*/  FMUL.FTZ R10, R10, UR8 ;  /* 0x000000080a0a7c20 */ /* 0x000fe20008410000 */
[----:B------:R-:W-:Y:S01]  /*182b0*/  FMUL.FTZ R9, R9, UR8 ;  /* 0x0000000809097c20 */ /* 0x000fe20008410000 */
[----:B------:R-:W-:Y:S01]  /*182c0*/  FMUL.FTZ R11, R11, UR8 ;  /* 0x000000080b0b7c20 */ /* 0x000fe20008410000 */
[----:B------:R-:W-:Y:S01]  /*182d0*/  FMUL.FTZ R172, R4, UR8 ;  /* 0x0000000804ac7c20 */ /* 0x000fe20008410000 */
[----:B------:R1:W-:Y:S01]  /*182e0*/  MUFU.TANH R190, R22 ;  /* 0x0000001600be7308 */ /* 0x0003e20000002400 */
[----:B--2---:R-:W-:Y:S01]  /*182f0*/  FSEL R21, R32, -INF , !P6 ;  /* 0xff80000020157808 */ /* 0x004fe20007000000 */
[----:B------:R-:W-:-:S02]  /*18300*/  VIADD R4, R24, 0xffffffb0 ;  /* 0xffffffb018047836 */ /* 0x000fc40000000000 */
[----:B------:R-:W-:Y:S01]  /*18310*/  FMUL.FTZ R5, R5, UR8 ;  /* 0x0000000805057c20 */ /* 0x000fe20008410000 */
[----:B------:R-:W-:Y:S01]  /*18320*/  FMUL.FTZ R6, R6, UR8 ;  /* 0x0000000806067c20 */ /* 0x000fe20008410000 */
[----:B------:R-:W-:Y:S02]  /*18330*/  FMUL.FTZ R7, R7, UR8 ;  /* 0x0000000807077c20 */ /* 0x000fe40008410000 */
[----:B------:R-:W-:Y:S08]  /*18340*/  MUFU.TANH R28, R28 ;  /* 0x0000001c001c7308 */ /* 0x000ff00000002400 */
[----:B------:R-:W2:Y:S01]  /*18350*/  MUFU.TANH R29, R29 ;  /* 0x0000001d001d7308 */ /* 0x000ea20000002400 */
[----:B-1----:R-:W-:-:S02]  /*18360*/  FSEL R22, R140, -INF , !P2 ;  /* 0xff8000008c167808 */ /* 0x002fc40005000000 */
[----:B------:R-:W-:Y:S01]  /*18370*/  ISETP.GE.AND P2, PT, R16, R136, PT ;  /* 0x000000881000720c */ /* 0x000fe20003f46270 */
[----:B------:R-:W-:-:S04]  /*18380*/  VIADD R16, R24, 0xffffff88 ;  /* 0xffffff8818107836 */ /* 0x000fc80000000000 */
[----:B------:R1:W-:Y:S01]  /*18390*/  MUFU.TANH R135, R20 ;  /* 0x0000001400877308 */ /* 0x0003e20000002400 */
[----:B------:R-:W-:-:S04]  /*183a0*/  ISETP.GE.AND P6, PT, R16, R137, PT ;  /* 0x000000891000720c */ /* 0x000fc80003fc6270 */
[----:B---3--:R-:W-:-:S03]  /*183b0*/  FSEL R19, R33, -INF , !P6 ;  /* 0xff80000021137808 */ /* 0x008fc60007000000 */
[----:B------:R3:W-:Y:S08]  /*183c0*/  MUFU.TANH R176, R18 ;  /* 0x0000001200b07308 */ /* 0x0007f00000002400 */
[----:B------:R-:W4:Y:S01]  /*183d0*/  MUFU.TANH R181, R25 ;  /* 0x0000001900b57308 */ /* 0x000f220000002400 */
[----:B-1----:R-:W-:Y:S02]  /*183e0*/  FSEL R20, R34, -INF , !P2 ;  /* 0xff80000022147808 */ /* 0x002fe40005000000 */
[----:B------:R-:W-:Y:S01]  /*183f0*/  ISETP.GE.AND P2, PT, R16, R136, PT ;  /* 0x000000881000720c */ /* 0x000fe20003f46270 */
[----:B------:R-:W-:-:S04]  /*18400*/  VIADD R16, R24, 0xffffff89 ;  /* 0xffffff8918107836 */ /* 0x000fc80000000000 */
[----:B------:R-:W1:Y:S01]  /*18410*/  MUFU.TANH R134, R27 ;  /* 0x0000001b00867308 */ /* 0x000e620000002400 */
[----:B---3--:R-:W-:Y:S02]  /*18420*/  FSEL R18, R30, -INF , !P2 ;  /* 0xff8000001e127808 */ /* 0x008fe40005000000 */
[C---:B------:R-:W-:Y:S02]  /*18430*/  ISETP.GE.AND P6, PT, R16.reuse, R137, PT ;  /* 0x000000891000720c */ /* 0x040fe40003fc6270 */
[----:B------:R-:W-:-:S03]  /*18440*/  ISETP.GE.AND P2, PT, R16, R136, PT ;  /* 0x000000881000720c */ /* 0x000fc60003f46270 */
[----:B------:R3:W-:Y:S01]  /*18450*/  MUFU.TANH R173, R17 ;  /* 0x0000001100ad7308 */ /* 0x0007e20000002400 */
[----:B--2---:R-:W-:Y:S02]  /*18460*/  FSEL R16, R29, -INF , !P2 ;  /* 0xff8000001d107808 */ /* 0x004fe40005000000 */
[----:B------:R-:W-:-:S04]  /*18470*/  ISETP.GE.AND P2, PT, R12, R136, PT ;  /* 0x000000880c00720c */ /* 0x000fc80003f46270 */
[----:B------:R-:W-:Y:S01]  /*18480*/  FSEL R188, R188, -INF , !P2 ;  /* 0xff800000bcbc7808 */ /* 0x000fe20005000000 */
[----:B------:R-:W2:Y:S08]  /*18490*/  MUFU.TANH R133, R133 ;  /* 0x0000008500857308 */ /* 0x000eb00000002400 */
[----:B------:R-:W5:Y:S01]  /*184a0*/  MUFU.TANH R186, R186 ;  /* 0x000000ba00ba7308 */ /* 0x000f620000002400 */
[----:B---3--:R-:W-:-:S02]  /*184b0*/  FSEL R17, R28, -INF , !P6 ;  /* 0xff8000001c117808 */ /* 0x008fc40007000000 */
[----:B------:R-:W-:Y:S01]  /*184c0*/  ISETP.GE.AND P6, PT, R12, R137, PT ;  /* 0x000000890c00720c */ /* 0x000fe20003fc6270 */
[----:B------:R-:W-:-:S03]  /*184d0*/  VIADD R12, R24, 0xffffff91 ;  /* 0xffffff91180c7836 */ /* 0x000fc60000000000 */
[----:B------:R-:W-:Y:S01]  /*184e0*/  FSEL R141, R141, -INF , !P6 ;  /* 0xff8000008d8d7808 */ /* 0x000fe20007000000 */
[----:B------:R-:W3:Y:S01]  /*184f0*/  MUFU.TANH R161, R161 ;  /* 0x000000a100a17308 */ /* 0x000ee20000002400 */
[CC--:B------:R-:W-:Y:S02]  /*18500*/  ISETP.GE.AND P6, PT, R12.reuse, R137.reuse, PT ;  /* 0x000000890c00720c */ /* 0x0c0fe40003fc6270 */
[----:B------:R-:W-:Y:S01]  /*18510*/  ISETP.GE.AND P2, PT, R12, R136, PT ;  /* 0x000000880c00720c */ /* 0x000fe20003f46270 */
[----:B------:R-:W-:Y:S01]  /*18520*/  VIADD R12, R24, 0xffffff98 ;  /* 0xffffff98180c7836 */ /* 0x000fe20000000000 */
[----:B----4-:R-:W-:Y:S02]  /*18530*/  FSEL R181, R181, -INF , !P6 ;  /* 0xff800000b5b57808 */ /* 0x010fe40007000000 */
[----:B-1----:R-:W-:Y:S01]  /*18540*/  FSEL R134, R134, -INF , !P2 ;  /* 0xff80000086867808 */ /* 0x002fe20005000000 */
[----:B------:R-:W1:Y:S01]  /*18550*/  MUFU.TANH R182, R182 ;  /* 0x000000b600b67308 */ /* 0x000e620000002400 */
[----:B------:R-:W-:-:S02]  /*18560*/  ISETP.GE.AND P6, PT, R12, R137, PT ;  /* 0x000000890c00720c */ /* 0x000fc40003fc6270 */
[-C--:B------:R-:W-:Y:S01]  /*18570*/  ISETP.GE.AND P2, PT, R12, R136.reuse, PT ;  /* 0x000000880c00720c */ /* 0x080fe20003f46270 */
[----:B------:R-:W-:Y:S01]  /*18580*/  VIADD R12, R24, 0xffffff99 ;  /* 0xffffff99180c7836 */ /* 0x000fe20000000000 */
[----:B------:R-:W-:Y:S02]  /*18590*/  FSEL R135, R135, -INF , !P6 ;  /* 0xff80000087877808 */ /* 0x000fe40007000000 */
[----:B------:R-:W-:Y:S01]  /*185a0*/  FSEL R190, R190, -INF , !P2 ;  /* 0xff800000bebe7808 */ /* 0x000fe20005000000 */
[----:B------:R-:W4:Y:S01]  /*185b0*/  MUFU.TANH R165, R165 ;  /* 0x000000a500a57308 */ /* 0x000f220000002400 */
[C---:B------:R-:W-:Y:S02]  /*185c0*/  ISETP.GE.AND P6, PT, R12.reuse, R137, PT ;  /* 0x000000890c00720c */ /* 0x040fe40003fc6270 */
[----:B------:R-:W-:Y:S02]  /*185d0*/  ISETP.GE.AND P2, PT, R12, R136, PT ;  /* 0x000000880c00720c */ /* 0x000fe40003f46270 */
[----:B--2---:R-:W-:-:S02]  /*185e0*/  FSEL R133, R133, -INF , !P6 ;  /* 0xff80000085857808 */ /* 0x004fc40007000000 */
[----:B-----5:R-:W-:Y:S01]  /*185f0*/  FSEL R186, R186, -INF , !P2 ;  /* 0xff800000baba7808 */ /* 0x020fe20005000000 */
[----:B------:R-:W2:Y:S01]  /*18600*/  MUFU.TANH R184, R14 ;  /* 0x0000000e00b87308 */ /* 0x000ea20000002400 */
[CC--:B------:R-:W-:Y:S02]  /*18610*/  ISETP.GE.AND P6, PT, R8.reuse, R137.reuse, PT ;  /* 0x000000890800720c */ /* 0x0c0fe40003fc6270 */
[----:B------:R-:W-:Y:S01]  /*18620*/  ISETP.GE.AND P2, PT, R8, R136, PT ;  /* 0x000000880800720c */ /* 0x000fe20003f46270 */
[----:B------:R-:W-:Y:S01]  /*18630*/  VIADD R8, R24, 0xffffffa1 ;  /* 0xffffffa118087836 */ /* 0x000fe20000000000 */
[----:B---3--:R-:W-:Y:S02]  /*18640*/  FSEL R161, R161, -INF , !P6 ;  /* 0xff800000a1a17808 */ /* 0x008fe40007000000 */
[----:B------:R-:W-:Y:S01]  /*18650*/  FSEL R176, R176, -INF , !P2 ;  /* 0xff800000b0b07808 */ /* 0x000fe20005000000 */
[----:B------:R-:W3:Y:S01]  /*18660*/  MUFU.TANH R179, R13 ;  /* 0x0000000d00b37308 */ /* 0x000ee20000002400 */
[----:B------:R-:W-:-:S02]  /*18670*/  ISETP.GE.AND P6, PT, R8, R137, PT ;  /* 0x000000890800720c */ /* 0x000fc40003fc6270 */
[-C--:B------:R-:W-:Y:S01]  /*18680*/  ISETP.GE.AND P2, PT, R8, R136.reuse, PT ;  /* 0x000000880800720c */ /* 0x080fe20003f46270 */
[----:B------:R-:W-:Y:S01]  /*18690*/  VIADD R8, R24, 0xffffffa8 ;  /* 0xffffffa818087836 */ /* 0x000fe20000000000 */
[----:B------:R-:W-:Y:S02]  /*186a0*/  FSEL R173, R173, -INF , !P6 ;  /* 0xff800000adad7808 */ /* 0x000fe40007000000 */
[----:B-1----:R-:W-:Y:S01]  /*186b0*/  FSEL R182, R182, -INF , !P2 ;  /* 0xff800000b6b67808 */ /* 0x002fe20005000000 */
[----:B------:R-:W1:Y:S01]  /*186c0*/  MUFU.TANH R156, R15 ;  /* 0x0000000f009c7308 */ /* 0x000e620000002400 */
[C---:B------:R-:W-:Y:S02]  /*186d0*/  ISETP.GE.AND P6, PT, R8.reuse, R137, PT ;  /* 0x000000890800720c */ /* 0x040fe40003fc6270 */
[----:B------:R-:W-:Y:S01]  /*186e0*/  ISETP.GE.AND P2, PT, R8, R136, PT ;  /* 0x000000880800720c */ /* 0x000fe20003f46270 */
[----:B------:R-:W-:Y:S01]  /*186f0*/  VIADD R8, R24, 0xffffffa9 ;  /* 0xffffffa918087836 */ /* 0x000fe20000000000 */
[----:B----4-:R-:W-:-:S02]  /*18700*/  FSEL R165, R165, -INF , !P6 ;  /* 0xff800000a5a57808 */ /* 0x010fc40007000000 */
[----:B--2---:R-:W-:Y:S01]  /*18710*/  FSEL R184, R184, -INF , !P2 ;  /* 0xff800000b8b87808 */ /* 0x004fe20005000000 */
[----:B------:R-:W2:Y:S01]  /*18720*/  MUFU.TANH R157, R157 ;  /* 0x0000009d009d7308 */ /* 0x000ea20000002400 */
[CC--:B------:R-:W-:Y:S02]  /*18730*/  ISETP.GE.AND P6, PT, R8.reuse, R137.reuse, PT ;  /* 0x000000890800720c */ /* 0x0c0fe40003fc6270 */
[----:B------:R-:W-:Y:S02]  /*18740*/  ISETP.GE.AND P2, PT, R8, R136, PT ;  /* 0x000000880800720c */ /* 0x000fe40003f46270 */
[----:B---3--:R-:W-:Y:S02]  /*18750*/  FSEL R179, R179, -INF , !P6 ;  /* 0xff800000b3b37808 */ /* 0x008fe40007000000 */
[----:B------:R-:W-:Y:S01]  /*18760*/  ISETP.GE.AND P6, PT, R4, R137, PT ;  /* 0x000000890400720c */ /* 0x000fe20003fc6270 */
[----:B------:R-:W3:Y:S01]  /*18770*/  MUFU.TANH R151, R10 ;  /* 0x0000000a00977308 */ /* 0x000ee20000002400 */
[----:B-1----:R-:W-:-:S02]  /*18780*/  FSEL R156, R156, -INF , !P2 ;  /* 0xff8000009c9c7808 */ /* 0x002fc40005000000 */
        /* <DEDUP_REMOVED lines=8> */
[----:B------:R-:W-:Y:S01]  /*18810*/  ISETP.GE.AND P2, PT, R4, R136, PT ;  /* 0x000000880400720c */ /* 0x000fe20003f46270 */
[C---:B------:R-:W-:Y:S02]  /*18820*/  VIADD R4, R24.reuse, 0xffffffb8 ;  /* 0xffffffb818047836 */ /* 0x040fe40000000000 */
[----:B------:R-:W-:Y:S02]  /*18830*/  VIADD R24, R24, 0xffffffb9 ;  /* 0xffffffb918187836 */ /* 0x000fe40000000000 */
        /* <DEDUP_REMOVED lines=8> */
[----:B------:R-:W-:-:S05]  /*188c0*/  ISETP.GE.AND P6, PT, R4, R136, PT ;  /* 0x000000880400720c */ /* 0x000fca0003fc6270 */
[----:B------:R-:W3:Y:S01]  /*188d0*/  MUFU.TANH R153, R7 ;  /* 0x0000000700997308 */ /* 0x000ee20000002400 */
[----:B-1----:R-:W-:Y:S02]  /*188e0*/  FSEL R159, R159, -INF , !P2 ;  /* 0xff8000009f9f7808 */ /* 0x002fe40005000000 */
[----:B------:R-:W-:Y:S02]  /*188f0*/  ISETP.GE.AND P2, PT, R24, R136, PT ;  /* 0x000000881800720c */ /* 0x000fe40003f46270 */
[----:B--2---:R-:W-:Y:S02]  /*18900*/  FSEL R154, R154, -INF , !P6 ;  /* 0xff8000009a9a7808 */ /* 0x004fe40007000000 */
[----:B---3--:R-:W-:Y:S01]  /*18910*/  FSEL R153, R153, -INF , !P2 ;  /* 0xff80000099997808 */ /* 0x008fe20005000000 */
        /* <DEDUP_REMOVED lines=69> */
.L_x_1736:
        /* <DEDUP_REMOVED lines=8> */
.L_x_1737:
[----:B------:R-:W1:Y:S01]  /*18df0*/  LDC R5, c[0x0][0x3bc] ;  /* 0x0000ef00ff057b82 */ /* 0x000e620000000800 */
[----:B------:R-:W-:Y:S01]  /*18e00*/  @!P5 IMAD.MOV.U32 R10, RZ, RZ, R167 ;  /* 0x000000ffff0ad224 */ /* 0x000fe200078e00a7 */
[C---:B------:R-:W-:Y:S01]  /*18e10*/  LEA R8, P2, R6.reuse, R167, 0x5 ;  /* 0x000000a706087211 */ /* 0x040fe200078428ff */
[----:B------:R-:W-:Y:S01]  /*18e20*/  @!P5 IMAD.MOV.U32 R11, RZ, RZ, R166 ;  /* 0x000000ffff0bd224 */ /* 0x000fe200078e00a6 */
[----:B------:R-:W-:-:S04]  /*18e30*/  SHF.L.U32 R4, R6, 0x5, RZ ;  /* 0x0000000506047819 */ /* 0x000fc800000006ff */
[----:B------:R-:W-:Y:S01]  /*18e40*/  @!PT LDS RZ, [RZ] ;  /* 0x00000000fffff984 */ /* 0x000fe20000000800 */
[----:B------:R-:W-:Y:S01]  /*18e50*/  @!PT LDS RZ, [RZ] ;  /* 0x00000000fffff984 */ /* 0x000fe20000000800 */
[----:B------:R-:W-:Y:S01]  /*18e60*/  @!PT LDS RZ, [RZ] ;  /* 0x00000000fffff984 */ /* 0x000fe20000000800 */
[----:B------:R2:W-:Y:S04]  /*18e70*/  @!P5 LDGSTS.E.BYPASS.LTC128B.128 [R3+0x6000], desc[UR6][R10.64] ;  /* 0x060000000a03dfae */ /* 0x0005e8000b981a06 */
[----:B------:R3:W-:Y:S01]  /*18e80*/  @P5 STS.128 [R3+0x6000], RZ ;  /* 0x006000ff03005388 */ /* 0x0007e20000000c00 */
[C-C-:B-1----:R-:W-:Y:S02]  /*18e90*/  LEA.HI.X R9, R6.reuse, R166, R5.reuse, 0x5, P2 ;  /* 0x000000a606097211 */ /* 0x142fe400010f2c05 */
[----:B------:R-:W-:Y:S02]  /*18ea0*/  SHF.L.U64.HI R5, R6, 0x5, R5 ;  /* 0x0000000506057819 */ /* 0x000fe40000010205 */
[----:B------:R-:W-:-:S04]  /*18eb0*/  IADD3 R6, P6, PT, R4, R8, RZ ;  /* 0x0000000804067210 */ /* 0x000fc80007fde0ff */
[----:B------:R-:W-:Y:S01]  /*18ec0*/  IADD3 R4, P2, PT, R4, R6, RZ ;  /* 0x0000000604047210 */ /* 0x000fe20007f5e0ff */
[C---:B------:R-:W-:Y:S02]  /*18ed0*/  IMAD.X R7, R5.reuse, 0x1, R9, P6 ;  /* 0x0000000105077824 */ /* 0x040fe400030e0609 */
[----:B--2---:R-:W-:Y:S01]  /*18ee0*/  @!P4 IMAD.MOV.U32 R10, RZ, RZ, R167 ;  /* 0x000000ffff0ac224 */ /* 0x004fe200078e00a7 */
[----:B------:R-:W-:Y:S02]  /*18ef0*/  @!P4 MOV R11, R166 ;  /* 0x000000a6000bc202 */ /* 0x000fe40000000f00 */
[----:B------:R-:W-:-:S03]  /*18f00*/  IADD3.X R5, PT, PT, R5, R7, RZ, P2, !PT ;  /* 0x0000000705057210 */ /* 0x000fc600017fe4ff */
[----:B------:R-:W-:Y:S01]  /*18f10*/  @!PT LDS RZ, [RZ] ;  /* 0x00000000fffff984 */ /* 0x000fe20000000800 */
[----:B------:R-:W-:Y:S01]  /*18f20*/  @!PT LDS RZ, [RZ] ;  /* 0x00000000fffff984 */ /* 0x000fe20000000800 */
[----:B------:R-:W-:Y:S01]  /*18f30*/  @!PT LDS RZ, [RZ] ;  /* 0x00000000fffff984 */ /* 0x000fe20000000800 */
[----:B------:R1:W-:Y:S04]  /*18f40*/  @!P4 LDGSTS.E.BYPASS.LTC128B.128 [R3+0x8000], desc[UR6][R10.64+0x80] ;  /* 0x080000800a03cfae */ /* 0x0003e8000b981a06 */
[----:B------:R3:W-:Y:S01]  /*18f50*/  @P4 STS.128 [R3+0x8000], RZ ;  /* 0x008000ff03004388 */ /* 0x0007e20000000c00 */
[----:B-1----:R-:W-:Y:S02]  /*18f60*/  @!P3 IMAD.MOV.U32 R10, RZ, RZ, R167 ;  /* 0x000000ffff0ab224 */ /* 0x002fe400078e00a7 */
        /* <DEDUP_REMOVED lines=52> */
.L_x_1735:
[----:B---3--:R-:W-:Y:S01]  /*192b0*/  FMNMX3.FTZ R6, R2, R23, R21, !PT ;  /* 0x0000001702067276 */ /* 0x008fe20007810015 */
        /* <DEDUP_REMOVED lines=19> */
[----:B------:R-:W-:Y:S01]  /*193f0*/  IADD3 R143, PT, PT, R164, 0xc040, RZ ;  /* 0x0000c040a48f7810 */ /* 0x000fe20007ffe0ff */
[----:B------:R-:W3:Y:S04]  /*19400*/  SHFL.BFLY PT, R4, R7, 0x2, 0x1f ;  /* 0x0c401f0007047f89 */ /* 0x000ee800000e0000 */
[----:B------:R-:W-:Y:S01]  /*19410*/  LDSM.16.MT88.4 R12, [R164+0xc000] ;  /* 0x00c00000a40c783b */ /* 0x000fe20000004200 */
[----:B--2---:R-:W-:-:S02]  /*19420*/  FMNMX.FTZ R5, R6, R5, !PT ;  /* 0x0000000506057209 */ /* 0x004fc40007810000 */
        /* <DEDUP_REMOVED lines=18> */
[----:B------:R-:W-:Y:S01]  /*19550*/  FMUL.FTZ R148, R0, UR8 ;  /* 0x0000000800947c20 */ /* 0x000fe20008410000 */
        /* <DEDUP_REMOVED lines=20> */
[-C--:B-1----:R-:W-:Y:S01]  /*196a0*/  FMUL.FTZ R32, R104, R177.reuse ;  /* 0x000000b168207220 */ /* 0x082fe20000410000 */
[-C--:B------:R-:W-:Y:S01]  /*196b0*/  FMUL.FTZ R33, R105, R177.reuse ;  /* 0x000000b169217220 */ /* 0x080fe20000410000 */
[-C--:B------:R-:W-:Y:S01]  /*196c0*/  FMUL.FTZ R4, R128, R177.reuse ;  /* 0x000000b180047220 */ /* 0x080fe20000410000 */
[----:B------:R-:W-:Y:S01]  /*196d0*/  IADD3 R128, PT, PT, R2, R164, RZ ;  /* 0x000000a402807210 */ /* 0x000fe20007ffe0ff */
[-C--:B------:R-:W-:Y:S01]  /*196e0*/  FMUL.FTZ R36, R36, R177.reuse ;  /* 0x000000b124247220 */ /* 0x080fe20000410000 */
[-C--:B------:R-:W-:Y:S01]  /*196f0*/  FMUL.FTZ R37, R37, R177.reuse ;  /* 0x000000b125257220 */ /* 0x080fe20000410000 */
[-C--:B------:R-:W-:Y:S01]  /*19700*/  FMUL.FTZ R40, R40, R177.reuse ;  /* 0x000000b128287220 */ /* 0x080fe20000410000 */
[----:B------:R-:W1:Y:S01]  /*19710*/  MUFU.EX2 R146, R146 ;  /* 0x0000009200927308 */ /* 0x000e620000000800 */
[-C--:B--2---:R-:W-:Y:S01]  /*19720*/  FMUL.FTZ R34, R106, R148.reuse ;  /* 0x000000946a227220 */ /* 0x084fe20000410000 */
[-C--:B------:R-:W-:Y:S01]  /*19730*/  FMUL.FTZ R35, R107, R148.reuse ;  /* 0x000000946b237220 */ /* 0x080fe20000410000 */
[----:B------:R-:W-:Y:S01]  /*19740*/  LDSM.16.MT88.4 R20, [R128+0xc000] ;  /* 0x00c000008014783b */ /* 0x000fe20000004200 */
[-C--:B------:R-:W-:Y:S01]  /*19750*/  FMUL.FTZ R38, R38, R148.reuse ;  /* 0x0000009426267220 */ /* 0x080fe20000410000 */
[-C--:B------:R-:W-:Y:S01]  /*19760*/  FMUL.FTZ R39, R39, R148.reuse ;  /* 0x0000009427277220 */ /* 0x080fe20000410000 */
[-C--:B------:R-:W-:Y:S01]  /*19770*/  FMUL.FTZ R41, R41, R177.reuse ;  /* 0x000000b129297220 */ /* 0x080fe20000410000 */
[----:B------:R-:W2:Y:S01]  /*19780*/  LDSM.16.MT88.4 R104, [R164+0xe000] ;  /* 0x00e00000a468783b */ /* 0x000ea20000004200 */
[----:B------:R-:W-:Y:S01]  /*19790*/  MUFU.EX2 R147, R147 ;  /* 0x0000009300937308 */ /* 0x000fe20000000800 */
[-C--:B------:R-:W-:Y:S01]  /*197a0*/  FMUL.FTZ R42, R42, R148.reuse ;  /* 0x000000942a2a7220 */ /* 0x080fe20000410000 */
[-C--:B------:R-:W-:Y:S01]  /*197b0*/  FMUL.FTZ R43, R43, R148.reuse ;  /* 0x000000942b2b7220 */ /* 0x080fe20000410000 */
[-C--:B------:R-:W-:Y:S01]  /*197c0*/  FMUL.FTZ R16, R120, R177.reuse ;  /* 0x000000b178107220 */ /* 0x080fe20000410000 */
[-C--:B------:R-:W-:Y:S01]  /*197d0*/  FMUL.FTZ R17, R121, R177.reuse ;  /* 0x000000b179117220 */ /* 0x080fe20000410000 */
[-C--:B------:R-:W-:Y:S01]  /*197e0*/  FMUL.FTZ R18, R122, R148.reuse ;  /* 0x000000947a127220 */ /* 0x080fe20000410000 */
[----:B------:R-:W-:Y:S01]  /*197f0*/  FMUL.FTZ R19, R123, R148 ;  /* 0x000000947b137220 */ /* 0x000fe20000410000 */
[-C--:B------:R-:W-:Y:S01]  /*19800*/  FMUL.FTZ R44, R44, R177.reuse ;  /* 0x000000b12c2c7220 */ /* 0x080fe20000410000 */
[----:B------:R-:W3:Y:S01]  /*19810*/  MUFU.EX2 R144, R144 ;  /* 0x0000009000907308 */ /* 0x000ee20000000800 */
[----:B-1----:R-:W-:Y:S01]  /*19820*/  F2FP.BF16.F32.PACK_AB R8, R146, R178 ;  /* 0x000000b29208723e */ /* 0x002fe200000010ff */
[-C--:B------:R-:W-:Y:S01]  /*19830*/  FMUL.FTZ R45, R45, R177.reuse ;  /* 0x000000b12d2d7220 */ /* 0x080fe20000410000 */
[-C--:B------:R-:W-:Y:S01]  /*19840*/  FMUL.FTZ R46, R46, R148.reuse ;  /* 0x000000942e2e7220 */ /* 0x080fe20000410000 */
[-C--:B------:R-:W-:Y:S01]  /*19850*/  FMUL.FTZ R47, R47, R148.reuse ;  /* 0x000000942f2f7220 */ /* 0x080fe20000410000 */
[-C--:B------:R-:W-:Y:S01]  /*19860*/  FMUL.FTZ R48, R48, R177.reuse ;  /* 0x000000b130307220 */ /* 0x080fe20000410000 */
[-C--:B------:R-:W-:Y:S01]  /*19870*/  FMUL.FTZ R49, R49, R177.reuse ;  /* 0x000000b131317220 */ /* 0x080fe20000410000 */
[-C--:B------:R-:W-:Y:S01]  /*19880*/  FMUL.FTZ R50, R50, R148.reuse ;  /* 0x0000009432327220 */ /* 0x080fe20000410000 */
[----:B------:R-:W-:Y:S01]  /*19890*/  MUFU.EX2 R145, R145 ;  /* 0x0000009100917308 */ /* 0x000fe20000000800 */
[-C--:B------:R-:W-:Y:S01]  /*198a0*/  FMUL.FTZ R51, R51, R148.reuse ;  /* 0x0000009433337220 */ /* 0x080fe20000410000 */
[-C--:B------:R-:W-:Y:S01]  /*198b0*/  FMUL.FTZ R52, R52, R177.reuse ;  /* 0x000000b134347220 */ /* 0x080fe20000410000 */
[-C--:B------:R-:W-:Y:S01]  /*198c0*/  FMUL.FTZ R53, R53, R177.reuse ;  /* 0x000000b135357220 */ /* 0x080fe20000410000 */
[-C--:B------:R-:W-:Y:S01]  /*198d0*/  FMUL.FTZ R54, R54, R148.reuse ;  /* 0x0000009436367220 */ /* 0x080fe20000410000 */
[-C--:B------:R-:W-:Y:S01]  /*198e0*/  FMUL.FTZ R55, R55, R148.reuse ;  /* 0x0000009437377220 */ /* 0x080fe20000410000 */
[-C--:B------:R-:W-:Y:S01]  /*198f0*/  FMUL.FTZ R56, R56, R177.reuse ;  /* 0x000000b138387220 */ /* 0x080fe20000410000 */
[----:B------:R-:W-:Y:S01]  /*19900*/  FMUL.FTZ R57, R57, R177 ;  /* 0x000000b139397220 */ /* 0x000fe20000410000 */
[----:B------:R-:W1:Y:S01]  /*19910*/  MUFU.EX2 R150, R150 ;  /* 0x0000009600967308 */ /* 0x000e620000000800 */
[----:B---3--:R-:W-:Y:S01]  /*19920*/  F2FP.BF16.F32.PACK_AB R10, R144, R147 ;  /* 0x00000093900a723e */ /* 0x008fe200000010ff */
        /* <DEDUP_REMOVED lines=31> */
[----:B---3--:R-:W-:Y:S01]  /*19b20*/  F2FP.BF16.F32.PACK_AB R11, R0, R149 ;  /* 0x00000095000b723e */ /* 0x008fe200000010ff */
        /* <DEDUP_REMOVED lines=22> */
[C---:B------:R-:W-:Y:S01]  /*19c90*/  HMMA.16816.F32.BF16 R16, R8.reuse, R20, R16 ;  /* 0x000000140810723c */ /* 0x040fe20000041810 */
[----:B------:R-:W-:Y:S01]  /*19ca0*/  IADD3 R20, PT, PT, R164, 0xc000, RZ ;  /* 0x0000c000a4147810 */ /* 0x000fe20007ffe0ff */
[-C--:B------:R-:W-:Y:S01]  /*19cb0*/  FMUL.FTZ R126, R126, R148.reuse ;  /* 0x000000947e7e7220 */ /* 0x080fe20000410000 */
[-C--:B------:R-:W-:Y:S01]  /*19cc0*/  FMUL.FTZ R127, R127, R148.reuse ;  /* 0x000000947f7f7220 */ /* 0x080fe20000410000 */
[-C--:B------:R-:W-:Y:S01]  /*19cd0*/  FMUL.FTZ R116, R116, R177.reuse ;  /* 0x000000b174747220 */ /* 0x080fe20000410000 */
[----:B------:R-:W-:Y:S01]  /*19ce0*/  @P0 IADD3 R143, PT, PT, R20, -0x40, RZ ;  /* 0xffffffc0148f0810 */ /* 0x000fe20007ffe0ff */
[----:B------:R-:W-:Y:S01]  /*19cf0*/  FMUL.FTZ R117, R117, R177 ;  /* 0x000000b175757220 */ /* 0x000fe20000410000 */
[-C--:B------:R-:W-:Y:S01]  /*19d00*/  FMUL.FTZ R118, R118, R148.reuse ;  /* 0x0000009476767220 */ /* 0x080fe20000410000 */
[-C--:B------:R-:W-:Y:S01]  /*19d10*/  FMUL.FTZ R119, R119, R148.reuse ;  /* 0x0000009477777220 */ /* 0x080fe20000410000 */
[----:B------:R-:W-:Y:S01]  /*19d20*/  IADD3 R2, PT, PT, R2, R143, RZ ;  /* 0x0000008f02027210 */ /* 0x000fe20007ffe0ff */
[----:B------:R-:W2:Y:S01]  /*19d30*/  LDSM.16.MT88.4 R28, [R143] ;  /* 0x000000008f1c783b */ /* 0x000ea20000004200 */
        /* <DEDUP_REMOVED lines=13> */
[----:B------:R-:W-:Y:S01]  /*19e10*/  MUFU.EX2 R142, R142 ;  /* 0x0000008e008e7308 */ /* 0x000fe20000000800 */
[--C-:B------:R-:W-:Y:S01]  /*19e20*/  FFMA.FTZ R161, R179, UR8, -R180.reuse ;  /* 0x00000008b3a17c23 */ /* 0x100fe200080108b4 */
[--C-:B------:R-:W-:Y:S01]  /*19e30*/  FFMA.FTZ R173, R173, UR8, -R180.reuse ;  /* 0x00000008adad7c23 */ /* 0x100fe200080108b4 */
[--C-:B------:R-:W-:Y:S01]  /*19e40*/  FFMA.FTZ R176, R176, UR8, -R155.reuse ;  /* 0x00000008b0b07c23 */ /* 0x100fe2000801089b */
[--C-:B------:R-:W-:Y:S01]  /*19e50*/  FFMA.FTZ R179, R182, UR8, -R155.reuse ;  /* 0x00000008b6b37c23 */ /* 0x100fe2000801089b */
[--C-:B------:R-:W-:Y:S01]  /*19e60*/  FFMA.FTZ R165, R184, UR8, -R155.reuse ;  /* 0x00000008b8a57c23 */ /* 0x100fe2000801089b */
[--C-:B------:R-:W-:Y:S01]  /*19e70*/  FFMA.FTZ R156, R156, UR8, -R155.reuse ;  /* 0x000000089c9c7c23 */ /* 0x100fe2000801089b */
[C---:B------:R-:W-:Y:S01]  /*19e80*/  HMMA.16816.F32.BF16 R12, R8.reuse, R14, R124 ;  /* 0x0000000e080c723c */ /* 0x040fe2000004187c */
[----:B------:R-:W3:Y:S01]  /*19e90*/  MUFU.EX2 R141, R141 ;  /* 0x0000008d008d7308 */ /* 0x000ee20000000800 */
[--C-:B------:R-:W-:Y:S01]  /*19ea0*/  FFMA.FTZ R157, R157, UR8, -R180.reuse ;  /* 0x000000089d9d7c23 */ /* 0x100fe200080108b4 */
[--C-:B------:R-:W-:Y:S01]  /*19eb0*/  FFMA.FTZ R158, R158, UR8, -R180.reuse ;  /* 0x000000089e9e7c23 */ /* 0x100fe200080108b4 */
[--C-:B------:R-:W-:Y:S01]  /*19ec0*/  FFMA.FTZ R172, R172, UR8, -R180.reuse ;  /* 0x00000008acac7c23 */ /* 0x100fe200080108b4 */
[----:B------:R-:W-:Y:S01]  /*19ed0*/  FFMA.FTZ R159, R159, UR8, -R180 ;  /* 0x000000089f9f7c23 */ /* 0x000fe200080108b4 */
[--C-:B------:R-:W-:Y:S01]  /*19ee0*/  FFMA.FTZ R151, R151, UR8, -R155.reuse ;  /* 0x0000000897977c23 */ /* 0x100fe2000801089b */
[--C-:B------:R-:W-:Y:S01]  /*19ef0*/  FFMA.FTZ R152, R152, UR8, -R155.reuse ;  /* 0x0000000898987c23 */ /* 0x100fe2000801089b */
[C---:B-1----:R-:W-:Y:S01]  /*19f00*/  HMMA.16816.F32.BF16 R44, R8.reuse, R104, R44 ;  /* 0x00000068082c723c */ /* 0x042fe2000004182c */
[----:B------:R-:W-:Y:S01]  /*19f10*/  MUFU.EX2 R140, R140 ;  /* 0x0000008c008c7308 */ /* 0x000fe20000000800 */
[--C-:B------:R-:W-:Y:S01]  /*19f20*/  FFMA.FTZ R154, R154, UR8, -R155.reuse ;  /* 0x000000089a9a7c23 */ /* 0x100fe2000801089b */
[----:B------:R-:W-:Y:S01]  /*19f30*/  FFMA.FTZ R155, R153, UR8, -R155 ;  /* 0x00000008999b7c23 */ /* 0x000fe2000801089b */
[----:B------:R-:W-:Y:S01]  /*19f40*/  FFMA.FTZ R145, R174, R148, R145 ;  /* 0x00000094ae917223 */ /* 0x000fe20000010091 */
[----:B------:R-:W-:Y:S01]  /*19f50*/  LDSM.16.MT88.4 R124, [R164+0xd800] ;  /* 0x00d80000a47c783b */ /* 0x000fe20000004200 */
[----:B------:R-:W-:Y:S01]  /*19f60*/  FFMA.FTZ R175, R175, R177, R178 ;  /* 0x000000b1afaf7223 */ /* 0x000fe200000100b2 */
[----:B------:R-:W-:Y:S01]  /*19f70*/  PLOP3.LUT P3, PT, PT, PT, UP1, 0x80, 0x8 ;  /* 0x000000000008781c */ /* 0x000fe20003f6f018 */
[----:B------:R-:W-:Y:S01]  /*19f80*/  HMMA.16816.F32.BF16 R48, R8, R106, R48 ;  /* 0x0000006a0830723c */ /* 0x000fe20000041830 */
[----:B------:R-:W1:Y:S01]  /*19f90*/  LDSM.16.MT88.4 R104, [R143+0x2000] ;  /* 0x002000008f68783b */ /* 0x000e620000004200 */
[----:B------:R-:W-:Y:S01]  /*19fa0*/  MUFU.EX2 R135, R135 ;  /* 0x0000008700877308 */ /* 0x000fe20000000800 */
[----:B------:R-:W-:Y:S01]  /*19fb0*/  FADD.FTZ R146, R146, R175 ;  /* 0x000000af92927221 */ /* 0x000fe20000010000 */
[----:B------:R-:W-:Y:S01]  /*19fc0*/  FADD.FTZ R150, R150, R145 ;  /* 0x0000009196967221 */ /* 0x000fe20000010000 */
[----:B------:R-:W-:-:S02]  /*19fd0*/  PLOP3.LUT P2, PT, PT, PT, UP1, 0x80, 0x8 ;  /* 0x000000000008781c */ /* 0x000fc40003f4f018 */
[----:B------:R-:W-:Y:S01]  /*19fe0*/  FADD.FTZ R145, R147, R146 ;  /* 0x0000009293917221 */ /* 0x000fe20000010000 */
[----:B--2---:R-:W-:Y:S01]  /*19ff0*/  HMMA.16816.F32.BF16 R24, R8, R28, R24 ;  /* 0x0000001c0818723c */ /* 0x004fe20000041818 */
[----:B------:R-:W-:Y:S01]  /*1a000*/  FADD.FTZ R149, R149, R150 ;  /* 0x0000009695957221 */ /* 0x000fe20000010000 */
[----:B------:R-:W-:Y:S01]  /*1a010*/  MUFU.EX2 R137, R137 ;  /* 0x0000008900897308 */ /* 0x000fe20000000800 */
[----:B------:R-:W-:Y:S02]  /*1a020*/  FADD.FTZ R145, R144, R145 ;  /* 0x0000009190917221 */ /* 0x000fe40000010000 */
[----:B------:R-:W-:-:S03]  /*1a030*/  FADD.FTZ R0, R0, R149 ;  /* 0x0000009500007221 */ /* 0x000fc60000010000 */
[C---:B------:R-:W-:Y:S01]  /*1a040*/  HMMA.16816.F32.BF16 R28, R8.reuse, R30, R108 ;  /* 0x0000001e081c723c */ /* 0x040fe2000004186c */
[----:B------:R-:W2:Y:S01]  /*1a050*/  LDSM.16.MT88.4 R108, [R2] ;  /* 0x00000000026c783b */ /* 0x000ea20000004200 */
[----:B------:R-:W4:Y:S06]  /*1a060*/  MUFU.EX2 R136, R136 ;  /* 0x0000008800887308 */ /* 0x000f2c0000000800 */
[C---:B------:R-:W-:Y:S01]  /*1a070*/  HMMA.16816.F32.BF16 R20, R8.reuse, R22, R116 ;  /* 0x000000160814723c */ /* 0x040fe20000041874 */
[----:B------:R-:W-:Y:S01]  /*1a080*/  LDSM.16.MT88.4 R116, [R128+0xd800] ;  /* 0x00d800008074783b */ /* 0x000fe20000004200 */
[----:B------:R-:W-:Y:S08]  /*1a090*/  MUFU.EX2 R134, R134 ;  /* 0x0000008600867308 */ /* 0x000ff00000000800 */
[----:B------:R-:W5:Y:S01]  /*1a0a0*/  MUFU.EX2 R133, R133 ;  /* 0x0000008500857308 */ /* 0x000f620000000800 */
[C---:B-1----:R-:W-:Y:S07]  /*1a0b0*/  HMMA.16816.F32.BF16 R52, R8.reuse, R104, R52 ;  /* 0x000000680834723c */ /* 0x042fee0000041834 */
[----:B------:R-:W-:Y:S01]  /*1a0c0*/  MUFU.EX2 R188, R188 ;  /* 0x000000bc00bc7308 */ /* 0x000fe20000000800 */
[C---:B------:R-:W-:Y:S01]  /*1a0d0*/  HMMA.16816.F32.BF16 R56, R8.reuse, R106, R56 ;  /* 0x0000006a0838723c */ /* 0x040fe20000041838 */
[----:B------:R-:W1:Y:S06]  /*1a0e0*/  LDSM.16.MT88.4 R104, [R2+0x2000] ;  /* 0x002000000268783b */ /* 0x000e6c0000004200 */
[----:B------:R-:W5:Y:S01]  /*1a0f0*/  MUFU.EX2 R173, R173 ;  /* 0x000000ad00ad7308 */ /* 0x000f620000000800 */
[C---:B--2---:R-:W-:Y:S07]  /*1a100*/  HMMA.16816.F32.BF16 R32, R8.reuse, R108, R32 ;  /* 0x0000006c0820723c */ /* 0x044fee0000041820 */
[----:B------:R-:W-:Y:S01]  /*1a110*/  MUFU.EX2 R186, R186 ;  /* 0x000000ba00ba7308 */ /* 0x000fe20000000800 */
[C---:B------:R-:W-:Y:S01]  /*1a120*/  HMMA.16816.F32.BF16 R100, R8.reuse, R110, R100 ;  /* 0x0000006e0864723c */ /* 0x040fe20000041864 */
[----:B------:R-:W-:Y:S06]  /*1a130*/  LDSM.16.MT88.4 R108, [R164+0xd000] ;  /* 0x00d00000a46c783b */ /* 0x000fec0000004200 */
[----:B------:R-:W-:Y:S08]  /*1a140*/  MUFU.EX2 R161, R161 ;  /* 0x000000a100a17308 */ /* 0x000ff00000000800 */
[----:B------:R-:W-:Y:S08]  /*1a150*/  MUFU.EX2 R176, R176 ;  /* 0x000000b000b07308 */ /* 0x000ff00000000800 */
[----:B------:R-:W2:Y:S01]  /*1a160*/  MUFU.EX2 R179, R179 ;  /* 0x000000b300b37308 */ /* 0x000ea20000000800 */
[C---:B-1----:R-:W-:Y:S07]  /*1a170*/  HMMA.16816.F32.BF16 R60, R8.reuse, R104, R60 ;  /* 0x00000068083c723c */ /* 0x042fee000004183c */
[----:B------:R-:W-:Y:S01]  /*1a180*/  MUFU.EX2 R165, R165 ;  /* 0x000000a500a57308 */ /* 0x000fe20000000800 */
[C---:B------:R-:W-:Y:S01]  /*1a190*/  HMMA.16816.F32.BF16 R64, R8.reuse, R106, R64 ;  /* 0x0000006a0840723c */ /* 0x040fe20000041840 */
[----:B------:R-:W1:Y:S06]  /*1a1a0*/  LDSM.16.MT88.4 R104, [R164+0x10000] ;  /* 0x01000000a468783b */ /* 0x000e6c0000004200 */
[----:B------:R-:W2:Y:S08]  /*1a1b0*/  MUFU.EX2 R156, R156 ;  /* 0x0000009c009c7308 */ /* 0x000eb00000000800 */
[----:B------:R-:W-:Y:S08]  /*1a1c0*/  MUFU.EX2 R157, R157 ;  /* 0x0000009d009d7308 */ /* 0x000ff00000000800 */
[----:B------:R-:W2:Y:S08]  /*1a1d0*/  MUFU.EX2 R158, R158 ;  /* 0x0000009e009e7308 */ /* 0x000eb00000000800 */
[----:B------:R-:W-:Y:S08]  /*1a1e0*/  MUFU.EX2 R172, R172 ;  /* 0x000000ac00ac7308 */ /* 0x000ff00000000800 */
[----:B------:R-:W-:Y:S01]  /*1a1f0*/  MUFU.EX2 R159, R159 ;  /* 0x0000009f009f7308 */ /* 0x000fe20000000800 */
[C---:B-1----:R-:W-:Y:S07]  /*1a200*/  HMMA.16816.F32.BF16 R68, R8.reuse, R104, R68 ;  /* 0x000000680844723c */ /* 0x042fee0000041844 */
[----:B------:R-:W-:Y:S01]  /*1a210*/  MUFU.EX2 R151, R151 ;  /* 0x0000009700977308 */ /* 0x000fe20000000800 */
[C---:B------:R-:W-:Y:S01]  /*1a220*/  HMMA.16816.F32.BF16 R72, R8.reuse, R106, R72 ;  /* 0x0000006a0848723c */ /* 0x040fe20000041848 */
[----:B------:R-:W1:Y:S06]  /*1a230*/  LDSM.16.MT88.4 R104, [R128+0x10000] ;  /* 0x010000008068783b */ /* 0x000e6c0000004200 */
[----:B------:R-:W2:Y:S08]  /*1a240*/  MUFU.EX2 R152, R152 ;  /* 0x0000009800987308 */ /* 0x000eb00000000800 */
[----:B------:R-:W-:Y:S08]  /*1a250*/  MUFU.EX2 R153, R154 ;  /* 0x0000009a00997308 */ /* 0x000ff00000000800 */
[----:B------:R-:W2:Y:S01]  /*1a260*/  MUFU.EX2 R174, R155 ;  /* 0x0000009b00ae7308 */ /* 0x000ea20000000800 */
        /* <DEDUP_REMOVED lines=8> */
[----:B------:R-:W1:Y:S01]  /*1a2f0*/  LDSM.16.MT88.4 R104, [R164+0xc800] ;  /* 0x00c80000a468783b */ /* 0x000e620000004200 */
[----:B---3--:R-:W-:Y:S01]  /*1a300*/  F2FP.BF16.F32.PACK_AB R96, R141, R142 ;  /* 0x0000008e8d60723e */ /* 0x008fe200000010ff */
[----:B------:R-:W-:Y:S01]  /*1a310*/  FADD.FTZ R142, R142, R145 ;  /* 0x000000918e8e7221 */ /* 0x000fe20000010000 */
[----:B----4-:R-:W-:-:S02]  /*1a320*/  F2FP.BF16.F32.PACK_AB R97, R136, R137 ;  /* 0x000000898861723e */ /* 0x010fc400000010ff */
[----:B------:R-:W-:Y:S01]  /*1a330*/  F2FP.BF16.F32.PACK_AB R98, R135, R140 ;  /* 0x0000008c8762723e */ /* 0x000fe200000010ff */
[----:B------:R-:W-:Y:S01]  /*1a340*/  FADD.FTZ R141, R141, R142 ;  /* 0x0000008e8d8d7221 */ /* 0x000fe20000010000 */
[----:B-----5:R-:W-:-:S03]  /*1a350*/  F2FP.BF16.F32.PACK_AB R99, R133, R134 ;  /* 0x000000868563723e */ /* 0x020fc600000010ff */
[----:B------:R-:W-:-:S04]  /*1a360*/  FADD.FTZ R140, R140, R141 ;  /* 0x0000008d8c8c7221 */ /* 0x000fc80000010000 */
[----:B------:R-:W-:Y:S01]  /*1a370*/  FADD.FTZ R135, R135, R140 ;  /* 0x0000008c87877221 */ /* 0x000fe20000010000 */
        /* <DEDUP_REMOVED lines=36> */
[----:B------:R-:W-:Y:S01]  /*1a5c0*/  F2FP.BF16.F32.PACK_AB R96, R173, R188 ;  /* 0x000000bcad60723e */ /* 0x000fe200000010ff */
[----:B------:R-:W-:Y:S01]  /*1a5d0*/  FADD.FTZ R188, R188, R135 ;  /* 0x00000087bcbc7221 */ /* 0x000fe20000010000 */
[----:B--2---:R-:W-:-:S02]  /*1a5e0*/  F2FP.BF16.F32.PACK_AB R97, R179, R176 ;  /* 0x000000b0b361723e */ /* 0x004fc400000010ff */
[----:B------:R-:W-:Y:S01]  /*1a5f0*/  F2FP.BF16.F32.PACK_AB R98, R161, R186 ;  /* 0x000000baa162723e */ /* 0x000fe200000010ff */
[----:B------:R-:W-:Y:S01]  /*1a600*/  FADD.FTZ R173, R173, R188 ;  /* 0x000000bcadad7221 */ /* 0x000fe20000010000 */
[----:B------:R-:W-:-:S03]  /*1a610*/  F2FP.BF16.F32.PACK_AB R99, R156, R165 ;  /* 0x000000a59c63723e */ /* 0x000fc600000010ff */
[----:B------:R-:W-:-:S04]  /*1a620*/  FADD.FTZ R186, R186, R173 ;  /* 0x000000adbaba7221 */ /* 0x000fc80000010000 */
[----:B------:R-:W-:Y:S01]  /*1a630*/  HMMA.16816.F32.BF16 R4, R96, R108, R4 ;  /* 0x0000006c6004723c */ /* 0x000fe20000041804 */
[----:B------:R-:W-:-:S07]  /*1a640*/  FADD.FTZ R186, R161, R186 ;  /* 0x000000baa1ba7221 */ /* 0x000fce0000010000 */
        /* <DEDUP_REMOVED lines=34> */
[----:B------:R-:W1:Y:S01]  /*1a870*/  LDSM.16.MT88.4 R104, [R128+0xf800] ;  /* 0x00f800008068783b */ /* 0x000e620000004200 */
[----:B------:R-:W-:Y:S01]  /*1a880*/  F2FP.BF16.F32.PACK_AB R96, R158, R157 ;  /* 0x0000009d9e60723e */ /* 0x000fe200000010ff */
[----:B------:R-:W-:Y:S01]  /*1a890*/  FADD.FTZ R157, R157, R186 ;  /* 0x000000ba9d9d7221 */ /* 0x000fe20000010000 */
[----:B------:R-:W-:-:S02]  /*1a8a0*/  F2FP.BF16.F32.PACK_AB R97, R152, R151 ;  /* 0x000000979861723e */ /* 0x000fc400000010ff */
[----:B------:R-:W-:Y:S01]  /*1a8b0*/  F2FP.BF16.F32.PACK_AB R98, R159, R172 ;  /* 0x000000ac9f62723e */ /* 0x000fe200000010ff */
[----:B------:R-:W-:Y:S01]  /*1a8c0*/  FADD.FTZ R157, R158, R157 ;  /* 0x0000009d9e9d7221 */ /* 0x000fe20000010000 */
[----:B------:R-:W-:-:S03]  /*1a8d0*/  F2FP.BF16.F32.PACK_AB R99, R174, R153 ;  /* 0x00000099ae63723e */ /* 0x000fc600000010ff */
[----:B------:R-:W-:-:S04]  /*1a8e0*/  FADD.FTZ R172, R172, R157 ;  /* 0x0000009dacac7221 */ /* 0x000fc80000010000 */
[----:B------:R-:W-:Y:S01]  /*1a8f0*/  HMMA.16816.F32.BF16 R120, R96, R116, R16 ;  /* 0x000000746078723c */ /* 0x000fe20000041810 */
[----:B------:R3:W4:Y:S01]  /*1a900*/  LDSM.16.MT88.4 R16, [R128+0x11800] ;  /* 0x011800008010783b */ /* 0x0007220000004200 */
[----:B------:R-:W-:-:S06]  /*1a910*/  FADD.FTZ R175, R159, R172 ;  /* 0x000000ac9faf7221 */ /* 0x000fcc0000010000 */
[C---:B------:R-:W-:Y:S01]  /*1a920*/  HMMA.16816.F32.BF16 R116, R96.reuse, R118, R20 ;  /* 0x000000766074723c */ /* 0x040fe20000041814 */
[----:B------:R-:W5:Y:S07]  /*1a930*/  LDSM.16.MT88.4 R20, [R2+0x1800] ;  /* 0x001800000214783b */ /* 0x000f6e0000004200 */
[C---:B--2---:R-:W-:Y:S01]  /*1a940*/  HMMA.16816.F32.BF16 R112, R96.reuse, R108, R24 ;  /* 0x0000006c6070723c */ /* 0x044fe20000041818 */
[----:B------:R-:W-:Y:S07]  /*1a950*/  LDSM.16.MT88.4 R24, [R143+0x5800] ;  /* 0x005800008f18783b */ /* 0x000fee0000004200 */
[C---:B---3--:R-:W-:Y:S01]  /*1a960*/  HMMA.16816.F32.BF16 R128, R96.reuse, R124, R4 ;  /* 0x0000007c6080723c */ /* 0x048fe20000041804 */
[----:B------:R-:W-:Y:S07]  /*1a970*/  LDSM.16.MT88.4 R4, [R2+0x5800] ;  /* 0x005800000204783b */ /* 0x000fee0000004200 */
[C---:B-1----:R-:W-:Y:S08]  /*1a980*/  HMMA.16816.F32.BF16 R44, R96.reuse, R104, R44 ;  /* 0x00000068602c723c */ /* 0x042ff0000004182c */
[C---:B------:R-:W-:Y:S01]  /*1a990*/  HMMA.16816.F32.BF16 R48, R96.reuse, R106, R48 ;  /* 0x0000006a6030723c */ /* 0x040fe20000041830 */
[----:B------:R-:W1:Y:S07]  /*1a9a0*/  LDSM.16.MT88.4 R104, [R143+0x3800] ;  /* 0x003800008f68783b */ /* 0x000e6e0000004200 */
[C---:B----4-:R-:W-:Y:S08]  /*1a9b0*/  HMMA.16816.F32.BF16 R76, R96.reuse, R16, R76 ;  /* 0x00000010604c723c */ /* 0x050ff0000004184c */
[C---:B------:R-:W-:Y:S01]  /*1a9c0*/  HMMA.16816.F32.BF16 R80, R96.reuse, R18, R80 ;  /* 0x000000126050723c */ /* 0x040fe20000041850 */
[----:B------:R-:W2:Y:S07]  /*1a9d0*/  LDSM.16.MT88.4 R16, [R164+0xf800] ;  /* 0x00f80000a410783b */ /* 0x000eae0000004200 */
[C---:B------:R-:W-:Y:S01]  /*1a9e0*/  HMMA.16816.F32.BF16 R124, R96.reuse, R126, R12 ;  /* 0x0000007e607c723c */ /* 0x040fe2000004180c */
[----:B------:R-:W3:Y:S07]  /*1a9f0*/  LDSM.16.MT88.4 R12, [R164+0x11800] ;  /* 0x01180000a40c783b */ /* 0x000eee0000004200 */
[C---:B-----5:R-:W-:Y:S08]  /*1aa00*/  HMMA.16816.F32.BF16 R100, R96.reuse, R22, R100 ;  /* 0x000000166064723c */ /* 0x060ff00000041864 */
[C---:B------:R-:W-:Y:S08]  /*1aa10*/  HMMA.16816.F32.BF16 R108, R96.reuse, R110, R28 ;  /* 0x0000006e606c723c */ /* 0x040ff0000004181c */
[C---:B-1----:R-:W-:Y:S08]  /*1aa20*/  HMMA.16816.F32.BF16 R52, R96.reuse, R104, R52 ;  /* 0x000000686034723c */ /* 0x042ff00000041834 */
[C---:B------:R-:W-:Y:S08]  /*1aa30*/  HMMA.16816.F32.BF16 R56, R96.reuse, R106, R56 ;  /* 0x0000006a6038723c */ /* 0x040ff00000041838 */
[C---:B------:R-:W-:Y:S01]  /*1aa40*/  HMMA.16816.F32.BF16 R104, R96.reuse, R20, R32 ;  /* 0x000000146068723c */ /* 0x040fe20000041820 */
[----:B------:R1:W4:Y:S07]  /*1aa50*/  LDSM.16.MT88.4 R20, [R2+0x3800] ;  /* 0x003800000214783b */ /* 0x00032e0000004200 */
[----:B--2---:R-:W-:Y:S01]  /*1aa60*/  HMMA.16816.F32.BF16 R36, R96, R16, R36 ;  /* 0x000000106024723c */ /* 0x004fe20000041824 */
[----:B------:R-:W-:-:S04]  /*1aa70*/  FADD.FTZ R17, R137, R0 ;  /* 0x0000000089117221 */ /* 0x000fc80000010000 */
[----:B------:R-:W-:-:S03]  /*1aa80*/  FADD.FTZ R17, R136, R17 ;  /* 0x0000001188117221 */ /* 0x000fc60000010000 */
[----:B------:R-:W-:Y:S01]  /*1aa90*/  HMMA.16816.F32.BF16 R84, R96, R24, R84 ;  /* 0x000000186054723c */ /* 0x000fe20000041854 */
[----:B------:R-:W-:-:S04]  /*1aaa0*/  FADD.FTZ R134, R134, R17 ;  /* 0x0000001186867221 */ /* 0x000fc80000010000 */
[----:B------:R-:W-:-:S03]  /*1aab0*/  FADD.FTZ R133, R133, R134 ;  /* 0x0000008685857221 */ /* 0x000fc60000010000 */
[----:B------:R-:W-:Y:S01]  /*1aac0*/  HMMA.16816.F32.BF16 R88, R96, R26, R88 ;  /* 0x0000001a6058723c */ /* 0x000fe20000041858 */
[----:B------:R-:W-:Y:S01]  /*1aad0*/  FADD.FTZ R0, R176, R133 ;  /* 0x00000085b0007221 */ /* 0x000fe20000010000 */
[-C--:B-1----:R-:W-:Y:S02]  /*1aae0*/  MOV R2, R132.reuse ;  /* 0x0000008400027202 */ /* 0x082fe40000000f00 */
[----:B------:R-:W-:Y:S01]  /*1aaf0*/  @P2 MOV R2, R132 ;  /* 0x0000008400022202 */ /* 0x000fe20000000f00 */
[----:B------:R-:W-:-:S03]  /*1ab00*/  FADD.FTZ R0, R179, R0 ;  /* 0x00000000b3007221 */ /* 0x000fc60000010000 */
[----:B------:R-:W-:Y:S01]  /*1ab10*/  HMMA.16816.F32.BF16 R40, R96, R18, R40 ;  /* 0x000000126028723c */ /* 0x000fe20000041828 */
[----:B------:R-:W-:Y:S01]  /*1ab20*/  FADD.FTZ R165, R165, R0 ;  /* 0x00000000a5a57221 */ /* 0x000fe20000010000 */
[-C--:B------:R-:W-:Y:S02]  /*1ab30*/  MOV R0, R3.reuse ;  /* 0x0000000300007202 */ /* 0x080fe40000000f00 */
[----:B------:R-:W-:Y:S01]  /*1ab40*/  @P3 MOV R0, R3 ;  /* 0x0000000300003202 */ /* 0x000fe20000000f00 */
[----:B------:R-:W-:-:S03]  /*1ab50*/  FADD.FTZ R156, R156, R165 ;  /* 0x000000a59c9c7221 */ /* 0x000fc60000010000 */
[----:B---3--:R-:W-:Y:S01]  /*1ab60*/  HMMA.16816.F32.BF16 R68, R96, R12, R68 ;  /* 0x0000000c6044723c */ /* 0x008fe20000041844 */
[----:B------:R-:W-:-:S04]  /*1ab70*/  FADD.FTZ R151, R151, R156 ;  /* 0x0000009c97977221 */ /* 0x000fc80000010000 */
[----:B------:R-:W-:-:S03]  /*1ab80*/  FADD.FTZ R152, R152, R151 ;  /* 0x0000009798987221 */ /* 0x000fc60000010000 */
[----:B----4-:R-:W-:Y:S01]  /*1ab90*/  HMMA.16816.F32.BF16 R60, R96, R20, R60 ;  /* 0x00000014603c723c */ /* 0x010fe2000004183c */
[----:B------:R-:W-:-:S04]  /*1aba0*/  FADD.FTZ R153, R153, R152 ;  /* 0x0000009899997221 */ /* 0x000fc80000010000 */
[----:B------:R-:W-:-:S03]  /*1abb0*/  FADD.FTZ R174, R174, R153 ;  /* 0x00000099aeae7221 */ /* 0x000fc60000010000 */
[C---:B------:R-:W-:Y:S08]  /*1abc0*/  HMMA.16816.F32.BF16 R64, R96.reuse, R22, R64 ;  /* 0x000000166040723c */ /* 0x040ff00000041840 */
[C---:B------:R-:W-:Y:S08]  /*1abd0*/  HMMA.16816.F32.BF16 R72, R96.reuse, R14, R72 ;  /* 0x0000000e6048723c */ /* 0x040ff00000041848 */
[C---:B------:R-:W-:Y:S08]  /*1abe0*/  HMMA.16816.F32.BF16 R92, R96.reuse, R4, R92 ;  /* 0x00000004605c723c */ /* 0x040ff0000004185c */
[----:B------:R-:W-:Y:S01]  /*1abf0*/  HMMA.16816.F32.BF16 R96, R96, R6, R8 ;  /* 0x000000066060723c */ /* 0x000fe20000041808 */
[----:B------:R-:W-:-:S04]  /*1ac00*/  NOP ;  /* 0x0000000000007918 */ /* 0x000fc80000000000 */
[----:B------:R-:W-:-:S15]  /*1ac10*/  BRA.U UP1, `(.L_x_1738) ;  /* 0x0000000101047547 */ /* 0x000fde000b800000 */
.L_x_1732:
[----:B------:R-:W-:-:S12]  /*1ac20*/  UIADD3 UR4, UPT, UPT, UR14, -0x1, URZ ;  /* 0xffffffff0e047890 */ /* 0x000fd8000fffe0ff */
.L_x_1738:
        /* <DEDUP_REMOVED lines=22> */
.L_x_1743:
        /* <DEDUP_REMOVED lines=15> */
[----:B------:R-:W-:Y:S02]  /*1ae80*/  LOP3.LUT R3, R5, 0x1c0, RZ, 0xc0, !PT ;  /* 0x000001c005037812 */ /* 0x000fe400078ec0ff */
[----:B------:R-:W-:Y:S02]  /*1ae90*/  LOP3.LUT R10, R6, 0x40, RZ, 0xfc, !PT ;  /* 0x00000040060a7812 */ /* 0x000fe400078efcff */
[--C-:B------:R-:W-:Y:S02]  /*1aea0*/  LOP3.LUT R2, R3, 0x38, R4.reuse, 0xf8, !PT ;  /* 0x0000003803027812 */ /* 0x100fe400078ef804 */
[----:B--2---:R-:W-:Y:S01]  /*1aeb0*/  ISETP.GE.AND P2, PT, R10, UR15, PT ;  /* 0x0000000f0a007c0c */ /* 0x004fe2000bf46270 */
[----:B------:R-:W-:Y:S01]  /*1aec0*/  @!P4 IMAD.X R10, RZ, RZ, ~R9, P0 ;  /* 0x000000ffff0ac224 */ /* 0x000fe200000e0e09 */
[----:B------:R-:W-:Y:S02]  /*1aed0*/  LOP3.LUT R3, R160, 0x200, R5, 0xf8, !PT ;  /* 0x00000200a0037812 */ /* 0x000fe400078ef805 */
[----:B------:R-:W-:Y:S02]  /*1aee0*/  LOP3.LUT R177, R177, 0x1f8, R4, 0x78, !PT ;  /* 0x000001f8b1b17812 */ /* 0x000fe400078e7804 */
[----:B------:R-:W-:Y:S02]  /*1aef0*/  @!P4 SHF.R.S64 R7, R7, 0x1f, R10 ;  /* 0x0000001f0707c819 */ /* 0x000fe4000000100a */
        /* <DEDUP_REMOVED lines=41> */
[-C--:B------:R-:W-:Y:S04]  /*1b190*/  @!P5 IADD3 R13, PT, PT, R13, -R4.reuse, RZ ;  /* 0x800000040d0dd210 */ /* 0x080fe80007ffe0ff */
[----:B------:R-:W-:Y:S02]  /*1b1a0*/  ISETP.GE.U32.AND P0, PT, R13, R4, PT ;  /* 0x000000040d00720c */ /* 0x000fe40003f06070 */
[----:B------:R-:W-:Y:S02]  /*1b1b0*/  LOP3.LUT R4, R3, UR13, RZ, 0x3c, !PT ;  /* 0x0000000d03047c12 */ /* 0x000fe4000f8e3cff */
[----:B------:R-:W-:Y:S02]  /*1b1c0*/  LOP3.LUT R13, RZ, R3, RZ, 0x33, !PT ;  /* 0x00000003ff0d7212 */ /* 0x000fe400078e33ff */
        /* <DEDUP_REMOVED lines=8> */
[----:B------:R-:W-:Y:S01]  /*1b250*/  SEL R13, R13, R2, !P0 ;  /* 0x000000020d0d7207 */ /* 0x000fe20004000000 */
[----:B------:R-:W1:Y:S01]  /*1b260*/  LDC.64 R8, c[0x0][0x3c0] ;  /* 0x0000f000ff087b82 */ /* 0x000e620000000a00 */
[-C--:B------:R-:W-:Y:S02]  /*1b270*/  LEA R18, P5, R15, R170.reuse, 0x2 ;  /* 0x000000aa0f127211 */ /* 0x080fe400078a10ff */
[C---:B------:R-:W-:Y:S01]  /*1b280*/  LEA R16, P0, R13.reuse, R170, 0x2 ;  /* 0x000000aa0d107211 */ /* 0x040fe200078010ff */
[----:B------:R-:W-:Y:S01]  /*1b290*/  IMAD.IADD R2, R13, 0x1, -R15 ;  /* 0x000000010d027824 */ /* 0x000fe200078e0a0f */
[-C--:B------:R-:W-:Y:S02]  /*1b2a0*/  LEA.HI.X.SX32 R19, R15, R171.reuse, 0x2, P5 ;  /* 0x000000ab0f137211 */ /* 0x080fe400028f16ff */
[----:B------:R-:W-:Y:S01]  /*1b2b0*/  LEA.HI.X.SX32 R17, R13, R171, 0x2, P0 ;  /* 0x000000ab0d117211 */ /* 0x000fe200000f16ff */
[----:B------:R-:W-:Y:S02]  /*1b2c0*/  IMAD R3, R2, R3, -0x40 ;  /* 0xffffffc002037424 */ /* 0x000fe400078e0203 */
[----:B------:R-:W2:Y:S03]  /*1b2d0*/  LDG.E R5, desc[UR6][R18.64] ;  /* 0x0000000612057981 */ /* 0x000ea6000c1e1900 */
[----:B------:R-:W-:Y:S01]  /*1b2e0*/  SHF.R.S32.HI R13, RZ, 0x1f, R3 ;  /* 0x0000001fff0d7819 */ /* 0x000fe20000011403 */
[----:B------:R-:W2:Y:S04]  /*1b2f0*/  LDG.E R4, desc[UR6][R16.64] ;  /* 0x0000000610047981 */ /* 0x000ea8000c1e1900 */
        /* <DEDUP_REMOVED lines=12> */
.L_x_1740:
[----:B------:R-:W-:Y:S01]  /*1b3c0*/  @!PT LDS RZ, [RZ] ;  /* 0x00000000fffff984 */ /* 0x000fe20000000800 */
[----:B------:R-:W-:Y:S01]  /*1b3d0*/  @!PT LDS RZ, [RZ] ;  /* 0x00000000fffff984 */ /* 0x000fe20000000800 */
[----:B------:R-:W-:Y:S01]  /*1b3e0*/  @!PT LDS RZ, [RZ] ;  /* 0x00000000fffff984 */ /* 0x000fe20000000800 */
[----:B------:R-:W-:Y:S01]  /*1b3f0*/  @!P3 LDGSTS.E.BYPASS.LTC128B.128 [R177+0xc000], desc[UR6][R168.64] ;  /* 0x0c000000a8b1bfae */ /* 0x000fe2000b981a06 */
[C---:B------:R-:W-:Y:S01]  /*1b400*/  LEA R10, P0, R8.reuse, R168, 0x5 ;  /* 0x000000a8080a7211 */ /* 0x040fe200078028ff */
[----:B------:R-:W-:Y:S01]  /*1b410*/  UIADD3 UR17, UPT, UPT, UR17, -0x1, URZ ;  /* 0xffffffff11117890 */ /* 0x000fe2000fffe0ff */
[C-C-:B------:R-:W-:Y:S02]  /*1b420*/  SHF.L.U64.HI R3, R8.reuse, 0x5, R11.reuse ;  /* 0x0000000508037819 */ /* 0x140fe4000001020b */
[----:B------:R-:W-:Y:S01]  /*1b430*/  @P3 STS.128 [R177+0xc000], RZ ;  /* 0x00c000ffb1003388 */ /* 0x000fe20000000c00 */
[C---:B------:R-:W-:Y:S01]  /*1b440*/  LEA.HI.X R11, R8.reuse, R169, R11, 0x5, P0 ;  /* 0x000000a9080b7211 */ /* 0x040fe200000f2c0b */
[----:B------:R-:W-:Y:S01]  /*1b450*/  UISETP.GT.AND UP0, UPT, UR17, UR20, UPT ;  /* 0x000000141100728c */ /* 0x000fe2000bf04270 */
[----:B------:R-:W-:Y:S02]  /*1b460*/  SHF.L.U32 R2, R8, 0x5, RZ ;  /* 0x0000000508027819 */ /* 0x000fe400000006ff */
[----:B------:R-:W-:Y:S01]  /*1b470*/  @!PT LDS RZ, [RZ] ;  /* 0x00000000fffff984 */ /* 0x000fe20000000800 */
[----:B------:R-:W-:Y:S01]  /*1b480*/  @!PT LDS RZ, [RZ] ;  /* 0x00000000fffff984 */ /* 0x000fe20000000800 */
[----:B------:R-:W-:Y:S01]  /*1b490*/  @!PT LDS RZ, [RZ] ;  /* 0x00000000fffff984 */ /* 0x000fe20000000800 */
[----:B------:R-:W-:Y:S01]  /*1b4a0*/  @!P2 LDGSTS.E.BYPASS.LTC128B.128 [R177+0xe000], desc[UR6][R168.64+0x80] ;  /* 0x0e000080a8b1afae */ /* 0x000fe2000b981a06 */
[----:B------:R-:W-:Y:S02]  /*1b4b0*/  LEA R165, R0, UR5, 0x1 ;  /* 0x0000000500a57c11 */ /* 0x000fe4000f8e08ff */
[C---:B------:R-:W-:Y:S02]  /*1b4c0*/  IADD3 R8, P5, PT, R2.reuse, R10, RZ ;  /* 0x0000000a02087210 */ /* 0x040fe40007fbe0ff */
[----:B------:R-:W-:Y:S02]  /*1b4d0*/  @P2 STS.128 [R177+0xe000], RZ ;  /* 0x00e000ffb1002388 */ /* 0x000fe40000000c00 */
[C---:B------:R-:W-:Y:S03]  /*1b4e0*/  IADD3.X R9, PT, PT, R3.reuse, R11, RZ, P5, !PT ;  /* 0x0000000b03097210 */ /* 0x040fe60002ffe4ff */
[----:B------:R-:W-:Y:S01]  /*1b4f0*/  @!PT LDS RZ, [RZ] ;  /* 0x00000000fffff984 */ /* 0x000fe20000000800 */
[----:B------:R-:W-:Y:S01]  /*1b500*/  @!PT LDS RZ, [RZ] ;  /* 0x00000000fffff984 */ /* 0x000fe20000000800 */
[----:B------:R-:W-:Y:S01]  /*1b510*/  @!PT LDS RZ, [RZ] ;  /* 0x00000000fffff984 */ /* 0x000fe20000000800 */
[----:B------:R-:W-:Y:S01]  /*1b520*/  @!P1 LDGSTS.E.BYPASS.LTC128B.128 [R177+0x10000], desc[UR6][R168.64+0x100] ;  /* 0x10000100a8b19fae */ /* 0x000fe2000b981a06 */
[----:B------:R-:W-:Y:S04]  /*1b530*/  IADD3 R2, P0, PT, R2, R8, RZ ;  /* 0x0000000802027210 */ /* 0x000fe80007f1e0ff */
[----:B------:R-:W-:Y:S01]  /*1b540*/  @P1 STS.128 [R177+0x10000], RZ ;  /* 0x010000ffb1001388 */ /* 0x000fe20000000c00 */
[----:B------:R-:W-:Y:S02]  /*1b550*/  IADD3.X R3, PT, PT, R3, R9, RZ, P0, !PT ;  /* 0x0000000903037210 */ /* 0x000fe400007fe4ff */
[----:B------:R-:W-:Y:S02]  /*1b560*/  LOP3.LUT P0, RZ, R163, 0x2, RZ, 0xc0, !PT ;  /* 0x00000002a3ff7812 */ /* 0x000fe4000780c0ff */
        /* <DEDUP_REMOVED lines=46> */
[----:B------:R-:W2:Y:S05]  /*1b850*/  LDSM.16.M88.4 R144, [R136+UR5+0x6000] ;  /* 0x006000058890783b */ /* 0x000eaa0008000200 */
[----:B------:R-:W5:Y:S05]  /*1b860*/  LDSM.16.M88.4 R148, [R136+UR5+0x6800] ;  /* 0x006800058894783b */ /* 0x000f6a0008000200 */
[----:B------:R-:W3:Y:S01]  /*1b870*/  LDSM.16.M88.4 R152, [R136+UR5+0x7000] ;  /* 0x007000058898783b */ /* 0x000ee20008000200 */
[----:B-1----:R-:W-:Y:S04]  /*1b880*/  IADD3 R3, PT, PT, R136, UR5, RZ ;  /* 0x0000000588037c10 */ /* 0x002fe8000fffe0ff */
[----:B------:R-:W0:Y:S05]  /*1b890*/  LDGDEPBAR ;  /* 0x00000000000079af */ /* 0x000e2a0000000000 */
[----:B------:R-:W1:Y:S01]  /*1b8a0*/  LDSM.16.M88.4 R156, [R136+UR5+0x7800] ;  /* 0x00780005889c783b */ /* 0x000e620008000200 */
[C---:B--2---:R-:W-:Y:S08]  /*1b8b0*/  HMMA.16816.F32.BF16 R4, R140.reuse, R144, RZ ;  /* 0x000000908c04723c */ /* 0x044ff000000418ff */
[C---:B------:R-:W-:Y:S08]  /*1b8c0*/  HMMA.16816.F32.BF16 R8, R140.reuse, R146, RZ ;  /* 0x000000928c08723c */ /* 0x040ff000000418ff */
[C---:B-----5:R-:W-:Y:S08]  /*1b8d0*/  HMMA.16816.F32.BF16 R12, R140.reuse, R148, RZ ;  /* 0x000000948c0c723c */ /* 0x060ff000000418ff */
[C---:B------:R-:W-:Y:S08]  /*1b8e0*/  HMMA.16816.F32.BF16 R16, R140.reuse, R150, RZ ;  /* 0x000000968c10723c */ /* 0x040ff000000418ff */
[C---:B---3--:R-:W-:Y:S01]  /*1b8f0*/  HMMA.16816.F32.BF16 R20, R140.reuse, R152, RZ ;  /* 0x000000988c14723c */ /* 0x048fe200000418ff */
[----:B------:R-:W-:Y:S02]  /*1b900*/  SEL R152, R139, 0xffffffe0, !P0 ;  /* 0xffffffe08b987807 */ /* 0x000fe40004000000 */
[----:B------:R-:W-:Y:S02]  /*1b910*/  LOP3.LUT P0, RZ, R163, 0x4, RZ, 0xc0, !PT ;  /* 0x00000004a3ff7812 */ /* 0x000fe4000780c0ff */
[C---:B------:R-:W-:Y:S02]  /*1b920*/  IADD3 R132, PT, PT, R152.reuse, R165, RZ ;  /* 0x000000a598847210 */ /* 0x040fe40007ffe0ff */
[-C--:B------:R-:W-:Y:S01]  /*1b930*/  IADD3 R0, PT, PT, R152, R3.reuse, RZ ;  /* 0x0000000398007210 */ /* 0x080fe20007ffe0ff */
[C---:B------:R-:W-:Y:S01]  /*1b940*/  HMMA.16816.F32.BF16 R24, R140.reuse, R154, RZ ;  /* 0x0000009a8c18723c */ /* 0x040fe200000418ff */
[----:B------:R-:W-:Y:S01]  /*1b950*/  SEL R2, R138, 0xffffffc0, !P0 ;  /* 0xffffffc08a027807 */ /* 0x000fe20004000000 */
[----:B------:R-:W-:Y:S03]  /*1b960*/  LDSM.16.M88.4 R144, [R132] ;  /* 0x000000008490783b */ /* 0x000fe60000000200 */
[C---:B------:R-:W-:Y:S02]  /*1b970*/  IADD3 R3, PT, PT, R2.reuse, R3, RZ ;  /* 0x0000000302037210 */ /* 0x040fe40007ffe0ff */
[----:B------:R-:W-:Y:S01]  /*1b980*/  IADD3 R133, PT, PT, R2, R165, RZ ;  /* 0x000000a502857210 */ /* 0x000fe20007ffe0ff */
[C---:B-1----:R-:W-:Y:S01]  /*1b990*/  HMMA.16816.F32.BF16 R28, R140.reuse, R156, RZ ;  /* 0x0000009c8c1c723c */ /* 0x042fe200000418ff */
[C---:B------:R-:W-:Y:S02]  /*1b9a0*/  IADD3 R2, PT, PT, R152.reuse, R3, RZ ;  /* 0x0000000398027210 */ /* 0x040fe40007ffe0ff */
        /* <DEDUP_REMOVED lines=133> */
[----:B------:R-:W2:Y:S02]  /*1c200*/  LDSM.16.M88.4 R144, [R2+0xa800] ;  /* 0x00a800000290783b */ /* 0x000ea40000000200 */
[C---:B-1----:R-:W-:Y:S08]  /*1c210*/  HMMA.16816.F32.BF16 R4, R148.reuse, R140, R4 ;  /* 0x0000008c9404723c */ /* 0x042ff00000041804 */
[C---:B------:R-:W-:Y:S01]  /*1c220*/  HMMA.16816.F32.BF16 R8, R148.reuse, R142, R8 ;  /* 0x0000008e9408723c */ /* 0x040fe20000041808 */
[----:B------:R-:W1:Y:S07]  /*1c230*/  LDSM.16.M88.4 R140, [R2+0xb000] ;  /* 0x00b00000028c783b */ /* 0x000e6e0000000200 */
[C---:B--2---:R-:W-:Y:S03]  /*1c240*/  HMMA.16816.F32.BF16 R12, R148.reuse, R144, R12 ;  /* 0x00000090940c723c */ /* 0x044fe6000004180c */
[----:B------:R-:W-:Y:S01]  /*1c250*/  FMUL.FTZ R194, R4, UR14 ;  /* 0x0000000e04c27c20 */ /* 0x000fe20008410000 */
[----:B------:R-:W-:Y:S01]  /*1c260*/  FMUL.FTZ R192, R5, UR14 ;  /* 0x0000000e05c07c20 */ /* 0x000fe20008410000 */
[----:B------:R-:W-:Y:S01]  /*1c270*/  FMUL.FTZ R205, R6, UR14 ;  /* 0x0000000e06cd7c20 */ /* 0x000fe20008410000 */
[----:B------:R-:W-:Y:S02]  /*1c280*/  FMUL.FTZ R203, R7, UR14 ;  /* 0x0000000e07cb7c20 */ /* 0x000fe40008410000 */
[C---:B------:R-:W-:Y:S01]  /*1c290*/  HMMA.16816.F32.BF16 R16, R148.reuse, R146, R16 ;  /* 0x000000929410723c */ /* 0x040fe20000041810 */
[----:B------:R-:W2:Y:S02]  /*1c2a0*/  MUFU.TANH R194, R194 ;  /* 0x000000c200c27308 */ /* 0x000ea40000002400 */
[----:B------:R-:W-:Y:S01]  /*1c2b0*/  FMUL.FTZ R9, R9, UR14 ;  /* 0x0000000e09097c20 */ /* 0x000fe20008410000 */
[----:B------:R-:W-:Y:S01]  /*1c2c0*/  FMUL.FTZ R10, R10, UR14 ;  /* 0x0000000e0a0a7c20 */ /* 0x000fe20008410000 */
[----:B------:R-:W-:Y:S01]  /*1c2d0*/  FMUL.FTZ R11, R11, UR14 ;  /* 0x0000000e0b0b7c20 */ /* 0x000fe20008410000 */
[----:B------:R-:W-:Y:S05]  /*1c2e0*/  FMUL.FTZ R198, R8, UR14 ;  /* 0x0000000e08c67c20 */ /* 0x000fea0008410000 */
[----:B------:R-:W3:Y:S01]  /*1c2f0*/  MUFU.TANH R196, R9 ;  /* 0x0000000900c47308 */ /* 0x000ee20000002400 */
[----:B------:R-:W-:Y:S01]  /*1c300*/  FMUL.FTZ R186, R12, UR14 ;  /* 0x0000000e0cba7c20 */ /* 0x000fe20008410000 */
[----:B------:R-:W-:Y:S01]  /*1c310*/  FMUL.FTZ R13, R13, UR14 ;  /* 0x0000000e0d0d7c20 */ /* 0x000fe20008410000 */
[----:B------:R-:W-:Y:S01]  /*1c320*/  FMUL.FTZ R14, R14, UR14 ;  /* 0x0000000e0e0e7c20 */ /* 0x000fe20008410000 */
[----:B------:R-:W-:Y:S06]  /*1c330*/  FMUL.FTZ R15, R15, UR14 ;  /* 0x0000000e0f0f7c20 */ /* 0x000fec0008410000 */
[----:B------:R-:W2:Y:S01]  /*1c340*/  MUFU.TANH R209, R10 ;  /* 0x0000000a00d17308 */ /* 0x000ea20000002400 */
[----:B------:R-:W-:Y:S01]  /*1c350*/  FMUL.FTZ R188, R16, UR14 ;  /* 0x0000000e10bc7c20 */ /* 0x000fe20008410000 */
[----:B------:R-:W-:Y:S01]  /*1c360*/  FMUL.FTZ R17, R17, UR14 ;  /* 0x0000000e11117c20 */ /* 0x000fe20008410000 */
[----:B------:R-:W-:Y:S01]  /*1c370*/  FMUL.FTZ R18, R18, UR14 ;  /* 0x0000000e12127c20 */ /* 0x000fe20008410000 */
[----:B------:R-:W-:Y:S06]  /*1c380*/  FMUL.FTZ R19, R19, UR14 ;  /* 0x0000000e13137c20 */ /* 0x000fec0008410000 */
[----:B------:R5:W2:Y:S01]  /*1c390*/  MUFU.TANH R207, R11 ;  /* 0x0000000b00cf7308 */ /* 0x000aa20000002400 */
[C---:B-1----:R-:W-:Y:S09]  /*1c3a0*/  HMMA.16816.F32.BF16 R20, R148.reuse, R140, R20 ;  /* 0x0000008c9414723c */ /* 0x042ff20000041814 */
[----:B------:R-:W1:Y:S01]  /*1c3b0*/  MUFU.TANH R192, R192 ;  /* 0x000000c000c07308 */ /* 0x000e620000002400 */
[C---:B------:R-:W-:Y:S09]  /*1c3c0*/  HMMA.16816.F32.BF16 R24, R148.reuse, R142, R24 ;  /* 0x0000008e9418723c */ /* 0x040ff20000041818 */
[----:B------:R-:W1:Y:S01]  /*1c3d0*/  MUFU.TANH R205, R205 ;  /* 0x000000cd00cd7308 */ /* 0x000e620000002400 */
[----:B-----5:R-:W5:Y:S01]  /*1c3e0*/  LDSM.16.M88.4 R8, [R2+0xb800] ;  /* 0x00b800000208783b */ /* 0x020f620000000200 */
[----:B------:R-:W-:Y:S08]  /*1c3f0*/  DEPBAR.LE SB0, 0x0 ;  /* 0x000080000000791a */ /* 0x000ff00000000000 */
        /* <DEDUP_REMOVED lines=8> */
[----:B------:R-:W1:Y:S01]  /*1c480*/  MUFU.TANH R198, R198 ;  /* 0x000000c600c67308 */ /* 0x000e620000002400 */
[----:B------:R-:W-:Y:S01]  /*1c490*/  FMUL.FTZ R26, R26, UR14 ;  /* 0x0000000e1a1a7c20 */ /* 0x000fe20008410000 */
[----:B------:R-:W-:Y:S08]  /*1c4a0*/  FMUL.FTZ R27, R27, UR14 ;  /* 0x0000000e1b1b7c20 */ /* 0x000ff00008410000 */
[----:B------:R-:W1:Y:S10]  /*1c4b0*/  MUFU.TANH R186, R186 ;  /* 0x000000ba00ba7308 */ /* 0x000e740000002400 */
[----:B------:R1:W1:Y:S10]  /*1c4c0*/  MUFU.TANH R190, R13 ;  /* 0x0000000d00be7308 */ /* 0x0002740000002400 */
        /* <DEDUP_REMOVED lines=31> */
[----:B------:R-:W1:Y:S01]  /*1c6c0*/  MUFU.TANH R3, R3 ;  /* 0x0000000300037308 */ /* 0x000e620000002400 */
[----:B--23--:R-:W-:Y:S05]  /*1c6d0*/  BRA.U !UP0, `(.L_x_1741) ;  /* 0x0000000908647547 */ /* 0x00cfea000b800000 */
        /* <DEDUP_REMOVED lines=55> */
[C---:B-1----:R-:W-:Y:S02]  /*1ca50*/  SEL R13, R11.reuse, R8, !P5 ;  /* 0x000000080b0d7207 */ /* 0x042fe40006800000 */
        /* <DEDUP_REMOVED lines=22> */
.L_x_1742:
[C---:B------:R-:W-:Y:S01]  /*1cbc0*/  LEA R6, P5, R4.reuse, R167, 0x5 ;  /* 0x000000a704067211 */ /* 0x040fe200078a28ff */
[C---:B------:R-:W-:Y:S01]  /*1cbd0*/  IMAD.SHL.U32 R0, R4.reuse, 0x20, RZ ;  /* 0x0000002004007824 */ /* 0x040fe200078e00ff */
[C-C-:B------:R-:W-:Y:S01]  /*1cbe0*/  SHF.L.U64.HI R2, R4.reuse, 0x5, R7.reuse ;  /* 0x0000000504027819 */ /* 0x140fe20000010207 */
[--C-:B------:R-:W-:Y:S01]  /*1cbf0*/  @!P3 IMAD.MOV.U32 R5, RZ, RZ, R166.reuse ;  /* 0x000000ffff05b224 */ /* 0x100fe200078e00a6 */
[----:B------:R-:W-:Y:S01]  /*1cc00*/  LEA.HI.X R7, R4, R166, R7, 0x5, P5 ;  /* 0x000000a604077211 */ /* 0x000fe200028f2c07 */
[----:B------:R-:W-:Y:S01]  /*1cc10*/  @!P3 IMAD.MOV.U32 R4, RZ, RZ, R167 ;  /* 0x000000ffff04b224 */ /* 0x000fe200078e00a7 */
[----:B------:R-:W-:Y:S04]  /*1cc20*/  IADD3 R8, P6, PT, R0, R6, RZ ;  /* 0x0000000600087210 */ /* 0x000fe80007fde0ff */
[----:B------:R-:W-:Y:S01]  /*1cc30*/  @!PT LDS RZ, [RZ] ;  /* 0x00000000fffff984 */ /* 0x000fe20000000800 */
[----:B------:R-:W-:Y:S01]  /*1cc40*/  @!PT LDS RZ, [RZ] ;  /* 0x00000000fffff984 */ /* 0x000fe20000000800 */
[----:B------:R-:W-:Y:S01]  /*1cc50*/  @!PT LDS RZ, [RZ] ;  /* 0x00000000fffff984 */ /* 0x000fe20000000800 */
[----:B------:R2:W-:Y:S01]  /*1cc60*/  @!P3 LDGSTS.E.BYPASS.LTC128B.128 [R177+0x6000], desc[UR6][R4.64] ;  /* 0x0600000004b1bfae */ /* 0x0005e2000b981a06 */
[----:B------:R-:W-:Y:S01]  /*1cc70*/  IMAD.X R9, R2, 0x1, R7, P6 ;  /* 0x0000000102097824 */ /* 0x000fe200030e0607 */
[----:B------:R-:W-:Y:S02]  /*1cc80*/  IADD3 R10, P5, PT, R0, R8, RZ ;  /* 0x00000008000a7210 */ /* 0x000fe40007fbe0ff */
[----:B------:R3:W-:Y:S02]  /*1cc90*/  @P3 STS.128 [R177+0x6000], RZ ;  /* 0x006000ffb1003388 */ /* 0x0007e40000000c00 */
[----:B------:R-:W-:Y:S02]  /*1cca0*/  IADD3.X R11, PT, PT, R2, R9, RZ, P5, !PT ;  /* 0x00000009020b7210 */ /* 0x000fe40002ffe4ff */
[-C--:B--2---:R-:W-:Y:S01]  /*1ccb0*/  @!P2 MOV R4, R167.reuse ;  /* 0x000000a70004a202 */ /* 0x084fe20000000f00 */
[--C-:B------:R-:W-:Y:S05]  /*1ccc0*/  @!P2 IMAD.MOV.U32 R5, RZ, RZ, R166.reuse ;  /* 0x000000ffff05a224 */ /* 0x100fea00078e00a6 */
[----:B------:R-:W-:Y:S01]  /*1ccd0*/  @!PT LDS RZ, [RZ] ;  /* 0x00000000fffff984 */ /* 0x000fe20000000800 */
[----:B------:R-:W-:Y:S01]  /*1cce0*/  @!PT LDS RZ, [RZ] ;  /* 0x00000000fffff984 */ /* 0x000fe20000000800 */
[----:B------:R-:W-:Y:S01]  /*1ccf0*/  @!PT LDS RZ, [RZ] ;  /* 0x00000000fffff984 */ /* 0x000fe20000000800 */
[----:B------:R2:W-:Y:S04]  /*1cd00*/  @!P2 LDGSTS.E.BYPASS.LTC128B.128 [R177+0x8000], desc[UR6][R4.64+0x80] ;  /* 0x0800008004b1afae */ /* 0x0005e8000b981a06 */
[----:B------:R3:W-:Y:S01]  /*1cd10*/  @P2 STS.128 [R177+0x8000], RZ ;  /* 0x008000ffb1002388 */ /* 0x0007e20000000c00 */
[----:B--2---:R-:W-:Y:S01]  /*1cd20*/  @!P1 MOV R4, R167 ;  /* 0x000000a700049202 */ /* 0x004fe20000000f00 */
[----:B------:R-:W-:Y:S05]  /*1cd30*/  @!P1 IMAD.MOV.U32 R5, RZ, RZ, R166 ;  /* 0x000000ffff059224 */ /* 0x000fea00078e00a6 */
        /* <DEDUP_REMOVED lines=51> */
.L_x_1741:
[----:B-1-3--:R-:W-:Y:S01]  /*1d070*/  FMNMX3.FTZ R5, R137, R194, R192, !PT ;  /* 0x000000c289057276 */ /* 0x00afe200078100c0 */
[----:B------:R-:W-:Y:S01]  /*1d080*/  LDSM.16.MT88.4 R12, [R164+0xc000] ;  /* 0x00c00000a40c783b */ /* 0x000fe20000004200 */
[----:B------:R-:W-:Y:S01]  /*1d090*/  FMNMX3.FTZ R0, R135, R205, R203, !PT ;  /* 0x000000cd87007276 */ /* 0x000fe200078100cb */
[----:B------:R-:W-:Y:S01]  /*1d0a0*/  UISETP.GT.AND UP0, UPT, UR17, UR20, UPT ;  /* 0x000000141100728c */ /* 0x000fe2000bf04270 */
[----:B------:R-:W-:Y:S01]  /*1d0b0*/  FMNMX3.FTZ R5, R5, R198, R196, !PT ;  /* 0x000000c605057276 */ /* 0x000fe200078100c4 */
        /* <DEDUP_REMOVED lines=27> */
[C---:B----4-:R-:W-:Y:S01]  /*1d270*/  FMUL.FTZ R157, R2.reuse, UR4 ;  /* 0x00000004029d7c20 */ /* 0x050fe20008410000 */
        /* <DEDUP_REMOVED lines=142> */
[--C-:B------:R-:W-:Y:S01]  /*1db60*/  FFMA.FTZ R113, R186, UR4, -R157.reuse ;  /* 0x00000004ba717c23 */ /* 0x100fe2000801089d */
        /* <DEDUP_REMOVED lines=10> */
[----:B------:R-:W-:Y:S01]  /*1dc10*/  FMUL.FTZ R97, R136, R97 ;  /* 0x0000006188617220 */ /* 0x000fe20000410000 */
        /* <DEDUP_REMOVED lines=8> */
[----:B------:R-:W-:Y:S01]  /*1dca0*/  FFMA.FTZ R176, R181, UR4, -R146 ;  /* 0x00000004b5b07c23 */ /* 0x000fe20008010892 */
[C---:B--2---:R-:W-:Y:S04]  /*1dcb0*/  HMMA.16816.F32.BF16 R28, R128.reuse, R108, R28 ;  /* 0x0000006c801c723c */ /* 0x044fe8000004181c */
[----:B------:R-:W-:Y:S01]  /*1dcc0*/  MUFU.EX2 R177, R177 ;  /* 0x000000b100b17308 */ /* 0x000fe20000000800 */
[----:B------:R-:W-:Y:S01]  /*1dcd0*/  FFMA.FTZ R155, R136, R175, R155 ;  /* 0x000000af889b7223 */ /* 0x000fe2000001009b */
[----:B------:R-:W-:Y:S01]  /*1dce0*/  FFMA.FTZ R158, R135, R174, R158 ;  /* 0x000000ae879e7223 */ /* 0x000fe2000001009e */
[--C-:B------:R-:W-:Y:S01]  /*1dcf0*/  FFMA.FTZ R181, R134, UR4, -R146.reuse ;  /* 0x0000000486b57c23 */ /* 0x100fe20008010892 */
[--C-:B------:R-:W-:Y:S01]  /*1dd00*/  FFMA.FTZ R174, R133, UR4, -R146.reuse ;  /* 0x0000000485ae7c23 */ /* 0x100fe20008010892 */
[----:B------:R-:W-:Y:S01]  /*1dd10*/  FADD.FTZ R112, R147, R155 ;  /* 0x0000009b93707221 */ /* 0x000fe20000010000 */
        /* <DEDUP_REMOVED lines=96> */
[C---:B------:R-:W-:Y:S01]  /*1e320*/  F2FP.BF16.F32.PACK_AB R101, R159.reuse, R184 ;  /* 0x000000b89f65723e */ /* 0x040fe200000010ff */
[----:B------:R-:W-:Y:S01]  /*1e330*/  FADD.FTZ R184, R184, R153 ;  /* 0x00000099b8b87221 */ /* 0x000fe20000010000 */
[----:B------:R-:W-:Y:S02]  /*1e340*/  F2FP.BF16.F32.PACK_AB R102, R186, R177 ;  /* 0x000000b1ba66723e */ /* 0x000fe400000010ff */
[C---:B------:R-:W-:Y:S01]  /*1e350*/  F2FP.BF16.F32.PACK_AB R103, R176.reuse, R179 ;  /* 0x000000b3b067723e */ /* 0x040fe200000010ff */
        /* <DEDUP_REMOVED lines=94> */
.L_x_1739:
[----:B------:R-:W1:Y:S01]  /*1e940*/  SHFL.BFLY PT, R4, R175, 0x2, 0x1f ;  /* 0x0c401f00af047f89 */ /* 0x000e6200000e0000 */
[----:B------:R-:W2:Y:S01]  /*1e950*/  S2UR UR9, SR_CTAID.X ;  /* 0x00000000000979c3 */ /* 0x000ea20000002500 */
[C---:B------:R-:W-:Y:S01]  /*1e960*/  SHF.L.U32 R14, R163.reuse, 0x4, RZ ;  /* 0x00000004a30e7819 */ /* 0x040fe200000006ff */
[----:B------:R-:W3:Y:S01]  /*1e970*/  LDCU UR4, c[0x0][0x44c] ;  /* 0x00008980ff0477ac */ /* 0x000ee20008000800 */
[----:B------:R-:W4:Y:S01]  /*1e980*/  SHFL.BFLY PT, R5, R174, 0x2, 0x1f ;  /* 0x0c401f00ae057f89 */ /* 0x000f2200000e0000 */
[C---:B------:R-:W-:Y:S01]  /*1e990*/  R2P PR, R163.reuse, 0x18 ;  /* 0x00000018a3007804 */ /* 0x040fe20000000000 */
[----:B------:R-:W-:Y:S01]  /*1e9a0*/  BSSY.RECONVERGENT B0, `(.L_x_1744) ;  /* 0x00000ff000007945 */ /* 0x000fe20003800200 */
[----:B------:R-:W-:Y:S02]  /*1e9b0*/  SHF.R.U32.HI R3, RZ, 0x2, R163 ;  /* 0x00000002ff037819 */ /* 0x000fe400000116a3 */
[C---:B------:R-:W-:Y:S01]  /*1e9c0*/  SHF.L.U32 R6, R163.reuse, 0x2, RZ ;  /* 0x00000002a3067819 */ /* 0x040fe200000006ff */
[----:B------:R-:W5:Y:S01]  /*1e9d0*/  S2UR UR12, SR_CTAID.Y ;  /* 0x00000000000c79c3 */ /* 0x000f620000002600 */
[----:B------:R-:W-:-:S02]  /*1e9e0*/  SHF.L.U32 R9, R163, 0x1, RZ ;  /* 0x00000001a3097819 */ /* 0x000fc400000006ff */
[----:B------:R-:W-:Y:S02]  /*1e9f0*/  LOP3.LUT R12, R14, 0x1c0, RZ, 0xc0, !PT ;  /* 0x000001c00e0c7812 */ /* 0x000fe400078ec0ff */
[----:B------:R-:W-:Y:S02]  /*1ea00*/  LOP3.LUT P5, RZ, R163, 0x3, RZ, 0xc0, !PT ;  /* 0x00000003a3ff7812 */ /* 0x000fe400078ac0ff */
[----:B------:R-:W-:Y:S01]  /*1ea10*/  SHF.R.U32.HI R163, RZ, 0x4, R163 ;  /* 0x00000004ffa37819 */ /* 0x000fe200000116a3 */
[----:B------:R-:W3:Y:S01]  /*1ea20*/  S2UR UR10, SR_CTAID.Z ;  /* 0x00000000000a79c3 */ /* 0x000ee20000002700 */
[--C-:B------:R-:W-:Y:S02]  /*1ea30*/  LOP3.LUT R11, R160, 0x6, R9.reuse, 0xf8, !PT ;  /* 0x00000006a00b7812 */ /* 0x100fe400078ef809 */
[----:B------:R-:W-:Y:S02]  /*1ea40*/  LOP3.LUT R12, R12, 0x38, R9, 0xf8, !PT ;  /* 0x000000380c0c7812 */ /* 0x000fe400078ef809 */
[----:B------:R-:W-:Y:S01]  /*1ea50*/  IADD3 R9, PT, PT, R163, 0x10, RZ ;  /* 0x00000010a3097810 */ /* 0x000fe20007ffe0ff */
[----:B-1----:R-:W-:Y:S01]  /*1ea60*/  FADD.FTZ R4, R4, R175 ;  /* 0x000000af04047221 */ /* 0x002fe20000010000 */
[----:B--2---:R-:W-:Y:S01]  /*1ea70*/  USHF.L.U32 UR9, UR9, 0x6, URZ ;  /* 0x0000000609097899 */ /* 0x004fe200080006ff */
[----:B------:R-:W-:Y:S01]  /*1ea80*/  LOP3.LUT R10, R162, 0x30, RZ, 0xc0, !PT ;  /* 0x00000030a20a7812 */ /* 0x000fe200078ec0ff */
[----:B------:R-:W3:Y:S01]  /*1ea90*/  LDC R17, c[0x0][0x3e0] ;  /* 0x0000f800ff117b82 */ /* 0x000ee20000000800 */
[----:B----4-:R-:W-:Y:S01]  /*1eaa0*/  FADD.FTZ R5, R5, R174 ;  /* 0x000000ae05057221 */ /* 0x010fe20000010000 */
[----:B------:R-:W1:Y:S01]  /*1eab0*/  SHFL.BFLY PT, R7, R4, 0x1, 0x1f ;  /* 0x0c201f0004077f89 */ /* 0x000e6200000e0000 */
[----:B------:R-:W-:Y:S01]  /*1eac0*/  UIADD3 UR8, UPT, UPT, -UR9, UR21, URZ ;  /* 0x0000001509087290 */ /* 0x000fe2000fffe1ff */
[----:B------:R-:W-:-:S02]  /*1ead0*/  LOP3.LUT R12, R11, R12, RZ, 0xfc, !PT ;  /* 0x0000000c0b0c7212 */ /* 0x000fc400078efcff */
[----:B------:R-:W2:Y:S01]  /*1eae0*/  SHFL.BFLY PT, R8, R5, 0x1, 0x1f ;  /* 0x0c201f0005087f89 */ /* 0x000ea200000e0000 */
[----:B------:R-:W-:Y:S02]  /*1eaf0*/  LOP3.LUT R3, R10, 0x7, R3, 0xf8, !PT ;  /* 0x000000070a037812 */ /* 0x000fe400078ef803 */
[----:B------:R-:W-:Y:S02]  /*1eb00*/  ISETP.GE.AND P1, PT, R9, UR8, PT ;  /* 0x0000000809007c0c */ /* 0x000fe4000bf26270 */
[----:B------:R-:W-:Y:S02]  /*1eb10*/  SEL R9, R138, 0xffffffc0, !P3 ;  /* 0xffffffc08a097807 */ /* 0x000fe40005800000 */
[----:B------:R-:W-:Y:S02]  /*1eb20*/  IADD3 R10, PT, PT, R163, 0x8, RZ ;  /* 0x00000008a30a7810 */ /* 0x000fe40007ffe0ff */
[----:B------:R-:W-:Y:S02]  /*1eb30*/  LEA R12, R12, UR5, 0x2 ;  /* 0x000000050c0c7c11 */ /* 0x000fe4000f8e10ff */
[----:B------:R-:W-:-:S02]  /*1eb40*/  LOP3.LUT R133, R6, 0x1f8, RZ, 0xc0, !PT ;  /* 0x000001f806857812 */ /* 0x000fc400078ec0ff */
[----:B------:R-:W-:Y:S02]  /*1eb50*/  IADD3 R11, PT, PT, R163, 0x20, RZ ;  /* 0x00000020a30b7810 */ /* 0x000fe40007ffe0ff */
[----:B------:R-:W-:Y:S02]  /*1eb60*/  ISETP.GE.AND P2, PT, R10, UR8, PT ;  /* 0x000000080a007c0c */ /* 0x000fe4000bf46270 */
[----:B------:R-:W-:Y:S02]  /*1eb70*/  SEL R139, R139, 0xffffffe0, !P0 ;  /* 0xffffffe08b8b7807 */ /* 0x000fe40004000000 */
[----:B------:R-:W-:Y:S01]  /*1eb80*/  LOP3.LUT R14, R14, 0x10, RZ, 0xc0, !PT ;  /* 0x000000100e0e7812 */ /* 0x000fe200078ec0ff */
[----:B-1----:R-:W-:Y:S01]  /*1eb90*/  FADD.FTZ R7, R4, R7 ;  /* 0x0000000704077221 */ /* 0x002fe20000010000 */
[----:B------:R-:W-:Y:S02]  /*1eba0*/  IADD3 R13, PT, PT, R163, 0x18, RZ ;  /* 0x00000018a30d7810 */ /* 0x000fe40007ffe0ff */
[----:B------:R-:W-:Y:S01]  /*1ebb0*/  IADD3 R10, PT, PT, R12, 0x80, RZ ;  /* 0x000000800c0a7810 */ /* 0x000fe20007ffe0ff */
[----:B--2---:R-:W-:Y:S01]  /*1ebc0*/  FADD.FTZ R8, R5, R8 ;  /* 0x0000000805087221 */ /* 0x004fe20000010000 */
[----:B------:R-:W1:Y:S01]  /*1ebd0*/  MUFU.RCP R4, R7 ;  /* 0x0000000700047308 */ /* 0x000e620000001000 */
[----:B------:R-:W-:Y:S01]  /*1ebe0*/  BAR.SYNC.DEFER_BLOCKING 0x0 ;  /* 0x0000000000007b1d */ /* 0x000fe20000010000 */
[----:B------:R-:W-:-:S02]  /*1ebf0*/  FSETP.NE.FTZ.AND P6, PT, R7, RZ, PT ;  /* 0x000000ff0700720b */ /* 0x000fc40003fd5000 */
[----:B------:R-:W-:Y:S02]  /*1ec00*/  FSETP.NE.FTZ.AND P3, PT, R8, RZ, PT ;  /* 0x000000ff0800720b */ /* 0x000fe40003f75000 */
[----:B------:R-:W-:Y:S02]  /*1ec10*/  LOP3.LUT R133, R133, 0x38, R162, 0x78, !PT ;  /* 0x0000003885857812 */ /* 0x000fe400078e78a2 */
[----:B------:R-:W2:Y:S01]  /*1ec20*/  MUFU.RCP R5, R8 ;  /* 0x0000000800057308 */ /* 0x000ea20000001000 */
[C---:B------:R-:W-:Y:S02]  /*1ec30*/  @P4 IADD3 R10, PT, PT, R12.reuse, -0x80, RZ ;  /* 0xffffff800c0a4810 */ /* 0x040fe40007ffe0ff */
[C---:B------:R-:W-:Y:S02]  /*1ec40*/  IADD3 R16, PT, PT, R12.reuse, R9, RZ ;  /* 0x000000090c107210 */ /* 0x040fe40007ffe0ff */
[----:B------:R-:W-:Y:S02]  /*1ec50*/  ISETP.GE.AND P4, PT, R11, UR8, PT ;  /* 0x000000080b007c0c */ /* 0x000fe4000bf86270 */
[----:B------:R-:W-:Y:S01]  /*1ec60*/  IADD3 R11, PT, PT, R12, R139, RZ ;  /* 0x0000008b0c0b7210 */ /* 0x000fe20007ffe0ff */
[----:B------:R-:W4:Y:S01]  /*1ec70*/  @P6 LDC R19, c[0x0][0x458] ;  /* 0x00011600ff136b82 */ /* 0x000f220000000800 */
[----:B-1----:R-:W-:Y:S01]  /*1ec80*/  FSEL R4, R4, 1, P6 ;  /* 0x3f80000004047808 */ /* 0x002fe20003000000 */
[----:B------:R-:W1:Y:S01]  /*1ec90*/  @P6 MUFU.LG2 R7, R7 ;  /* 0x0000000700076308 */ /* 0x000e620000000c00 */
[----:B------:R-:W-:-:S02]  /*1eca0*/  ISETP.GE.AND P0, PT, R13, UR8, PT ;  /* 0x000000080d007c0c */ /* 0x000fc4000bf06270 */
[----:B------:R-:W-:Y:S01]  /*1ecb0*/  LEA R133, R133, R14, 0x2 ;  /* 0x0000000e85857211 */ /* 0x000fe200078e10ff */
        /* <DEDUP_REMOVED lines=19> */
[----:B------:R-:W-:Y:S01]  /*1edf0*/  IADD3 R18, PT, PT, R9, R10, RZ ;  /* 0x0000000a09127210 */ /* 0x000fe20007ffe0ff */
[C---:B------:R-:W-:Y:S01]  /*1ee00*/  FMUL.FTZ R113, R4.reuse, R113 ;  /* 0x0000007104717220 */ /* 0x040fe20000410000 */
[C---:B------:R-:W-:Y:S01]  /*1ee10*/  FMUL.FTZ R114, R5.reuse, R114 ;  /* 0x0000007205727220 */ /* 0x040fe20000410000 */
[C---:B------:R-:W-:Y:S01]  /*1ee20*/  FMUL.FTZ R115, R5.reuse, R115 ;  /* 0x0000007305737220 */ /* 0x040fe20000410000 */
[----:B------:R-:W2:Y:S01]  /*1ee30*/  LDC.64 R14, c[0x0][0x430] ;  /* 0x00010c00ff0e7b82 */ /* 0x000ea20000000a00 */
[C---:B------:R-:W-:Y:S01]  /*1ee40*/  FMUL.FTZ R108, R4.reuse, R108 ;  /* 0x0000006c046c7220 */ /* 0x040fe20000410000 */
[C---:B------:R-:W-:Y:S01]  /*1ee50*/  FMUL.FTZ R109, R4.reuse, R109 ;  /* 0x0000006d046d7220 */ /* 0x040fe20000410000 */
[C---:B------:R-:W-:Y:S01]  /*1ee60*/  FMUL.FTZ R110, R5.reuse, R110 ;  /* 0x0000006e056e7220 */ /* 0x040fe20000410000 */
[----:B------:R-:W-:Y:S01]  /*1ee70*/  FMUL.FTZ R111, R5, R111 ;  /* 0x0000006f056f7220 */ /* 0x000fe20000410000 */
[----:B------:R-:W-:Y:S01]  /*1ee80*/  STS.64 [R12], R128 ;  /* 0x000000800c007388 */ /* 0x000fe20000000a00 */
[----:B------:R-:W-:Y:S01]  /*1ee90*/  IADD3 R9, PT, PT, R139, R10, RZ ;  /* 0x0000000a8b097210 */ /* 0x000fe20007ffe0ff */
        /* <DEDUP_REMOVED lines=9> */
[----:B------:R-:W-:Y:S01]  /*1ef30*/  FMUL.FTZ R103, R5, R103 ;  /* 0x0000006705677220 */ /* 0x000fe20000410000 */
[----:B------:R-:W-:Y:S01]  /*1ef40*/  STS.64 [R11+0x800], R126 ;  /* 0x0008007e0b007388 */ /* 0x000fe20000000a00 */
[----:B------:R-:W-:Y:S01]  /*1ef50*/  IADD3 R139, PT, PT, R139, R18, RZ ;  /* 0x000000128b8b7210 */ /* 0x000fe20007ffe0ff */
        /* <DEDUP_REMOVED lines=42> */
[----:B------:R5:W-:Y:S01]  /*1f200*/  STS.64 [R139], R100 ;  /* 0x000000648b007388 */ /* 0x000be20000000a00 */
        /* <DEDUP_REMOVED lines=33> */
[----:B------:R-:W-:Y:S01]  /*1f420*/  FMUL.FTZ R97, R4, R97 ;  /* 0x0000006104617220 */ /* 0x000fe20000410000 */
        /* <DEDUP_REMOVED lines=8> */
[----:B------:R-:W4:Y:S01]  /*1f4b0*/  @P3 LDC R21, c[0x0][0x458] ;  /* 0x00011600ff153b82 */ /* 0x000f220000000800 */
[----:B------:R-:W-:Y:S01]  /*1f4c0*/  STS.64 [R10+0x4800], R54 ;  /* 0x004800360a007388 */ /* 0x000fe20000000a00 */
[----:B--2---:R-:W-:Y:S01]  /*1f4d0*/  R2UR UR11, R14 ;  /* 0x000000000e0b72ca */ /* 0x004fe200000e0000 */
[----:B------:R-:W2:Y:S01]  /*1f4e0*/  @P3 MUFU.LG2 R8, R8 ;  /* 0x0000000800083308 */ /* 0x000ea20000000c00 */
[----:B-----5:R-:W-:Y:S01]  /*1f4f0*/  MOV R101, 0xff800000 ;  /* 0xff80000000657802 */ /* 0x020fe20000000f00 */
[----:B------:R-:W-:Y:S01]  /*1f500*/  STS.64 [R9+0x4000], R56 ;  /* 0x0040003809007388 */ /* 0x000fe20000000a00 */
[----:B------:R-:W-:-:S02]  /*1f510*/  MOV R100, 0xff800000 ;  /* 0xff80000000647802 */ /* 0x000fc40000000f00 */
[----:B------:R-:W-:Y:S01]  /*1f520*/  P2R R132, PR, RZ, 0x10 ;  /* 0x00000010ff847803 */ /* 0x000fe20000000000 */
[----:B------:R-:W-:Y:S01]  /*1f530*/  STS.64 [R9+0x4800], R58 ;  /* 0x0048003a09007388 */ /* 0x000fe20000000a00 */
[----:B---3--:R-:W-:-:S03]  /*1f540*/  IADD3 R103, PT, PT, R163, 0x28, RZ ;  /* 0x00000028a3677810 */ /* 0x008fc60007ffe0ff */
[----:B------:R-:W-:Y:S02]  /*1f550*/  STS.64 [R18+0x4000], R60 ;  /* 0x0040003c12007388 */ /* 0x000fe40000000a00 */
[----:B------:R-:W-:Y:S02]  /*1f560*/  UIMAD UR11, UR12, UR11, UR23 ;  /* 0x0000000b0c0b72a4 */ /* 0x000fe4000f8e0217 */
[----:B------:R-:W-:Y:S04]  /*1f570*/  STS.64 [R18+0x4800], R62 ;  /* 0x0048003e12007388 */ /* 0x000fe80000000a00 */
[----:B------:R-:W-:Y:S04]  /*1f580*/  STS.64 [R139+0x4000], R64 ;  /* 0x004000408b007388 */ /* 0x000fe80000000a00 */
[----:B------:R-:W-:Y:S04]  /*1f590*/  STS.64 [R139+0x4800], R66 ;  /* 0x004800428b007388 */ /* 0x000fe80000000a00 */
[----:B------:R-:W-:Y:S04]  /*1f5a0*/  STS.64 [R12+0x8000], R68 ;  /* 0x008000440c007388 */ /* 0x000fe80000000a00 */
[----:B------:R3:W-:Y:S04]  /*1f5b0*/  STS.64 [R12+0x8800], R70 ;  /* 0x008800460c007388 */ /* 0x0007e80000000a00 */
[----:B------:R-:W-:Y:S04]  /*1f5c0*/  STS.64 [R11+0x8000], R72 ;  /* 0x008000480b007388 */ /* 0x000fe80000000a00 */
[----:B------:R1:W-:Y:S04]  /*1f5d0*/  STS.64 [R11+0x8800], R74 ;  /* 0x0088004a0b007388 */ /* 0x0003e80000000a00 */
[----:B------:R2:W-:Y:S04]  /*1f5e0*/  STS.64 [R16+0x8000], R76 ;  /* 0x0080004c10007388 */ /* 0x0005e80000000a00 */
[----:B------:R4:W-:Y:S04]  /*1f5f0*/  STS.64 [R16+0x8800], R78 ;  /* 0x0088004e10007388 */ /* 0x0009e80000000a00 */
[----:B------:R4:W-:Y:S04]  /*1f600*/  STS.64 [R13+0x8000], R80 ;  /* 0x008000500d007388 */ /* 0x0009e80000000a00 */
[----:B------:R4:W-:Y:S01]  /*1f610*/  STS.64 [R13+0x8800], R82 ;  /* 0x008800520d007388 */ /* 0x0009e20000000a00 */
[----:B---3--:R-:W-:-:S03]  /*1f620*/  IADD3 R12, PT, PT, RZ, -UR23, RZ ;  /* 0x80000017ff0c7c10 */ /* 0x008fc6000fffe0ff */
[----:B------:R3:W-:Y:S04]  /*1f630*/  STS.64 [R10+0x8000], R84 ;  /* 0x008000540a007388 */ /* 0x0007e80000000a00 */
[----:B------:R3:W-:Y:S01]  /*1f640*/  STS.64 [R10+0x8800], R86 ;  /* 0x008800560a007388 */ /* 0x0007e20000000a00 */
[----:B------:R-:W-:Y:S02]  /*1f650*/  IMAD R12, R17, R12, UR10 ;  /* 0x0000000a110c7e24 */ /* 0x000fe4000f8e020c */
[----:B-1----:R-:W-:Y:S01]  /*1f660*/  @P6 FMUL.FTZ R11, R7, 0.69314718246459960938 ;  /* 0x3f317218070b6820 */ /* 0x002fe20000410000 */
[----:B------:R3:W-:Y:S01]  /*1f670*/  STS.64 [R9+0x8000], R88 ;  /* 0x0080005809007388 */ /* 0x0007e20000000a00 */
[----:B------:R-:W-:Y:S02]  /*1f680*/  IMAD R12, R17, UR11, R12 ;  /* 0x0000000b110c7c24 */ /* 0x000fe4000f8e020c */
[----:B--2---:R-:W-:Y:S01]  /*1f690*/  @P3 FMUL.FTZ R7, R8, 0.69314718246459960938 ;  /* 0x3f31721808073820 */ /* 0x004fe20000410000 */
[----:B----4-:R-:W-:Y:S01]  /*1f6a0*/  @P6 FFMA.FTZ R101, R2, R19, R11 ;  /* 0x0000001302656223 */ /* 0x010fe2000001000b */
[----:B------:R3:W-:Y:S01]  /*1f6b0*/  STS.64 [R9+0x8800], R90 ;  /* 0x0088005a09007388 */ /* 0x0007e20000000a00 */
[----:B------:R-:W-:-:S02]  /*1f6c0*/  IMAD R2, R12, R15, UR9 ;  /* 0x000000090c027e24 */ /* 0x000fc4000f8e020f */
[----:B------:R-:W-:Y:S01]  /*1f6d0*/  @P3 FFMA.FTZ R100, R0, R21, R7 ;  /* 0x0000001500643223 */ /* 0x000fe20000010007 */
[----:B------:R-:W-:Y:S01]  /*1f6e0*/  LOP3.LUT R0, R6, 0x3c, RZ, 0xc0, !PT ;  /* 0x0000003c06007812 */ /* 0x000fe200078ec0ff */
[----:B------:R3:W-:Y:S01]  /*1f6f0*/  STS.64 [R18+0x8000], R92 ;  /* 0x0080005c12007388 */ /* 0x0007e20000000a00 */
[----:B------:R-:W-:-:S03]  /*1f700*/  IMAD R102, R2, UR4, RZ ;  /* 0x0000000402667c24 */ /* 0x000fc6000f8e02ff */
[----:B------:R3:W-:Y:S04]  /*1f710*/  STS.64 [R18+0x8800], R94 ;  /* 0x0088005e12007388 */ /* 0x0007e80000000a00 */
[----:B------:R3:W-:Y:S04]  /*1f720*/  STS.64 [R139+0x8000], R96 ;  /* 0x008000608b007388 */ /* 0x0007e80000000a00 */
[----:B------:R3:W-:Y:S01]  /*1f730*/  STS.64 [R139+0x8800], R4 ;  /* 0x008800048b007388 */ /* 0x0007e20000000a00 */
[----:B------:R-:W-:Y:S06]  /*1f740*/  BAR.SYNC.DEFER_BLOCKING 0x0 ;  /* 0x0000000000007b1d */ /* 0x000fec0000010000 */
[----:B------:R3:W1:Y:S04]  /*1f750*/  LDS.128 R96, [R133+UR5] ;  /* 0x0000000585607984 */ /* 0x0006680008000c00 */
[----:B------:R3:W2:Y:S04]  /*1f760*/  LDS.128 R92, [R133+UR5+0x800] ;  /* 0x00080005855c7984 */ /* 0x0006a80008000c00 */
        /* <DEDUP_REMOVED lines=22> */
[----:B--2-4-:R-:W-:Y:S05]  /*1f8d0*/  @P5 BRA `(.L_x_1745) ;  /* 0x00000000002c5947 */ /* 0x014fea0003800000 */
[----:B------:R-:W2:Y:S01]  /*1f8e0*/  LDCU.64 UR4, c[0x0][0x428] ;  /* 0x00008500ff0477ac */ /* 0x000ea20008000a00 */
[----:B------:R-:W-:Y:S01]  /*1f8f0*/  VIADD R105, R3, 0x8 ;  /* 0x0000000803697836 */ /* 0x000fe20000000000 */
[----:B------:R-:W-:Y:S01]  /*1f900*/  IADD3 R104, P3, PT, R2, R3, RZ ;  /* 0x0000000302687210 */ /* 0x000fe20007f7e0ff */
[----:B------:R-:W-:-:S06]  /*1f910*/  UIADD3 UR10, UPT, UPT, -UR9, UR21, URZ ;  /* 0x00000015090a7290 */ /* 0x000fcc000fffe1ff */
[----:B------:R-:W-:Y:S02]  /*1f920*/  ISETP.GE.AND P5, PT, R3, UR10, PT ;  /* 0x0000000a03007c0c */ /* 0x000fe4000bfa6270 */
[----:B------:R-:W-:Y:S02]  /*1f930*/  ISETP.GE.AND P4, PT, R105, UR10, PT ;  /* 0x0000000a69007c0c */ /* 0x000fe4000bf86270 */
[----:B------:R-:W-:Y:S02]  /*1f940*/  LEA.HI.X.SX32 R3, R2, RZ, 0x1, P3 ;  /* 0x000000ff02037211 */ /* 0x000fe400018f0eff */
[----:B--2---:R-:W-:-:S04]  /*1f950*/  LEA R2, P3, R104, UR4, 0x2 ;  /* 0x0000000468027c11 */ /* 0x004fc8000f8610ff */
[----:B------:R-:W-:-:S05]  /*1f960*/  LEA.HI.X R3, R104, UR5, R3, 0x2, P3 ;  /* 0x0000000568037c11 */ /* 0x000fca00098f1403 */
[----:B------:R2:W-:Y:S04]  /*1f970*/  @!P5 STG.E desc[UR6][R2.64], R101 ;  /* 0x000000650200d986 */ /* 0x0005e8000c101906 */
[----:B------:R2:W-:Y:S02]  /*1f980*/  @!P4 STG.E desc[UR6][R2.64+0x20], R100 ;  /* 0x000020640200c986 */ /* 0x0005e4000c101906 */
.L_x_1745:
[----:B------:R-:W-:Y:S05]  /*1f990*/  BSYNC.RECONVERGENT B0 ;  /* 0x0000000000007941 */ /* 0x000fea0003800200 */
.L_x_1744:
[C---:B------:R-:W-:Y:S01]  /*1f9a0*/  ISETP.GE.AND P4, PT, R163.reuse, UR8, PT ;  /* 0x00000008a3007c0c */ /* 0x040fe2000bf86270 */
[----:B--2---:R-:W-:Y:S01]  /*1f9b0*/  IMAD R3, R163, 0xc0, R0 ;  /* 0x000000c0a3037824 */ /* 0x004fe200078e0200 */
        /* <DEDUP_REMOVED lines=9> */
[----:B------:R-:W2:Y:S01]  /*1fa50*/  LDCU UR9, c[0x0][0x440] ;  /* 0x00008800ff0977ac */ /* 0x000ea20008000800 */
[----:B------:R-:W4:Y:S01]  /*1fa60*/  LDCU.64 UR4, c[0x0][0x3f8] ;  /* 0x00007f00ff0477ac */ /* 0x000f220008000a00 */
[----:B--2---:R-:W-:Y:S02]  /*1fa70*/  ISETP.GE.AND P3, PT, R0, UR9, PT ;  /* 0x0000000900007c0c */ /* 0x004fe4000bf66270 */
[----:B----4-:R-:W-:-:S04]  /*1fa80*/  LEA R106, P4, R103, UR4, 0x2 ;  /* 0x00000004676a7c11 */ /* 0x010fc8000f8810ff */
[----:B------:R-:W-:Y:S02]  /*1fa90*/  LEA.HI.X R107, R103, UR5, R102, 0x2, P4 ;  /* 0x00000005676b7c11 */ /* 0x000fe4000a0f1466 */
[----:B------:R-:W-:-:S05]  /*1faa0*/  ISETP.GE.AND P4, PT, R101, UR9, PT ;  /* 0x0000000965007c0c */ /* 0x000fca000bf86270 */
[----:B-1----:R2:W-:Y:S01]  /*1fab0*/  @!P3 STG.E.128 desc[UR6][R106.64], R96 ;  /* 0x000000606a00b986 */ /* 0x0025e2000c101d06 */
[----:B------:R-:W-:-:S07]  /*1fac0*/  ISETP.GE.AND P3, PT, R100, UR9, PT ;  /* 0x0000000964007c0c */ /* 0x000fce000bf66270 */
[----:B------:R2:W-:Y:S06]  /*1fad0*/  @!P4 STG.E.128 desc[UR6][R106.64+0x100], R64 ;  /* 0x000100406a00c986 */ /* 0x0005ec000c101d06 */
[----:B------:R2:W-:Y:S02]  /*1fae0*/  @!P3 STG.E.128 desc[UR6][R106.64+0x200], R32 ;  /* 0x000200206a00b986 */ /* 0x0005e4000c101d06 */
.L_x_1747:
[----:B------:R-:W-:Y:S05]  /*1faf0*/  BSYNC.RECONVERGENT B0 ;  /* 0x0000000000007941 */ /* 0x000fea0003800200 */
.L_x_1746:
        /* <DEDUP_REMOVED lines=9> */
[----:B-12---:R-:W-:-:S04]  /*1fb90*/  @!P5 LEA R32, P2, R103, R2, 0x2 ;  /* 0x000000026720d211 */ /* 0x006fc800078410ff */
        /* <DEDUP_REMOVED lines=10> */
.L_x_1749:
[----:B------:R-:W-:Y:S05]  /*1fc40*/  BSYNC.RECONVERGENT B0 ;  /* 0x0000000000007941 */ /* 0x000fea0003800200 */
.L_x_1748:
        /* <DEDUP_REMOVED lines=19> */
.L_x_1751:
[----:B------:R-:W-:Y:S05]  /*1fd80*/  BSYNC.RECONVERGENT B0 ;  /* 0x0000000000007941 */ /* 0x000fea0003800200 */
.L_x_1750:
        /* <DEDUP_REMOVED lines=18> */
.L_x_1753:
[----:B------:R-:W-:Y:S05]  /*1feb0*/  BSYNC.RECONVERGENT B0 ;  /* 0x0000000000007941 */ /* 0x000fea0003800200 */
.L_x_1752:
        /* <DEDUP_REMOVED lines=19> */
.L_x_1755:
[----:B------:R-:W-:Y:S05]  /*1fff0*/  BSYNC.RECONVERGENT B0 ;  /* 0x0000000000007941 */ /* 0x000fea0003800200 */
.L_x_1754:
[----:B------:R-:W-:Y:S01]  /*20000*/  ISETP.NE.AND P0, PT, R104, RZ, PT ;  /* 0x000000ff6800720c */ /* 0x000fe20003f05270 */
[----:B------:R-:W-:-:S12]  /*20010*/  BSSY.RECONVERGENT B0, `(.L_x_1756) ;  /* 0x0000012000007945 */ /* 0x000fd80003800200 */
[----:B------:R-:W-:Y:S05]  /*20020*/  @P0 BRA `(.L_x_1757) ;  /* 0x0000000000400947 */ /* 0x000fea0003800000 */
[----:B------:R-:W5:Y:S02]  /*20030*/  LDCU UR4, c[0x0][0x440] ;  /* 0x00008800ff0477ac */ /* 0x000f640008000800 */
[----:B-----5:R-:W-:Y:S02]  /*20040*/  ISETP.GE.AND P4, PT, R0, UR4, PT ;  /* 0x0000000400007c0c */ /* 0x020fe4000bf86270 */
[----:B------:R-:W-:Y:S02]  /*20050*/  ISETP.GE.AND P3, PT, R101, UR4, PT ;  /* 0x0000000465007c0c */ /* 0x000fe4000bf66270 */
[----:B------:R-:W-:-:S09]  /*20060*/  ISETP.GE.AND P1, PT, R100, UR4, PT ;  /* 0x0000000464007c0c */ /* 0x000fd2000bf26270 */
[----:B-1-3--:R-:W1:Y:S08]  /*20070*/  @!P4 LDC.64 R18, c[0x0][0x3f8] ;  /* 0x0000fe00ff12cb82 */ /* 0x00ae700000000a00 */
[----:B------:R-:W3:Y:S08]  /*20080*/  @!P3 LDC.64 R16, c[0x0][0x3f8] ;  /* 0x0000fe00ff10bb82 */ /* 0x000ef00000000a00 */
[----:B----4-:R-:W4:Y:S01]  /*20090*/  @!P1 LDC.64 R2, c[0x0][0x3f8] ;  /* 0x0000fe00ff029b82 */ /* 0x010f220000000a00 */
[----:B-1----:R-:W-:-:S04]  /*200a0*/  @!P4 LEA R18, P0, R103, R18, 0x2 ;  /* 0x000000126712c211 */ /* 0x002fc800078010ff */
[C---:B------:R-:W-:Y:S02]  /*200b0*/  @!P4 LEA.HI.X R19, R103.reuse, R19, R102, 0x2, P0 ;  /* 0x000000136713c211 */ /* 0x040fe400000f1466 */
[----:B---3--:R-:W-:-:S03]  /*200c0*/  @!P3 LEA R16, P2, R103, R16, 0x2 ;  /* 0x000000106710b211 */ /* 0x008fc600078410ff */
[----:B------:R1:W-:Y:S01]  /*200d0*/  @!P4 STG.E.128 desc[UR6][R18.64+0x7800], R76 ;  /* 0x0078004c1200c986 */ /* 0x0003e2000c101d06 */
[C---:B------:R-:W-:Y:S02]  /*200e0*/  @!P3 LEA.HI.X R17, R103.reuse, R17, R102, 0x2, P2 ;  /* 0x000000116711b211 */ /* 0x040fe400010f1466 */
[----:B----4-:R-:W-:-:S03]  /*200f0*/  @!P1 LEA R2, P0, R103, R2, 0x2 ;  /* 0x0000000267029211 */ /* 0x010fc600078010ff */
[----:B------:R1:W-:Y:S01]  /*20100*/  @!P3 STG.E.128 desc[UR6][R16.64+0x7900], R44 ;  /* 0x0079002c1000b986 */ /* 0x0003e2000c101d06 */
[----:B------:R-:W-:-:S05]  /*20110*/  @!P1 LEA.HI.X R3, R103, R3, R102, 0x2, P0 ;  /* 0x0000000367039211 */ /* 0x000fca00000f1466 */
[----:B------:R1:W-:Y:S04]  /*20120*/  @!P1 STG.E.128 desc[UR6][R2.64+0x7a00], R12 ;  /* 0x007a000c02009986 */ /* 0x0003e8000c101d06 */
.L_x_1757:
[----:B------:R-:W-:Y:S05]  /*20130*/  BSYNC.RECONVERGENT B0 ;  /* 0x0000000000007941 */ /* 0x000fea0003800200 */
.L_x_1756:
        /* <DEDUP_REMOVED lines=18> */
.L_x_1759:
[----:B------:R-:W-:Y:S05]  /*20260*/  BSYNC.RECONVERGENT B0 ;  /* 0x0000000000007941 */ /* 0x000fea0003800200 */
.L_x_1758:
[----:B------:R-:W-:Y:S05]  /*20270*/  @P5 EXIT ;  /* 0x000000000000594d */ /* 0x000fea0003800000 */
[----:B------:R-:W5:Y:S02]  /*20280*/  LDCU UR4, c[0x0][0x440] ;  /* 0x00008800ff0477ac */ /* 0x000f640008000800 */
[----:B-----5:R-:W-:Y:S02]  /*20290*/  ISETP.GE.AND P4, PT, R0, UR4, PT ;  /* 0x0000000400007c0c */ /* 0x020fe4000bf86270 */
[----:B------:R-:W-:Y:S02]  /*202a0*/  ISETP.GE.AND P2, PT, R101, UR4, PT ;  /* 0x0000000465007c0c */ /* 0x000fe4000bf46270 */
[----:B------:R-:W-:-:S09]  /*202b0*/  ISETP.GE.AND P0, PT, R100, UR4, PT ;  /* 0x0000000464007c0c */ /* 0x000fd2000bf06270 */
[----:B-1-3--:R-:W1:Y:S08]  /*202c0*/  @!P4 LDC.64 R8, c[0x0][0x3f8] ;  /* 0x0000fe00ff08cb82 */ /* 0x00ae700000000a00 */
[----:B----4-:R-:W3:Y:S01]  /*202d0*/  @!P2 LDC.64 R2, c[0x0][0x3f8] ;  /* 0x0000fe00ff02ab82 */ /* 0x010ee20000000a00 */
[----:B-1----:R-:W-:-:S04]  /*202e0*/  @!P4 LEA R8, P3, R103, R8, 0x2 ;  /* 0x000000086708c211 */ /* 0x002fc800078610ff */
[C---:B------:R-:W-:Y:S02]  /*202f0*/  @!P4 LEA.HI.X R9, R103.reuse, R9, R102, 0x2, P3 ;  /* 0x000000096709c211 */ /* 0x040fe400018f1466 */
[----:B---3--:R-:W-:-:S03]  /*20300*/  @!P2 LEA R2, P1, R103, R2, 0x2 ;  /* 0x000000026702a211 */ /* 0x008fc600078210ff */
        /* <DEDUP_REMOVED lines=9> */
.L_x_1760:
        /* <DEDUP_REMOVED lines=14> */
.L_x_3744:


//--------------------- .text._ZN5flash24flash_fwd_splitkv_kernelI23Flash_fwd_kernel_traitsILi192ELi64ELi64ELi4ELb0ELb0EN7cutlass10bfloat16_tE19Flash_kernel_traitsILi192ELi64ELi64ELi4ES3_EELb1ELb0ELb0ELb0ELb1ELb0ELb0ELb0EEEvNS_16Flash_fwd_paramsE --------------------------
	.section	.text._ZN5flash24flash_fwd_splitkv_kernelI23Flash_fwd_kernel_traitsILi192ELi64ELi64ELi4ELb0ELb0EN7cutlass10bfloat16_tE19Flash_kernel_traitsILi192ELi64ELi64ELi4ES3_EELb1ELb0ELb0ELb0ELb1ELb0ELb0ELb0EEEvNS_16Flash_fwd_paramsE,"ax",@progbits
	.align	128
        .global         _ZN5flash24flash_fwd_splitkv_kernelI23Flash_fwd_kernel_traitsILi192ELi64ELi64ELi4ELb0ELb0EN7cutlass10bfloat16_tE19Flash_kernel_traitsILi192ELi64ELi64ELi4ES3_EELb1ELb0ELb0ELb0ELb1ELb0ELb0ELb0EEEvNS_16Flash_fwd_paramsE
        .type           _ZN5flash24flash_fwd_splitkv_kernelI23Flash_fwd_kernel_traitsILi192ELi64ELi64ELi4ELb0ELb0EN7cutlass10bfloat16_tE19Flash_kernel_traitsILi192ELi64ELi64ELi4ES3_EELb1ELb0ELb0ELb0ELb1ELb0ELb0ELb0EEEvNS_16Flash_fwd_paramsE,@function
        .size           _ZN5flash24flash_fwd_splitkv_kernelI23Flash_fwd_kernel_traitsILi192ELi64ELi64ELi4ELb0ELb0EN7cutlass10bfloat16_tE19Flash_kernel_traitsILi192ELi64ELi64ELi4ES3_EELb1ELb0ELb0ELb0ELb1ELb0ELb0ELb0EEEvNS_16Flash_fwd_paramsE,(.L_x_3745 - _ZN5flash24flash_fwd_splitkv_kernelI23Flash_fwd_kernel_traitsILi192ELi64ELi64ELi4ELb0ELb0EN7cutlass10bfloat16_tE19Flash_kernel_traitsILi192ELi64ELi64ELi4ES3_EELb1ELb0ELb0ELb0ELb1ELb0ELb0ELb0EEEvNS_16Flash_fwd_paramsE)
        .other          _ZN5flash24flash_fwd_splitkv_kernelI23Flash_fwd_kernel_traitsILi192ELi64ELi64ELi4ELb0ELb0EN7cutlass10bfloat16_tE19Flash_kernel_traitsILi192ELi64ELi64ELi4ES3_EELb1ELb0ELb0ELb0ELb1ELb0ELb0ELb0EEEvNS_16Flash_fwd_paramsE,@"STO_CUDA_ENTRY STV_DEFAULT"
_ZN5flash24flash_fwd_splitkv_kernelI23Flash_fwd_kernel_traitsILi192ELi64ELi64ELi4ELb0ELb0EN7cutlass10bfloat16_tE19Flash_kernel_traitsILi192ELi64ELi64ELi4ES3_EELb1ELb0ELb0ELb0ELb1ELb0ELb0ELb0EEEvNS_16Flash_fwd_paramsE:
.text._ZN5flash24flash_fwd_splitkv_kernelI23Flash_fwd_kernel_traitsILi192ELi64ELi64ELi4ELb0ELb0EN7cutlass10bfloat16_tE19Flash_kernel_traitsILi192ELi64ELi64ELi4ES3_EELb1ELb0ELb0ELb0ELb1ELb0ELb0ELb0EEEvNS_16Flash_fwd_paramsE:
[----:B------:R-:W-:Y:S08]  /*0000*/  LDC R1, c[0x0][0x37c] ;  /* 0x0000df00ff017b82 */ /* 0x000ff00000000800 */
[----:B------:R-:W1:Y:S01]  /*0010*/  LDC.64 R2, c[0x0][0x460] ;  /* 0x00011800ff027b82 */ /* 0x000e620000000a00 */
[----:B------:R-:W2:Y:S01]  /*0020*/  S2R R10, SR_CTAID.Y ;  /* 0x00000000000a7919 */ /* 0x000ea20000002600 */
[----:B------:R-:W3:Y:S01]  /*0030*/  LDCU.64 UR4, c[0x0][0x478] ;  /* 0x00008f00ff0477ac */ /* 0x000ee20008000a00 */
[----:B------:R-:W-:Y:S01]  /*0040*/  IMAD.MOV.U32 R200, RZ, RZ, -0x1 ;  /* 0xffffffffffc87424 */ /* 0x000fe200078e00ff */
[----:B------:R-:W4:Y:S04]  /*0050*/  LDCU.64 UR16, c[0x0][0x358] ;  /* 0x00006b00ff1077ac */ /* 0x000f280008000a00 */
[----:B------:R-:W2:Y:S01]  /*0060*/  LDC.64 R4, c[0x0][0x460] ;  /* 0x00011800ff047b82 */ /* 0x000ea20000000a00 */
[----:B------:R-:W4:Y:S07]  /*0070*/  LDCU.64 UR6, c[0x0][0x470] ;  /* 0x00008e00ff0677ac */ /* 0x000f2e0008000a00 */
[----:B------:R-:W4:Y:S01]  /*0080*/  LDC.64 R8, c[0x0][0x468] ;  /* 0x00011a00ff087b82 */ /* 0x000f220000000a00 */
[----:B---3--:R-:W-:-:S02]  /*0090*/  ISETP.NE.U32.AND P2, PT, RZ, UR4, PT ;  /* 0x00000004ff007c0c */ /* 0x008fc4000bf45070 */
[C---:B-1----:R-:W-:Y:S02]  /*00a0*/  ISETP.NE.U32.AND P0, PT, R2.reuse, RZ, PT ;  /* 0x000000ff0200720c */ /* 0x042fe40003f05070 */
[----:B------:R-:W-:Y:S02]  /*00b0*/  ISETP.NE.U32.AND P4, PT, R2, RZ, PT ;  /* 0x000000ff0200720c */ /* 0x000fe40003f85070 */
[C---:B------:R-:W-:Y:S02]  /*00c0*/  ISETP.NE.AND.EX P0, PT, R3.reuse, RZ, PT, P0 ;  /* 0x000000ff0300720c */ /* 0x040fe40003f05300 */
[----:B------:R-:W-:Y:S02]  /*00d0*/  ISETP.NE.AND.EX P4, PT, R3, RZ, PT, P4 ;  /* 0x000000ff0300720c */ /* 0x000fe40003f85340 */
[----:B------:R-:W-:Y:S01]  /*00e0*/  ISETP.NE.AND.EX P2, PT, RZ, UR5, PT, P2 ;  /* 0x00000005ff007c0c */ /* 0x000fe2000bf45320 */
[----:B--2---:R-:W-:Y:S01]  /*00f0*/  IMAD.WIDE.U32 R16, R10, 0x4, R4 ;  /* 0x000000040a107825 */ /* 0x004fe200078e0004 */
[----:B------:R-:W-:-:S02]  /*0100*/  SHF.R.U32.HI R12, RZ, 0x1e, R10 ;  /* 0x0000001eff0c7819 */ /* 0x000fc4000001160a */
[----:B----4-:R-:W-:Y:S01]  /*0110*/  ISETP.NE.U32.AND P3, PT, RZ, UR6, PT ;  /* 0x00000006ff007c0c */ /* 0x010fe2000bf65070 */
[----:B------:R-:W-:-:S03]  /*0120*/  IMAD.SHL.U32 R5, R10, 0x4, RZ ;  /* 0x000000040a057824 */ /* 0x000fc600078e00ff */
[----:B------:R-:W-:Y:S01]  /*0130*/  ISETP.NE.AND.EX P3, PT, RZ, UR7, PT, P3 ;  /* 0x00000007ff007c0c */ /* 0x000fe2000bf65330 */
[----:B------:R-:W2:Y:S04]  /*0140*/  @P0 LDG.E R200, desc[UR16][R16.64] ;  /* 0x0000001010c80981 */ /* 0x000ea8000c1e1900 */
[----:B------:R1:W2:Y:S01]  /*0150*/  @P4 LDG.E R11, desc[UR16][R16.64+0x4] ;  /* 0x00000410100b4981 */ /* 0x0002a2000c1e1900 */
[C---:B------:R-:W-:Y:S01]  /*0160*/  @P2 IADD3 R14, P0, PT, R5.reuse, UR4, RZ ;  /* 0x00000004050e2c10 */ /* 0x040fe2000ff1e0ff */
[----:B------:R-:W3:Y:S03]  /*0170*/  S2R R27, SR_CTAID.X ;  /* 0x00000000001b7919 */ /* 0x000ee60000002500 */
[----:B------:R-:W-:Y:S01]  /*0180*/  @P2 IADD3.X R15, PT, PT, R12, UR5, RZ, P0, !PT ;  /* 0x000000050c0f2c10 */ /* 0x000fe200087fe4ff */
[----:B------:R-:W4:Y:S01]  /*0190*/  @!P4 LDC R89, c[0x0][0x434] ;  /* 0x00010d00ff59cb82 */ /* 0x000f220000000800 */
[----:B------:R-:W-:Y:S01]  /*01a0*/  IMAD.MOV.U32 R3, RZ, RZ, RZ ;  /* 0x000000ffff037224 */ /* 0x000fe200078e00ff */
[----:B------:R-:W-:-:S02]  /*01b0*/  @P3 IADD3 R6, P1, PT, R5, UR6, RZ ;  /* 0x0000000605063c10 */ /* 0x000fc4000ff3e0ff */
[----:B------:R-:W5:Y:S01]  /*01c0*/  @P2 LDG.E R14, desc[UR16][R14.64] ;  /* 0x000000100e0e2981 */ /* 0x000f62000c1e1900 */
[----:B------:R-:W3:Y:S01]  /*01d0*/  LDCU.U8 UR4, c[0x0][0x532] ;  /* 0x0000a640ff0477ac */ /* 0x000ee20008000000 */
[----:B------:R-:W-:Y:S02]  /*01e0*/  @P3 IADD3.X R7, PT, PT, R12, UR7, RZ, P1, !PT ;  /* 0x000000070c073c10 */ /* 0x000fe40008ffe4ff */
[----:B------:R-:W2:Y:S03]  /*01f0*/  @!P2 LDC R0, c[0x0][0x43c] ;  /* 0x00010f00ff00ab82 */ /* 0x000ea60000000800 */
[----:B------:R3:W5:Y:S01]  /*0200*/  @P3 LDG.E R3, desc[UR16][R6.64] ;  /* 0x0000001006033981 */ /* 0x000762000c1e1900 */
[----:B-1----:R-:W-:-:S05]  /*0210*/  IADD3 R16, P0, PT, R5, R8, RZ ;  /* 0x0000000805107210 */ /* 0x002fca0007f1e0ff */
[----:B------:R-:W-:Y:S01]  /*0220*/  IMAD.X R17, R12, 0x1, R9, P0 ;  /* 0x000000010c117824 */ /* 0x000fe200000e0609 */
[----:B------:R-:W-:-:S04]  /*0230*/  ISETP.NE.U32.AND P0, PT, R8, RZ, PT ;  /* 0x000000ff0800720c */ /* 0x000fc80003f05070 */
[C---:B------:R-:W-:Y:S02]  /*0240*/  ISETP.NE.AND.EX P0, PT, R9.reuse, RZ, PT, P0 ;  /* 0x000000ff0900720c */ /* 0x040fe40003f05300 */
[----:B------:R-:W-:Y:S02]  /*0250*/  ISETP.EQ.U32.AND P3, PT, R8, RZ, PT ;  /* 0x000000ff0800720c */ /* 0x000fe40003f62070 */
[----:B---3--:R-:W-:Y:S01]  /*0260*/  ISETP.NE.AND P1, PT, RZ, UR4, PT ;  /* 0x00000004ff007c0c */ /* 0x008fe2000bf25270 */
[----:B------:R-:W1:Y:S03]  /*0270*/  @!P2 LDC.64 R6, c[0x0][0x488] ;  /* 0x00012200ff06ab82 */ /* 0x000e660000000a00 */
[----:B------:R-:W-:-:S05]  /*0280*/  ISETP.EQ.OR.EX P3, PT, R9, RZ, !P1, P3 ;  /* 0x000000ff0900720c */ /* 0x000fca0004f62730 */
[----:B------:R-:W3:Y:S01]  /*0290*/  @!P0 LDC R8, c[0x0][0x438] ;  /* 0x00010e00ff088b82 */ /* 0x000ee20000000800 */
[----:B------:R-:W-:Y:S02]  /*02a0*/  IMAD.MOV.U32 R4, RZ, RZ, -0x1 ;  /* 0xffffffffff047424 */ /* 0x000fe400078e00ff */
[----:B------:R-:W-:-:S05]  /*02b0*/  IMAD.SHL.U32 R2, R27, 0x40, RZ ;  /* 0x000000401b027824 */ /* 0x000fca00078e00ff */
[----:B------:R1:W5:Y:S01]  /*02c0*/  @!P3 LDG.E R4, desc[UR16][R16.64] ;  /* 0x000000101004b981 */ /* 0x000362000c1e1900 */
[----:B--2---:R-:W-:-:S05]  /*02d0*/  @P4 IMAD.IADD R89, R11, 0x1, -R200 ;  /* 0x000000010b594824 */ /* 0x004fca00078e0ac8 */
[----:B----4-:R-:W-:Y:S01]  /*02e0*/  ISETP.GT.AND P3, PT, R89, R2, PT ;  /* 0x000000025900720c */ /* 0x010fe20003f64270 */
[----:B-1-3--:R-:W-:-:S12]  /*02f0*/  @!P0 BRA `(.L_x_1761) ;  /* 0x00000000000c8947 */ /* 0x00afd80003800000 */
[----:B------:R-:W2:Y:S02]  /*0300*/  @P1 LDG.E R9, desc[UR16][R16.64+0x4] ;  /* 0x0000041010091981 */ /* 0x000ea4000c1e1900 */
[----:B--2--5:R-:W-:-:S06]  /*0310*/  @P1 IADD3 R8, PT, PT, R9, -R4, RZ ;  /* 0x8000000409081210 */ /* 0x024fcc0007ffe0ff */
[----:B------:R1:W5:Y:S02]  /*0320*/  @!P1 LDG.E R8, desc[UR16][R16.64] ;  /* 0x0000001010089981 */ /* 0x000364000c1e1900 */
.L_x_1761:
        /* <DEDUP_REMOVED lines=8> */
[----:B------:R-:W1:Y:S03]  /*03b0*/  S2R R188, SR_TID.X ;  /* 0x0000000000bc7919 */ /* 0x000e660000002100 */
[----:B------:R-:W-:Y:S01]  /*03c0*/  @!P2 IADD3 R87, PT, PT, R0, R8, -R3 ;  /* 0x000000080057a210 */ /* 0x000fe20007ffe803 */
[----:B------:R-:W-:-:S02]  /*03d0*/  VIADD R0, R27, 0x1 ;  /* 0x000000011b007836 */ /* 0x000fc40000000000 */
[----:B------:R-:W-:Y:S02]  /*03e0*/  IMAD.MOV.U32 R8, RZ, RZ, R10 ;  /* 0x000000ffff087224 */ /* 0x000fe400078e000a */
[----:B------:R-:W-:Y:S02]  /*03f0*/  VIADD R9, R87, 0x3f ;  /* 0x0000003f57097836 */ /* 0x000fe40000000000 */
[----:B------:R-:W-:Y:S01]  /*0400*/  IMAD R0, R0, 0x40, -R89 ;  /* 0x0000004000007824 */ /* 0x000fe200078e0a59 */
[----:B--2---:R-:W-:Y:S02]  /*0410*/  UIADD3 UR5, UPT, UPT, UR5, 0x3f, URZ ;  /* 0x0000003f05057890 */ /* 0x004fe4000fffe0ff */
[----:B------:R-:W-:Y:S02]  /*0420*/  SHF.R.S32.HI R6, RZ, 0x1f, R9 ;  /* 0x0000001fff067819 */ /* 0x000fe40000011409 */
[----:B----4-:R-:W-:Y:S01]  /*0430*/  IADD3 R7, PT, PT, R9, UR14, R0 ;  /* 0x0000000e09077c10 */ /* 0x010fe2000fffe000 */
[----:B------:R-:W-:Y:S01]  /*0440*/  USHF.R.S32.HI UR4, URZ, 0x1f, UR5 ;  /* 0x0000001fff047899 */ /* 0x000fe20008011405 */
[----:B------:R-:W-:-:S02]  /*0450*/  LEA.HI R6, R6, R9, RZ, 0x6 ;  /* 0x0000000906067211 */ /* 0x000fc400078f30ff */
[----:B------:R-:W-:Y:S01]  /*0460*/  SHF.R.S32.HI R0, RZ, 0x1f, R7 ;  /* 0x0000001fff007819 */ /* 0x000fe20000011407 */
[----:B------:R-:W-:Y:S01]  /*0470*/  ULEA.HI UR4, UR4, UR5, URZ, 0x6 ;  /* 0x0000000504047291 */ /* 0x000fe2000f8f30ff */
[----:B------:R-:W-:Y:S02]  /*0480*/  SHF.R.S32.HI R6, RZ, 0x6, R6 ;  /* 0x00000006ff067819 */ /* 0x000fe40000011406 */
        /* <DEDUP_REMOVED lines=8> */
[----:B------:R-:W-:Y:S01]  /*0510*/  SHF.L.U32 R0, R188, 0x3, RZ ;  /* 0x00000003bc007819 */ /* 0x000fe200000006ff */
[----:B------:R-:W-:Y:S01]  /*0520*/  IMAD.MOV.U32 R15, RZ, RZ, RZ ;  /* 0x000000ffff0f7224 */ /* 0x000fe200078e00ff */
[----:B------:R-:W2:Y:S01]  /*0530*/  LDCU UR7, c[0x0][0x3e0] ;  /* 0x00007c00ff0777ac */ /* 0x000ea20008000800 */
[----:B------:R-:W-:Y:S01]  /*0540*/  IMAD.IADD R89, R89, 0x1, -R2 ;  /* 0x0000000159597824 */ /* 0x000fe200078e0a02 */
[----:B------:R-:W-:Y:S01]  /*0550*/  LOP3.LUT R14, R0, 0x38, RZ, 0xc0, !PT ;  /* 0x00000038000e7812 */ /* 0x000fe200078ec0ff */
[----:B------:R-:W-:Y:S01]  /*0560*/  BSSY.RECONVERGENT B0, `(.L_x_1763) ;  /* 0x0000023000007945 */ /* 0x000fe20003800200 */
[----:B------:R-:W3:Y:S01]  /*0570*/  LDCU.64 UR4, c[0x0][0x410] ;  /* 0x00008200ff0477ac */ /* 0x000ee20008000a00 */
[----:B------:R-:W-:Y:S01]  /*0580*/  SHF.R.U32.HI R0, RZ, 0x3, R188 ;  /* 0x00000003ff007819 */ /* 0x000fe200000116bc */
[----:B------:R-:W4:Y:S03]  /*0590*/  LDCU UR6, c[0x0][0x434] ;  /* 0x00008680ff0677ac */ /* 0x000f260008000800 */
[----:B------:R-:W5:Y:S01]  /*05a0*/  @!P0 LDC.64 R6, c[0x0][0x400] ;  /* 0x00010000ff068b82 */ /* 0x000f620000000a00 */
[----:B--2---:R-:W-:-:S02]  /*05b0*/  IMAD R3, R8, UR7, R23 ;  /* 0x0000000708037c24 */ /* 0x004fc4000f8e0217 */
[----:B-1----:R-:W-:-:S04]  /*05c0*/  IMAD.WIDE.U32 R14, R2, R4, R14 ;  /* 0x00000004020e7225 */ /* 0x002fc800078e000e */
[----:B----4-:R-:W-:Y:S02]  /*05d0*/  IMAD R3, R3, UR6, R2 ;  /* 0x0000000603037c24 */ /* 0x010fe4000f8e0202 */
[----:B-----5:R-:W-:-:S04]  /*05e0*/  @!P0 IMAD.WIDE.U32 R12, R10, R6, RZ ;  /* 0x000000060a0c8225 */ /* 0x020fc800078e00ff */
[----:B------:R-:W-:Y:S02]  /*05f0*/  @!P0 IMAD R7, R10, R7, R13 ;  /* 0x000000070a078224 */ /* 0x000fe400078e020d */
[----:B------:R-:W-:-:S04]  /*0600*/  @P0 IMAD.WIDE.U32 R10, R200, R4, RZ ;  /* 0x00000004c80a0225 */ /* 0x000fc800078e00ff */
[-C--:B------:R-:W-:Y:S01]  /*0610*/  @P0 IMAD R7, R200, R5.reuse, R11 ;  /* 0x00000005c8070224 */ /* 0x080fe200078e020b */
[----:B------:R-:W-:Y:S01]  /*0620*/  @P0 MOV R12, R10 ;  /* 0x0000000a000c0202 */ /* 0x000fe20000000f00 */
[----:B------:R-:W-:Y:S01]  /*0630*/  IMAD R6, R2, R5, R15 ;  /* 0x0000000502067224 */ /* 0x000fe200078e020f */
[----:B------:R-:W-:Y:S02]  /*0640*/  IADD3 R10, PT, PT, R0, 0x10, RZ ;  /* 0x00000010000a7810 */ /* 0x000fe40007ffe0ff */
[----:B------:R-:W-:Y:S01]  /*0650*/  IADD3 R14, P0, PT, R12, R14, RZ ;  /* 0x0000000e0c0e7210 */ /* 0x000fe20007f1e0ff */
[----:B------:R-:W-:Y:S01]  /*0660*/  VIADD R12, R0, 0x20 ;  /* 0x00000020000c7836 */ /* 0x000fe20000000000 */
[-C--:B------:R-:W-:Y:S02]  /*0670*/  ISETP.GE.AND P3, PT, R10, R89.reuse, PT ;  /* 0x000000590a00720c */ /* 0x080fe40003f66270 */
[----:B------:R-:W-:Y:S02]  /*0680*/  IADD3.X R15, PT, PT, R7, R6, RZ, P0, !PT ;  /* 0x00000006070f7210 */ /* 0x000fe400007fe4ff */
[----:B------:R-:W-:-:S02]  /*0690*/  ISETP.GE.AND P0, PT, R0, R89, PT ;  /* 0x000000590000720c */ /* 0x000fc40003f06270 */
[----:B------:R-:W-:Y:S01]  /*06a0*/  IADD3 R10, PT, PT, R0, 0x30, RZ ;  /* 0x00000030000a7810 */ /* 0x000fe20007ffe0ff */
[C---:B---3--:R-:W-:Y:S01]  /*06b0*/  IMAD.WIDE.U32 R14, R23.reuse, UR4, R14 ;  /* 0x00000004170e7c25 */ /* 0x048fe2000f8e000e */
[-C--:B------:R-:W-:Y:S02]  /*06c0*/  ISETP.GE.AND P2, PT, R12, R89.reuse, PT ;  /* 0x000000590c00720c */ /* 0x080fe40003f46270 */
[----:B------:R-:W-:Y:S01]  /*06d0*/  ISETP.GE.AND P1, PT, R10, R89, PT ;  /* 0x000000590a00720c */ /* 0x000fe20003f26270 */
[----:B------:R-:W-:-:S06]  /*06e0*/  IMAD R11, R23, UR5, R15 ;  /* 0x00000005170b7c24 */ /* 0x000fcc000f8e020f */
[----:B------:R-:W-:Y:S06]  /*06f0*/  @P0 BRA `(.L_x_1764) ;  /* 0x0000000000240947 */ /* 0x000fec0003800000 */
[----:B------:R-:W1:Y:S01]  /*0700*/  LDCU.64 UR4, c[0x0][0x3f0] ;  /* 0x00007e00ff0477ac */ /* 0x000e620008000a00 */
[----:B------:R-:W-:-:S05]  /*0710*/  MOV R10, R14 ;  /* 0x0000000e000a7202 */ /* 0x000fca0000000f00 */
[----:B------:R-:W-:-:S04]  /*0720*/  IMAD.WIDE.U32 R6, R0, R4, R10 ;  /* 0x0000000400067225 */ /* 0x000fc800078e000a */
[----:B------:R-:W-:Y:S01]  /*0730*/  IMAD R2, R0, R5, R7 ;  /* 0x0000000500027224 */ /* 0x000fe200078e0207 */
[----:B-1----:R-:W-:-:S04]  /*0740*/  LEA R8, P0, R6, UR4, 0x1 ;  /* 0x0000000406087c11 */ /* 0x002fc8000f8008ff */
[----:B------:R-:W-:-:S05]  /*0750*/  LEA.HI.X R9, R6, UR5, R2, 0x1, P0 ;  /* 0x0000000506097c11 */ /* 0x000fca00080f0c02 */
[----:B------:R1:W-:Y:S04]  /*0760*/  STG.E.128 desc[UR16][R8.64], RZ ;  /* 0x000000ff08007986 */ /* 0x0003e8000c101d10 */
[----:B------:R1:W-:Y:S04]  /*0770*/  STG.E.128 desc[UR16][R8.64+0x80], RZ ;  /* 0x000080ff08007986 */ /* 0x0003e8000c101d10 */
[----:B------:R1:W-:Y:S02]  /*0780*/  STG.E.128 desc[UR16][R8.64+0x100], RZ ;  /* 0x000100ff08007986 */ /* 0x0003e4000c101d10 */
.L_x_1764:
[----:B------:R-:W-:Y:S05]  /*0790*/  BSYNC.RECONVERGENT B0 ;  /* 0x0000000000007941 */ /* 0x000fea0003800200 */
.L_x_1763:
[----:B------:R-:W-:Y:S04]  /*07a0*/  BSSY.RECONVERGENT B0, `(.L_x_1765) ;  /* 0x0000010000007945 */ /* 0x000fe80003800200 */
[----:B------:R-:W-:Y:S05]  /*07b0*/  @P3 BRA `(.L_x_1766) ;  /* 0x0000000000383947 */ /* 0x000fea0003800000 */
[----:B------:R-:W-:Y:S01]  /*07c0*/  IADD3 R7, P0, PT, R0, 0x10, RZ ;  /* 0x0000001000077810 */ /* 0x000fe20007f1e0ff */
[----:B------:R-:W2:Y:S01]  /*07d0*/  LDCU.64 UR4, c[0x0][0x3f0] ;  /* 0x00007e00ff0477ac */ /* 0x000ea20008000a00 */
[----:B-1----:R-:W-:-:S03]  /*07e0*/  IMAD.MOV.U32 R8, RZ, RZ, R14 ;  /* 0x000000ffff087224 */ /* 0x002fc600078e000e */
[----:B------:R-:W-:-:S04]  /*07f0*/  IMAD.X R9, RZ, RZ, RZ, P0 ;  /* 0x000000ffff097224 */ /* 0x000fc800000e06ff */
[----:B------:R-:W-:Y:S01]  /*0800*/  IMAD R2, R9, R4, RZ ;  /* 0x0000000409027224 */ /* 0x000fe200078e02ff */
[----:B------:R-:W-:-:S03]  /*0810*/  MOV R9, R11 ;  /* 0x0000000b00097202 */ /* 0x000fc60000000f00 */
[C---:B------:R-:W-:Y:S02]  /*0820*/  IMAD R2, R7.reuse, R5, R2 ;  /* 0x0000000507027224 */ /* 0x040fe400078e0202 */
[----:B------:R-:W-:-:S03]  /*0830*/  IMAD.WIDE.U32 R8, R7, R4, R8 ;  /* 0x0000000407087225 */ /* 0x000fc600078e0008 */
[----:B--2---:R-:W-:Y:S02]  /*0840*/  LEA R6, P0, R8, UR4, 0x1 ;  /* 0x0000000408067c11 */ /* 0x004fe4000f8008ff */
[----:B------:R-:W-:-:S04]  /*0850*/  IADD3 R7, PT, PT, R9, R2, RZ ;  /* 0x0000000209077210 */ /* 0x000fc80007ffe0ff */
[----:B------:R-:W-:-:S05]  /*0860*/  LEA.HI.X R7, R8, UR5, R7, 0x1, P0 ;  /* 0x0000000508077c11 */ /* 0x000fca00080f0c07 */
[----:B------:R2:W-:Y:S04]  /*0870*/  STG.E.128 desc[UR16][R6.64], RZ ;  /* 0x000000ff06007986 */ /* 0x0005e8000c101d10 */
[----:B------:R2:W-:Y:S04]  /*0880*/  STG.E.128 desc[UR16][R6.64+0x80], RZ ;  /* 0x000080ff06007986 */ /* 0x0005e8000c101d10 */
[----:B------:R2:W-:Y:S02]  /*0890*/  STG.E.128 desc[UR16][R6.64+0x100], RZ ;  /* 0x000100ff06007986 */ /* 0x0005e4000c101d10 */
.L_x_1766:
[----:B------:R-:W-:Y:S05]  /*08a0*/  BSYNC.RECONVERGENT B0 ;  /* 0x0000000000007941 */ /* 0x000fea0003800200 */
.L_x_1765:
[----:B------:R-:W-:Y:S04]  /*08b0*/  BSSY.RECONVERGENT B0, `(.L_x_1767) ;  /* 0x0000010000007945 */ /* 0x000fe80003800200 */
[----:B------:R-:W-:Y:S05]  /*08c0*/  @P2 BRA `(.L_x_1768) ;  /* 0x0000000000382947 */ /* 0x000fea0003800000 */
[----:B--2---:R-:W-:Y:S01]  /*08d0*/  IADD3 R7, P0, PT, R0, 0x20, RZ ;  /* 0x0000002000077810 */ /* 0x004fe20007f1e0ff */
        /* <DEDUP_REMOVED lines=13> */
.L_x_1768:
[----:B------:R-:W-:Y:S05]  /*09b0*/  BSYNC.RECONVERGENT B0 ;  /* 0x0000000000007941 */ /* 0x000fea0003800200 */
.L_x_1767:
[----:B------:R-:W-:Y:S04]  /*09c0*/  BSSY.RECONVERGENT B0, `(.L_x_1769) ;  /* 0x000000f000007945 */ /* 0x000fe80003800200 */
[----:B------:R-:W-:Y:S05]  /*09d0*/  @P1 BRA `(.L_x_1770) ;  /* 0x0000000000341947 */ /* 0x000fea0003800000 */
[----:B------:R-:W4:Y:S01]  /*09e0*/  LDCU.64 UR4, c[0x0][0x3f0] ;  /* 0x00007e00ff0477ac */ /* 0x000f220008000a00 */
[----:B--23--:R-:W-:Y:S02]  /*09f0*/  IADD3 R7, P0, PT, R0, 0x30, RZ ;  /* 0x0000003000077810 */ /* 0x00cfe40007f1e0ff */
[----:B------:R-:W-:Y:S02]  /*0a00*/  MOV R10, R14 ;  /* 0x0000000e000a7202 */ /* 0x000fe40000000f00 */
[----:B-1----:R-:W-:-:S03]  /*0a10*/  IADD3.X R9, PT, PT, RZ, RZ, RZ, P0, !PT ;  /* 0x000000ffff097210 */ /* 0x002fc600007fe4ff */
[----:B------:R-:W-:-:S04]  /*0a20*/  IMAD.WIDE.U32 R10, R7, R4, R10 ;  /* 0x00000004070a7225 */ /* 0x000fc800078e000a */
[----:B------:R-:W-:-:S04]  /*0a30*/  IMAD R2, R9, R4, RZ ;  /* 0x0000000409027224 */ /* 0x000fc800078e02ff */
[----:B------:R-:W-:Y:S01]  /*0a40*/  IMAD R5, R7, R5, R2 ;  /* 0x0000000507057224 */ /* 0x000fe200078e0202 */
[----:B----4-:R-:W-:-:S04]  /*0a50*/  LEA R4, P0, R10, UR4, 0x1 ;  /* 0x000000040a047c11 */ /* 0x010fc8000f8008ff */
[----:B------:R-:W-:-:S04]  /*0a60*/  IADD3 R5, PT, PT, R11, R5, RZ ;  /* 0x000000050b057210 */ /* 0x000fc80007ffe0ff */
[----:B------:R-:W-:-:S05]  /*0a70*/  LEA.HI.X R5, R10, UR5, R5, 0x1, P0 ;  /* 0x000000050a057c11 */ /* 0x000fca00080f0c05 */
[----:B------:R4:W-:Y:S04]  /*0a80*/  STG.E.128 desc[UR16][R4.64], RZ ;  /* 0x000000ff04007986 */ /* 0x0009e8000c101d10 */
[----:B------:R4:W-:Y:S04]  /*0a90*/  STG.E.128 desc[UR16][R4.64+0x80], RZ ;  /* 0x000080ff04007986 */ /* 0x0009e8000c101d10 */
[----:B------:R4:W-:Y:S02]  /*0aa0*/  STG.E.128 desc[UR16][R4.64+0x100], RZ ;  /* 0x000100ff04007986 */ /* 0x0009e4000c101d10 */
.L_x_1770:
[----:B------:R-:W-:Y:S05]  /*0ab0*/  BSYNC.RECONVERGENT B0 ;  /* 0x0000000000007941 */ /* 0x000fea0003800200 */
.L_x_1769:
[----:B------:R-:W4:Y:S01]  /*0ac0*/  LDCU.64 UR4, c[0x0][0x420] ;  /* 0x00008400ff0477ac */ /* 0x000f220008000a00 */
[----:B------:R-:W-:-:S04]  /*0ad0*/  LOP3.LUT P4, R188, R188, 0x7, RZ, 0xc0, !PT ;  /* 0x00000007bcbc7812 */ /* 0x000fc8000788c0ff */
[----:B------:R-:W-:Y:S02]  /*0ae0*/  ISETP.GE.OR P4, PT, R0, R89, P4 ;  /* 0x000000590000720c */ /* 0x000fe40002786670 */
[C---:B------:R-:W-:Y:S02]  /*0af0*/  ISETP.NE.OR P3, PT, R188.reuse, RZ, P3 ;  /* 0x000000ffbc00720c */ /* 0x040fe40001f65670 */
[C---:B------:R-:W-:Y:S02]  /*0b00*/  ISETP.NE.OR P2, PT, R188.reuse, RZ, P2 ;  /* 0x000000ffbc00720c */ /* 0x040fe40001745670 */
[C---:B------:R-:W-:Y:S02]  /*0b10*/  IADD3 R0, P0, PT, R3.reuse, R0, RZ ;  /* 0x0000000003007210 */ /* 0x040fe40007f1e0ff */
[----:B------:R-:W-:Y:S02]  /*0b20*/  ISETP.NE.OR P1, PT, R188, RZ, P1 ;  /* 0x000000ffbc00720c */ /* 0x000fe40000f25670 */
[----:B------:R-:W-:-:S02]  /*0b30*/  LEA.HI.X.SX32 R3, R3, RZ, 0x1, P0 ;  /* 0x000000ff03037211 */ /* 0x000fc400000f0eff */
[----:B----4-:R-:W-:-:S03]  /*0b40*/  LEA R4, P0, R0, UR4, 0x2 ;  /* 0x0000000400047c11 */ /* 0x010fc6000f8010ff */
[----:B------:R-:W-:Y:S01]  /*0b50*/  @!P3 IMAD.MOV.U32 R2, RZ, RZ, 0x7f800000 ;  /* 0x7f800000ff02b424 */ /* 0x000fe200078e00ff */
[----:B------:R-:W-:Y:S01]  /*0b60*/  LEA.HI.X R5, R0, UR5, R3, 0x2, P0 ;  /* 0x0000000500057c11 */ /* 0x000fe200080f1403 */
[----:B------:R-:W-:Y:S02]  /*0b70*/  @!P4 IMAD.MOV.U32 R3, RZ, RZ, 0x7f800000 ;  /* 0x7f800000ff03c424 */ /* 0x000fe400078e00ff */
[----:B------:R-:W-:Y:S02]  /*0b80*/  @!P2 IMAD.MOV.U32 R0, RZ, RZ, 0x7f800000 ;  /* 0x7f800000ff00a424 */ /* 0x000fe400078e00ff */
[----:B------:R4:W-:Y:S04]  /*0b90*/  @!P3 STG.E desc[UR16][R4.64+0x40], R2 ;  /* 0x000040020400b986 */ /* 0x0009e8000c101910 */
[----:B------:R4:W-:Y:S04]  /*0ba0*/  @!P4 STG.E desc[UR16][R4.64], R3 ;  /* 0x000000030400c986 */ /* 0x0009e8000c101910 */
[----:B------:R4:W-:Y:S01]  /*0bb0*/  @!P2 STG.E desc[UR16][R4.64+0x80], R0 ;  /* 0x000080000400a986 */ /* 0x0009e2000c101910 */
[----:B------:R-:W-:Y:S05]  /*0bc0*/  @P1 EXIT ;  /* 0x000000000000194d */ /* 0x000fea0003800000 */
[----:B----4-:R-:W-:-:S05]  /*0bd0*/  MOV R3, 0x7f800000 ;  /* 0x7f80000000037802 */ /* 0x010fca0000000f00 */
[----:B------:R-:W-:Y:S01]  /*0be0*/  STG.E desc[UR16][R4.64+0xc0], R3 ;  /* 0x0000c00304007986 */ /* 0x000fe2000c101910 */
[----:B------:R-:W-:Y:S05]  /*0bf0*/  EXIT ;  /* 0x000000000000794d */ /* 0x000fea0003800000 */
.L_x_1762:
        /* <DEDUP_REMOVED lines=10> */
.L_x_1771:
[----:B------:R-:W-:Y:S05]  /*0ca0*/  BRA.U !UP1, `(.L_x_1772) ;  /* 0x0000000509887547 */ /* 0x000fea000b800000 */
[----:B------:R-:W2:Y:S01]  /*0cb0*/  LDC R7, c[0x0][0x4f0] ;  /* 0x00013c00ff077b82 */ /* 0x000ea20000000800 */
[----:B------:R-:W-:Y:S01]  /*0cc0*/  LEA R4, R0, 0xffffffc0, 0x6 ;  /* 0xffffffc000047811 */ /* 0x000fe200078e30ff */
[----:B------:R-:W3:Y:S01]  /*0cd0*/  LDCU.64 UR4, c[0x0][0x4e8] ;  /* 0x00009d00ff0477ac */ /* 0x000ee20008000a00 */
[----:B-----5:R-:W-:Y:S02]  /*0ce0*/  MOV R8, RZ ;  /* 0x000000ff00087202 */ /* 0x020fe40000000f00 */
[----:B------:R-:W-:Y:S01]  /*0cf0*/  IABS R3, R4 ;  /* 0x0000000400037213 */ /* 0x000fe20000000000 */
[----:B------:R-:W4:Y:S02]  /*0d00*/  LDCU.64 UR6, c[0x0][0x3a0] ;  /* 0x00007400ff0677ac */ /* 0x000f240008000a00 */
[----:B------:R-:W4:Y:S01]  /*0d10*/  LDC R12, c[0x0][0x3e8] ;  /* 0x0000fa00ff0c7b82 */ /* 0x000f220000000800 */
[----:B------:R-:W-:Y:S01]  /*0d20*/  MOV R14, RZ ;  /* 0x000000ff000e7202 */ /* 0x000fe20000000f00 */
[----:B------:R-:W4:Y:S01]  /*0d30*/  LDCU.64 UR12, c[0x0][0x3b8] ;  /* 0x00007700ff0c77ac */ /* 0x000f220008000a00 */
[----:B------:R-:W4:Y:S01]  /*0d40*/  LDCU.64 UR10, c[0x0][0x3c0] ;  /* 0x00007800ff0a77ac */ /* 0x000f220008000a00 */
[----:B--2---:R-:W-:-:S04]  /*0d50*/  IABS R6, R7 ;  /* 0x0000000700067213 */ /* 0x004fc80000000000 */
[----:B------:R-:W1:Y:S08]  /*0d60*/  I2F.RP R11, R6 ;  /* 0x00000006000b7306 */ /* 0x000e700000209400 */
[----:B-1----:R-:W1:Y:S02]  /*0d70*/  MUFU.RCP R9, R11 ;  /* 0x0000000b00097308 */ /* 0x002e640000001000 */
[----:B-1----:R-:W-:-:S06]  /*0d80*/  IADD3 R9, PT, PT, R9, 0xffffffe, RZ ;  /* 0x0ffffffe09097810 */ /* 0x002fcc0007ffe0ff */
[----:B------:R-:W1:Y:S02]  /*0d90*/  F2I.FTZ.U32.TRUNC.NTZ R9, R9 ;  /* 0x0000000900097305 */ /* 0x000e64000021f000 */
[----:B-1----:R-:W-:-:S04]  /*0da0*/  IMAD.MOV R5, RZ, RZ, -R9 ;  /* 0x000000ffff057224 */ /* 0x002fc800078e0a09 */
[----:B------:R-:W-:-:S04]  /*0db0*/  IMAD R5, R5, R6, RZ ;  /* 0x0000000605057224 */ /* 0x000fc800078e02ff */
[----:B------:R-:W-:-:S04]  /*0dc0*/  IMAD.HI.U32 R5, R9, R5, R8 ;  /* 0x0000000509057227 */ /* 0x000fc800078e0008 */
[----:B------:R-:W-:-:S04]  /*0dd0*/  IMAD.MOV.U32 R8, RZ, RZ, R3 ;  /* 0x000000ffff087224 */ /* 0x000fc800078e0003 */
[----:B------:R-:W-:-:S05]  /*0de0*/  IMAD.HI.U32 R3, R5, R8, RZ ;  /* 0x0000000805037227 */ /* 0x000fca00078e00ff */
[----:B------:R-:W-:-:S05]  /*0df0*/  IADD3 R5, PT, PT, -R3, RZ, RZ ;  /* 0x000000ff03057210 */ /* 0x000fca0007ffe1ff */
[----:B------:R-:W-:Y:S02]  /*0e00*/  IMAD R5, R6, R5, R8 ;  /* 0x0000000506057224 */ /* 0x000fe400078e0208 */
[----:B---3--:R-:W-:-:S03]  /*0e10*/  IMAD.WIDE.U32 R8, R10, UR4, RZ ;  /* 0x000000040a087c25 */ /* 0x008fc6000f8e00ff */
[----:B------:R-:W-:Y:S01]  /*0e20*/  ISETP.GT.U32.AND P2, PT, R6, R5, PT ;  /* 0x000000050600720c */ /* 0x000fe20003f44070 */
[----:B------:R-:W-:Y:S01]  /*0e30*/  IMAD R205, R10, UR5, R9 ;  /* 0x000000050acd7c24 */ /* 0x000fe2000f8e0209 */
[----:B------:R-:W1:Y:S11]  /*0e40*/  LDCU.64 UR4, c[0x0][0x3a8] ;  /* 0x00007500ff0477ac */ /* 0x000e760008000a00 */
[----:B------:R-:W-:Y:S01]  /*0e50*/  @!P2 IMAD.IADD R5, R5, 0x1, -R6 ;  /* 0x000000010505a824 */ /* 0x000fe200078e0a06 */
[----:B------:R-:W-:-:S02]  /*0e60*/  @!P2 IADD3 R3, PT, PT, R3, 0x1, RZ ;  /* 0x000000010303a810 */ /* 0x000fc40007ffe0ff */
[----:B------:R-:W-:Y:S02]  /*0e70*/  ISETP.NE.AND P2, PT, R7, RZ, PT ;  /* 0x000000ff0700720c */ /* 0x000fe40003f45270 */
[----:B------:R-:W-:Y:S02]  /*0e80*/  ISETP.GE.U32.AND P0, PT, R5, R6, PT ;  /* 0x000000060500720c */ /* 0x000fe40003f06070 */
[----:B------:R-:W-:-:S04]  /*0e90*/  LOP3.LUT R5, R4, R7, RZ, 0x3c, !PT ;  /* 0x0000000704057212 */ /* 0x000fc800078e3cff */
[----:B------:R-:W-:-:S07]  /*0ea0*/  ISETP.GE.AND P1, PT, R5, RZ, PT ;  /* 0x000000ff0500720c */ /* 0x000fce0003f26270 */
[----:B------:R-:W-:Y:S01]  /*0eb0*/  @P0 VIADD R3, R3, 0x1 ;  /* 0x0000000103030836 */ /* 0x000fe20000000000 */
[----:B------:R-:W-:-:S04]  /*0ec0*/  LEA R204, P0, R8, UR8, 0x2 ;  /* 0x0000000808cc7c11 */ /* 0x000fc8000f8010ff */
[----:B------:R-:W-:Y:S02]  /*0ed0*/  LEA.HI.X R205, R8, UR9, R205, 0x2, P0 ;  /* 0x0000000908cd7c11 */ /* 0x000fe400080f14cd */
[----:B------:R-:W-:Y:S02]  /*0ee0*/  @!P1 IADD3 R3, PT, PT, -R3, RZ, RZ ;  /* 0x000000ff03039210 */ /* 0x000fe40007ffe1ff */
[----:B------:R-:W-:-:S05]  /*0ef0*/  @!P2 LOP3.LUT R3, RZ, R7, RZ, 0x33, !PT ;  /* 0x00000007ff03a212 */ /* 0x000fca00078e33ff */
[----:B------:R-:W-:-:S05]  /*0f00*/  IMAD.WIDE R16, R3, 0x4, R204 ;  /* 0x0000000403107825 */ /* 0x000fca00078e02cc */
[----:B------:R-:W2:Y:S01]  /*0f10*/  LDG.E R8, desc[UR16][R16.64] ;  /* 0x0000001010087981 */ /* 0x000ea2000c1e1900 */
[----:B----4-:R-:W-:Y:S01]  /*0f20*/  IABS R5, R12 ;  /* 0x0000000c00057213 */ /* 0x010fe20000000000 */
[----:B------:R-:W-:Y:S01]  /*0f30*/  IMAD.U32 R134, RZ, RZ, UR12 ;  /* 0x0000000cff867e24 */ /* 0x000fe2000f8e00ff */
[----:B------:R-:W-:Y:S01]  /*0f40*/  IADD3 R3, PT, PT, -R3, RZ, RZ ;  /* 0x000000ff03037210 */ /* 0x000fe20007ffe1ff */
[----:B------:R-:W-:Y:S01]  /*0f50*/  IMAD.U32 R135, RZ, RZ, UR13 ;  /* 0x0000000dff877e24 */ /* 0x000fe2000f8e00ff */
[----:B------:R-:W3:Y:S01]  /*0f60*/  I2F.RP R11, R5 ;  /* 0x00000005000b7306 */ /* 0x000ee20000209400 */
[----:B------:R-:W-:Y:S02]  /*0f70*/  MOV R144, UR10 ;  /* 0x0000000a00907c02 */ /* 0x000fe40008000f00 */
[----:B------:R-:W-:Y:S01]  /*0f80*/  IMAD R4, R7, R3, R4 ;  /* 0x0000000307047224 */ /* 0x000fe200078e0204 */
[----:B------:R-:W-:-:S04]  /*0f90*/  MOV R145, UR11 ;  /* 0x0000000b00917c02 */ /* 0x000fc80008000f00 */
[----:B------:R-:W-:Y:S01]  /*0fa0*/  SHF.R.S32.HI R3, RZ, 0x1f, R4 ;  /* 0x0000001fff037819 */ /* 0x000fe20000011404 */
[----:B---3--:R-:W3:Y:S02]  /*0fb0*/  MUFU.RCP R15, R11 ;  /* 0x0000000b000f7308 */ /* 0x008ee40000001000 */
[----:B---3--:R-:W-:-:S06]  /*0fc0*/  VIADD R15, R15, 0xffffffe ;  /* 0x0ffffffe0f0f7836 */ /* 0x008fcc0000000000 */
[----:B------:R-:W3:Y:S02]  /*0fd0*/  F2I.FTZ.U32.TRUNC.NTZ R15, R15 ;  /* 0x0000000f000f7305 */ /* 0x000ee4000021f000 */
[----:B---3--:R-:W-:-:S05]  /*0fe0*/  IADD3 R6, PT, PT, RZ, -R15, RZ ;  /* 0x8000000fff067210 */ /* 0x008fca0007ffe0ff */
[----:B------:R-:W-:Y:S01]  /*0ff0*/  IMAD R9, R6, R5, RZ ;  /* 0x0000000506097224 */ /* 0x000fe200078e02ff */
        /* <DEDUP_REMOVED lines=8> */
[----:B------:R-:W-:-:S11]  /*1080*/  ISETP.GE.AND P0, PT, R9, RZ, PT ;  /* 0x000000ff0900720c */ /* 0x000fd60003f06270 */
[-C--:B------:R-:W-:Y:S01]  /*1090*/  @!P1 IADD3 R14, PT, PT, R14, -R5.reuse, RZ ;  /* 0x800000050e0e9210 */ /* 0x080fe20007ffe0ff */
[----:B------:R-:W-:Y:S01]  /*10a0*/  @!P1 VIADD R6, R6, 0x1 ;  /* 0x0000000106069836 */ /* 0x000fe20000000000 */
[----:B------:R-:W-:Y:S02]  /*10b0*/  ISETP.NE.AND P1, PT, R12, RZ, PT ;  /* 0x000000ff0c00720c */ /* 0x000fe40003f25270 */
[----:B------:R-:W-:-:S13]  /*10c0*/  ISETP.GE.U32.AND P2, PT, R14, R5, PT ;  /* 0x000000050e00720c */ /* 0x000fda0003f46070 */
[----:B------:R-:W-:-:S05]  /*10d0*/  @P2 IADD3 R6, PT, PT, R6, 0x1, RZ ;  /* 0x0000000106062810 */ /* 0x000fca0007ffe0ff */
[----:B------:R-:W-:Y:S01]  /*10e0*/  @!P0 IMAD.MOV R6, RZ, RZ, -R6 ;  /* 0x000000ffff068224 */ /* 0x000fe200078e0a06 */
[----:B------:R-:W-:Y:S02]  /*10f0*/  @!P1 LOP3.LUT R6, RZ, R12, RZ, 0x33, !PT ;  /* 0x0000000cff069212 */ /* 0x000fe400078e33ff */
[----:B--2---:R-:W-:Y:S01]  /*1100*/  SHF.R.S32.HI R5, RZ, 0x1f, R8 ;  /* 0x0000001fff057819 */ /* 0x004fe20000011408 */
[----:B------:R-:W-:-:S04]  /*1110*/  IMAD.WIDE.U32 R14, R8, UR6, RZ ;  /* 0x00000006080e7c25 */ /* 0x000fc8000f8e00ff */
[C---:B------:R-:W-:Y:S01]  /*1120*/  IMAD R13, R5.reuse, UR6, RZ ;  /* 0x00000006050d7c24 */ /* 0x040fe2000f8e02ff */
[----:B------:R-:W-:Y:S01]  /*1130*/  MOV R12, R14 ;  /* 0x0000000e000c7202 */ /* 0x000fe20000000f00 */
[----:B-1----:R-:W-:Y:S02]  /*1140*/  IMAD R5, R5, UR4, RZ ;  /* 0x0000000405057c24 */ /* 0x002fe4000f8e02ff */
[C---:B------:R-:W-:Y:S02]  /*1150*/  IMAD R13, R8.reuse, UR7, R13 ;  /* 0x00000007080d7c24 */ /* 0x040fe4000f8e020d */
[C---:B------:R-:W-:Y:S02]  /*1160*/  IMAD R5, R8.reuse, UR5, R5 ;  /* 0x0000000508057c24 */ /* 0x040fe4000f8e0205 */
[----:B------:R-:W-:Y:S01]  /*1170*/  IMAD.WIDE.U32 R8, R8, UR4, RZ ;  /* 0x0000000408087c25 */ /* 0x000fe2000f8e00ff */
[----:B------:R-:W1:Y:S01]  /*1180*/  LDCU.128 UR4, c[0x0][0x3d0] ;  /* 0x00007a00ff0477ac */ /* 0x000e620008000c00 */
[----:B------:R-:W-:-:S03]  /*1190*/  IADD3 R13, PT, PT, R15, R13, RZ ;  /* 0x0000000d0f0d7210 */ /* 0x000fc60007ffe0ff */
[----:B------:R-:W-:Y:S01]  /*11a0*/  IADD3 R9, PT, PT, R9, R5, RZ ;  /* 0x0000000509097210 */ /* 0x000fe20007ffe0ff */
[C---:B------:R-:W-:Y:S02]  /*11b0*/  IMAD R5, R3.reuse, R134, RZ ;  /* 0x0000008603057224 */ /* 0x040fe400078e02ff */
[----:B------:R-:W-:Y:S02]  /*11c0*/  IMAD R3, R3, R144, RZ ;  /* 0x0000009003037224 */ /* 0x000fe400078e02ff */
[C---:B------:R-:W-:Y:S02]  /*11d0*/  IMAD R5, R4.reuse, R135, R5 ;  /* 0x0000008704057224 */ /* 0x040fe400078e0205 */
[----:B------:R-:W-:-:S04]  /*11e0*/  IMAD.WIDE.U32 R12, R4, R134, R12 ;  /* 0x00000086040c7225 */ /* 0x000fc800078e000c */
[C---:B------:R-:W-:Y:S01]  /*11f0*/  IMAD R3, R4.reuse, R145, R3 ;  /* 0x0000009104037224 */ /* 0x040fe200078e0203 */
[----:B------:R-:W-:Y:S01]  /*1200*/  IADD3 R13, PT, PT, R13, R5, RZ ;  /* 0x000000050d0d7210 */ /* 0x000fe20007ffe0ff */
[----:B------:R-:W-:Y:S01]  /*1210*/  IMAD.WIDE.U32 R8, R4, R144, R8 ;  /* 0x0000009004087225 */ /* 0x000fe200078e0008 */
[----:B------:R-:W-:-:S03]  /*1220*/  SHF.R.S32.HI R4, RZ, 0x1f, R6 ;  /* 0x0000001fff047819 */ /* 0x000fc60000011406 */
[----:B------:R-:W-:Y:S02]  /*1230*/  IMAD.IADD R9, R9, 0x1, R3 ;  /* 0x0000000109097824 */ /* 0x000fe400078e0203 */
[C---:B-1----:R-:W-:Y:S02]  /*1240*/  IMAD R3, R4.reuse, UR4, RZ ;  /* 0x0000000404037c24 */ /* 0x042fe4000f8e02ff */
[----:B------:R-:W-:Y:S02]  /*1250*/  IMAD R5, R4, UR6, RZ ;  /* 0x0000000604057c24 */ /* 0x000fe4000f8e02ff */
[C---:B------:R-:W-:Y:S02]  /*1260*/  IMAD R3, R6.reuse, UR5, R3 ;  /* 0x0000000506037c24 */ /* 0x040fe4000f8e0203 */
[----:B------:R-:W-:-:S04]  /*1270*/  IMAD.WIDE.U32 R20, R6, UR4, R12 ;  /* 0x0000000406147c25 */ /* 0x000fc8000f8e000c */
[C---:B------:R-:W-:Y:S01]  /*1280*/  IMAD R5, R6.reuse, UR7, R5 ;  /* 0x0000000706057c24 */ /* 0x040fe2000f8e0205 */
[----:B------:R-:W-:Y:S01]  /*1290*/  IADD3 R18, PT, PT, R21, R3, RZ ;  /* 0x0000000315127210 */ /* 0x000fe20007ffe0ff */
[----:B------:R-:W-:-:S05]  /*12a0*/  IMAD.WIDE.U32 R12, R6, UR6, R8 ;  /* 0x00000006060c7c25 */ /* 0x000fca000f8e0008 */
[----:B------:R-:W-:Y:S01]  /*12b0*/  IADD3 R3, PT, PT, R13, R5, RZ ;  /* 0x000000050d037210 */ /* 0x000fe20007ffe0ff */
[----:B------:R-:W-:Y:S06]  /*12c0*/  BRA `(.L_x_1773) ;  /* 0x0000000400507947 */ /* 0x000fec0003800000 */
.L_x_1772:
        /* <DEDUP_REMOVED lines=13> */
[----:B-1----:R-:W-:Y:S01]  /*13a0*/  IADD3 R9, PT, PT, R13, R5, RZ ;  /* 0x000000050d097210 */ /* 0x002fe20007ffe0ff */
[----:B------:R-:W-:Y:S05]  /*13b0*/  BRA `(.L_x_1775) ;  /* 0x0000000000147947 */ /* 0x000fea0003800000 */
.L_x_1774:
[----:B------:R-:W1:Y:S01]  /*13c0*/  LDC.64 R134, c[0x0][0x3b8] ;  /* 0x0000ee00ff867b82 */ /* 0x000e620000000a00 */
[----:B------:R-:W-:-:S05]  /*13d0*/  IADD3 R12, PT, PT, R3, R4, RZ ;  /* 0x00000004030c7210 */ /* 0x000fca0007ffe0ff */
[C---:B-1----:R-:W-:Y:S02]  /*13e0*/  IMAD R9, R12.reuse, R135, RZ ;  /* 0x000000870c097224 */ /* 0x042fe400078e02ff */
[----:B------:R-:W-:-:S05]  /*13f0*/  IMAD.WIDE.U32 R12, R12, R134, RZ ;  /* 0x000000860c0c7225 */ /* 0x000fca00078e00ff */
[----:B------:R-:W-:Y:S02]  /*1400*/  IADD3 R9, PT, PT, R13, R9, RZ ;  /* 0x000000090d097210 */ /* 0x000fe40007ffe0ff */
.L_x_1775:
[----:B------:R-:W-:Y:S05]  /*1410*/  @P0 BRA `(.L_x_1776) ;  /* 0x0000000000340947 */ /* 0x000fea0003800000 */
[----:B------:R-:W1:Y:S01]  /*1420*/  LDC.64 R144, c[0x0][0x3c0] ;  /* 0x0000f000ff907b82 */ /* 0x000e620000000a00 */
[----:B------:R-:W2:Y:S01]  /*1430*/  LDCU.64 UR4, c[0x0][0x3a8] ;  /* 0x00007500ff0477ac */ /* 0x000ea20008000a00 */
[----:B------:R-:W-:Y:S02]  /*1440*/  SHF.R.S32.HI R5, RZ, 0x1f, R3 ;  /* 0x0000001fff057819 */ /* 0x000fe40000011403 */
[----:B-----5:R-:W-:-:S03]  /*1450*/  SHF.R.S32.HI R4, RZ, 0x1f, R8 ;  /* 0x0000001fff047819 */ /* 0x020fc60000011408 */
[----:B-1----:R-:W-:-:S04]  /*1460*/  IMAD R6, R5, R144, RZ ;  /* 0x0000009005067224 */ /* 0x002fc800078e02ff */
[C---:B------:R-:W-:Y:S02]  /*1470*/  IMAD R5, R3.reuse, R145, R6 ;  /* 0x0000009103057224 */ /* 0x040fe400078e0206 */
[----:B------:R-:W-:-:S04]  /*1480*/  IMAD.WIDE.U32 R6, R3, R144, RZ ;  /* 0x0000009003067225 */ /* 0x000fc800078e00ff */
[----:B--2---:R-:W-:Y:S01]  /*1490*/  IMAD R3, R4, UR4, RZ ;  /* 0x0000000404037c24 */ /* 0x004fe2000f8e02ff */
[----:B------:R-:W-:-:S03]  /*14a0*/  IADD3 R7, PT, PT, R7, R5, RZ ;  /* 0x0000000507077210 */ /* 0x000fc60007ffe0ff */
[C---:B------:R-:W-:Y:S02]  /*14b0*/  IMAD R3, R8.reuse, UR5, R3 ;  /* 0x0000000508037c24 */ /* 0x040fe4000f8e0203 */
[----:B------:R-:W-:-:S05]  /*14c0*/  IMAD.WIDE.U32 R14, R8, UR4, R6 ;  /* 0x00000004080e7c25 */ /* 0x000fca000f8e0006 */
[----:B------:R-:W-:Y:S01]  /*14d0*/  IADD3 R11, PT, PT, R15, R3, RZ ;  /* 0x000000030f0b7210 */ /* 0x000fe20007ffe0ff */
[----:B------:R-:W-:Y:S06]  /*14e0*/  BRA `(.L_x_1777) ;  /* 0x0000000000147947 */ /* 0x000fec0003800000 */
.L_x_1776:
[----:B------:R-:W1:Y:S01]  /*14f0*/  LDC.64 R144, c[0x0][0x3c0] ;  /* 0x0000f000ff907b82 */ /* 0x000e620000000a00 */
[----:B------:R-:W-:-:S05]  /*1500*/  IADD3 R3, PT, PT, R3, R4, RZ ;  /* 0x0000000403037210 */ /* 0x000fca0007ffe0ff */
[C---:B-1----:R-:W-:Y:S02]  /*1510*/  IMAD R11, R3.reuse, R145, RZ ;  /* 0x00000091030b7224 */ /* 0x042fe400078e02ff */
[----:B------:R-:W-:-:S05]  /*1520*/  IMAD.WIDE.U32 R14, R3, R144, RZ ;  /* 0x00000090030e7225 */ /* 0x000fca00078e00ff */
[----:B------:R-:W-:-:S07]  /*1530*/  IADD3 R11, PT, PT, R15, R11, RZ ;  /* 0x0000000b0f0b7210 */ /* 0x000fce0007ffe0ff */
.L_x_1777:
[----:B-----5:R-:W1:Y:S01]  /*1540*/  LDC R8, c[0x0][0x3e8] ;  /* 0x0000fa00ff087b82 */ /* 0x020e620000000800 */
[----:B------:R-:W-:Y:S02]  /*1550*/  MOV R6, RZ ;  /* 0x000000ff00067202 */ /* 0x000fe40000000f00 */
[----:B------:R-:W-:Y:S02]  /*1560*/  CS2R R204, SRZ ;  /* 0x0000000000cc7805 */ /* 0x000fe4000001ff00 */
[----:B-1----:R-:W-:-:S04]  /*1570*/  IABS R3, R8 ;  /* 0x0000000800037213 */ /* 0x002fc80000000000 */
[----:B------:R-:W1:Y:S08]  /*1580*/  I2F.RP R15, R3 ;  /* 0x00000003000f7306 */ /* 0x000e700000209400 */
[----:B-1----:R-:W1:Y:S02]  /*1590*/  MUFU.RCP R7, R15 ;  /* 0x0000000f00077308 */ /* 0x002e640000001000 */
[----:B-1----:R-:W-:-:S02]  /*15a0*/  IADD3 R7, PT, PT, R7, 0xffffffe, RZ ;  /* 0x0ffffffe07077810 */ /* 0x002fc40007ffe0ff */
[----:B------:R-:W-:-:S04]  /*15b0*/  MOV R15, R11 ;  /* 0x0000000b000f7202 */ /* 0x000fc80000000f00 */
[----:B------:R-:W1:Y:S02]  /*15c0*/  F2I.FTZ.U32.TRUNC.NTZ R7, R7 ;  /* 0x0000000700077305 */ /* 0x000e64000021f000 */
[----:B-1----:R-:W-:-:S04]  /*15d0*/  IMAD.MOV R4, RZ, RZ, -R7 ;  /* 0x000000ffff047224 */ /* 0x002fc800078e0a07 */
        /* <DEDUP_REMOVED lines=10> */
[----:B------:R-:W-:Y:S02]  /*1680*/  @!P0 IADD3 R13, PT, PT, R13, 0x1, RZ ;  /* 0x000000010d0d8810 */ /* 0x000fe40007ffe0ff */
[----:B------:R-:W-:Y:S02]  /*1690*/  ISETP.NE.AND P0, PT, R8, RZ, PT ;  /* 0x000000ff0800720c */ /* 0x000fe40003f05270 */
[----:B------:R-:W-:Y:S02]  /*16a0*/  ISETP.GE.U32.AND P2, PT, R4, R3, PT ;  /* 0x000000030400720c */ /* 0x000fe40003f46070 */
[----:B------:R-:W-:Y:S01]  /*16b0*/  LOP3.LUT R3, R23, R8, RZ, 0x3c, !PT ;  /* 0x0000000817037212 */ /* 0x000fe200078e3cff */
[----:B------:R-:W2:Y:S03]  /*16c0*/  LDC.64 R4, c[0x0][0x3d0] ;  /* 0x0000f400ff047b82 */ /* 0x000ea60000000a00 */
[----:B------:R-:W-:-:S02]  /*16d0*/  ISETP.GE.AND P1, PT, R3, RZ, PT ;  /* 0x000000ff0300720c */ /* 0x000fc40003f26270 */
[----:B------:R-:W-:-:S05]  /*16e0*/  LEA R3, R0, 0xffffffc0, 0x6 ;  /* 0xffffffc000037811 */ /* 0x000fca00078e30ff */
[----:B------:R-:W-:Y:S01]  /*16f0*/  @P2 IADD3 R13, PT, PT, R13, 0x1, RZ ;  /* 0x000000010d0d2810 */ /* 0x000fe20007ffe0ff */
[----:B------:R-:W-:-:S04]  /*1700*/  IMAD.WIDE.U32 R14, R3, R144, R14 ;  /* 0x00000090030e7225 */ /* 0x000fc800078e000e */
[----:B------:R-:W-:Y:S02]  /*1710*/  IMAD R15, R3, R145, R15 ;  /* 0x00000091030f7224 */ /* 0x000fe400078e020f */
[----:B------:R-:W-:Y:S01]  /*1720*/  @!P1 IMAD.MOV R13, RZ, RZ, -R13 ;  /* 0x000000ffff0d9224 */ /* 0x000fe200078e0a0d */
[----:B------:R-:W-:Y:S02]  /*1730*/  @!P0 LOP3.LUT R13, RZ, R8, RZ, 0x33, !PT ;  /* 0x00000008ff0d8212 */ /* 0x000fe400078e33ff */
[----:B------:R-:W-:-:S03]  /*1740*/  MOV R8, R12 ;  /* 0x0000000c00087202 */ /* 0x000fc60000000f00 */
[----:B-1----:R-:W-:-:S04]  /*1750*/  IMAD.WIDE.U32 R14, R13, R6, R14 ;  /* 0x000000060d0e7225 */ /* 0x002fc800078e000e */
[----:B------:R-:W-:Y:S01]  /*1760*/  IMAD.WIDE.U32 R16, R3, R134, R8 ;  /* 0x0000008603107225 */ /* 0x000fe200078e0008 */
[----:B------:R-:W-:-:S03]  /*1770*/  SHF.R.S32.HI R9, RZ, 0x1f, R13 ;  /* 0x0000001fff097819 */ /* 0x000fc6000001140d */
[----:B------:R-:W-:Y:S02]  /*1780*/  IMAD R17, R3, R135, R17 ;  /* 0x0000008703117224 */ /* 0x000fe400078e0211 */
[C---:B------:R-:W-:Y:S02]  /*1790*/  IMAD R8, R9.reuse, R6, RZ ;  /* 0x0000000609087224 */ /* 0x040fe400078e02ff */
[-C--:B--2---:R-:W-:Y:S02]  /*17a0*/  IMAD R12, R9, R4.reuse, RZ ;  /* 0x00000004090c7224 */ /* 0x084fe400078e02ff */
[C---:B------:R-:W-:Y:S02]  /*17b0*/  IMAD R7, R13.reuse, R7, R8 ;  /* 0x000000070d077224 */ /* 0x040fe400078e0208 */
[----:B------:R-:W-:-:S03]  /*17c0*/  IMAD.WIDE.U32 R20, R13, R4, R16 ;  /* 0x000000040d147225 */ /* 0x000fc600078e0010 */
[----:B------:R-:W-:Y:S01]  /*17d0*/  IADD3 R3, PT, PT, R15, R7, RZ ;  /* 0x000000070f037210 */ /* 0x000fe20007ffe0ff */
[----:B------:R-:W-:Y:S02]  /*17e0*/  IMAD R5, R13, R5, R12 ;  /* 0x000000050d057224 */ /* 0x000fe400078e020c */
[----:B------:R-:W-:-:S03]  /*17f0*/  IMAD.MOV.U32 R12, RZ, RZ, R14 ;  /* 0x000000ffff0c7224 */ /* 0x000fc600078e000e */
[----:B------:R-:W-:-:S07]  /*1800*/  IADD3 R18, PT, PT, R21, R5, RZ ;  /* 0x0000000515127210 */ /* 0x000fce0007ffe0ff */
.L_x_1773:
[----:B------:R-:W-:Y:S01]  /*1810*/  ISETP.NE.AND P0, PT, R200, -0x1, PT ;  /* 0xffffffffc800780c */ /* 0x000fe20003f05270 */
[----:B------:R-:W-:Y:S01]  /*1820*/  IMAD.IADD R194, R89, 0x1, -R2 ;  /* 0x0000000159c27824 */ /* 0x000fe200078e0a02 */
[----:B------:R-:W-:Y:S01]  /*1830*/  SHF.R.U32.HI R14, RZ, 0x3, R188 ;  /* 0x00000003ff0e7819 */ /* 0x000fe200000116bc */
[----:B------:R-:W-:Y:S01]  /*1840*/  IMAD.SHL.U32 R147, R188, 0x8, RZ ;  /* 0x00000008bc937824 */ /* 0x000fe200078e00ff */
[----:B------:R-:W1:Y:S01]  /*1850*/  LDCU.64 UR4, c[0x0][0x3c8] ;  /* 0x00007900ff0477ac */ /* 0x000e620008000a00 */
[----:B------:R-:W-:Y:S01]  /*1860*/  IMAD.MOV.U32 R15, RZ, RZ, RZ ;  /* 0x000000ffff0f7224 */ /* 0x000fe200078e00ff */
[CC--:B------:R-:W-:Y:S01]  /*1870*/  ISETP.GE.AND P6, PT, R14.reuse, R194.reuse, PT ;  /* 0x000000c20e00720c */ /* 0x0c0fe20003fc6270 */
[----:B------:R-:W-:Y:S01]  /*1880*/  VIADD R21, R14, 0x10 ;  /* 0x000000100e157836 */ /* 0x000fe20000000000 */
[----:B------:R-:W-:Y:S01]  /*1890*/  LOP3.LUT R186, R147, 0x38, RZ, 0xc0, !PT ;  /* 0x0000003893ba7812 */ /* 0x000fe200078ec0ff */
[----:B------:R-:W-:Y:S01]  /*18a0*/  IMAD.WIDE.U32 R26, R27, 0x40, R14 ;  /* 0x000000401b1a7825 */ /* 0x000fe200078e000e */
[----:B------:R-:W-:Y:S01]  /*18b0*/  SHF.L.U32 R184, R0, 0x6, RZ ;  /* 0x0000000600b87819 */ /* 0x000fe200000006ff */
[----:B------:R-:W2:Y:S01]  /*18c0*/  LDCU.64 UR6, c[0x0][0x388] ;  /* 0x00007100ff0677ac */ /* 0x000ea20008000a00 */
[-C--:B------:R-:W-:Y:S01]  /*18d0*/  ISETP.GE.AND P4, PT, R21, R194.reuse, PT ;  /* 0x000000c21500720c */ /* 0x080fe20003f86270 */
[----:B------:R-:W3:Y:S01]  /*18e0*/  @!P0 LDC.64 R6, c[0x0][0x398] ;  /* 0x0000e600ff068b82 */ /* 0x000ee20000000a00 */
[----:B------:R-:W-:Y:S01]  /*18f0*/  VIADD R13, R14, 0x20 ;  /* 0x000000200e0d7836 */ /* 0x000fe20000000000 */
[----:B------:R-:W-:Y:S01]  /*1900*/  SHF.L.U64.HI R86, R134, 0x4, R135 ;  /* 0x0000000486567819 */ /* 0x000fe20000010287 */
[----:B------:R-:W-:Y:S01]  /*1910*/  VIADD R15, R14, 0x30 ;  /* 0x000000300e0f7836 */ /* 0x000fe20000000000 */
[----:B------:R-:W-:Y:S01]  /*1920*/  SHF.R.U32.HI R190, RZ, 0x1, R188 ;  /* 0x00000001ffbe7819 */ /* 0x000fe200000116bc */
[----:B------:R-:W-:Y:S01]  /*1930*/  VIADD R148, R184, 0xffffffc0 ;  /* 0xffffffc0b8947836 */ /* 0x000fe20000000000 */
[----:B------:R-:W-:Y:S01]  /*1940*/  ISETP.GE.AND P1, PT, R13, R194, PT ;  /* 0x000000c20d00720c */ /* 0x000fe20003f26270 */
[C---:B------:R-:W-:Y:S01]  /*1950*/  IMAD.SHL.U32 R150, R188.reuse, 0x40, RZ ;  /* 0x00000040bc967824 */ /* 0x040fe200078e00ff */
[----:B------:R-:W4:Y:S01]  /*1960*/  @P0 LDC.64 R4, c[0x0][0x3b0] ;  /* 0x0000ec00ff040b82 */ /* 0x000f220000000a00 */
[----:B------:R-:W-:Y:S01]  /*1970*/  IMAD.SHL.U32 R187, R188, 0x20, RZ ;  /* 0x00000020bcbb7824 */ /* 0x000fe200078e00ff */
[----:B------:R-:W-:Y:S01]  /*1980*/  MOV R185, 0x20 ;  /* 0x0000002000b97802 */ /* 0x000fe20000000f00 */
[----:B------:R-:W-:Y:S01]  /*1990*/  IMAD.MOV.U32 R146, RZ, RZ, 0x40 ;  /* 0x00000040ff927424 */ /* 0x000fe200078e00ff */
[----:B------:R-:W-:-:S02]  /*19a0*/  @!P4 IADD3 R32, P2, PT, R26, 0x10, RZ ;  /* 0x000000101a20c810 */ /* 0x000fc40007f5e0ff */
[----:B------:R-:W-:Y:S02]  /*19b0*/  LOP3.LUT R149, R186, 0x1c0, R150, 0xf8, !PT ;  /* 0x000001c0ba957812 */ /* 0x000fe400078ef896 */
[----:B------:R-:W5:Y:S01]  /*19c0*/  @!P6 LDC.64 R8, c[0x0][0x3b0] ;  /* 0x0000ec00ff08eb82 */ /* 0x000f620000000a00 */
[----:B------:R-:W-:Y:S02]  /*19d0*/  LOP3.LUT R192, R150, 0x400, RZ, 0xc0, !PT ;  /* 0x0000040096c07812 */ /* 0x000fe400078ec0ff */
[----:B------:R-:W-:Y:S01]  /*19e0*/  LOP3.LUT R187, R187, 0x7c00, RZ, 0xc0, !PT ;  /* 0x00007c00bbbb7812 */ /* 0x000fe200078ec0ff */
[----:B---3--:R-:W-:-:S04]  /*19f0*/  @!P0 IMAD.WIDE.U32 R16, R10, R6, RZ ;  /* 0x000000060a108225 */ /* 0x008fc800078e00ff */
[----:B----4-:R-:W-:-:S04]  /*1a00*/  @P0 IMAD.WIDE.U32 R24, R200, R4, RZ ;  /* 0x00000004c8180225 */ /* 0x010fc800078e00ff */
[----:B------:R-:W-:Y:S02]  /*1a10*/  @!P0 IMAD R4, R10, R7, R17 ;  /* 0x000000070a048224 */ /* 0x000fe400078e0211 */
[----:B------:R-:W3:Y:S01]  /*1a20*/  @!P4 LDC.64 R6, c[0x0][0x3b0] ;  /* 0x0000ec00ff06cb82 */ /* 0x000ee20000000a00 */
[----:B------:R-:W-:Y:S02]  /*1a30*/  @P0 IMAD.MOV.U32 R16, RZ, RZ, R24 ;  /* 0x000000ffff100224 */ /* 0x000fe400078e0018 */
[----:B------:R-:W-:Y:S02]  /*1a40*/  @P0 IMAD R4, R200, R5, R25 ;  /* 0x00000005c8040224 */ /* 0x000fe400078e0219 */
[----:B------:R-:W-:Y:S01]  /*1a50*/  @!P4 IMAD.X R25, RZ, RZ, R27, P2 ;  /* 0x000000ffff19c224 */ /* 0x000fe200010e061b */
[----:B------:R-:W-:Y:S01]  /*1a60*/  IADD3 R16, P0, PT, R186, R16, RZ ;  /* 0x00000010ba107210 */ /* 0x000fe20007f1e0ff */
[----:B-----5:R-:W-:Y:S01]  /*1a70*/  @!P6 IMAD R19, R27, R8, RZ ;  /* 0x000000081b13e224 */ /* 0x020fe200078e02ff */
[----:B------:R-:W4:Y:S03]  /*1a80*/  @!P6 LDC.64 R10, c[0x0][0x380] ;  /* 0x0000e000ff0aeb82 */ /* 0x000f260000000a00 */
[----:B------:R-:W-:Y:S01]  /*1a90*/  IMAD.X R17, RZ, RZ, R4, P0 ;  /* 0x000000ffff117224 */ /* 0x000fe200000e0604 */
[----:B------:R-:W-:Y:S01]  /*1aa0*/  ISETP.GE.AND P0, PT, R15, R194, PT ;  /* 0x000000c20f00720c */ /* 0x000fe20003f06270 */
[----:B------:R-:W-:-:S02]  /*1ab0*/  @!P6 IMAD R9, R26, R9, R19 ;  /* 0x000000091a09e224 */ /* 0x000fc400078e0213 */
[C---:B-1----:R-:W-:Y:S01]  /*1ac0*/  IMAD.WIDE.U32 R16, R23.reuse, UR4, R16 ;  /* 0x0000000417107c25 */ /* 0x042fe2000f8e0010 */
[----:B------:R-:W1:Y:S01]  /*1ad0*/  @!P4 LDC.64 R4, c[0x0][0x380] ;  /* 0x0000e000ff04cb82 */ /* 0x000e620000000a00 */
[----:B------:R-:W-:Y:S02]  /*1ae0*/  UMOV UR4, 0x400 ;  /* 0x0000040000047882 */ /* 0x000fe40000000000 */
[----:B------:R-:W-:Y:S02]  /*1af0*/  IMAD R23, R23, UR5, R17 ;  /* 0x0000000517177c24 */ /* 0x000fe4000f8e0211 */
[----:B------:R-:W-:Y:S02]  /*1b00*/  @!P6 IMAD.MOV.U32 R22, RZ, RZ, R16 ;  /* 0x000000ffff16e224 */ /* 0x000fe400078e0010 */
[----:B---3--:R-:W-:Y:S01]  /*1b10*/  @!P4 IMAD R17, R25, R6, RZ ;  /* 0x000000061911c224 */ /* 0x008fe200078e02ff */
[----:B------:R-:W3:Y:S01]  /*1b20*/  S2UR UR5, SR_CgaCtaId ;  /* 0x00000000000579c3 */ /* 0x000ee20000008800 */
[C---:B------:R-:W-:Y:S01]  /*1b30*/  @!P6 IMAD.WIDE.U32 R34, R26.reuse, R8, R22 ;  /* 0x000000081a22e225 */ /* 0x040fe200078e0016 */
[----:B------:R-:W-:-:S03]  /*1b40*/  @!P0 IADD3 R19, P2, PT, R26, 0x30, RZ ;  /* 0x000000301a138810 */ /* 0x000fc60007f5e0ff */
[----:B------:R-:W-:Y:S01]  /*1b50*/  @!P4 IMAD R7, R32, R7, R17 ;  /* 0x000000072007c224 */ /* 0x000fe200078e0211 */
[----:B------:R-:W-:Y:S01]  /*1b60*/  @!P1 IADD3 R17, P3, PT, R26, 0x20, RZ ;  /* 0x000000201a119810 */ /* 0x000fe20007f7e0ff */
[----:B------:R-:W-:Y:S02]  /*1b70*/  @!P4 IMAD.MOV.U32 R22, RZ, RZ, R16 ;  /* 0x000000ffff16c224 */ /* 0x000fe400078e0010 */
[----:B------:R-:W-:Y:S02]  /*1b80*/  @!P6 IMAD.IADD R8, R35, 0x1, R9 ;  /* 0x000000012308e824 */ /* 0x000fe400078e0209 */
[----:B------:R-:W-:Y:S01]  /*1b90*/  @!P1 IMAD.X R25, RZ, RZ, R27, P3 ;  /* 0x000000ffff199224 */ /* 0x000fe200018e061b */
[----:B----4-:R-:W-:Y:S01]  /*1ba0*/  @!P6 LEA R28, P3, R34, R10, 0x1 ;  /* 0x0000000a221ce211 */ /* 0x010fe200078608ff */
[----:B------:R-:W-:-:S03]  /*1bb0*/  @!P4 IMAD.WIDE.U32 R32, R32, R6, R22 ;  /* 0x000000062020c225 */ /* 0x000fc600078e0016 */
[----:B------:R-:W-:Y:S01]  /*1bc0*/  @!P6 LEA.HI.X R29, R34, R11, R8, 0x1, P3 ;  /* 0x0000000b221de211 */ /* 0x000fe200018f0c08 */
[----:B------:R-:W-:Y:S01]  /*1bd0*/  @!P0 IMAD.X R27, RZ, RZ, R27, P2 ;  /* 0x000000ffff1b8224 */ /* 0x000fe200010e061b */
[----:B------:R-:W-:Y:S01]  /*1be0*/  IADD3 R8, P3, PT, R186, R20, RZ ;  /* 0x00000014ba087210 */ /* 0x000fe20007f7e0ff */
[----:B------:R-:W-:Y:S01]  /*1bf0*/  @!P4 IMAD.IADD R6, R33, 0x1, R7 ;  /* 0x000000012106c824 */ /* 0x000fe200078e0207 */
[C---:B-1----:R-:W-:Y:S01]  /*1c00*/  @!P4 LEA R30, P2, R32.reuse, R4, 0x1 ;  /* 0x00000004201ec211 */ /* 0x042fe200078408ff */
[----:B------:R-:W1:Y:S01]  /*1c10*/  @!P1 LDC.64 R10, c[0x0][0x3b0] ;  /* 0x0000ec00ff0a9b82 */ /* 0x000e620000000a00 */
[----:B------:R-:W-:Y:S02]  /*1c20*/  @!P1 IMAD.MOV.U32 R20, RZ, RZ, R16 ;  /* 0x000000ffff149224 */ /* 0x000fe400078e0010 */
[----:B------:R-:W-:Y:S01]  /*1c30*/  IMAD.X R9, RZ, RZ, R18, P3 ;  /* 0x000000ffff097224 */ /* 0x000fe200018e0612 */
[----:B------:R-:W-:Y:S01]  /*1c40*/  @!P4 LEA.HI.X R31, R32, R5, R6, 0x1, P2 ;  /* 0x00000005201fc211 */ /* 0x000fe200010f0c06 */
[----:B---3--:R-:W-:Y:S01]  /*1c50*/  ULEA UR5, UR5, UR4, 0x18 ;  /* 0x0000000405057291 */ /* 0x008fe2000f8ec0ff */
[----:B------:R-:W-:Y:S01]  /*1c60*/  LOP3.LUT R5, R147, 0x1f8, RZ, 0xc0, !PT ;  /* 0x000001f893057812 */ /* 0x000fe200078ec0ff */
[----:B------:R-:W-:Y:S01]  /*1c70*/  IMAD.WIDE.U32 R32, R14, R134, R8 ;  /* 0x000000860e207225 */ /* 0x000fe200078e0008 */
[----:B------:R-:W3:Y:S02]  /*1c80*/  @!P0 LDC.64 R6, c[0x0][0x3b0] ;  /* 0x0000ec00ff068b82 */ /* 0x000ee40000000a00 */
[----:B------:R-:W-:Y:S01]  /*1c90*/  LOP3.LUT R4, R5, 0x38, R188, 0x78, !PT ;  /* 0x0000003805047812 */ /* 0x000fe200078e78bc */
[----:B------:R-:W-:Y:S01]  /*1ca0*/  IMAD.IADD R18, R87, 0x1, -R148 ;  /* 0x0000000157127824 */ /* 0x000fe200078e0a94 */
[----:B--2---:R-:W-:Y:S01]  /*1cb0*/  LEA R196, P3, R32, UR6, 0x1 ;  /* 0x0000000620c47c11 */ /* 0x004fe2000f8608ff */
[----:B------:R-:W-:Y:S01]  /*1cc0*/  @!P0 IMAD.MOV.U32 R22, RZ, RZ, R16 ;  /* 0x000000ffff168224 */ /* 0x000fe200078e0010 */
[----:B------:R-:W-:Y:S01]  /*1cd0*/  LOP3.LUT R213, R4, 0x1e00, R147, 0xf8, !PT ;  /* 0x00001e0004d57812 */ /* 0x000fe200078ef893 */
[----:B------:R-:W-:Y:S01]  /*1ce0*/  IMAD R195, R14, R135, R33 ;  /* 0x000000870ec37224 */ /* 0x000fe200078e0221 */
[----:B------:R-:W2:Y:S01]  /*1cf0*/  @!P1 LDC.64 R8, c[0x0][0x380] ;  /* 0x0000e000ff089b82 */ /* 0x000ea20000000a00 */
[----:B------:R-:W-:-:S02]  /*1d00*/  ISETP.GE.AND P5, PT, R21, R18, PT ;  /* 0x000000121500720c */ /* 0x000fc40003fa6270 */
[----:B------:R-:W-:Y:S01]  /*1d10*/  ISETP.GE.AND P2, PT, R21, R18, PT ;  /* 0x000000121500720c */ /* 0x000fe20003f46270 */
[----:B------:R-:W-:Y:S01]  /*1d20*/  @!P1 IMAD.MOV.U32 R21, RZ, RZ, R23 ;  /* 0x000000ffff159224 */ /* 0x000fe200078e0017 */
[----:B------:R-:W-:Y:S02]  /*1d30*/  LEA R213, R213, UR5, 0x1 ;  /* 0x00000005d5d57c11 */ /* 0x000fe4000f8e08ff */
[----:B------:R-:W-:Y:S01]  /*1d40*/  LEA.HI.X R195, R32, UR7, R195, 0x1, P3 ;  /* 0x0000000720c37c11 */ /* 0x000fe200098f0cc3 */
[----:B------:R-:W4:Y:S01]  /*1d50*/  @!P0 LDC.64 R4, c[0x0][0x380] ;  /* 0x0000e000ff048b82 */ /* 0x000f220000000a00 */
[-C--:B-1----:R-:W-:Y:S01]  /*1d60*/  @!P1 IMAD R16, R25, R10.reuse, RZ ;  /* 0x0000000a19109224 */ /* 0x082fe200078e02ff */
[----:B------:R-:W-:Y:S01]  /*1d70*/  @!PT LDS RZ, [RZ] ;  /* 0x00000000fffff984 */ /* 0x000fe20000000800 */
[----:B------:R-:W-:Y:S01]  /*1d80*/  @!PT LDS RZ, [RZ] ;  /* 0x00000000fffff984 */ /* 0x000fe20000000800 */
[----:B------:R-:W-:Y:S01]  /*1d90*/  @!PT LDS RZ, [RZ] ;  /* 0x00000000fffff984 */ /* 0x000fe20000000800 */
[----:B------:R-:W-:Y:S01]  /*1da0*/  @!P6 LDGSTS.E.BYPASS.LTC128B.128 [R213], desc[UR16][R28.64] ;  /* 0x000000001cd5efae */ /* 0x000fe2000b981a10 */
[C---:B------:R-:W-:Y:S01]  /*1db0*/  @!P1 IMAD.WIDE.U32 R20, R17.reuse, R10, R20 ;  /* 0x0000000a11149225 */ /* 0x040fe200078e0014 */
[----:B------:R-:W1:Y:S02]  /*1dc0*/  LDCU.64 UR6, c[0x0][0x390] ;  /* 0x00007200ff0677ac */ /* 0x000e640008000a00 */
[----:B------:R-:W-:Y:S01]  /*1dd0*/  @!P6 LDGSTS.E.BYPASS.LTC128B.128 [R213+0x2000], desc[UR16][R28.64+0x80] ;  /* 0x020000801cd5efae */ /* 0x000fe2000b981a10 */
[----:B------:R-:W-:-:S02]  /*1de0*/  @!P1 IMAD R11, R17, R11, R16 ;  /* 0x0000000b110b9224 */ /* 0x000fc400078e0210 */
[----:B---3--:R-:W-:Y:S01]  /*1df0*/  @!P0 IMAD R10, R27, R6, RZ ;  /* 0x000000061b0a8224 */ /* 0x008fe200078e02ff */
[----:B------:R-:W-:Y:S01]  /*1e00*/  @!P6 LDGSTS.E.BYPASS.LTC128B.128 [R213+0x4000], desc[UR16][R28.64+0x100] ;  /* 0x040001001cd5efae */ /* 0x000fe2000b981a10 */
[----:B------:R-:W-:Y:S01]  /*1e10*/  @!P1 IMAD.IADD R11, R21, 0x1, R11 ;  /* 0x00000001150b9824 */ /* 0x000fe200078e020b */
[----:B------:R-:W-:Y:S01]  /*1e20*/  ISETP.GE.AND P6, PT, R14, R18, PT ;  /* 0x000000120e00720c */ /* 0x000fe20003fc6270 */
[C---:B------:R-:W-:Y:S01]  /*1e30*/  @!P0 IMAD R7, R19.reuse, R7, R10 ;  /* 0x0000000713078224 */ /* 0x040fe200078e020a */
[----:B------:R-:W-:Y:S01]  /*1e40*/  @!P4 LDGSTS.E.BYPASS.LTC128B.128 [R213+0x800], desc[UR16][R30.64] ;  /* 0x008000001ed5cfae */ /* 0x000fe2000b981a10 */
[----:B------:R-:W-:Y:S01]  /*1e50*/  @!P0 IMAD.WIDE.U32 R22, R19, R6, R22 ;  /* 0x0000000613168225 */ /* 0x000fe200078e0016 */
[C---:B--2---:R-:W-:Y:S02]  /*1e60*/  @!P1 LEA R8, P3, R20.reuse, R8, 0x1 ;  /* 0x0000000814089211 */ /* 0x044fe400078608ff */
[----:B------:R-:W-:Y:S01]  /*1e70*/  @!P4 LDGSTS.E.BYPASS.LTC128B.128 [R213+0x2800], desc[UR16][R30.64+0x80] ;  /* 0x028000801ed5cfae */ /* 0x000fe2000b981a10 */
[----:B------:R-:W-:Y:S01]  /*1e80*/  @!P0 IMAD.IADD R7, R23, 0x1, R7 ;  /* 0x0000000117078824 */ /* 0x000fe200078e0207 */
[----:B------:R-:W-:-:S02]  /*1e90*/  @!P1 LEA.HI.X R9, R20, R9, R11, 0x1, P3 ;  /* 0x0000000914099211 */ /* 0x000fc400018f0c0b */
[----:B------:R-:W-:Y:S01]  /*1ea0*/  @!P4 LDGSTS.E.BYPASS.LTC128B.128 [R213+0x4800], desc[UR16][R30.64+0x100] ;  /* 0x048001001ed5cfae */ /* 0x000fe2000b981a10 */
[----:B------:R-:W-:Y:S02]  /*1eb0*/  IADD3 R10, P4, PT, R186, R12, RZ ;  /* 0x0000000cba0a7210 */ /* 0x000fe40007f9e0ff */
[----:B------:R-:W-:Y:S01]  /*1ec0*/  ISETP.GE.AND P3, PT, R15, R18, PT ;  /* 0x000000120f00720c */ /* 0x000fe20003f66270 */
[----:B------:R-:W-:Y:S02]  /*1ed0*/  @!P1 LDGSTS.E.BYPASS.LTC128B.128 [R213+0x1000], desc[UR16][R8.64] ;  /* 0x0100000008d59fae */ /* 0x000fe4000b981a10 */
[----:B------:R-:W-:Y:S01]  /*1ee0*/  IMAD.X R11, RZ, RZ, R3, P4 ;  /* 0x000000ffff0b7224 */ /* 0x000fe200020e0603 */
[----:B----4-:R-:W-:Y:S01]  /*1ef0*/  @!P0 LEA R6, P4, R22, R4, 0x1 ;  /* 0x0000000416068211 */ /* 0x010fe200078808ff */
[----:B------:R-:W-:Y:S01]  /*1f00*/  @!P1 LDGSTS.E.BYPASS.LTC128B.128 [R213+0x3000], desc[UR16][R8.64+0x80] ;  /* 0x0300008008d59fae */ /* 0x000fe2000b981a10 */
[----:B------:R-:W-:Y:S01]  /*1f10*/  SHF.L.U32 R3, R134, 0x4, RZ ;  /* 0x0000000486037819 */ /* 0x000fe200000006ff */
[----:B------:R-:W-:Y:S01]  /*1f20*/  IMAD.WIDE.U32 R16, R14, R144, R10 ;  /* 0x000000900e107225 */ /* 0x000fe200078e000a */
[----:B------:R-:W-:Y:S01]  /*1f30*/  @!P0 LEA.HI.X R7, R22, R5, R7, 0x1, P4 ;  /* 0x0000000516078211 */ /* 0x000fe200020f0c07 */
[----:B------:R2:W-:Y:S01]  /*1f40*/  @!P1 LDGSTS.E.BYPASS.LTC128B.128 [R213+0x5000], desc[UR16][R8.64+0x100] ;  /* 0x0500010008d59fae */ /* 0x0005e2000b981a10 */
[----:B------:R-:W-:Y:S01]  /*1f50*/  ISETP.GE.AND P4, PT, R13, R18, PT ;  /* 0x000000120d00720c */ /* 0x000fe20003f86270 */
[----:B------:R-:W-:Y:S01]  /*1f60*/  IMAD R199, R14, R145, R17 ;  /* 0x000000910ec77224 */ /* 0x000fe200078e0211 */
[----:B-1----:R-:W-:Y:S01]  /*1f70*/  LEA R198, P1, R16, UR6, 0x1 ;  /* 0x0000000610c67c11 */ /* 0x002fe2000f8208ff */
[----:B------:R-:W-:Y:S01]  /*1f80*/  @!P0 LDGSTS.E.BYPASS.LTC128B.128 [R213+0x1800], desc[UR16][R6.64] ;  /* 0x0180000006d58fae */ /* 0x000fe2000b981a10 */
[----:B------:R-:W-:-:S02]  /*1f90*/  @!P3 IMAD.MOV.U32 R197, RZ, RZ, R195 ;  /* 0x000000ffffc5b224 */ /* 0x000fc400078e00c3 */
[----:B------:R-:W-:Y:S01]  /*1fa0*/  @!P3 IMAD R4, R135, 0x60, RZ ;  /* 0x000000608704b824 */ /* 0x000fe200078e02ff */
[----:B------:R-:W-:Y:S01]  /*1fb0*/  @!P0 LDGSTS.E.BYPASS.LTC128B.128 [R213+0x3800], desc[UR16][R6.64+0x80] ;  /* 0x0380008006d58fae */ /* 0x000fe2000b981a10 */
[----:B------:R-:W-:Y:S01]  /*1fc0*/  @!P3 IMAD.WIDE.U32 R10, R134, 0x60, R196 ;  /* 0x00000060860ab825 */ /* 0x000fe200078e00c4 */
[----:B------:R-:W-:Y:S02]  /*1fd0*/  LEA.HI.X R199, R16, UR7, R199, 0x1, P1 ;  /* 0x0000000710c77c11 */ /* 0x000fe400088f0cc7 */
[----:B------:R1:W-:Y:S01]  /*1fe0*/  @!P0 LDGSTS.E.BYPASS.LTC128B.128 [R213+0x5800], desc[UR16][R6.64+0x100] ;  /* 0x0580010006d58fae */ /* 0x0003e2000b981a10 */
[----:B------:R-:W-:Y:S01]  /*1ff0*/  @!P6 IMAD.MOV.U32 R197, RZ, RZ, R195 ;  /* 0x000000ffffc5e224 */ /* 0x000fe200078e00c3 */
[----:B------:R-:W-:Y:S01]  /*2000*/  ISETP.GE.AND P1, PT, R15, R18, PT ;  /* 0x000000120f00720c */ /* 0x000fe20003f26270 */
[----:B------:R-:W-:Y:S01]  /*2010*/  @!P3 IMAD.IADD R17, R11, 0x1, R4 ;  /* 0x000000010b11b824 */ /* 0x000fe200078e0204 */
[C---:B------:R-:W-:Y:S01]  /*2020*/  SHF.L.U64.HI R4, R144.reuse, 0x4, R145 ;  /* 0x0000000490047819 */ /* 0x040fe20000010291 */
[----:B------:R-:W-:Y:S01]  /*2030*/  @!P3 IMAD.MOV.U32 R16, RZ, RZ, R10 ;  /* 0x000000ffff10b224 */ /* 0x000fe200078e000a */
[----:B------:R-:W-:Y:S01]  /*2040*/  @!P6 LDGSTS.E.BYPASS.LTC128B.128 [R213+0x6000], desc[UR16][R196.64] ;  /* 0x06000000c4d5efae */ /* 0x000fe2000b981a10 */
[----:B------:R-:W-:Y:S01]  /*2050*/  IMAD.SHL.U32 R5, R144, 0x10, RZ ;  /* 0x0000001090057824 */ /* 0x000fe200078e00ff */
[----:B------:R-:W-:-:S02]  /*2060*/  LOP3.LUT R10, R190, 0x8, RZ, 0xc0, !PT ;  /* 0x00000008be0a7812 */ /* 0x000fc400078ec0ff */
[----:B------:R-:W-:Y:S02]  /*2070*/  @!P6 LDGSTS.E.BYPASS.LTC128B.128 [R213+0x8000], desc[UR16][R196.64+0x80] ;  /* 0x08000080c4d5efae */ /* 0x000fe4000b981a10 */
[----:B------:R-:W-:Y:S02]  /*2080*/  LOP3.LUT R85, R149, R10, RZ, 0x3c, !PT ;  /* 0x0000000a95557212 */ /* 0x000fe400078e3cff */
[----:B------:R-:W-:Y:S01]  /*2090*/  @!P6 LDGSTS.E.BYPASS.LTC128B.128 [R213+0xa000], desc[UR16][R196.64+0x100] ;  /* 0x0a000100c4d5efae */ /* 0x000fe2000b981a10 */
[----:B--2---:R-:W-:Y:S01]  /*20a0*/  @!P5 LEA R8, P0, R3, R196, 0x1 ;  /* 0x000000c40308d211 */ /* 0x004fe200078008ff */
[----:B------:R-:W-:-:S03]  /*20b0*/  @!P1 IMAD R11, R145, 0x60, RZ ;  /* 0x00000060910b9824 */ /* 0x000fc600078e02ff */
[----:B------:R-:W-:-:S05]  /*20c0*/  @!P5 LEA.HI.X R9, R3, R195, R86, 0x1, P0 ;  /* 0x000000c30309d211 */ /* 0x000fca00000f0c56 */
[----:B------:R-:W-:Y:S01]  /*20d0*/  @!P5 LDGSTS.E.BYPASS.LTC128B.128 [R213+0x6800], desc[UR16][R8.64] ;  /* 0x0680000008d5dfae */ /* 0x000fe2000b981a10 */
[----:B-1----:R-:W-:-:S03]  /*20e0*/  @!P4 LEA R6, P0, R134, R196, 0x6 ;  /* 0x000000c48606c211 */ /* 0x002fc600078030ff */
[----:B------:R-:W-:Y:S01]  /*20f0*/  @!P5 LDGSTS.E.BYPASS.LTC128B.128 [R213+0x8800], desc[UR16][R8.64+0x80] ;  /* 0x0880008008d5dfae */ /* 0x000fe2000b981a10 */
[----:B------:R-:W-:-:S03]  /*2100*/  @!P4 LEA.HI.X R7, R134, R195, R135, 0x6, P0 ;  /* 0x000000c38607c211 */ /* 0x000fc600000f3487 */
[----:B------:R1:W-:Y:S04]  /*2110*/  @!P5 LDGSTS.E.BYPASS.LTC128B.128 [R213+0xa800], desc[UR16][R8.64+0x100] ;  /* 0x0a80010008d5dfae */ /* 0x0003e8000b981a10 */
[----:B------:R-:W-:Y:S04]  /*2120*/  @!P4 LDGSTS.E.BYPASS.LTC128B.128 [R213+0x7000], desc[UR16][R6.64] ;  /* 0x0700000006d5cfae */ /* 0x000fe8000b981a10 */
[----:B------:R-:W-:Y:S04]  /*2130*/  @!P4 LDGSTS.E.BYPASS.LTC128B.128 [R213+0x9000], desc[UR16][R6.64+0x80] ;  /* 0x0900008006d5cfae */ /* 0x000fe8000b981a10 */
[----:B------:R2:W-:Y:S04]  /*2140*/  @!P4 LDGSTS.E.BYPASS.LTC128B.128 [R213+0xb000], desc[UR16][R6.64+0x100] ;  /* 0x0b00010006d5cfae */ /* 0x0005e8000b981a10 */
[----:B------:R-:W-:Y:S04]  /*2150*/  @!P3 LDGSTS.E.BYPASS.LTC128B.128 [R213+0x7800], desc[UR16][R16.64] ;  /* 0x0780000010d5bfae */ /* 0x000fe8000b981a10 */
[----:B------:R-:W-:Y:S04]  /*2160*/  @!P3 LDGSTS.E.BYPASS.LTC128B.128 [R213+0x9800], desc[UR16][R16.64+0x80] ;  /* 0x0980008010d5bfae */ /* 0x000fe8000b981a10 */
[----:B------:R-:W-:Y:S01]  /*2170*/  @!P3 LDGSTS.E.BYPASS.LTC128B.128 [R213+0xb800], desc[UR16][R16.64+0x100] ;  /* 0x0b80010010d5bfae */ /* 0x000fe2000b981a10 */
[----:B------:R-:W-:Y:S01]  /*2180*/  ISETP.GE.AND P3, PT, R13, R18, PT ;  /* 0x000000120d00720c */ /* 0x000fe20003f66270 */
[----:B-1----:R-:W-:-:S02]  /*2190*/  @!P1 IMAD.WIDE.U32 R8, R144, 0x60, R198 ;  /* 0x0000006090089825 */ /* 0x002fc400078e00c6 */
[----:B------:R-:W0:Y:S02]  /*21a0*/  LDGDEPBAR ;  /* 0x00000000000079af */ /* 0x000e240000000000 */
[----:B------:R-:W-:Y:S01]  /*21b0*/  @!P1 IMAD.IADD R9, R9, 0x1, R11 ;  /* 0x0000000109099824 */ /* 0x000fe200078e020b */
[----:B--2---:R-:W-:Y:S02]  /*21c0*/  LOP3.LUT R7, R149, 0x8, R188, 0x78, !PT ;  /* 0x0000000895077812 */ /* 0x004fe400078e78bc */
[----:B------:R-:W-:-:S03]  /*21d0*/  @!P2 LEA R6, P0, R5, R198, 0x1 ;  /* 0x000000c60506a211 */ /* 0x000fc600078008ff */
[----:B------:R-:W-:Y:S01]  /*21e0*/  IMAD R192, R7, 0x2, R192 ;  /* 0x0000000207c07824 */ /* 0x000fe200078e02c0 */
[-C--:B------:R-:W-:Y:S02]  /*21f0*/  @!P2 LEA.HI.X R7, R5, R199.reuse, R4, 0x1, P0 ;  /* 0x000000c70507a211 */ /* 0x080fe400000f0c04 */
[----:B------:R-:W-:Y:S01]  /*2200*/  @!P3 LEA R12, P0, R144, R198, 0x6 ;  /* 0x000000c6900cb211 */ /* 0x000fe200078030ff */
[----:B------:R-:W-:Y:S01]  /*2210*/  VIADD R91, R192, UR5 ;  /* 0x00000005c05b7c36 */ /* 0x000fe20008000000 */
[----:B------:R-:W-:Y:S02]  /*2220*/  LOP3.LUT R4, R187, 0x200, R150, 0xf8, !PT ;  /* 0x00000200bb047812 */ /* 0x000fe400078ef896 */
[----:B------:R-:W-:Y:S01]  /*2230*/  @!P3 LEA.HI.X R13, R144, R199, R145, 0x6, P0 ;  /* 0x000000c7900db211 */ /* 0x000fe200000f3491 */
[----:B------:R-:W-:-:S04]  /*2240*/  DEPBAR.LE SB0, 0x0 ;  /* 0x000080000000791a */ /* 0x000fc80000000000 */
[----:B------:R-:W-:Y:S01]  /*2250*/  BAR.SYNC.DEFER_BLOCKING 0x0 ;  /* 0x0000000000007b1d */ /* 0x000fe20000010000 */
[----:B------:R-:W-:Y:S01]  /*2260*/  IMAD.IADD R4, R85, 0x1, R4 ;  /* 0x0000000155047824 */ /* 0x000fe200078e0204 */
[----:B------:R-:W-:-:S04]  /*2270*/  LOP3.LUT P0, RZ, R188, 0x4, RZ, 0xc0, !PT ;  /* 0x00000004bcff7812 */ /* 0x000fc8000780c0ff */
[----:B------:R-:W-:Y:S02]  /*2280*/  LEA R95, R4, UR5, 0x1 ;  /* 0x00000005045f7c11 */ /* 0x000fe4000f8e08ff */
[----:B------:R-:W-:-:S05]  /*2290*/  SEL R146, R146, 0xffffffc0, !P0 ;  /* 0xffffffc092927807 */ /* 0x000fca0004000000 */
[----:B------:R-:W-:Y:S01]  /*22a0*/  IMAD.IADD R93, R95, 0x1, R146 ;  /* 0x000000015f5d7824 */ /* 0x000fe200078e0292 */
[----:B------:R-:W-:Y:S01]  /*22b0*/  @!PT LDS RZ, [RZ] ;  /* 0x00000000fffff984 */ /* 0x000fe20000000800 */
[----:B------:R-:W-:Y:S01]  /*22c0*/  @!PT LDS RZ, [RZ] ;  /* 0x00000000fffff984 */ /* 0x000fe20000000800 */
[----:B------:R-:W-:Y:S01]  /*22d0*/  @!PT LDS RZ, [RZ] ;  /* 0x00000000fffff984 */ /* 0x000fe20000000800 */
[----:B------:R-:W-:Y:S04]  /*22e0*/  @!P6 LDGSTS.E.BYPASS.LTC128B.128 [R213+0xc000], desc[UR16][R198.64] ;  /* 0x0c000000c6d5efae */ /* 0x000fe8000b981a10 */
[----:B------:R-:W-:Y:S04]  /*22f0*/  @!P6 LDGSTS.E.BYPASS.LTC128B.128 [R213+0xe000], desc[UR16][R198.64+0x80] ;  /* 0x0e000080c6d5efae */ /* 0x000fe8000b981a10 */
[----:B------:R-:W-:Y:S04]  /*2300*/  @!P6 LDGSTS.E.BYPASS.LTC128B.128 [R213+0x10000], desc[UR16][R198.64+0x100] ;  /* 0x10000100c6d5efae */ /* 0x000fe8000b981a10 */
[----:B------:R-:W-:Y:S04]  /*2310*/  @P6 STS.128 [R213+0xc000], RZ ;  /* 0x00c000ffd5006388 */ /* 0x000fe80000000c00 */
[----:B------:R-:W-:Y:S04]  /*2320*/  @P6 STS.128 [R213+0xe000], RZ ;  /* 0x00e000ffd5006388 */ /* 0x000fe80000000c00 */
[----:B------:R-:W-:Y:S01]  /*2330*/  @P6 STS.128 [R213+0x10000], RZ ;  /* 0x010000ffd5006388 */ /* 0x000fe20000000c00 */
[----:B------:R-:W-:-:S03]  /*2340*/  ISETP.NE.AND P6, PT, R0, 0x1, PT ;  /* 0x000000010000780c */ /* 0x000fc60003fc5270 */
[----:B------:R-:W-:Y:S04]  /*2350*/  @P2 STS.128 [R213+0xc800], RZ ;  /* 0x00c800ffd5002388 */ /* 0x000fe80000000c00 */
[----:B------:R-:W-:Y:S04]  /*2360*/  @P2 STS.128 [R213+0xe800], RZ ;  /* 0x00e800ffd5002388 */ /* 0x000fe80000000c00 */
[----:B------:R-:W-:Y:S04]  /*2370*/  @P2 STS.128 [R213+0x10800], RZ ;  /* 0x010800ffd5002388 */ /* 0x000fe80000000c00 */
[----:B------:R-:W-:Y:S01]  /*2380*/  @!PT LDS RZ, [RZ] ;  /* 0x00000000fffff984 */ /* 0x000fe20000000800 */
[----:B------:R-:W-:Y:S01]  /*2390*/  @!PT LDS RZ, [RZ] ;  /* 0x00000000fffff984 */ /* 0x000fe20000000800 */
[----:B------:R-:W-:Y:S01]  /*23a0*/  @!PT LDS RZ, [RZ] ;  /* 0x00000000fffff984 */ /* 0x000fe20000000800 */
[----:B------:R-:W-:Y:S04]  /*23b0*/  @!P2 LDGSTS.E.BYPASS.LTC128B.128 [R213+0xc800], desc[UR16][R6.64] ;  /* 0x0c80000006d5afae */ /* 0x000fe8000b981a10 */
[----:B------:R-:W-:Y:S04]  /*23c0*/  @!P2 LDGSTS.E.BYPASS.LTC128B.128 [R213+0xe800], desc[UR16][R6.64+0x80] ;  /* 0x0e80008006d5afae */ /* 0x000fe8000b981a10 */
[----:B------:R1:W-:Y:S01]  /*23d0*/  @!P2 LDGSTS.E.BYPASS.LTC128B.128 [R213+0x10800], desc[UR16][R6.64+0x100] ;  /* 0x1080010006d5afae */ /* 0x0003e2000b981a10 */
[----:B------:R-:W-:-:S03]  /*23e0*/  LOP3.LUT P2, RZ, R188, 0x2, RZ, 0xc0, !PT ;  /* 0x00000002bcff7812 */ /* 0x000fc6000784c0ff */
[----:B------:R-:W-:Y:S01]  /*23f0*/  @P3 STS.128 [R213+0xd000], RZ ;  /* 0x00d000ffd5003388 */ /* 0x000fe20000000c00 */
[----:B------:R-:W-:-:S03]  /*2400*/  SEL R84, R185, 0xffffffe0, !P2 ;  /* 0xffffffe0b9547807 */ /* 0x000fc60005000000 */
[----:B------:R-:W-:Y:S02]  /*2410*/  @P3 STS.128 [R213+0xf000], RZ ;  /* 0x00f000ffd5003388 */ /* 0x000fe40000000c00 */
[--C-:B------:R-:W-:Y:S02]  /*2420*/  IMAD.IADD R94, R95, 0x1, R84.reuse ;  /* 0x000000015f5e7824 */ /* 0x100fe400078e0254 */
[----:B------:R-:W-:Y:S01]  /*2430*/  @P3 STS.128 [R213+0x11000], RZ ;  /* 0x011000ffd5003388 */ /* 0x000fe20000000c00 */
[C---:B------:R-:W-:Y:S02]  /*2440*/  IMAD.IADD R92, R91.reuse, 0x1, R84 ;  /* 0x000000015b5c7824 */ /* 0x040fe400078e0254 */
[----:B------:R-:W-:Y:S01]  /*2450*/  IMAD.IADD R91, R91, 0x1, R146 ;  /* 0x000000015b5b7824 */ /* 0x000fe200078e0292 */
[----:B------:R-:W-:Y:S01]  /*2460*/  @!PT LDS RZ, [RZ] ;  /* 0x00000000fffff984 */ /* 0x000fe20000000800 */
[----:B------:R-:W-:Y:S01]  /*2470*/  @!PT LDS RZ, [RZ] ;  /* 0x00000000fffff984 */ /* 0x000fe20000000800 */
[----:B------:R-:W-:Y:S01]  /*2480*/  @!PT LDS RZ, [RZ] ;  /* 0x00000000fffff984 */ /* 0x000fe20000000800 */
[----:B------:R-:W-:Y:S01]  /*2490*/  @!P3 LDGSTS.E.BYPASS.LTC128B.128 [R213+0xd000], desc[UR16][R12.64] ;  /* 0x0d0000000cd5bfae */ /* 0x000fe2000b981a10 */
[C---:B------:R-:W-:Y:S02]  /*24a0*/  IMAD.IADD R90, R84.reuse, 0x1, R93 ;  /* 0x00000001545a7824 */ /* 0x040fe400078e025d */
[----:B------:R-:W-:Y:S01]  /*24b0*/  IMAD.IADD R88, R84, 0x1, R91 ;  /* 0x0000000154587824 */ /* 0x000fe200078e025b */
[----:B------:R-:W-:Y:S04]  /*24c0*/  @!P3 LDGSTS.E.BYPASS.LTC128B.128 [R213+0xf000], desc[UR16][R12.64+0x80] ;  /* 0x0f0000800cd5bfae */ /* 0x000fe8000b981a10 */
[----:B------:R-:W-:Y:S04]  /*24d0*/  @!P3 LDGSTS.E.BYPASS.LTC128B.128 [R213+0x11000], desc[UR16][R12.64+0x100] ;  /* 0x110001000cd5bfae */ /* 0x000fe8000b981a10 */
        /* <DEDUP_REMOVED lines=8> */
[----:B------:R2:W-:Y:S04]  /*2560*/  @!P1 LDGSTS.E.BYPASS.LTC128B.128 [R213+0x11800], desc[UR16][R8.64+0x100] ;  /* 0x1180010008d59fae */ /* 0x0005e8000b981a10 */
[----:B------:R-:W-:Y:S04]  /*2570*/  LDSM.16.M88.4 R72, [R95] ;  /* 0x000000005f48783b */ /* 0x000fe80000000200 */
[----:B------:R-:W3:Y:S04]  /*2580*/  LDSM.16.M88.4 R44, [R192+UR5+0x6000] ;  /* 0x00600005c02c783b */ /* 0x000ee80008000200 */
[----:B------:R-:W4:Y:S04]  /*2590*/  LDSM.16.M88.4 R36, [R192+UR5+0x6800] ;  /* 0x00680005c024783b */ /* 0x000f280008000200 */
[----:B------:R-:W5:Y:S04]  /*25a0*/  LDSM.16.M88.4 R28, [R192+UR5+0x7000] ;  /* 0x00700005c01c783b */ /* 0x000f680008000200 */
[----:B-1----:R-:W1:Y:S04]  /*25b0*/  LDSM.16.M88.4 R4, [R192+UR5+0x7800] ;  /* 0x00780005c004783b */ /* 0x002e680008000200 */
[----:B------:R-:W-:Y:S04]  /*25c0*/  LDSM.16.M88.4 R60, [R94] ;  /* 0x000000005e3c783b */ /* 0x000fe80000000200 */
[----:B--2---:R-:W2:Y:S04]  /*25d0*/  LDSM.16.M88.4 R8, [R92+0x6800] ;  /* 0x006800005c08783b */ /* 0x004ea80000000200 */
[----:B------:R-:W2:Y:S04]  /*25e0*/  LDSM.16.M88.4 R12, [R92+0x6000] ;  /* 0x006000005c0c783b */ /* 0x000ea80000000200 */
[----:B------:R-:W2:Y:S04]  /*25f0*/  LDSM.16.M88.4 R68, [R92+0x7800] ;  /* 0x007800005c44783b */ /* 0x000ea80000000200 */
[----:B------:R-:W-:Y:S04]  /*2600*/  LDSM.16.M88.4 R16, [R93] ;  /* 0x000000005d10783b */ /* 0x000fe80000000200 */
[----:B------:R-:W-:Y:S01]  /*2610*/  LDSM.16.M88.4 R56, [R91+0x6800] ;  /* 0x006800005b38783b */ /* 0x000fe20000000200 */
[C---:B---3--:R-:W-:Y:S03]  /*2620*/  HMMA.16816.F32.BF16 R48, R72.reuse, R44, RZ ;  /* 0x0000002c4830723c */ /* 0x048fe600000418ff */
[----:B------:R-:W-:Y:S04]  /*2630*/  LDSM.16.M88.4 R76, [R92+0x7000] ;  /* 0x007000005c4c783b */ /* 0x000fe80000000200 */
[----:B------:R-:W-:Y:S01]  /*2640*/  LDSM.16.M88.4 R20, [R91+0x7800] ;  /* 0x007800005b14783b */ /* 0x000fe20000000200 */
[C---:B----4-:R-:W-:Y:S03]  /*2650*/  HMMA.16816.F32.BF16 R40, R72.reuse, R36, RZ ;  /* 0x000000244828723c */ /* 0x050fe600000418ff */
[----:B------:R-:W-:Y:S04]  /*2660*/  LDSM.16.M88.4 R64, [R90] ;  /* 0x000000005a40783b */ /* 0x000fe80000000200 */
[----:B------:R-:W-:Y:S01]  /*2670*/  LDSM.16.M88.4 R52, [R91+0x7000] ;  /* 0x007000005b34783b */ /* 0x000fe20000000200 */
[C---:B-----5:R-:W-:Y:S03]  /*2680*/  HMMA.16816.F32.BF16 R32, R72.reuse, R28, RZ ;  /* 0x0000001c4820723c */ /* 0x060fe600000418ff */
[----:B------:R-:W-:Y:S04]  /*2690*/  LDSM.16.M88.4 R80, [R92+0x9000] ;  /* 0x009000005c50783b */ /* 0x000fe80000000200 */
[----:B------:R-:W0:Y:S01]  /*26a0*/  LDGDEPBAR ;  /* 0x00000000000079af */ /* 0x000e220000000000 */
[C---:B------:R-:W-:Y:S08]  /*26b0*/  HMMA.16816.F32.BF16 R44, R72.reuse, R46, RZ ;  /* 0x0000002e482c723c */ /* 0x040ff000000418ff */
[C---:B------:R-:W-:Y:S08]  /*26c0*/  HMMA.16816.F32.BF16 R36, R72.reuse, R38, RZ ;  /* 0x000000264824723c */ /* 0x040ff000000418ff */
[C---:B------:R-:W-:Y:S08]  /*26d0*/  HMMA.16816.F32.BF16 R28, R72.reuse, R30, RZ ;  /* 0x0000001e481c723c */ /* 0x040ff000000418ff */
[C---:B-1----:R-:W-:Y:S08]  /*26e0*/  HMMA.16816.F32.BF16 R24, R72.reuse, R4, RZ ;  /* 0x000000044818723c */ /* 0x042ff000000418ff */
[----:B------:R-:W-:Y:S01]  /*26f0*/  HMMA.16816.F32.BF16 R72, R72, R6, RZ ;  /* 0x000000064848723c */ /* 0x000fe200000418ff */
[----:B------:R-:W1:Y:S07]  /*2700*/  LDSM.16.M88.4 R4, [R91+0x6000] ;  /* 0x006000005b04783b */ /* 0x000e6e0000000200 */
[C---:B--2---:R-:W-:Y:S08]  /*2710*/  HMMA.16816.F32.BF16 R40, R60.reuse, R8, R40 ;  /* 0x000000083c28723c */ /* 0x044ff00000041828 */
[C---:B------:R-:W-:Y:S01]  /*2720*/  HMMA.16816.F32.BF16 R36, R60.reuse, R10, R36 ;  /* 0x0000000a3c24723c */ /* 0x040fe20000041824 */
[----:B------:R-:W2:Y:S07]  /*2730*/  LDSM.16.M88.4 R8, [R88+0x6800] ;  /* 0x006800005808783b */ /* 0x000eae0000000200 */
[C---:B------:R-:W-:Y:S08]  /*2740*/  HMMA.16816.F32.BF16 R48, R60.reuse, R12, R48 ;  /* 0x0000000c3c30723c */ /* 0x040ff00000041830 */
[C---:B------:R-:W-:Y:S01]  /*2750*/  HMMA.16816.F32.BF16 R44, R60.reuse, R14, R44 ;  /* 0x0000000e3c2c723c */ /* 0x040fe2000004182c */
[----:B------:R-:W3:Y:S07]  /*2760*/  LDSM.16.M88.4 R12, [R88+0x6000] ;  /* 0x00600000580c783b */ /* 0x000eee0000000200 */
[C---:B------:R-:W-:Y:S08]  /*2770*/  HMMA.16816.F32.BF16 R24, R60.reuse, R68, R24 ;  /* 0x000000443c18723c */ /* 0x040ff00000041818 */
[----:B------:R-:W-:Y:S01]  /*2780*/  HMMA.16816.F32.BF16 R72, R60, R70, R72 ;  /* 0x000000463c48723c */ /* 0x000fe20000041848 */
[----:B------:R-:W-:Y:S07]  /*2790*/  LDSM.16.M88.4 R68, [R88+0x7800] ;  /* 0x007800005844783b */ /* 0x000fee0000000200 */
[C---:B-1----:R-:W-:Y:S08]  /*27a0*/  HMMA.16816.F32.BF16 R48, R16.reuse, R4, R48 ;  /* 0x000000041030723c */ /* 0x042ff00000041830 */
[C---:B------:R-:W-:Y:S01]  /*27b0*/  HMMA.16816.F32.BF16 R44, R16.reuse, R6, R44 ;  /* 0x00000006102c723c */ /* 0x040fe2000004182c */
[----:B------:R-:W1:Y:S07]  /*27c0*/  LDSM.16.M88.4 R4, [R88+0x7000] ;  /* 0x007000005804783b */ /* 0x000e6e0000000200 */
[C---:B------:R-:W-:Y:S08]  /*27d0*/  HMMA.16816.F32.BF16 R40, R16.reuse, R56, R40 ;  /* 0x000000381028723c */ /* 0x040ff00000041828 */
[----:B------:R-:W-:Y:S01]  /*27e0*/  HMMA.16816.F32.BF16 R36, R16, R58, R36 ;  /* 0x0000003a1024723c */ /* 0x000fe20000041824 */
[----:B------:R-:W-:Y:S07]  /*27f0*/  LDSM.16.M88.4 R56, [R192+UR5+0x8000] ;  /* 0x00800005c038783b */ /* 0x000fee0008000200 */
[C---:B------:R-:W-:Y:S08]  /*2800*/  HMMA.16816.F32.BF16 R32, R60.reuse, R76, R32 ;  /* 0x0000004c3c20723c */ /* 0x040ff00000041820 */
[----:B------:R-:W-:Y:S01]  /*2810*/  HMMA.16816.F32.BF16 R28, R60, R78, R28 ;  /* 0x0000004e3c1c723c */ /* 0x000fe2000004181c */
[----:B------:R-:W-:Y:S04]  /*2820*/  LDSM.16.M88.4 R60, [R94+0x2000] ;  /* 0x002000005e3c783b */ /* 0x000fe80000000200 */
[----:B------:R-:W-:Y:S03]  /*2830*/  LDSM.16.M88.4 R76, [R92+0x9800] ;  /* 0x009800005c4c783b */ /* 0x000fe60000000200 */
[C---:B------:R-:W-:Y:S08]  /*2840*/  HMMA.16816.F32.BF16 R24, R16.reuse, R20, R24 ;  /* 0x000000141018723c */ /* 0x040ff00000041818 */
[----:B------:R-:W-:Y:S01]  /*2850*/  HMMA.16816.F32.BF16 R72, R16, R22, R72 ;  /* 0x000000161048723c */ /* 0x000fe20000041848 */
[----:B------:R-:W4:Y:S07]  /*2860*/  LDSM.16.M88.4 R20, [R95+0x2000] ;  /* 0x002000005f14783b */ /* 0x000f2e0000000200 */
[C---:B--2---:R-:W-:Y:S08]  /*2870*/  HMMA.16816.F32.BF16 R40, R64.reuse, R8, R40 ;  /* 0x000000084028723c */ /* 0x044ff00000041828 */
[----:B------:R-:W-:Y:S01]  /*2880*/  HMMA.16816.F32.BF16 R36, R64, R10, R36 ;  /* 0x0000000a4024723c */ /* 0x000fe20000041824 */
[----:B------:R-:W2:Y:S07]  /*2890*/  LDSM.16.M88.4 R8, [R192+UR5+0x9000] ;  /* 0x00900005c008783b */ /* 0x000eae0008000200 */
[C---:B------:R-:W-:Y:S08]  /*28a0*/  HMMA.16816.F32.BF16 R32, R16.reuse, R52, R32 ;  /* 0x000000341020723c */ /* 0x040ff00000041820 */
[----:B------:R-:W-:Y:S01]  /*28b0*/  HMMA.16816.F32.BF16 R28, R16, R54, R28 ;  /* 0x00000036101c723c */ /* 0x000fe2000004181c */
[----:B------:R-:W5:Y:S04]  /*28c0*/  LDSM.16.M88.4 R16, [R192+UR5+0x8800] ;  /* 0x00880005c010783b */ /* 0x000f680008000200 */
[----:B------:R-:W5:Y:S03]  /*28d0*/  LDSM.16.M88.4 R52, [R192+UR5+0x9800] ;  /* 0x00980005c034783b */ /* 0x000f660008000200 */
[C---:B---3--:R-:W-:Y:S08]  /*28e0*/  HMMA.16816.F32.BF16 R48, R64.reuse, R12, R48 ;  /* 0x0000000c4030723c */ /* 0x048ff00000041830 */
[C---:B------:R-:W-:Y:S01]  /*28f0*/  HMMA.16816.F32.BF16 R44, R64.reuse, R14, R44 ;  /* 0x0000000e402c723c */ /* 0x040fe2000004182c */
[----:B------:R-:W-:Y:S07]  /*2900*/  LDSM.16.M88.4 R12, [R92+0x8000] ;  /* 0x008000005c0c783b */ /* 0x000fee0000000200 */
[C---:B-1----:R-:W-:Y:S08]  /*2910*/  HMMA.16816.F32.BF16 R32, R64.reuse, R4, R32 ;  /* 0x000000044020723c */ /* 0x042ff00000041820 */
[----:B------:R-:W-:Y:S01]  /*2920*/  HMMA.16816.F32.BF16 R28, R64, R6, R28 ;  /* 0x00000006401c723c */ /* 0x000fe2000004181c */
[----:B------:R-:W1:Y:S07]  /*2930*/  LDSM.16.M88.4 R4, [R92+0x8800] ;  /* 0x008800005c04783b */ /* 0x000e6e0000000200 */
[C---:B----4-:R-:W-:Y:S08]  /*2940*/  HMMA.16816.F32.BF16 R48, R20.reuse, R56, R48 ;  /* 0x000000381430723c */ /* 0x050ff00000041830 */
[C---:B------:R-:W-:Y:S01]  /*2950*/  HMMA.16816.F32.BF16 R44, R20.reuse, R58, R44 ;  /* 0x0000003a142c723c */ /* 0x040fe2000004182c */
[----:B------:R-:W-:Y:S07]  /*2960*/  LDSM.16.M88.4 R56, [R93+0x2000] ;  /* 0x002000005d38783b */ /* 0x000fee0000000200 */
[C---:B--2---:R-:W-:Y:S08]  /*2970*/  HMMA.16816.F32.BF16 R32, R20.reuse, R8, R32 ;  /* 0x000000081420723c */ /* 0x044ff00000041820 */
[----:B------:R-:W-:Y:S01]  /*2980*/  HMMA.16816.F32.BF16 R28, R20, R10, R28 ;  /* 0x0000000a141c723c */ /* 0x000fe2000004181c */
[----:B------:R-:W2:Y:S07]  /*2990*/  LDSM.16.M88.4 R8, [R91+0x8800] ;  /* 0x008800005b08783b */ /* 0x000eae0000000200 */
[C---:B------:R-:W-:Y:S08]  /*29a0*/  HMMA.16816.F32.BF16 R24, R64.reuse, R68, R24 ;  /* 0x000000444018723c */ /* 0x040ff00000041818 */
[----:B------:R-:W-:Y:S01]  /*29b0*/  HMMA.16816.F32.BF16 R72, R64, R70, R72 ;  /* 0x000000464048723c */ /* 0x000fe20000041848 */
[----:B------:R-:W-:Y:S04]  /*29c0*/  LDSM.16.M88.4 R68, [R91+0x9000] ;  /* 0x009000005b44783b */ /* 0x000fe80000000200 */
[----:B------:R-:W-:Y:S03]  /*29d0*/  LDSM.16.M88.4 R64, [R91+0x9800] ;  /* 0x009800005b40783b */ /* 0x000fe60000000200 */
[C---:B-----5:R-:W-:Y:S08]  /*29e0*/  HMMA.16816.F32.BF16 R40, R20.reuse, R16, R40 ;  /* 0x000000101428723c */ /* 0x060ff00000041828 */
[C---:B------:R-:W-:Y:S01]  /*29f0*/  HMMA.16816.F32.BF16 R36, R20.reuse, R18, R36 ;  /* 0x000000121424723c */ /* 0x040fe20000041824 */
[----:B------:R-:W3:Y:S07]  /*2a00*/  LDSM.16.M88.4 R16, [R91+0x8000] ;  /* 0x008000005b10783b */ /* 0x000eee0000000200 */
[C---:B------:R-:W-:Y:S08]  /*2a10*/  HMMA.16816.F32.BF16 R24, R20.reuse, R52, R24 ;  /* 0x000000341418723c */ /* 0x040ff00000041818 */
[----:B------:R-:W-:Y:S01]  /*2a20*/  HMMA.16816.F32.BF16 R72, R20, R54, R72 ;  /* 0x000000361448723c */ /* 0x000fe20000041848 */
[----:B------:R-:W-:Y:S04]  /*2a30*/  LDSM.16.M88.4 R52, [R88+0x8000] ;  /* 0x008000005834783b */ /* 0x000fe80000000200 */
[----:B------:R-:W-:Y:S03]  /*2a40*/  LDSM.16.M88.4 R20, [R88+0x8800] ;  /* 0x008800005814783b */ /* 0x000fe60000000200 */
[C---:B-1----:R-:W-:Y:S08]  /*2a50*/  HMMA.16816.F32.BF16 R40, R60.reuse, R4, R40 ;  /* 0x000000043c28723c */ /* 0x042ff00000041828 */
[C---:B------:R-:W-:Y:S01]  /*2a60*/  HMMA.16816.F32.BF16 R36, R60.reuse, R6, R36 ;  /* 0x000000063c24723c */ /* 0x040fe20000041824 */
[----:B------:R-:W1:Y:S07]  /*2a70*/  LDSM.16.M88.4 R4, [R90+0x2000] ;  /* 0x002000005a04783b */ /* 0x000e6e0000000200 */
[C---:B------:R-:W-:Y:S08]  /*2a80*/  HMMA.16816.F32.BF16 R48, R60.reuse, R12, R48 ;  /* 0x0000000c3c30723c */ /* 0x040ff00000041830 */
[----:B------:R-:W-:Y:S01]  /*2a90*/  HMMA.16816.F32.BF16 R44, R60, R14, R44 ;  /* 0x0000000e3c2c723c */ /* 0x000fe2000004182c */
[----:B------:R-:W4:Y:S07]  /*2aa0*/  LDSM.16.M88.4 R12, [R88+0x9000] ;  /* 0x00900000580c783b */ /* 0x000f2e0000000200 */
[C---:B--2---:R-:W-:Y:S08]  /*2ab0*/  HMMA.16816.F32.BF16 R40, R56.reuse, R8, R40 ;  /* 0x000000083828723c */ /* 0x044ff00000041828 */
[----:B------:R-:W-:Y:S01]  /*2ac0*/  HMMA.16816.F32.BF16 R36, R56, R10, R36 ;  /* 0x0000000a3824723c */ /* 0x000fe20000041824 */
[----:B------:R-:W2:Y:S07]  /*2ad0*/  LDSM.16.M88.4 R8, [R88+0x9800] ;  /* 0x009800005808783b */ /* 0x000eae0000000200 */
[C---:B------:R-:W-:Y:S08]  /*2ae0*/  HMMA.16816.F32.BF16 R32, R60.reuse, R80, R32 ;  /* 0x000000503c20723c */ /* 0x040ff00000041820 */
[C---:B------:R-:W-:Y:S01]  /*2af0*/  HMMA.16816.F32.BF16 R28, R60.reuse, R82, R28 ;  /* 0x000000523c1c723c */ /* 0x040fe2000004181c */
[----:B------:R-:W-:Y:S07]  /*2b00*/  LDSM.16.M88.4 R80, [R92+0xb800] ;  /* 0x00b800005c50783b */ /* 0x000fee0000000200 */
[C---:B------:R-:W-:Y:S08]  /*2b10*/  HMMA.16816.F32.BF16 R24, R60.reuse, R76, R24 ;  /* 0x0000004c3c18723c */ /* 0x040ff00000041818 */
[----:B------:R-:W-:Y:S01]  /*2b20*/  HMMA.16816.F32.BF16 R72, R60, R78, R72 ;  /* 0x0000004e3c48723c */ /* 0x000fe20000041848 */
[----:B------:R-:W-:Y:S04]  /*2b30*/  LDSM.16.M88.4 R60, [R192+UR5+0xa000] ;  /* 0x00a00005c03c783b */ /* 0x000fe80008000200 */
        /* <DEDUP_REMOVED lines=8> */
[----:B------:R-:W-:Y:S01]  /*2bc0*/  HMMA.16816.F32.BF16 R72, R56, R66, R72 ;  /* 0x000000423848723c */ /* 0x000fe20000041848 */
[----:B------:R-:W-:Y:S04]  /*2bd0*/  LDSM.16.M88.4 R56, [R192+UR5+0xa800] ;  /* 0x00a80005c038783b */ /* 0x000fe80008000200 */
[----:B------:R-:W-:Y:S03]  /*2be0*/  LDSM.16.M88.4 R64, [R91+0xa000] ;  /* 0x00a000005b40783b */ /* 0x000fe60000000200 */
[C---:B-1----:R-:W-:Y:S08]  /*2bf0*/  HMMA.16816.F32.BF16 R48, R4.reuse, R52, R48 ;  /* 0x000000340430723c */ /* 0x042ff00000041830 */
[C---:B------:R-:W-:Y:S01]  /*2c00*/  HMMA.16816.F32.BF16 R44, R4.reuse, R54, R44 ;  /* 0x00000036042c723c */ /* 0x040fe2000004182c */
[----:B------:R-:W1:Y:S07]  /*2c10*/  LDSM.16.M88.4 R52, [R192+UR5+0xb000] ;  /* 0x00b00005c034783b */ /* 0x000e6e0008000200 */
[C---:B------:R-:W-:Y:S08]  /*2c20*/  HMMA.16816.F32.BF16 R40, R4.reuse, R20, R40 ;  /* 0x000000140428723c */ /* 0x040ff00000041828 */
[C---:B------:R-:W-:Y:S01]  /*2c30*/  HMMA.16816.F32.BF16 R36, R4.reuse, R22, R36 ;  /* 0x000000160424723c */ /* 0x040fe20000041824 */
[----:B------:R-:W3:Y:S07]  /*2c40*/  LDSM.16.M88.4 R20, [R192+UR5+0xb800] ;  /* 0x00b80005c014783b */ /* 0x000eee0008000200 */
[C---:B----4-:R-:W-:Y:S08]  /*2c50*/  HMMA.16816.F32.BF16 R32, R4.reuse, R12, R32 ;  /* 0x0000000c0420723c */ /* 0x050ff00000041820 */
[C---:B------:R-:W-:Y:S01]  /*2c60*/  HMMA.16816.F32.BF16 R28, R4.reuse, R14, R28 ;  /* 0x0000000e041c723c */ /* 0x040fe2000004181c */
[----:B------:R-:W-:Y:S07]  /*2c70*/  LDSM.16.M88.4 R12, [R92+0xa000] ;  /* 0x00a000005c0c783b */ /* 0x000fee0000000200 */
[C---:B--2---:R-:W-:Y:S08]  /*2c80*/  HMMA.16816.F32.BF16 R24, R4.reuse, R8, R24 ;  /* 0x000000080418723c */ /* 0x044ff00000041818 */
[----:B------:R-:W-:Y:S01]  /*2c90*/  HMMA.16816.F32.BF16 R72, R4, R10, R72 ;  /* 0x0000000a0448723c */ /* 0x000fe20000041848 */
[----:B------:R-:W2:Y:S04]  /*2ca0*/  LDSM.16.M88.4 R4, [R92+0xb000] ;  /* 0x00b000005c04783b */ /* 0x000ea80000000200 */
[----:B------:R-:W4:Y:S03]  /*2cb0*/  LDSM.16.M88.4 R8, [R92+0xa800] ;  /* 0x00a800005c08783b */ /* 0x000f260000000200 */
[C---:B-1----:R-:W-:Y:S08]  /*2cc0*/  HMMA.16816.F32.BF16 R32, R16.reuse, R52, R32 ;  /* 0x000000341020723c */ /* 0x042ff00000041820 */
[C---:B------:R-:W-:Y:S01]  /*2cd0*/  HMMA.16816.F32.BF16 R28, R16.reuse, R54, R28 ;  /* 0x00000036101c723c */ /* 0x040fe2000004181c */
[----:B------:R-:W1:Y:S07]  /*2ce0*/  LDSM.16.M88.4 R52, [R91+0xb800] ;  /* 0x00b800005b34783b */ /* 0x000e6e0000000200 */
[C---:B---3--:R-:W-:Y:S08]  /*2cf0*/  HMMA.16816.F32.BF16 R24, R16.reuse, R20, R24 ;  /* 0x000000141018723c */ /* 0x048ff00000041818 */
[C---:B------:R-:W-:Y:S08]  /*2d00*/  HMMA.16816.F32.BF16 R48, R16.reuse, R60, R48 ;  /* 0x0000003c1030723c */ /* 0x040ff00000041830 */
[C---:B------:R-:W-:Y:S01]  /*2d10*/  HMMA.16816.F32.BF16 R44, R16.reuse, R62, R44 ;  /* 0x0000003e102c723c */ /* 0x040fe2000004182c */
[----:B------:R-:W3:Y:S07]  /*2d20*/  LDSM.16.M88.4 R60, [R91+0xa800] ;  /* 0x00a800005b3c783b */ /* 0x000eee0000000200 */
[C---:B------:R-:W-:Y:S08]  /*2d30*/  HMMA.16816.F32.BF16 R40, R16.reuse, R56, R40 ;  /* 0x000000381028723c */ /* 0x040ff00000041828 */
[C---:B------:R-:W-:Y:S01]  /*2d40*/  HMMA.16816.F32.BF16 R36, R16.reuse, R58, R36 ;  /* 0x0000003a1024723c */ /* 0x040fe20000041824 */
[----:B------:R-:W5:Y:S07]  /*2d50*/  LDSM.16.M88.4 R56, [R91+0xb000] ;  /* 0x00b000005b38783b */ /* 0x000f6e0000000200 */
[----:B------:R-:W-:Y:S01]  /*2d60*/  HMMA.16816.F32.BF16 R72, R16, R22, R72 ;  /* 0x000000161048723c */ /* 0x000fe20000041848 */
[----:B------:R-:W-:Y:S04]  /*2d70*/  LDSM.16.M88.4 R20, [R90+0x4000] ;  /* 0x004000005a14783b */ /* 0x000fe80000000200 */
[----:B------:R-:W-:Y:S03]  /*2d80*/  LDSM.16.M88.4 R16, [R88+0xa000] ;  /* 0x00a000005810783b */ /* 0x000fe60000000200 */
[C---:B--2---:R-:W-:Y:S08]  /*2d90*/  HMMA.16816.F32.BF16 R32, R76.reuse, R4, R32 ;  /* 0x000000044c20723c */ /* 0x044ff00000041820 */
[C---:B------:R-:W-:Y:S01]  /*2da0*/  HMMA.16816.F32.BF16 R28, R76.reuse, R6, R28 ;  /* 0x000000064c1c723c */ /* 0x040fe2000004181c */
[----:B------:R-:W2:Y:S07]  /*2db0*/  LDSM.16.M88.4 R4, [R88+0xb800] ;  /* 0x00b800005804783b */ /* 0x000eae0000000200 */
[C---:B------:R-:W-:Y:S08]  /*2dc0*/  HMMA.16816.F32.BF16 R24, R76.reuse, R80, R24 ;  /* 0x000000504c18723c */ /* 0x040ff00000041818 */
[C---:B------:R-:W-:Y:S08]  /*2dd0*/  HMMA.16816.F32.BF16 R48, R76.reuse, R12, R48 ;  /* 0x0000000c4c30723c */ /* 0x040ff00000041830 */
[C---:B------:R-:W-:Y:S01]  /*2de0*/  HMMA.16816.F32.BF16 R44, R76.reuse, R14, R44 ;  /* 0x0000000e4c2c723c */ /* 0x040fe2000004182c */
[----:B------:R-:W2:Y:S07]  /*2df0*/  LDSM.16.M88.4 R12, [R88+0xa800] ;  /* 0x00a80000580c783b */ /* 0x000eae0000000200 */
[C---:B----4-:R-:W-:Y:S08]  /*2e00*/  HMMA.16816.F32.BF16 R40, R76.reuse, R8, R40 ;  /* 0x000000084c28723c */ /* 0x050ff00000041828 */
[----:B------:R-:W-:Y:S01]  /*2e10*/  HMMA.16816.F32.BF16 R36, R76, R10, R36 ;  /* 0x0000000a4c24723c */ /* 0x000fe20000041824 */
[----:B------:R-:W4:Y:S01]  /*2e20*/  LDSM.16.M88.4 R8, [R88+0xb000] ;  /* 0x00b000005808783b */ /* 0x000f220000000200 */
[----:B------:R-:W-:-:S06]  /*2e30*/  DEPBAR.LE SB0, 0x0 ;  /* 0x000080000000791a */ /* 0x000fcc0000000000 */
[----:B------:R-:W-:Y:S08]  /*2e40*/  HMMA.16816.F32.BF16 R72, R76, R82, R72 ;  /* 0x000000524c48723c */ /* 0x000ff00000041848 */
[C---:B-1----:R-:W-:Y:S08]  /*2e50*/  HMMA.16816.F32.BF16 R24, R68.reuse, R52, R24 ;  /* 0x000000344418723c */ /* 0x042ff00000041818 */
[C---:B------:R-:W-:Y:S08]  /*2e60*/  HMMA.16816.F32.BF16 R48, R68.reuse, R64, R48 ;  /* 0x000000404430723c */ /* 0x040ff00000041830 */
[C---:B------:R-:W-:Y:S08]  /*2e70*/  HMMA.16816.F32.BF16 R44, R68.reuse, R66, R44 ;  /* 0x00000042442c723c */ /* 0x040ff0000004182c */
[C---:B---3--:R-:W-:Y:S08]  /*2e80*/  HMMA.16816.F32.BF16 R40, R68.reuse, R60, R40 ;  /* 0x0000003c4428723c */ /* 0x048ff00000041828 */
[C---:B------:R-:W-:Y:S08]  /*2e90*/  HMMA.16816.F32.BF16 R36, R68.reuse, R62, R36 ;  /* 0x0000003e4424723c */ /* 0x040ff00000041824 */
[C---:B-----5:R-:W-:Y:S08]  /*2ea0*/  HMMA.16816.F32.BF16 R32, R68.reuse, R56, R32 ;  /* 0x000000384420723c */ /* 0x060ff00000041820 */
[C---:B------:R-:W-:Y:S08]  /*2eb0*/  HMMA.16816.F32.BF16 R28, R68.reuse, R58, R28 ;  /* 0x0000003a441c723c */ /* 0x040ff0000004181c */
[----:B------:R-:W-:Y:S08]  /*2ec0*/  HMMA.16816.F32.BF16 R72, R68, R54, R72 ;  /* 0x000000364448723c */ /* 0x000ff00000041848 */
[----:B--2---:R-:W-:Y:S01]  /*2ed0*/  HMMA.16816.F32.BF16 R24, R20, R4, R24 ;  /* 0x000000041418723c */ /* 0x004fe20000041818 */
[----:B------:R-:W-:-:S02]  /*2ee0*/  SHF.R.U32.HI R4, RZ, 0x2, R188 ;  /* 0x00000002ff047819 */ /* 0x000fc400000116bc */
[----:B------:R-:W-:Y:S02]  /*2ef0*/  LOP3.LUT R5, R190, 0x1f0, RZ, 0xc0, !PT ;  /* 0x000001f0be057812 */ /* 0x000fe400078ec0ff */
[----:B------:R-:W-:Y:S02]  /*2f00*/  LOP3.LUT R4, R4, 0x7, RZ, 0xc0, !PT ;  /* 0x0000000704047812 */ /* 0x000fe400078ec0ff */
[----:B------:R-:W-:Y:S01]  /*2f10*/  IADD3 R2, PT, PT, R5, 0x1, R2 ;  /* 0x0000000105027810 */ /* 0x000fe20007ffe002 */
[----:B------:R-:W-:Y:S03]  /*2f20*/  HMMA.16816.F32.BF16 R48, R20, R16, R48 ;  /* 0x000000101430723c */ /* 0x000fe60000041830 */
[----:B------:R-:W-:-:S04]  /*2f30*/  IADD3 R2, PT, PT, -R89, R2, R4 ;  /* 0x0000000259027210 */ /* 0x000fc80007ffe104 */
[--C-:B------:R-:W-:Y:S01]  /*2f40*/  IADD3 R2, PT, PT, R2, UR14, R87.reuse ;  /* 0x0000000e02027c10 */ /* 0x100fe2000fffe057 */
[----:B------:R-:W-:Y:S03]  /*2f50*/  HMMA.16816.F32.BF16 R44, R20, R18, R44 ;  /* 0x00000012142c723c */ /* 0x000fe6000004182c */
[C---:B------:R-:W-:Y:S02]  /*2f60*/  VIMNMX R133, PT, PT, R2.reuse, R87, PT ;  /* 0x0000005702857248 */ /* 0x040fe40003fe0100 */
[----:B------:R-:W-:-:S03]  /*2f70*/  VIADDMNMX R2, R2, 0x8, R87, PT ;  /* 0x0000000802027846 */ /* 0x000fc60003800157 */
[C---:B------:R-:W-:Y:S08]  /*2f80*/  HMMA.16816.F32.BF16 R40, R20.reuse, R12, R40 ;  /* 0x0000000c1428723c */ /* 0x040ff00000041828 */
[C---:B------:R-:W-:Y:S08]  /*2f90*/  HMMA.16816.F32.BF16 R36, R20.reuse, R14, R36 ;  /* 0x0000000e1424723c */ /* 0x040ff00000041824 */
[C---:B----4-:R-:W-:Y:S08]  /*2fa0*/  HMMA.16816.F32.BF16 R32, R20.reuse, R8, R32 ;  /* 0x000000081420723c */ /* 0x050ff00000041820 */
[C---:B------:R-:W-:Y:S08]  /*2fb0*/  HMMA.16816.F32.BF16 R28, R20.reuse, R10, R28 ;  /* 0x0000000a141c723c */ /* 0x040ff0000004181c */
        /* <DEDUP_REMOVED lines=14> */
.L_x_1779:
        /* <DEDUP_REMOVED lines=59> */
.L_x_1780:
[C---:B------:R-:W-:Y:S01]  /*3450*/  IMAD.SHL.U32 R5, R134.reuse, 0x20, RZ ;  /* 0x0000002086057824 */ /* 0x040fe200078e00ff */
[----:B------:R-:W-:Y:S01]  /*3460*/  LEA R6, P1, R3, R196, 0x1 ;  /* 0x000000c403067211 */ /* 0x000fe200078208ff */
[----:B------:R-:W-:Y:S01]  /*3470*/  IMAD.MOV.U32 R197, RZ, RZ, R195 ;  /* 0x000000ffffc57224 */ /* 0x000fe200078e00c3 */
[----:B------:R-:W-:Y:S02]  /*3480*/  SHF.L.U64.HI R4, R134, 0x5, R135 ;  /* 0x0000000586047819 */ /* 0x000fe40000010287 */
[----:B------:R-:W-:Y:S02]  /*3490*/  IADD3 R8, P3, PT, R5, R6, RZ ;  /* 0x0000000605087210 */ /* 0x000fe40007f7e0ff */
[----:B------:R-:W-:Y:S01]  /*34a0*/  LEA.HI.X R7, R3, R195, R86, 0x1, P1 ;  /* 0x000000c303077211 */ /* 0x000fe200008f0c56 */
[----:B------:R-:W-:Y:S01]  /*34b0*/  @!PT LDS RZ, [RZ] ;  /* 0x00000000fffff984 */ /* 0x000fe20000000800 */
[----:B------:R-:W-:Y:S01]  /*34c0*/  @!PT LDS RZ, [RZ] ;  /* 0x00000000fffff984 */ /* 0x000fe20000000800 */
[----:B------:R-:W-:Y:S01]  /*34d0*/  @!PT LDS RZ, [RZ] ;  /* 0x00000000fffff984 */ /* 0x000fe20000000800 */
[----:B------:R1:W-:Y:S01]  /*34e0*/  LDGSTS.E.BYPASS.LTC128B.128 [R213+0x6000], desc[UR16][R196.64] ;  /* 0x06000000c4d57fae */ /* 0x0003e2000b981a10 */
[----:B------:R-:W-:-:S03]  /*34f0*/  IADD3 R10, P1, PT, R5, R8, RZ ;  /* 0x00000008050a7210 */ /* 0x000fc60007f3e0ff */
[C---:B------:R-:W-:Y:S01]  /*3500*/  IMAD.X R9, R4.reuse, 0x1, R7, P3 ;  /* 0x0000000104097824 */ /* 0x040fe200018e0607 */
[----:B------:R1:W-:Y:S03]  /*3510*/  LDGSTS.E.BYPASS.LTC128B.128 [R213+0x8000], desc[UR16][R196.64+0x80] ;  /* 0x08000080c4d57fae */ /* 0x0003e6000b981a10 */
[----:B------:R-:W-:Y:S01]  /*3520*/  IMAD.X R11, R4, 0x1, R9, P1 ;  /* 0x00000001040b7824 */ /* 0x000fe200008e0609 */
[----:B------:R1:W-:Y:S04]  /*3530*/  LDGSTS.E.BYPASS.LTC128B.128 [R213+0xa000], desc[UR16][R196.64+0x100] ;  /* 0x0a000100c4d57fae */ /* 0x0003e8000b981a10 */
        /* <DEDUP_REMOVED lines=9> */
[----:B------:R-:W0:Y:S02]  /*35d0*/  LDGDEPBAR ;  /* 0x00000000000079af */ /* 0x000e240000000000 */
.L_x_1778:
[----:B------:R-:W-:Y:S01]  /*35e0*/  IMAD.SHL.U32 R3, R188, 0x2, RZ ;  /* 0x00000002bc037824 */ /* 0x000fe200078e00ff */
[----:B------:R-:W2:Y:S01]  /*35f0*/  LDCU UR4, c[0x0][0x45c] ;  /* 0x00008b80ff0477ac */ /* 0x000ea20008000800 */
[----:B------:R-:W-:Y:S01]  /*3600*/  LOP3.LUT R189, R85, 0x200, R150, 0xf8, !PT ;  /* 0x0000020055bd7812 */ /* 0x000fe200078ef896 */
[----:B------:R-:W-:Y:S02]  /*3610*/  IMAD.MOV.U32 R206, RZ, RZ, -0x1 ;  /* 0xffffffffffce7424 */ /* 0x000fe400078e00ff */
[----:B------:R-:W-:Y:S02]  /*3620*/  LOP3.LUT R4, R184, 0x6, R3, 0xf8, !PT ;  /* 0x00000006b8047812 */ /* 0x000fe400078ef803 */
[----:B------:R-:W-:-:S03]  /*3630*/  LEA R189, R189, UR5, 0x1 ;  /* 0x00000005bdbd7c11 */ /* 0x000fc6000f8e08ff */
[C---:B------:R-:W-:Y:S02]  /*3640*/  VIADD R5, R4.reuse, 0xffffffc0 ;  /* 0xffffffc004057836 */ /* 0x040fe40000000000 */
[C---:B------:R-:W-:Y:S01]  /*3650*/  VIADD R3, R4.reuse, 0xffffffc1 ;  /* 0xffffffc104037836 */ /* 0x040fe20000000000 */
[----:B------:R-:W-:Y:S01]  /*3660*/  LDSM.16.MT88.4 R68, [R189+0xe000] ;  /* 0x00e00000bd44783b */ /* 0x000fe20000004200 */
[C---:B-1----:R-:W-:Y:S01]  /*3670*/  VIADD R6, R4.reuse, 0xffffffc9 ;  /* 0xffffffc904067836 */ /* 0x042fe20000000000 */
[CC--:B------:R-:W-:Y:S01]  /*3680*/  ISETP.GE.AND P3, PT, R5.reuse, R133.reuse, PT ;  /* 0x000000850500720c */ /* 0x0c0fe20003f66270 */
[C---:B------:R-:W-:Y:S01]  /*3690*/  VIADD R11, R4.reuse, 0xffffffe1 ;  /* 0xffffffe1040b7836 */ /* 0x040fe20000000000 */
[-C--:B------:R-:W-:Y:S01]  /*36a0*/  ISETP.GE.AND P4, PT, R5, R2.reuse, PT ;  /* 0x000000020500720c */ /* 0x080fe20003f86270 */
[C---:B------:R-:W-:Y:S01]  /*36b0*/  VIADD R5, R4.reuse, 0xffffffc8 ;  /* 0xffffffc804057836 */ /* 0x040fe20000000000 */
[CC--:B------:R-:W-:Y:S01]  /*36c0*/  ISETP.GE.AND P5, PT, R3.reuse, R133.reuse, PT ;  /* 0x000000850300720c */ /* 0x0c0fe20003fa6270 */
[C---:B------:R-:W-:Y:S01]  /*36d0*/  VIADD R14, R4.reuse, 0xffffffe8 ;  /* 0xffffffe8040e7836 */ /* 0x040fe20000000000 */
[-C--:B------:R-:W-:Y:S01]  /*36e0*/  ISETP.GE.AND P1, PT, R3, R2.reuse, PT ;  /* 0x000000020300720c */ /* 0x080fe20003f26270 */
[----:B------:R-:W-:Y:S01]  /*36f0*/  VIADD R12, R4, 0xffffffe9 ;  /* 0xffffffe9040c7836 */ /* 0x000fe20000000000 */
[----:B------:R-:W-:Y:S01]  /*3700*/  FSEL R3, R48, -INF , !P3 ;  /* 0xff80000030037808 */ /* 0x000fe20005800000 */
[----:B------:R-:W-:Y:S01]  /*3710*/  VIADD R10, R4, 0xfffffff0 ;  /* 0xfffffff0040a7836 */ /* 0x000fe20000000000 */
[----:B------:R-:W-:Y:S01]  /*3720*/  FSEL R53, R50, -INF , !P4 ;  /* 0xff80000032357808 */ /* 0x000fe20006000000 */
        /* <DEDUP_REMOVED lines=37> */
[C---:B------:R-:W-:Y:S02]  /*3980*/  ISETP.GE.AND P5, PT, R5.reuse, R133, PT ;  /* 0x000000850500720c */ /* 0x040fe40003fa6270 */
        /* <DEDUP_REMOVED lines=38> */
[----:B------:R-:W1:Y:S01]  /*3bf0*/  SHFL.BFLY PT, R25, R14, 0x2, 0x1f ;  /* 0x0c401f000e197f89 */ /* 0x000e6200000e0000 */
[----:B------:R-:W-:-:S02]  /*3c00*/  FMNMX3.FTZ R18, R18, R13, R9, !PT ;  /* 0x0000000d12127276 */ /* 0x000fc40007810009 */
[-C--:B------:R-:W-:Y:S02]  /*3c10*/  ISETP.GE.AND P5, PT, R12, R2.reuse, PT ;  /* 0x000000020c00720c */ /* 0x080fe40003fa6270 */
[-C--:B------:R-:W-:Y:S02]  /*3c20*/  ISETP.GE.AND P4, PT, R10, R2.reuse, PT ;  /* 0x000000020a00720c */ /* 0x080fe40003f86270 */
[----:B------:R-:W-:Y:S02]  /*3c30*/  FSEL R141, R35, -INF , !P3 ;  /* 0xff800000238d7808 */ /* 0x000fe40005800000 */
[----:B------:R-:W-:Y:S01]  /*3c40*/  FSEL R207, R30, -INF , !P1 ;  /* 0xff8000001ecf7808 */ /* 0x000fe20004800000 */
[----:B------:R-:W-:Y:S01]  /*3c50*/  LDSM.16.MT88.4 R32, [R176+0x10800] ;  /* 0x01080000b020783b */ /* 0x000fe20000004200 */
[----:B------:R-:W-:Y:S02]  /*3c60*/  FMNMX3.FTZ R18, R18, R11, R143, !PT ;  /* 0x0000000b12127276 */ /* 0x000fe4000781008f */
[----:B------:R-:W-:-:S02]  /*3c70*/  ISETP.GE.AND P3, PT, R8, R2, PT ;  /* 0x000000020800720c */ /* 0x000fc40003f66270 */
[-C--:B------:R-:W-:Y:S02]  /*3c80*/  ISETP.GE.AND P1, PT, R6, R2.reuse, PT ;  /* 0x000000020600720c */ /* 0x080fe40003f26270 */
        /* <DEDUP_REMOVED lines=25> */
[----:B------:R-:W2:Y:S01]  /*3e20*/  LDSM.16.MT88.4 R44, [R176+0xc000] ;  /* 0x00c00000b02c783b */ /* 0x000ea20000004200 */
[--C-:B------:R-:W-:Y:S01]  /*3e30*/  FFMA.FTZ R154, R5, UR4, -R180.reuse ;  /* 0x00000004059a7c23 */ /* 0x100fe200080108b4 */
        /* <DEDUP_REMOVED lines=8> */
[----:B------:R-:W3:Y:S01]  /*3ec0*/  MUFU.EX2 R163, R163 ;  /* 0x000000a300a37308 */ /* 0x000ee20000000800 */
[--C-:B------:R-:W-:Y:S01]  /*3ed0*/  FFMA.FTZ R182, R203, UR4, -R180.reuse ;  /* 0x00000004cbb67c23 */ /* 0x100fe200080108b4 */
[--C-:B------:R-:W-:Y:S01]  /*3ee0*/  FFMA.FTZ R201, R201, UR4, -R180.reuse ;  /* 0x00000004c9c97c23 */ /* 0x100fe200080108b4 */
[----:B-1----:R-:W-:Y:S01]  /*3ef0*/  FMNMX.FTZ R3, R25, R4, !PT ;  /* 0x0000000419037209 */ /* 0x002fe20007810000 */
[--C-:B------:R-:W-:Y:S01]  /*3f00*/  FFMA.FTZ R197, R197, UR4, -R180.reuse ;  /* 0x00000004c5c57c23 */ /* 0x100fe200080108b4 */
[----:B------:R-:W-:Y:S01]  /*3f10*/  LDSM.16.MT88.4 R4, [R167+0x10000] ;  /* 0x01000000a704783b */ /* 0x000fe20000004200 */
[----:B------:R-:W-:Y:S01]  /*3f20*/  FFMA.FTZ R180, R193, UR4, -R180 ;  /* 0x00000004c1b47c23 */ /* 0x000fe200080108b4 */
[C---:B------:R-:W-:Y:S01]  /*3f30*/  FSETP.NEU.FTZ.AND P1, PT, R3.reuse, -INF , PT ;  /* 0xff8000000300780b */ /* 0x040fe20003f3d000 */
[----:B------:R-:W-:Y:S01]  /*3f40*/  FMUL.FTZ R174, R3, UR4 ;  /* 0x0000000403ae7c20 */ /* 0x000fe20008410000 */
[----:B------:R-:W-:Y:S01]  /*3f50*/  MUFU.EX2 R160, R160 ;  /* 0x000000a000a07308 */ /* 0x000fe20000000800 */
[----:B------:R-:W-:Y:S03]  /*3f60*/  LDSM.16.MT88.4 R24, [R167+0xc800] ;  /* 0x00c80000a718783b */ /* 0x000fe60000004200 */
[----:B------:R-:W-:-:S04]  /*3f70*/  FSEL R174, R174, RZ, P1 ;  /* 0x000000ffaeae7208 */ /* 0x000fc80000800000 */
[----:B------:R-:W1:Y:S01]  /*3f80*/  MUFU.EX2 R159, R159 ;  /* 0x0000009f009f7308 */ /* 0x000e620000000800 */
[--C-:B------:R-:W-:Y:S01]  /*3f90*/  FFMA.FTZ R166, R53, UR4, -R174.reuse ;  /* 0x0000000435a67c23 */ /* 0x100fe200080108ae */
[--C-:B------:R-:W-:Y:S01]  /*3fa0*/  FFMA.FTZ R165, R51, UR4, -R174.reuse ;  /* 0x0000000433a57c23 */ /* 0x100fe200080108ae */
[--C-:B------:R-:W-:Y:S01]  /*3fb0*/  FFMA.FTZ R162, R23, UR4, -R174.reuse ;  /* 0x0000000417a27c23 */ /* 0x100fe200080108ae */
[--C-:B------:R-:W-:Y:S01]  /*3fc0*/  FFMA.FTZ R161, R21, UR4, -R174.reuse ;  /* 0x0000000415a17c23 */ /* 0x100fe200080108ae */
[----:B------:R-:W4:Y:S01]  /*3fd0*/  LDSM.16.MT88.4 R52, [R169+0xc000] ;  /* 0x00c00000a934783b */ /* 0x000f220000004200 */
[--C-:B------:R-:W-:Y:S01]  /*3fe0*/  FFMA.FTZ R152, R9, UR4, -R174.reuse ;  /* 0x0000000409987c23 */ /* 0x100fe200080108ae */
[--C-:B------:R-:W-:Y:S01]  /*3ff0*/  FFMA.FTZ R151, R11, UR4, -R174.reuse ;  /* 0x000000040b977c23 */ /* 0x100fe200080108ae */
[----:B------:R-:W-:Y:S01]  /*4000*/  MUFU.EX2 R166, R166 ;  /* 0x000000a600a67308 */ /* 0x000fe20000000800 */
[----:B------:R-:W5:Y:S01]  /*4010*/  LDSM.16.MT88.4 R8, [R189+0xe800] ;  /* 0x00e80000bd08783b */ /* 0x000f620000004200 */
[--C-:B------:R-:W-:Y:S01]  /*4020*/  FFMA.FTZ R156, R15, UR4, -R174.reuse ;  /* 0x000000040f9c7c23 */ /* 0x100fe200080108ae */
[--C-:B------:R-:W-:Y:S01]  /*4030*/  FFMA.FTZ R155, R13, UR4, -R174.reuse ;  /* 0x000000040d9b7c23 */ /* 0x100fe200080108ae */
[----:B---3--:R-:W-:Y:S01]  /*4040*/  F2FP.BF16.F32.PACK_AB R120, R163, R164 ;  /* 0x000000a4a378723e */ /* 0x008fe200000010ff */
[----:B------:R-:W3:Y:S01]  /*4050*/  LDSM.16.MT88.4 R12, [R169+0xc800] ;  /* 0x00c80000a90c783b */ /* 0x000ee20000004200 */
        /* <DEDUP_REMOVED lines=11> */
[--C-:B------:R-:W-:Y:S01]  /*4110*/  FFMA.FTZ R179, R179, UR4, -R174.reuse ;  /* 0x00000004b3b37c23 */ /* 0x100fe200080108ae */
[----:B------:R-:W-:Y:S01]  /*4120*/  FFMA.FTZ R174, R175, UR4, -R174 ;  /* 0x00000004afae7c23 */ /* 0x000fe200080108ae */
[----:B------:R-:W-:-:S04]  /*4130*/  FADD.FTZ R163, R164, R163 ;  /* 0x000000a3a4a37221 */ /* 0x000fc80000010000 */
[----:B------:R-:W-:Y:S01]  /*4140*/  FADD.FTZ R160, R160, R163 ;  /* 0x000000a3a0a07221 */ /* 0x000fe20000010000 */
[----:B------:R-:W4:Y:S01]  /*4150*/  MUFU.EX2 R161, R161 ;  /* 0x000000a100a17308 */ /* 0x000f220000000800 */
[----:B--2---:R-:W-:Y:S01]  /*4160*/  F2FP.BF16.F32.PACK_AB R121, R165, R166 ;  /* 0x000000a6a579723e */ /* 0x004fe200000010ff */
[----:B------:R-:W-:Y:S01]  /*4170*/  FADD.FTZ R165, R166, R165 ;  /* 0x000000a5a6a57221 */ /* 0x000fe20000010000 */
[----:B------:R-:W-:-:S05]  /*4180*/  FADD.FTZ R159, R159, R160 ;  /* 0x000000a09f9f7221 */ /* 0x000fca0000010000 */
[----:B------:R-:W-:Y:S08]  /*4190*/  MUFU.EX2 R158, R158 ;  /* 0x0000009e009e7308 */ /* 0x000ff00000000800 */
[----:B------:R-:W2:Y:S01]  /*41a0*/  MUFU.EX2 R157, R157 ;  /* 0x0000009d009d7308 */ /* 0x000ea20000000800 */
[----:B----4-:R-:W-:Y:S01]  /*41b0*/  F2FP.BF16.F32.PACK_AB R123, R161, R162 ;  /* 0x000000a2a17b723e */ /* 0x010fe200000010ff */
        /* <DEDUP_REMOVED lines=47> */
[----:B--2---:R-:W-:Y:S01]  /*44b0*/  F2FP.BF16.F32.PACK_AB R4, R157, R158 ;  /* 0x0000009e9d04723e */ /* 0x004fe200000010ff */
[----:B------:R-:W-:Y:S01]  /*44c0*/  FADD.FTZ R158, R158, R159 ;  /* 0x0000009f9e9e7221 */ /* 0x000fe20000010000 */
[----:B----4-:R-:W-:Y:S01]  /*44d0*/  F2FP.BF16.F32.PACK_AB R5, R155, R156 ;  /* 0x0000009c9b05723e */ /* 0x010fe200000010ff */
[----:B------:R-:W-:-:S02]  /*44e0*/  FADD.FTZ R156, R156, R161 ;  /* 0x000000a19c9c7221 */ /* 0x000fc40000010000 */
[----:B------:R-:W-:Y:S02]  /*44f0*/  FADD.FTZ R157, R157, R158 ;  /* 0x0000009e9d9d7221 */ /* 0x000fe40000010000 */
[----:B------:R-:W-:Y:S01]  /*4500*/  HMMA.16816.F32.BF16 R120, R120, R6, RZ ;  /* 0x000000067878723c */ /* 0x000fe200000418ff */
[----:B------:R-:W-:Y:S01]  /*4510*/  F2FP.BF16.F32.PACK_AB R6, R153, R154 ;  /* 0x0000009a9906723e */ /* 0x000fe200000010ff */
[----:B------:R-:W-:Y:S01]  /*4520*/  FADD.FTZ R155, R155, R156 ;  /* 0x0000009c9b9b7221 */ /* 0x000fe20000010000 */
[----:B-----5:R-:W-:Y:S01]  /*4530*/  F2FP.BF16.F32.PACK_AB R7, R151, R152 ;  /* 0x000000989707723e */ /* 0x020fe200000010ff */
[----:B------:R-:W-:Y:S02]  /*4540*/  FADD.FTZ R154, R154, R157 ;  /* 0x0000009d9a9a7221 */ /* 0x000fe40000010000 */
[----:B------:R-:W-:Y:S02]  /*4550*/  FADD.FTZ R152, R152, R155 ;  /* 0x0000009b98987221 */ /* 0x000fe40000010000 */
[----:B------:R-:W-:-:S02]  /*4560*/  FADD.FTZ R153, R153, R154 ;  /* 0x0000009a99997221 */ /* 0x000fc40000010000 */
[----:B------:R-:W-:Y:S01]  /*4570*/  HMMA.16816.F32.BF16 R64, R4, R8, R64 ;  /* 0x000000080440723c */ /* 0x000fe20000041840 */
[----:B------:R-:W-:-:S07]  /*4580*/  FADD.FTZ R151, R151, R152 ;  /* 0x0000009897977221 */ /* 0x000fce0000010000 */
[C---:B------:R-:W-:Y:S01]  /*4590*/  HMMA.16816.F32.BF16 R68, R4.reuse, R10, R68 ;  /* 0x0000000a0444723c */ /* 0x040fe20000041844 */
[----:B------:R-:W2:Y:S07]  /*45a0*/  LDSM.16.MT88.4 R8, [R169+0x10800] ;  /* 0x01080000a908783b */ /* 0x000eae0000004200 */
[C---:B---3--:R-:W-:Y:S08]  /*45b0*/  HMMA.16816.F32.BF16 R48, R4.reuse, R12, R48 ;  /* 0x0000000c0430723c */ /* 0x048ff00000041830 */
[C---:B------:R-:W-:Y:S01]  /*45c0*/  HMMA.16816.F32.BF16 R52, R4.reuse, R14, R52 ;  /* 0x0000000e0434723c */ /* 0x040fe20000041834 */
[----:B------:R-:W3:Y:S07]  /*45d0*/  LDSM.16.MT88.4 R12, [R189+0x10800] ;  /* 0x01080000bd0c783b */ /* 0x000eee0000004200 */
[C---:B------:R-:W-:Y:S08]  /*45e0*/  HMMA.16816.F32.BF16 R80, R4.reuse, R16, R80 ;  /* 0x000000100450723c */ /* 0x040ff00000041850 */
[C---:B------:R-:W-:Y:S01]  /*45f0*/  HMMA.16816.F32.BF16 R84, R4.reuse, R18, R84 ;  /* 0x000000120454723c */ /* 0x040fe20000041854 */
[----:B------:R-:W4:Y:S07]  /*4600*/  LDSM.16.MT88.4 R16, [R167+0x10800] ;  /* 0x01080000a710783b */ /* 0x000f2e0000004200 */
        /* <DEDUP_REMOVED lines=36> */
[----:B--2---:R-:W-:Y:S02]  /*4850*/  HMMA.16816.F32.BF16 R64, R4, R8, R64 ;  /* 0x000000080440723c */ /* 0x004fe40000041840 */
[----:B------:R-:W-:-:S06]  /*4860*/  FADD.FTZ R173, R173, R170 ;  /* 0x000000aaadad7221 */ /* 0x000fcc0000010000 */
        /* <DEDUP_REMOVED lines=8> */
[C---:B-1----:R-:W-:Y:S08]  /*48f0*/  HMMA.16816.F32.BF16 R80, R4.reuse, R20, R80 ;  /* 0x000000140450723c */ /* 0x042ff00000041850 */
[C---:B--2---:R-:W-:Y:S08]  /*4900*/  HMMA.16816.F32.BF16 R112, R4.reuse, R8, R112 ;  /* 0x000000080470723c */ /* 0x044ff00000041870 */
        /* <DEDUP_REMOVED lines=8> */
[C---:B------:R-:W-:Y:S01]  /*4990*/  HMMA.16816.F32.BF16 R84, R4.reuse, R22, R84 ;  /* 0x000000160454723c */ /* 0x040fe20000041854 */
[----:B------:R-:W-:Y:S07]  /*49a0*/  LDSM.16.MT88.4 R20, [R167+0xd800] ;  /* 0x00d80000a714783b */ /* 0x000fee0000004200 */
[C---:B------:R-:W-:Y:S08]  /*49b0*/  HMMA.16816.F32.BF16 R40, R4.reuse, R140, R40 ;  /* 0x0000008c0428723c */ /* 0x040ff00000041828 */
        /* <DEDUP_REMOVED lines=17> */
[----:B------:R-:W-:-:S02]  /*4ad0*/  F2FP.BF16.F32.PACK_AB R6, R180, R197 ;  /* 0x000000c5b406723e */ /* 0x000fc400000010ff */
[----:B------:R-:W-:Y:S01]  /*4ae0*/  F2FP.BF16.F32.PACK_AB R7, R174, R179 ;  /* 0x000000b3ae07723e */ /* 0x000fe200000010ff */
[----:B------:R-:W-:-:S04]  /*4af0*/  FADD.FTZ R182, R201, R182 ;  /* 0x000000b6c9b67221 */ /* 0x000fc80000010000 */
[----:B------:R-:W-:Y:S02]  /*4b00*/  FADD.FTZ R197, R197, R182 ;  /* 0x000000b6c5c57221 */ /* 0x000fe40000010000 */
[----:B-1----:R-:W-:Y:S02]  /*4b10*/  HMMA.16816.F32.BF16 R80, R4, R8, R80 ;  /* 0x000000080450723c */ /* 0x002fe40000041850 */
[----:B------:R-:W-:-:S06]  /*4b20*/  FADD.FTZ R211, R180, R197 ;  /* 0x000000c5b4d37221 */ /* 0x000fcc0000010000 */
        /* <DEDUP_REMOVED lines=9> */
[----:B-1----:R-:W-:Y:S01]  /*4bc0*/  HMMA.16816.F32.BF16 R96, R4, R8, R96 ;  /* 0x000000080460723c */ /* 0x002fe20000041860 */
[----:B------:R-:W-:-:S04]  /*4bd0*/  FADD.FTZ R8, R178, R177 ;  /* 0x000000b1b2087221 */ /* 0x000fc80000010000 */
[----:B------:R-:W-:-:S03]  /*4be0*/  FADD.FTZ R8, R181, R8 ;  /* 0x00000008b5087221 */ /* 0x000fc60000010000 */
        /* <DEDUP_REMOVED lines=17> */
[C---:B------:R-:W-:Y:S08]  /*4d00*/  HMMA.16816.F32.BF16 R100, R4.reuse, R10, R100 ;  /* 0x0000000a0464723c */ /* 0x040ff00000041864 */
[C---:B---3--:R-:W-:Y:S08]  /*4d10*/  HMMA.16816.F32.BF16 R116, R4.reuse, R16, R116 ;  /* 0x000000100474723c */ /* 0x048ff00000041874 */
        /* <DEDUP_REMOVED lines=47> */
[C---:B------:R-:W-:Y:S02]  /*5010*/  IMAD.WIDE R10, R7.reuse, 0x4, R204 ;  /* 0x00000004070a7825 */ /* 0x040fe400078e02cc */
[----:B------:R-:W3:Y:S04]  /*5020*/  LDG.E R9, desc[UR16][R8.64] ;  /* 0x0000001008097981 */ /* 0x000ee8000c1e1900 */
[----:B------:R-:W3:Y:S01]  /*5030*/  LDG.E R4, desc[UR16][R10.64] ;  /* 0x000000100a047981 */ /* 0x000ee2000c1e1900 */
[----:B------:R-:W-:-:S04]  /*5040*/  IMAD.IADD R6, R7, 0x1, -R6 ;  /* 0x0000000107067824 */ /* 0x000fc800078e0a06 */
[----:B------:R-:W-:-:S05]  /*5050*/  IMAD R5, R6, R5, -0x40 ;  /* 0xffffffc006057424 */ /* 0x000fca00078e0205 */
[----:B------:R-:W-:-:S05]  /*5060*/  SHF.R.S32.HI R7, RZ, 0x1f, R5 ;  /* 0x0000001fff077819 */ /* 0x000fca0000011405 */
[----:B------:R-:W-:-:S04]  /*5070*/  IMAD R6, R7, R144, RZ ;  /* 0x0000009007067224 */ /* 0x000fc800078e02ff */
[C---:B------:R-:W-:Y:S02]  /*5080*/  IMAD R6, R5.reuse, R145, R6 ;  /* 0x0000009105067224 */ /* 0x040fe400078e0206 */
        /* <DEDUP_REMOVED lines=11> */
.L_x_1782:
[----:B------:R-:W-:Y:S01]  /*5140*/  UMOV UR4, URZ ;  /* 0x000000ff00047c82 */ /* 0x000fe20008000000 */
[----:B------:R-:W-:Y:S01]  /*5150*/  IMAD.SHL.U32 R4, R144, 0x40, RZ ;  /* 0x0000004090047824 */ /* 0x000fe200078e00ff */
[----:B------:R-:W-:-:S05]  /*5160*/  IADD3 R5, P1, PT, RZ, -UR4, RZ ;  /* 0x80000004ff057c10 */ /* 0x000fca000ff3e0ff */
[----:B------:R-:W-:-:S05]  /*5170*/  IMAD.X R4, RZ, RZ, ~R4, P1 ;  /* 0x000000ffff047224 */ /* 0x000fca00008e0e04 */
[----:B------:R-:W-:-:S04]  /*5180*/  SHF.R.S64 R5, R5, 0x1f, R4 ;  /* 0x0000001f05057819 */ /* 0x000fc80000001004 */
[----:B------:R-:W-:-:S04]  /*5190*/  IADD3 R198, P1, PT, R5, R198, RZ ;  /* 0x000000c605c67210 */ /* 0x000fc80007f3e0ff */
[----:B------:R-:W-:-:S09]  /*51a0*/  LEA.HI.X.SX32 R199, R4, R199, 0x1, P1 ;  /* 0x000000c704c77211 */ /* 0x000fd200008f0eff */
.L_x_1783:
[----:B------:R-:W1:Y:S01]  /*51b0*/  LDCU.64 UR6, c[0x0][0x3c0] ;  /* 0x00007800ff0677ac */ /* 0x000e620008000a00 */
[----:B------:R-:W-:Y:S01]  /*51c0*/  LOP3.LUT R5, R147, 0x1f8, RZ, 0xc0, !PT ;  /* 0x000001f893057812 */ /* 0x000fe200078ec0ff */
[----:B------:R-:W-:Y:S01]  /*51d0*/  IMAD.SHL.U32 R187, R188, 0x20, RZ ;  /* 0x00000020bcbb7824 */ /* 0x000fe200078e00ff */
[--C-:B------:R-:W-:Y:S01]  /*51e0*/  SHF.R.U32.HI R190, RZ, 0x1, R188.reuse ;  /* 0x00000001ffbe7819 */ /* 0x100fe200000116bc */
[----:B------:R-:W-:Y:S01]  /*51f0*/  IMAD.MOV.U32 R172, RZ, RZ, 0x20 ;  /* 0x00000020ffac7424 */ /* 0x000fe200078e00ff */
[----:B------:R-:W-:Y:S01]  /*5200*/  LOP3.LUT R4, R5, 0x38, R188, 0x78, !PT ;  /* 0x0000003805047812 */ /* 0x000fe200078e78bc */
[----:B------:R-:W-:Y:S01]  /*5210*/  VIADD R193, R192, UR5 ;  /* 0x00000005c0c17c36 */ /* 0x000fe20008000000 */
[----:B------:R-:W-:Y:S02]  /*5220*/  LOP3.LUT R187, R187, 0x7c00, RZ, 0xc0, !PT ;  /* 0x00007c00bbbb7812 */ /* 0x000fe400078ec0ff */
[----:B------:R-:W-:Y:S02]  /*5230*/  LOP3.LUT R147, R4, 0x1e00, R147, 0xf8, !PT ;  /* 0x00001e0004937812 */ /* 0x000fe400078ef893 */
[----:B------:R-:W-:-:S02]  /*5240*/  LOP3.LUT R4, R190, 0x8, RZ, 0xc0, !PT ;  /* 0x00000008be047812 */ /* 0x000fc400078ec0ff */
[----:B------:R-:W-:Y:S02]  /*5250*/  LEA R213, R147, UR5, 0x1 ;  /* 0x0000000593d57c11 */ /* 0x000fe4000f8e08ff */
[----:B------:R-:W-:Y:S02]  /*5260*/  LOP3.LUT R150, R187, 0x200, R150, 0xf8, !PT ;  /* 0x00000200bb967812 */ /* 0x000fe400078ef896 */
[----:B------:R-:W-:Y:S01]  /*5270*/  SEL R172, R172, 0xffffffe0, !P2 ;  /* 0xffffffe0acac7807 */ /* 0x000fe20005000000 */
[----:B-1----:R-:W-:Y:S01]  /*5280*/  USHF.L.U32 UR4, UR6, 0x5, URZ ;  /* 0x0000000506047899 */ /* 0x002fe200080006ff */
[----:B------:R-:W-:Y:S01]  /*5290*/  @!PT LDS RZ, [RZ] ;  /* 0x00000000fffff984 */ /* 0x000fe20000000800 */
[----:B------:R-:W-:Y:S01]  /*52a0*/  @!PT LDS RZ, [RZ] ;  /* 0x00000000fffff984 */ /* 0x000fe20000000800 */
[----:B------:R-:W-:Y:S01]  /*52b0*/  @!PT LDS RZ, [RZ] ;  /* 0x00000000fffff984 */ /* 0x000fe20000000800 */
[----:B------:R-:W-:Y:S01]  /*52c0*/  LDGSTS.E.BYPASS.LTC128B.128 [R213+0xc000], desc[UR16][R198.64] ;  /* 0x0c000000c6d57fae */ /* 0x000fe2000b981a10 */
[----:B------:R-:W-:Y:S01]  /*52d0*/  USHF.L.U64.HI UR7, UR6, 0x5, UR7 ;  /* 0x0000000506077899 */ /* 0x000fe20008010207 */
[----:B------:R-:W-:Y:S01]  /*52e0*/  LOP3.LUT R4, R150, R149, R4, 0xf6, !PT ;  /* 0x0000009596047212 */ /* 0x000fe200078ef604 */
[C---:B------:R-:W-:Y:S01]  /*52f0*/  IMAD.IADD R197, R193.reuse, 0x1, R172 ;  /* 0x00000001c1c57824 */ /* 0x040fe200078e02ac */
[----:B------:R-:W-:Y:S01]  /*5300*/  LDGSTS.E.BYPASS.LTC128B.128 [R213+0xe000], desc[UR16][R198.64+0x80] ;  /* 0x0e000080c6d57fae */ /* 0x000fe2000b981a10 */
[----:B------:R-:W-:Y:S01]  /*5310*/  IADD3 R6, P1, PT, R198, UR4, RZ ;  /* 0x00000004c6067c10 */ /* 0x000fe2000ff3e0ff */
[----:B------:R-:W-:Y:S01]  /*5320*/  IMAD.IADD R193, R193, 0x1, R146 ;  /* 0x00000001c1c17824 */ /* 0x000fe200078e0292 */
[----:B------:R-:W-:Y:S01]  /*5330*/  LEA R177, R4, UR5, 0x1 ;  /* 0x0000000504b17c11 */ /* 0x000fe2000f8e08ff */
[----:B------:R-:W-:Y:S01]  /*5340*/  LDGSTS.E.BYPASS.LTC128B.128 [R213+0x10000], desc[UR16][R198.64+0x100] ;  /* 0x10000100c6d57fae */ /* 0x000fe2000b981a10 */
[----:B------:R-:W-:Y:S01]  /*5350*/  IADD3.X R7, PT, PT, R199, UR7, RZ, P1, !PT ;  /* 0x00000007c7077c10 */ /* 0x000fe20008ffe4ff */
[----:B------:R-:W-:Y:S01]  /*5360*/  IMAD.IADD R191, R172, 0x1, R193 ;  /* 0x00000001acbf7824 */ /* 0x000fe200078e02c1 */
[----:B------:R-:W-:Y:S01]  /*5370*/  IADD3 R8, P1, PT, R6, UR4, RZ ;  /* 0x0000000406087c10 */ /* 0x000fe2000ff3e0ff */
[----:B------:R-:W-:-:S02]  /*5380*/  IMAD.IADD R176, R172, 0x1, R177 ;  /* 0x00000001acb07824 */ /* 0x000fc400078e02b1 */
[----:B------:R-:W-:Y:S01]  /*5390*/  LDGSTS.E.BYPASS.LTC128B.128 [R213+0xc800], desc[UR16][R6.64] ;  /* 0x0c80000006d57fae */ /* 0x000fe2000b981a10 */
[----:B------:R-:W-:Y:S01]  /*53a0*/  IADD3.X R9, PT, PT, R7, UR7, RZ, P1, !PT ;  /* 0x0000000707097c10 */ /* 0x000fe20008ffe4ff */
[----:B------:R-:W-:Y:S01]  /*53b0*/  IMAD.IADD R201, R146, 0x1, R177 ;  /* 0x0000000192c97824 */ /* 0x000fe200078e02b1 */
[----:B------:R-:W-:Y:S01]  /*53c0*/  IADD3 R10, P1, PT, R8, UR4, RZ ;  /* 0x00000004080a7c10 */ /* 0x000fe2000ff3e0ff */
[----:B------:R-:W-:Y:S02]  /*53d0*/  LDGSTS.E.BYPASS.LTC128B.128 [R213+0xe800], desc[UR16][R6.64+0x80] ;  /* 0x0e80008006d57fae */ /* 0x000fe4000b981a10 */
[----:B------:R-:W-:Y:S01]  /*53e0*/  IMAD.IADD R202, R172, 0x1, R201 ;  /* 0x00000001acca7824 */ /* 0x000fe200078e02c9 */
[----:B------:R-:W-:Y:S01]  /*53f0*/  IADD3.X R11, PT, PT, R9, UR7, RZ, P1, !PT ;  /* 0x00000007090b7c10 */ /* 0x000fe20008ffe4ff */
[----:B------:R1:W-:Y:S04]  /*5400*/  LDGSTS.E.BYPASS.LTC128B.128 [R213+0x10800], desc[UR16][R6.64+0x100] ;  /* 0x1080010006d57fae */ /* 0x0003e8000b981a10 */
[----:B------:R-:W-:Y:S04]  /*5410*/  LDGSTS.E.BYPASS.LTC128B.128 [R213+0xd000], desc[UR16][R8.64] ;  /* 0x0d00000008d57fae */ /* 0x000fe8000b981a10 */
[----:B------:R-:W-:Y:S04]  /*5420*/  LDGSTS.E.BYPASS.LTC128B.128 [R213+0xf000], desc[UR16][R8.64+0x80] ;  /* 0x0f00008008d57fae */ /* 0x000fe8000b981a10 */
[----:B------:R-:W-:Y:S04]  /*5430*/  LDGSTS.E.BYPASS.LTC128B.128 [R213+0x11000], desc[UR16][R8.64+0x100] ;  /* 0x1100010008d57fae */ /* 0x000fe8000b981a10 */
[----:B------:R-:W-:Y:S04]  /*5440*/  LDGSTS.E.BYPASS.LTC128B.128 [R213+0xd800], desc[UR16][R10.64] ;  /* 0x0d8000000ad57fae */ /* 0x000fe8000b981a10 */
[----:B------:R-:W-:Y:S04]  /*5450*/  LDGSTS.E.BYPASS.LTC128B.128 [R213+0xf800], desc[UR16][R10.64+0x80] ;  /* 0x0f8000800ad57fae */ /* 0x000fe8000b981a10 */
[----:B------:R2:W-:Y:S04]  /*5460*/  LDGSTS.E.BYPASS.LTC128B.128 [R213+0x11800], desc[UR16][R10.64+0x100] ;  /* 0x118001000ad57fae */ /* 0x0005e8000b981a10 */
[----:B------:R-:W-:Y:S04]  /*5470*/  LDSM.16.M88.4 R140, [R177] ;  /* 0x00000000b18c783b */ /* 0x000fe80000000200 */
[----:B------:R-:W3:Y:S04]  /*5480*/  LDSM.16.M88.4 R12, [R192+UR5+0x6000] ;  /* 0x00600005c00c783b */ /* 0x000ee80008000200 */
[----:B------:R-:W4:Y:S04]  /*5490*/  LDSM.16.M88.4 R156, [R192+UR5+0x6800] ;  /* 0x00680005c09c783b */ /* 0x000f280008000200 */
[----:B------:R-:W5:Y:S04]  /*54a0*/  LDSM.16.M88.4 R148, [R192+UR5+0x7000] ;  /* 0x00700005c094783b */ /* 0x000f680008000200 */
[----:B------:R-:W5:Y:S04]  /*54b0*/  LDSM.16.M88.4 R28, [R192+UR5+0x7800] ;  /* 0x00780005c01c783b */ /* 0x000f680008000200 */
[----:B-1----:R-:W-:Y:S04]  /*54c0*/  LDSM.16.M88.4 R4, [R176] ;  /* 0x00000000b004783b */ /* 0x002fe80000000200 */
[----:B------:R-:W1:Y:S04]  /*54d0*/  LDSM.16.M88.4 R24, [R197+0x6000] ;  /* 0x00600000c518783b */ /* 0x000e680000000200 */
[----:B------:R-:W1:Y:S04]  /*54e0*/  LDSM.16.M88.4 R20, [R197+0x6800] ;  /* 0x00680000c514783b */ /* 0x000e680000000200 */
[----:B--2---:R-:W2:Y:S04]  /*54f0*/  LDSM.16.M88.4 R8, [R197+0x7000] ;  /* 0x00700000c508783b */ /* 0x004ea80000000200 */
[----:B------:R-:W2:Y:S04]  /*5500*/  LDSM.16.M88.4 R168, [R197+0x7800] ;  /* 0x00780000c5a8783b */ /* 0x000ea80000000200 */
[----:B------:R-:W-:Y:S01]  /*5510*/  LDSM.16.M88.4 R136, [R201] ;  /* 0x00000000c988783b */ /* 0x000fe20000000200 */
[C---:B---3--:R-:W-:Y:S03]  /*5520*/  HMMA.16816.F32.BF16 R16, R140.reuse, R12, RZ ;  /* 0x0000000c8c10723c */ /* 0x048fe600000418ff */
[----:B------:R-:W3:Y:S04]  /*5530*/  LDSM.16.M88.4 R32, [R193+0x6000] ;  /* 0x00600000c120783b */ /* 0x000ee80000000200 */
[----:B------:R-:W-:Y:S01]  /*5540*/  LDSM.16.M88.4 R164, [R193+0x7800] ;  /* 0x00780000c1a4783b */ /* 0x000fe20000000200 */
[C---:B------:R-:W-:Y:S03]  /*5550*/  HMMA.16816.F32.BF16 R12, R140.reuse, R14, RZ ;  /* 0x0000000e8c0c723c */ /* 0x040fe600000418ff */
[----:B------:R-:W-:Y:S04]  /*5560*/  LDSM.16.M88.4 R172, [R191+0x7000] ;  /* 0x00700000bfac783b */ /* 0x000fe80000000200 */
[----:B------:R-:W-:Y:S01]  /*5570*/  LDSM.16.M88.4 R180, [R197+0xa000] ;  /* 0x00a00000c5b4783b */ /* 0x000fe20000000200 */
[C---:B----4-:R-:W-:Y:S03]  /*5580*/  HMMA.16816.F32.BF16 R160, R140.reuse, R156, RZ ;  /* 0x0000009c8ca0723c */ /* 0x050fe600000418ff */
[----:B------:R-:W-:Y:S04]  /*5590*/  LDSM.16.M88.4 R216, [R192+UR5+0xb800] ;  /* 0x00b80005c0d8783b */ /* 0x000fe80008000200 */
[----:B------:R-:W0:Y:S01]  /*55a0*/  LDGDEPBAR ;  /* 0x00000000000079af */ /* 0x000e220000000000 */
[C---:B-----5:R-:W-:Y:S08]  /*55b0*/  HMMA.16816.F32.BF16 R152, R140.reuse, R148, RZ ;  /* 0x000000948c98723c */ /* 0x060ff000000418ff */
[C---:B------:R-:W-:Y:S08]  /*55c0*/  HMMA.16816.F32.BF16 R156, R140.reuse, R158, RZ ;  /* 0x0000009e8c9c723c */ /* 0x040ff000000418ff */
[C---:B------:R-:W-:Y:S08]  /*55d0*/  HMMA.16816.F32.BF16 R148, R140.reuse, R150, RZ ;  /* 0x000000968c94723c */ /* 0x040ff000000418ff */
[C---:B------:R-:W-:Y:S08]  /*55e0*/  HMMA.16816.F32.BF16 R144, R140.reuse, R28, RZ ;  /* 0x0000001c8c90723c */ /* 0x040ff000000418ff */
[----:B------:R-:W-:Y:S01]  /*55f0*/  HMMA.16816.F32.BF16 R140, R140, R30, RZ ;  /* 0x0000001e8c8c723c */ /* 0x000fe200000418ff */
[----:B------:R-:W4:Y:S07]  /*5600*/  LDSM.16.M88.4 R28, [R193+0x6800] ;  /* 0x00680000c11c783b */ /* 0x000f2e0000000200 */
[C---:B-1----:R-:W-:Y:S08]  /*5610*/  HMMA.16816.F32.BF16 R16, R4.reuse, R24, R16 ;  /* 0x000000180410723c */ /* 0x042ff00000041810 */
[C---:B------:R-:W-:Y:S01]  /*5620*/  HMMA.16816.F32.BF16 R12, R4.reuse, R26, R12 ;  /* 0x0000001a040c723c */ /* 0x040fe2000004180c */
[----:B------:R-:W1:Y:S07]  /*5630*/  LDSM.16.M88.4 R24, [R193+0x7000] ;  /* 0x00700000c118783b */ /* 0x000e6e0000000200 */
[C---:B------:R-:W-:Y:S08]  /*5640*/  HMMA.16816.F32.BF16 R160, R4.reuse, R20, R160 ;  /* 0x0000001404a0723c */ /* 0x040ff000000418a0 */
[C---:B------:R-:W-:Y:S01]  /*5650*/  HMMA.16816.F32.BF16 R156, R4.reuse, R22, R156 ;  /* 0x00000016049c723c */ /* 0x040fe2000004189c */
[----:B------:R-:W-:Y:S07]  /*5660*/  LDSM.16.M88.4 R20, [R191+0x6000] ;  /* 0x00600000bf14783b */ /* 0x000fee0000000200 */
[C---:B--2---:R-:W-:Y:S08]  /*5670*/  HMMA.16816.F32.BF16 R152, R4.reuse, R8, R152 ;  /* 0x000000080498723c */ /* 0x044ff00000041898 */
[C---:B------:R-:W-:Y:S01]  /*5680*/  HMMA.16816.F32.BF16 R148, R4.reuse, R10, R148 ;  /* 0x0000000a0494723c */ /* 0x040fe20000041894 */
[----:B------:R-:W2:Y:S07]  /*5690*/  LDSM.16.M88.4 R8, [R202] ;  /* 0x00000000ca08783b */ /* 0x000eae0000000200 */
[C---:B------:R-:W-:Y:S08]  /*56a0*/  HMMA.16816.F32.BF16 R144, R4.reuse, R168, R144 ;  /* 0x000000a80490723c */ /* 0x040ff00000041890 */
[----:B------:R-:W-:Y:S01]  /*56b0*/  HMMA.16816.F32.BF16 R140, R4, R170, R140 ;  /* 0x000000aa048c723c */ /* 0x000fe2000004188c */
[----:B------:R-:W5:Y:S04]  /*56c0*/  LDSM.16.M88.4 R4, [R191+0x6800] ;  /* 0x00680000bf04783b */ /* 0x000f680000000200 */
[----:B------:R-:W-:Y:S03]  /*56d0*/  LDSM.16.M88.4 R168, [R192+UR5+0x8800] ;  /* 0x00880005c0a8783b */ /* 0x000fe60008000200 */
[C---:B---3--:R-:W-:Y:S08]  /*56e0*/  HMMA.16816.F32.BF16 R16, R136.reuse, R32, R16 ;  /* 0x000000208810723c */ /* 0x048ff00000041810 */
[C---:B------:R-:W-:Y:S01]  /*56f0*/  HMMA.16816.F32.BF16 R12, R136.reuse, R34, R12 ;  /* 0x00000022880c723c */ /* 0x040fe2000004180c */
[----:B------:R-:W3:Y:S07]  /*5700*/  LDSM.16.M88.4 R32, [R191+0x7800] ;  /* 0x00780000bf20783b */ /* 0x000eee0000000200 */
[C---:B----4-:R-:W-:Y:S08]  /*5710*/  HMMA.16816.F32.BF16 R160, R136.reuse, R28, R160 ;  /* 0x0000001c88a0723c */ /* 0x050ff000000418a0 */
[C---:B------:R-:W-:Y:S01]  /*5720*/  HMMA.16816.F32.BF16 R156, R136.reuse, R30, R156 ;  /* 0x0000001e889c723c */ /* 0x040fe2000004189c */
[----:B------:R-:W-:Y:S07]  /*5730*/  LDSM.16.M88.4 R28, [R192+UR5+0x8000] ;  /* 0x00800005c01c783b */ /* 0x000fee0008000200 */
[C---:B-1----:R-:W-:Y:S08]  /*5740*/  HMMA.16816.F32.BF16 R152, R136.reuse, R24, R152 ;  /* 0x000000188898723c */ /* 0x042ff00000041898 */
[C---:B------:R-:W-:Y:S01]  /*5750*/  HMMA.16816.F32.BF16 R148, R136.reuse, R26, R148 ;  /* 0x0000001a8894723c */ /* 0x040fe20000041894 */
[----:B------:R-:W1:Y:S07]  /*5760*/  LDSM.16.M88.4 R24, [R177+0x2000] ;  /* 0x00200000b118783b */ /* 0x000e6e0000000200 */
[C---:B------:R-:W-:Y:S08]  /*5770*/  HMMA.16816.F32.BF16 R144, R136.reuse, R164, R144 ;  /* 0x000000a48890723c */ /* 0x040ff00000041890 */
[----:B------:R-:W-:Y:S01]  /*5780*/  HMMA.16816.F32.BF16 R140, R136, R166, R140 ;  /* 0x000000a6888c723c */ /* 0x000fe2000004188c */
[----:B------:R-:W4:Y:S04]  /*5790*/  LDSM.16.M88.4 R164, [R192+UR5+0x9000] ;  /* 0x00900005c0a4783b */ /* 0x000f280008000200 */
[----:B------:R-:W4:Y:S03]  /*57a0*/  LDSM.16.M88.4 R136, [R192+UR5+0x9800] ;  /* 0x00980005c088783b */ /* 0x000f260008000200 */
[C---:B--2---:R-:W-:Y:S08]  /*57b0*/  HMMA.16816.F32.BF16 R16, R8.reuse, R20, R16 ;  /* 0x000000140810723c */ /* 0x044ff00000041810 */
[C---:B------:R-:W-:Y:S01]  /*57c0*/  HMMA.16816.F32.BF16 R12, R8.reuse, R22, R12 ;  /* 0x00000016080c723c */ /* 0x040fe2000004180c */
[----:B------:R-:W-:Y:S07]  /*57d0*/  LDSM.16.M88.4 R20, [R197+0x8000] ;  /* 0x00800000c514783b */ /* 0x000fee0000000200 */
[C---:B-----5:R-:W-:Y:S08]  /*57e0*/  HMMA.16816.F32.BF16 R160, R8.reuse, R4, R160 ;  /* 0x0000000408a0723c */ /* 0x060ff000000418a0 */
        /* <DEDUP_REMOVED lines=8> */
[----:B------:R-:W5:Y:S03]  /*5870*/  LDSM.16.M88.4 R32, [R197+0x9000] ;  /* 0x00900000c520783b */ /* 0x000f660000000200 */
[C---:B-1----:R-:W-:Y:S08]  /*5880*/  HMMA.16816.F32.BF16 R16, R24.reuse, R28, R16 ;  /* 0x0000001c1810723c */ /* 0x042ff00000041810 */
[C---:B------:R-:W-:Y:S01]  /*5890*/  HMMA.16816.F32.BF16 R12, R24.reuse, R30, R12 ;  /* 0x0000001e180c723c */ /* 0x040fe2000004180c */
[----:B------:R-:W1:Y:S07]  /*58a0*/  LDSM.16.M88.4 R28, [R197+0x9800] ;  /* 0x00980000c51c783b */ /* 0x000e6e0000000200 */
[C---:B------:R-:W-:Y:S08]  /*58b0*/  HMMA.16816.F32.BF16 R160, R24.reuse, R168, R160 ;  /* 0x000000a818a0723c */ /* 0x040ff000000418a0 */
[C---:B------:R-:W-:Y:S01]  /*58c0*/  HMMA.16816.F32.BF16 R156, R24.reuse, R170, R156 ;  /* 0x000000aa189c723c */ /* 0x040fe2000004189c */
[----:B------:R-:W-:Y:S07]  /*58d0*/  LDSM.16.M88.4 R168, [R201+0x2000] ;  /* 0x00200000c9a8783b */ /* 0x000fee0000000200 */
[C---:B----4-:R-:W-:Y:S08]  /*58e0*/  HMMA.16816.F32.BF16 R152, R24.reuse, R164, R152 ;  /* 0x000000a41898723c */ /* 0x050ff00000041898 */
[C---:B------:R-:W-:Y:S01]  /*58f0*/  HMMA.16816.F32.BF16 R148, R24.reuse, R166, R148 ;  /* 0x000000a61894723c */ /* 0x040fe20000041894 */
[----:B------:R-:W-:Y:S07]  /*5900*/  LDSM.16.M88.4 R164, [R191+0x8800] ;  /* 0x00880000bfa4783b */ /* 0x000fee0000000200 */
[C---:B------:R-:W-:Y:S08]  /*5910*/  HMMA.16816.F32.BF16 R144, R24.reuse, R136, R144 ;  /* 0x000000881890723c */ /* 0x040ff00000041890 */
        /* <DEDUP_REMOVED lines=8> */
[----:B------:R-:W3:Y:S07]  /*59a0*/  LDSM.16.M88.4 R8, [R193+0x9000] ;  /* 0x00900000c108783b */ /* 0x000eee0000000200 */
[C---:B-----5:R-:W-:Y:S08]  /*59b0*/  HMMA.16816.F32.BF16 R152, R4.reuse, R32, R152 ;  /* 0x000000200498723c */ /* 0x060ff00000041898 */
[C---:B------:R-:W-:Y:S01]  /*59c0*/  HMMA.16816.F32.BF16 R148, R4.reuse, R34, R148 ;  /* 0x000000220494723c */ /* 0x040fe20000041894 */
[----:B------:R-:W-:Y:S07]  /*59d0*/  LDSM.16.M88.4 R32, [R191+0x9800] ;  /* 0x00980000bf20783b */ /* 0x000fee0000000200 */
[C---:B-1----:R-:W-:Y:S08]  /*59e0*/  HMMA.16816.F32.BF16 R144, R4.reuse, R28, R144 ;  /* 0x0000001c0490723c */ /* 0x042ff00000041890 */
[----:B------:R-:W-:Y:S01]  /*59f0*/  HMMA.16816.F32.BF16 R140, R4, R30, R140 ;  /* 0x0000001e048c723c */ /* 0x000fe2000004188c */
[----:B------:R-:W-:Y:S04]  /*5a00*/  LDSM.16.M88.4 R28, [R202+0x2000] ;  /* 0x00200000ca1c783b */ /* 0x000fe80000000200 */
[----:B------:R-:W1:Y:S03]  /*5a10*/  LDSM.16.M88.4 R4, [R191+0x8000] ;  /* 0x00800000bf04783b */ /* 0x000e660000000200 */
[C---:B----4-:R-:W-:Y:S08]  /*5a20*/  HMMA.16816.F32.BF16 R16, R168.reuse, R24, R16 ;  /* 0x00000018a810723c */ /* 0x050ff00000041810 */
[C---:B------:R-:W-:Y:S01]  /*5a30*/  HMMA.16816.F32.BF16 R12, R168.reuse, R26, R12 ;  /* 0x0000001aa80c723c */ /* 0x040fe2000004180c */
[----:B------:R-:W-:Y:S07]  /*5a40*/  LDSM.16.M88.4 R24, [R192+UR5+0xa000] ;  /* 0x00a00005c018783b */ /* 0x000fee0008000200 */
[C---:B--2---:R-:W-:Y:S08]  /*5a50*/  HMMA.16816.F32.BF16 R160, R168.reuse, R20, R160 ;  /* 0x00000014a8a0723c */ /* 0x044ff000000418a0 */
[C---:B------:R-:W-:Y:S01]  /*5a60*/  HMMA.16816.F32.BF16 R156, R168.reuse, R22, R156 ;  /* 0x00000016a89c723c */ /* 0x040fe2000004189c */
[----:B------:R-:W2:Y:S04]  /*5a70*/  LDSM.16.M88.4 R20, [R177+0x4000] ;  /* 0x00400000b114783b */ /* 0x000ea80000000200 */
[----:B------:R-:W-:Y:S03]  /*5a80*/  LDSM.16.M88.4 R176, [R176+0x4000] ;  /* 0x00400000b0b0783b */ /* 0x000fe60000000200 */
[C---:B---3--:R-:W-:Y:S08]  /*5a90*/  HMMA.16816.F32.BF16 R152, R168.reuse, R8, R152 ;  /* 0x00000008a898723c */ /* 0x048ff00000041898 */
[----:B------:R-:W-:Y:S01]  /*5aa0*/  HMMA.16816.F32.BF16 R148, R168, R10, R148 ;  /* 0x0000000aa894723c */ /* 0x000fe20000041894 */
[----:B------:R-:W3:Y:S07]  /*5ab0*/  LDSM.16.M88.4 R8, [R192+UR5+0xa800] ;  /* 0x00a80005c008783b */ /* 0x000eee0008000200 */
[C---:B-1----:R-:W-:Y:S08]  /*5ac0*/  HMMA.16816.F32.BF16 R16, R28.reuse, R4, R16 ;  /* 0x000000041c10723c */ /* 0x042ff00000041810 */
[----:B------:R-:W-:Y:S01]  /*5ad0*/  HMMA.16816.F32.BF16 R12, R28, R6, R12 ;  /* 0x000000061c0c723c */ /* 0x000fe2000004180c */
[----:B------:R-:W1:Y:S07]  /*5ae0*/  LDSM.16.M88.4 R4, [R192+UR5+0xb000] ;  /* 0x00b00005c004783b */ /* 0x000e6e0008000200 */
[C---:B------:R-:W-:Y:S08]  /*5af0*/  HMMA.16816.F32.BF16 R144, R168.reuse, R172, R144 ;  /* 0x000000aca890723c */ /* 0x040ff00000041890 */
[----:B------:R-:W-:Y:S01]  /*5b00*/  HMMA.16816.F32.BF16 R140, R168, R174, R140 ;  /* 0x000000aea88c723c */ /* 0x000fe2000004188c */
[----:B------:R-:W-:Y:S04]  /*5b10*/  LDSM.16.M88.4 R168, [R197+0xb000] ;  /* 0x00b00000c5a8783b */ /* 0x000fe80000000200 */
[----:B------:R-:W-:Y:S03]  /*5b20*/  LDSM.16.M88.4 R172, [R197+0xa800] ;  /* 0x00a80000c5ac783b */ /* 0x000fe60000000200 */
[C---:B------:R-:W-:Y:S08]  /*5b30*/  HMMA.16816.F32.BF16 R160, R28.reuse, R164, R160 ;  /* 0x000000a41ca0723c */ /* 0x040ff000000418a0 */
[C---:B------:R-:W-:Y:S01]  /*5b40*/  HMMA.16816.F32.BF16 R156, R28.reuse, R166, R156 ;  /* 0x000000a61c9c723c */ /* 0x040fe2000004189c */
[----:B------:R-:W-:Y:S07]  /*5b50*/  LDSM.16.M88.4 R164, [R197+0xb800] ;  /* 0x00b80000c5a4783b */ /* 0x000fee0000000200 */
[C---:B------:R-:W-:Y:S08]  /*5b60*/  HMMA.16816.F32.BF16 R152, R28.reuse, R136, R152 ;  /* 0x000000881c98723c */ /* 0x040ff00000041898 */
        /* <DEDUP_REMOVED lines=8> */
[----:B------:R-:W-:Y:S07]  /*5bf0*/  LDSM.16.M88.4 R24, [R193+0xb000] ;  /* 0x00b00000c118783b */ /* 0x000fee0000000200 */
[C---:B---3--:R-:W-:Y:S08]  /*5c00*/  HMMA.16816.F32.BF16 R160, R20.reuse, R8, R160 ;  /* 0x0000000814a0723c */ /* 0x048ff000000418a0 */
[C---:B------:R-:W-:Y:S01]  /*5c10*/  HMMA.16816.F32.BF16 R156, R20.reuse, R10, R156 ;  /* 0x0000000a149c723c */ /* 0x040fe2000004189c */
[----:B------:R-:W-:Y:S07]  /*5c20*/  LDSM.16.M88.4 R8, [R202+0x4000] ;  /* 0x00400000ca08783b */ /* 0x000fee0000000200 */
[C---:B-1----:R-:W-:Y:S08]  /*5c30*/  HMMA.16816.F32.BF16 R152, R20.reuse, R4, R152 ;  /* 0x000000041498723c */ /* 0x042ff00000041898 */
[----:B------:R-:W-:Y:S01]  /*5c40*/  HMMA.16816.F32.BF16 R148, R20, R6, R148 ;  /* 0x000000061494723c */ /* 0x000fe20000041894 */
[----:B------:R-:W1:Y:S07]  /*5c50*/  LDSM.16.M88.4 R4, [R191+0xa000] ;  /* 0x00a00000bf04783b */ /* 0x000e6e0000000200 */
[----:B------:R-:W-:Y:S08]  /*5c60*/  HMMA.16816.F32.BF16 R16, R176, R180, R16 ;  /* 0x000000b4b010723c */ /* 0x000ff00000041810 */
[C---:B------:R-:W-:Y:S08]  /*5c70*/  HMMA.16816.F32.BF16 R144, R20.reuse, R216, R144 ;  /* 0x000000d81490723c */ /* 0x040ff00000041890 */
[----:B------:R-:W-:Y:S01]  /*5c80*/  HMMA.16816.F32.BF16 R140, R20, R218, R140 ;  /* 0x000000da148c723c */ /* 0x000fe2000004188c */
[----:B------:R-:W2:Y:S07]  /*5c90*/  LDSM.16.M88.4 R20, [R193+0xb800] ;  /* 0x00b80000c114783b */ /* 0x000eae0000000200 */
[----:B------:R-:W-:Y:S08]  /*5ca0*/  HMMA.16816.F32.BF16 R12, R176, R182, R12 ;  /* 0x000000b6b00c723c */ /* 0x000ff0000004180c */
[----:B----4-:R-:W-:Y:S08]  /*5cb0*/  HMMA.16816.F32.BF16 R16, R136, R32, R16 ;  /* 0x000000208810723c */ /* 0x010ff00000041810 */
[----:B------:R-:W-:Y:S08]  /*5cc0*/  HMMA.16816.F32.BF16 R144, R176, R164, R144 ;  /* 0x000000a4b090723c */ /* 0x000ff00000041890 */
[----:B------:R-:W-:Y:S08]  /*5cd0*/  HMMA.16816.F32.BF16 R12, R136, R34, R12 ;  /* 0x00000022880c723c */ /* 0x000ff0000004180c */
[C---:B------:R-:W-:Y:S08]  /*5ce0*/  HMMA.16816.F32.BF16 R152, R176.reuse, R168, R152 ;  /* 0x000000a8b098723c */ /* 0x040ff00000041898 */
[----:B------:R-:W-:Y:S01]  /*5cf0*/  HMMA.16816.F32.BF16 R148, R176, R170, R148 ;  /* 0x000000aab094723c */ /* 0x000fe20000041894 */
[----:B------:R-:W3:Y:S07]  /*5d00*/  LDSM.16.M88.4 R168, [R191+0xa800] ;  /* 0x00a80000bfa8783b */ /* 0x000eee0000000200 */
[----:B-1----:R-:W-:Y:S01]  /*5d10*/  HMMA.16816.F32.BF16 R16, R8, R4, R16 ;  /* 0x000000040810723c */ /* 0x002fe20000041810 */
[----:B------:R-:W-:-:S02]  /*5d20*/  IMAD.SHL.U32 R5, R0, 0x40, RZ ;  /* 0x0000004000057824 */ /* 0x000fc400078e00ff */
[----:B------:R-:W-:-:S05]  /*5d30*/  IMAD.SHL.U32 R4, R188, 0x2, RZ ;  /* 0x00000002bc047824 */ /* 0x000fca00078e00ff */
[----:B--2---:R-:W-:Y:S01]  /*5d40*/  HMMA.16816.F32.BF16 R144, R136, R20, R144 ;  /* 0x000000148890723c */ /* 0x004fe20000041890 */
[----:B------:R-:W-:-:S05]  /*5d50*/  LOP3.LUT R20, R5, 0x6, R4, 0xf8, !PT ;  /* 0x0000000605147812 */ /* 0x000fca00078ef804 */
[C---:B------:R-:W-:Y:S02]  /*5d60*/  VIADD R4, R20.reuse, 0xffffff80 ;  /* 0xffffff8014047836 */ /* 0x040fe40000000000 */
[----:B------:R-:W-:Y:S01]  /*5d70*/  HMMA.16816.F32.BF16 R160, R176, R172, R160 ;  /* 0x000000acb0a0723c */ /* 0x000fe200000418a0 */
[----:B------:R-:W-:Y:S02]  /*5d80*/  VIADD R5, R20, 0xffffff81 ;  /* 0xffffff8114057836 */ /* 0x000fe40000000000 */
[CC--:B------:R-:W-:Y:S02]  /*5d90*/  ISETP.GE.AND P4, PT, R4.reuse, R133.reuse, PT ;  /* 0x000000850400720c */ /* 0x0c0fe40003f86270 */
[----:B------:R-:W-:Y:S01]  /*5da0*/  ISETP.GE.AND P3, PT, R4, R2, PT ;  /* 0x000000020400720c */ /* 0x000fe20003f66270 */
[----:B------:R-:W-:Y:S01]  /*5db0*/  VIADD R4, R20, 0xffffff88 ;  /* 0xffffff8814047836 */ /* 0x000fe20000000000 */
[----:B------:R-:W-:Y:S01]  /*5dc0*/  FSEL R21, R16, -INF , !P4 ;  /* 0xff80000010157808 */ /* 0x000fe20006000000 */
[----:B------:R-:W-:Y:S01]  /*5dd0*/  HMMA.16816.F32.BF16 R12, R8, R6, R12 ;  /* 0x00000006080c723c */ /* 0x000fe2000004180c */
[----:B------:R-:W-:-:S02]  /*5de0*/  ISETP.GE.AND P1, PT, R5, R133, PT ;  /* 0x000000850500720c */ /* 0x000fc40003f26270 */
[-C--:B------:R-:W-:Y:S01]  /*5df0*/  ISETP.GE.AND P6, PT, R5, R2.reuse, PT ;  /* 0x000000020500720c */ /* 0x080fe20003fc6270 */
[----:B------:R-:W-:Y:S01]  /*5e00*/  VIADD R5, R20, 0xffffff89 ;  /* 0xffffff8914057836 */ /* 0x000fe20000000000 */
[C---:B------:R-:W-:Y:S02]  /*5e10*/  ISETP.GE.AND P5, PT, R4.reuse, R133, PT ;  /* 0x000000850400720c */ /* 0x040fe40003fa6270 */
[----:B------:R-:W-:Y:S01]  /*5e20*/  ISETP.GE.AND P4, PT, R4, R2, PT ;  /* 0x000000020400720c */ /* 0x000fe20003f86270 */
[----:B------:R-:W-:Y:S01]  /*5e30*/  HMMA.16816.F32.BF16 R156, R176, R174, R156 ;  /* 0x000000aeb09c723c */ /* 0x000fe2000004189c */
[----:B------:R-:W-:Y:S01]  /*5e40*/  VIADD R4, R20, 0xffffff90 ;  /* 0xffffff9014047836 */ /* 0x000fe20000000000 */
[----:B------:R-:W-:Y:S02]  /*5e50*/  FSEL R16, R19, -INF , !P6 ;  /* 0xff80000013107808 */ /* 0x000fe40007000000 */
[----:B------:R-:W-:Y:S02]  /*5e60*/  FSEL R18, R18, -INF , !P3 ;  /* 0xff80000012127808 */ /* 0x000fe40005800000 */
[----:B------:R-:W-:-:S02]  /*5e70*/  FSEL R17, R17, -INF , !P1 ;  /* 0xff80000011117808 */ /* 0x000fc40004800000 */
[C---:B------:R-:W-:Y:S01]  /*5e80*/  HMMA.16816.F32.BF16 R152, R136.reuse, R24, R152 ;  /* 0x000000188898723c */ /* 0x040fe20000041898 */
[CC--:B------:R-:W-:Y:S02]  /*5e90*/  ISETP.GE.AND P3, PT, R5.reuse, R133.reuse, PT ;  /* 0x000000850500720c */ /* 0x0c0fe40003f66270 */
[----:B------:R-:W-:Y:S01]  /*5ea0*/  FSEL R19, R12, -INF , !P5 ;  /* 0xff8000000c137808 */ /* 0x000fe20006800000 */
[----:B------:R-:W-:Y:S01]  /*5eb0*/  VIADD R12, R20, 0xffffff98 ;  /* 0xffffff98140c7836 */ /* 0x000fe20000000000 */
[-C--:B------:R-:W-:Y:S02]  /*5ec0*/  ISETP.GE.AND P1, PT, R5, R2.reuse, PT ;  /* 0x000000020500720c */ /* 0x080fe40003f26270 */
[C---:B------:R-:W-:Y:S01]  /*5ed0*/  ISETP.GE.AND P6, PT, R4.reuse, R133, PT ;  /* 0x000000850400720c */ /* 0x040fe20003fc6270 */
[----:B------:R-:W-:Y:S01]  /*5ee0*/  HMMA.16816.F32.BF16 R148, R136, R26, R148 ;  /* 0x0000001a8894723c */ /* 0x000fe20000041894 */
[----:B------:R-:W1:Y:S01]  /*5ef0*/  LDSM.16.M88.4 R24, [R191+0xb000] ;  /* 0x00b00000bf18783b */ /* 0x000e620000000200 */
[----:B------:R-:W-:-:S02]  /*5f00*/  ISETP.GE.AND P5, PT, R4, R2, PT ;  /* 0x000000020400720c */ /* 0x000fc40003fa6270 */
[----:B------:R-:W-:Y:S01]  /*5f10*/  FSEL R13, R13, -INF , !P3 ;  /* 0xff8000000d0d7808 */ /* 0x000fe20005800000 */
[----:B------:R-:W2:Y:S01]  /*5f20*/  LDSM.16.M88.4 R4, [R191+0xb800] ;  /* 0x00b80000bf04783b */ /* 0x000ea20000000200 */
[----:B------:R-:W-:Y:S01]  /*5f30*/  FSEL R14, R14, -INF , !P4 ;  /* 0xff8000000e0e7808 */ /* 0x000fe20006000000 */
[----:B------:R-:W-:-:S04]  /*5f40*/  DEPBAR.LE SB0, 0x0 ;  /* 0x000080000000791a */ /* 0x000fc80000000000 */
[----:B------:R-:W-:Y:S01]  /*5f50*/  HMMA.16816.F32.BF16 R160, R136, R28, R160 ;  /* 0x0000001c88a0723c */ /* 0x000fe200000418a0 */
[----:B------:R-:W-:-:S05]  /*5f60*/  VIADD R28, R20, 0xffffff91 ;  /* 0xffffff91141c7836 */ /* 0x000fca0000000000 */
[C---:B------:R-:W-:Y:S02]  /*5f70*/  ISETP.GE.AND P3, PT, R28.reuse, R2, PT ;  /* 0x000000021c00720c */ /* 0x040fe40003f66270 */
[----:B------:R-:W-:Y:S01]  /*5f80*/  HMMA.16816.F32.BF16 R156, R136, R30, R156 ;  /* 0x0000001e889c723c */ /* 0x000fe2000004189c */
[----:B------:R-:W-:Y:S01]  /*5f90*/  BAR.SYNC.DEFER_BLOCKING 0x0 ;  /* 0x0000000000007b1d */ /* 0x000fe20000010000 */
[----:B------:R-:W-:-:S06]  /*5fa0*/  ISETP.GE.AND P4, PT, R28, R133, PT ;  /* 0x000000851c00720c */ /* 0x000fcc0003f86270 */
[----:B------:R-:W-:Y:S08]  /*5fb0*/  HMMA.16816.F32.BF16 R140, R176, R166, R140 ;  /* 0x000000a6b08c723c */ /* 0x000ff0000004188c */
[C---:B---3--:R-:W-:Y:S08]  /*5fc0*/  HMMA.16816.F32.BF16 R160, R8.reuse, R168, R160 ;  /* 0x000000a808a0723c */ /* 0x048ff000000418a0 */
[C---:B------:R-:W-:Y:S08]  /*5fd0*/  HMMA.16816.F32.BF16 R156, R8.reuse, R170, R156 ;  /* 0x000000aa089c723c */ /* 0x040ff0000004189c */
[----:B-1----:R-:W-:Y:S01]  /*5fe0*/  HMMA.16816.F32.BF16 R152, R8, R24, R152 ;  /* 0x000000180898723c */ /* 0x002fe20000041898 */
[----:B------:R-:W-:Y:S01]  /*5ff0*/  FSEL R24, R15, -INF , !P1 ;  /* 0xff8000000f187808 */ /* 0x000fe20004800000 */
[----:B------:R-:W-:Y:S01]  /*6000*/  VIADD R15, R20, 0xffffff99 ;  /* 0xffffff99140f7836 */ /* 0x000fe20000000000 */
[----:B------:R-:W-:-:S02]  /*6010*/  FSEL R171, R160, -INF , !P6 ;  /* 0xff800000a0ab7808 */ /* 0x000fc40007000000 */
[CC--:B------:R-:W-:Y:S02]  /*6020*/  ISETP.GE.AND P1, PT, R12.reuse, R133.reuse, PT ;  /* 0x000000850c00720c */ /* 0x0c0fe40003f26270 */
[-C--:B------:R-:W-:Y:S01]  /*6030*/  ISETP.GE.AND P6, PT, R12, R2.reuse, PT ;  /* 0x000000020c00720c */ /* 0x080fe20003fc6270 */
[----:B------:R-:W-:Y:S01]  /*6040*/  HMMA.16816.F32.BF16 R148, R8, R26, R148 ;  /* 0x0000001a0894723c */ /* 0x000fe20000041894 */
[----:B------:R-:W-:Y:S01]  /*6050*/  VIADD R12, R20, 0xffffffa0 ;  /* 0xffffffa0140c7836 */ /* 0x000fe20000000000 */
[----:B------:R-:W-:Y:S02]  /*6060*/  FSEL R202, R163, -INF , !P3 ;  /* 0xff800000a3ca7808 */ /* 0x000fe40005800000 */
[----:B------:R-:W-:Y:S02]  /*6070*/  FSEL R175, R156, -INF , !P1 ;  /* 0xff8000009caf7808 */ /* 0x000fe40004800000 */
[C---:B------:R-:W-:Y:S02]  /*6080*/  ISETP.GE.AND P3, PT, R12.reuse, R133, PT ;  /* 0x000000850c00720c */ /* 0x040fe40003f66270 */
[----:B------:R-:W-:Y:S01]  /*6090*/  HMMA.16816.F32.BF16 R140, R136, R22, R140 ;  /* 0x00000016888c723c */ /* 0x000fe2000004188c */
[----:B------:R-:W-:Y:S01]  /*60a0*/  ISETP.GE.AND P1, PT, R12, R2, PT ;  /* 0x000000020c00720c */ /* 0x000fe20003f26270 */
[----:B------:R-:W-:Y:S01]  /*60b0*/  VIADD R12, R20, 0xffffffa9 ;  /* 0xffffffa9140c7836 */ /* 0x000fe20000000000 */
[----:B------:R-:W-:-:S02]  /*60c0*/  FSEL R178, R162, -INF , !P5 ;  /* 0xff800000a2b27808 */ /* 0x000fc40006800000 */
[----:B------:R-:W-:Y:S02]  /*60d0*/  FSEL R179, R161, -INF , !P4 ;  /* 0xff800000a1b37808 */ /* 0x000fe40006000000 */
[CC--:B------:R-:W-:Y:S01]  /*60e0*/  ISETP.GE.AND P5, PT, R15.reuse, R133.reuse, PT ;  /* 0x000000850f00720c */ /* 0x0c0fe20003fa6270 */
[----:B--2---:R-:W-:Y:S01]  /*60f0*/  HMMA.16816.F32.BF16 R144, R8, R4, R144 ;  /* 0x000000040890723c */ /* 0x004fe20000041890 */
[----:B------:R-:W-:Y:S01]  /*6100*/  ISETP.GE.AND P4, PT, R15, R2, PT ;  /* 0x000000020f00720c */ /* 0x000fe20003f86270 */
[----:B------:R-:W-:Y:S01]  /*6110*/  VIADD R15, R20, 0xffffffa1 ;  /* 0xffffffa1140f7836 */ /* 0x000fe20000000000 */
[----:B------:R-:W-:Y:S01]  /*6120*/  FSEL R180, R158, -INF , !P6 ;  /* 0xff8000009eb47808 */ /* 0x000fe20007000000 */
[----:B------:R-:W-:Y:S01]  /*6130*/  VIADD R4, R20, 0xffffffb1 ;  /* 0xffffffb114047836 */ /* 0x000fe20000000000 */
[----:B------:R-:W-:Y:S02]  /*6140*/  FSEL R158, R154, -INF , !P1 ;  /* 0xff8000009a9e7808 */ /* 0x000fe40004800000 */
[----:B------:R-:W-:-:S02]  /*6150*/  ISETP.GE.AND P1, PT, R12, R133, PT ;  /* 0x000000850c00720c */ /* 0x000fc40003f26270 */
[----:B------:R-:W-:Y:S02]  /*6160*/  FSEL R177, R157, -INF , !P5 ;  /* 0xff8000009db17808 */ /* 0x000fe40006800000 */
[C---:B------:R-:W-:Y:S01]  /*6170*/  ISETP.GE.AND P6, PT, R15.reuse, R133, PT ;  /* 0x000000850f00720c */ /* 0x040fe20003fc6270 */
[----:B------:R-:W-:Y:S01]  /*6180*/  HMMA.16816.F32.BF16 R140, R8, R6, R140 ;  /* 0x00000006088c723c */ /* 0x000fe2000004188c */
[-C--:B------:R-:W-:Y:S01]  /*6190*/  ISETP.GE.AND P5, PT, R15, R2.reuse, PT ;  /* 0x000000020f00720c */ /* 0x080fe20003fa6270 */
[----:B------:R-:W-:Y:S01]  /*61a0*/  VIADD R15, R20, 0xffffffa8 ;  /* 0xffffffa8140f7836 */ /* 0x000fe20000000000 */
[----:B------:R-:W-:Y:S02]  /*61b0*/  FSEL R137, R149, -INF , !P1 ;  /* 0xff80000095897808 */ /* 0x000fe40004800000 */
[----:B------:R-:W-:Y:S02]  /*61c0*/  ISETP.GE.AND P1, PT, R4, R2, PT ;  /* 0x000000020400720c */ /* 0x000fe40003f26270 */
[----:B------:R-:W-:-:S02]  /*61d0*/  FSEL R192, R159, -INF , !P4 ;  /* 0xff8000009fc07808 */ /* 0x000fc40006000000 */
[----:B------:R-:W-:Y:S02]  /*61e0*/  FSEL R181, R152, -INF , !P3 ;  /* 0xff80000098b57808 */ /* 0x000fe40005800000 */
[-C--:B------:R-:W-:Y:S02]  /*61f0*/  ISETP.GE.AND P3, PT, R15, R2.reuse, PT ;  /* 0x000000020f00720c */ /* 0x080fe40003f66270 */
[----:B------:R-:W-:Y:S02]  /*6200*/  FSEL R159, R153, -INF , !P6 ;  /* 0xff800000999f7808 */ /* 0x000fe40007000000 */
[----:B------:R-:W-:Y:S02]  /*6210*/  FSEL R154, R147, -INF , !P1 ;  /* 0xff800000939a7808 */ /* 0x000fe40004800000 */
[----:B------:R-:W-:Y:S01]  /*6220*/  ISETP.GE.AND P6, PT, R12, R2, PT ;  /* 0x000000020c00720c */ /* 0x000fe20003fc6270 */
[----:B------:R-:W-:Y:S01]  /*6230*/  VIADD R12, R20, 0xffffffb0 ;  /* 0xffffffb0140c7836 */ /* 0x000fe20000000000 */
[----:B------:R-:W-:-:S02]  /*6240*/  ISETP.GE.U32.AND P1, PT, R0, 0x3, PT ;  /* 0x000000030000780c */ /* 0x000fc40003f26070 */
[-C--:B------:R-:W-:Y:S02]  /*6250*/  ISETP.GE.AND P4, PT, R15, R133.reuse, PT ;  /* 0x000000850f00720c */ /* 0x080fe40003f86270 */
[----:B------:R-:W-:Y:S02]  /*6260*/  FSEL R136, R150, -INF , !P3 ;  /* 0xff80000096887808 */ /* 0x000fe40005800000 */
[-C--:B------:R-:W-:Y:S01]  /*6270*/  ISETP.GE.AND P3, PT, R4, R133.reuse, PT ;  /* 0x000000850400720c */ /* 0x080fe20003f66270 */
[C---:B------:R-:W-:Y:S01]  /*6280*/  VIADD R4, R20.reuse, 0xffffffb8 ;  /* 0xffffffb814047836 */ /* 0x040fe20000000000 */
[----:B------:R-:W-:Y:S01]  /*6290*/  FSEL R182, R155, -INF , !P5 ;  /* 0xff8000009bb67808 */ /* 0x000fe20006800000 */
[----:B------:R-:W-:Y:S01]  /*62a0*/  VIADD R20, R20, 0xffffffb9 ;  /* 0xffffffb914147836 */ /* 0x000fe20000000000 */
[----:B------:R-:W-:Y:S02]  /*62b0*/  FSEL R139, R148, -INF , !P4 ;  /* 0xff800000948b7808 */ /* 0x000fe40006000000 */
[----:B------:R-:W-:-:S02]  /*62c0*/  ISETP.GE.AND P5, PT, R12, R133, PT ;  /* 0x000000850c00720c */ /* 0x000fc40003fa6270 */
[----:B------:R-:W-:Y:S02]  /*62d0*/  ISETP.GE.AND P4, PT, R12, R2, PT ;  /* 0x000000020c00720c */ /* 0x000fe40003f86270 */
[----:B------:R-:W-:Y:S02]  /*62e0*/  FSEL R138, R151, -INF , !P6 ;  /* 0xff800000978a7808 */ /* 0x000fe40007000000 */
[----:B------:R-:W-:Y:S02]  /*62f0*/  FSEL R155, R144, -INF , !P5 ;  /* 0xff800000909b7808 */ /* 0x000fe40006800000 */
[----:B------:R-:W-:Y:S02]  /*6300*/  FSEL R152, R146, -INF , !P4 ;  /* 0xff80000092987808 */ /* 0x000fe40006000000 */
[----:B------:R-:W-:Y:S02]  /*6310*/  FSEL R157, R145, -INF , !P3 ;  /* 0xff800000919d7808 */ /* 0x000fe40005800000 */
[----:B------:R-:W-:-:S02]  /*6320*/  ISETP.GE.AND P6, PT, R4, R133, PT ;  /* 0x000000850400720c */ /* 0x000fc40003fc6270 */
[----:B------:R-:W-:Y:S02]  /*6330*/  ISETP.GE.AND P5, PT, R20, R133, PT ;  /* 0x000000851400720c */ /* 0x000fe40003fa6270 */
[-C--:B------:R-:W-:Y:S02]  /*6340*/  ISETP.GE.AND P4, PT, R4, R2.reuse, PT ;  /* 0x000000020400720c */ /* 0x080fe40003f86270 */
[----:B------:R-:W-:Y:S02]  /*6350*/  ISETP.GE.AND P3, PT, R20, R2, PT ;  /* 0x000000021400720c */ /* 0x000fe40003f66270 */
[----:B------:R-:W-:Y:S02]  /*6360*/  FSEL R153, R140, -INF , !P6 ;  /* 0xff8000008c997808 */ /* 0x000fe40007000000 */
[----:B------:R-:W-:Y:S02]  /*6370*/  FSEL R151, R141, -INF , !P5 ;  /* 0xff8000008d977808 */ /* 0x000fe40006800000 */
[----:B------:R-:W-:-:S02]  /*6380*/  FSEL R150, R142, -INF , !P4 ;  /* 0xff8000008e967808 */ /* 0x000fc40006000000 */
[----:B------:R-:W-:Y:S01]  /*6390*/  FSEL R148, R143, -INF , !P3 ;  /* 0xff8000008f947808 */ /* 0x000fe20005800000 */
[----:B------:R-:W-:Y:S06]  /*63a0*/  @!P1 BRA `(.L_x_1784) ;  /* 0x00000004007c9947 */ /* 0x000fec0003800000 */
[----:B------:R-:W-:Y:S05]  /*63b0*/  BRA.U !UP1, `(.L_x_1785) ;  /* 0x0000000109f87547 */ /* 0x000fea000b800000 */
[----:B------:R-:W1:Y:S01]  /*63c0*/  LDC R4, c[0x0][0x4f0] ;  /* 0x00013c00ff047b82 */ /* 0x000e620000000800 */
[C---:B------:R-:W-:Y:S01]  /*63d0*/  VIADD R9, R184.reuse, 0xffffff80 ;  /* 0xffffff80b8097836 */ /* 0x040fe20000000000 */
[----:B------:R-:W-:Y:S01]  /*63e0*/  IADD3 R5, PT, PT, R184, -0xc0, RZ ;  /* 0xffffff40b8057810 */ /* 0x000fe20007ffe0ff */
[----:B------:R-:W2:Y:S03]  /*63f0*/  LDCU.64 UR6, c[0x0][0x3a0] ;  /* 0x00007400ff0677ac */ /* 0x000ea60008000a00 */
[----:B------:R-:W-:Y:S02]  /*6400*/  IABS R8, R9 ;  /* 0x0000000900087213 */ /* 0x000fe40000000000 */
[----:B------:R-:W-:Y:S02]  /*6410*/  IABS R10, R5 ;  /* 0x00000005000a7213 */ /* 0x000fe40000000000 */
[----:B-1----:R-:W-:-:S02]  /*6420*/  IABS R2, R4 ;  /* 0x0000000400027213 */ /* 0x002fc40000000000 */
        /* <DEDUP_REMOVED lines=26> */
[----:B------:R-:W-:-:S07]  /*65d0*/  LOP3.LUT R5, RZ, R4, RZ, 0x33, !PT ;  /* 0x00000004ff057212 */ /* 0x000fce00078e33ff */
[----:B------:R-:W-:Y:S01]  /*65e0*/  @P3 VIADD R6, R6, 0x1 ;  /* 0x0000000106063836 */ /* 0x000fe20000000000 */
[----:B------:R-:W-:Y:S02]  /*65f0*/  ISETP.NE.AND P3, PT, R4, RZ, PT ;  /* 0x000000ff0400720c */ /* 0x000fe40003f65270 */
[----:B------:R-:W-:Y:S02]  /*6600*/  @P6 IADD3 R12, PT, PT, R12, 0x1, RZ ;  /* 0x000000010c0c6810 */ /* 0x000fe40007ffe0ff */
[----:B------:R-:W-:-:S03]  /*6610*/  MOV R2, R6 ;  /* 0x0000000600027202 */ /* 0x000fc60000000f00 */
[----:B------:R-:W-:Y:S01]  /*6620*/  @!P4 IMAD.MOV R12, RZ, RZ, -R12 ;  /* 0x000000ffff0cc224 */ /* 0x000fe200078e0a0c */
        /* <DEDUP_REMOVED lines=23> */
.L_x_1785:
[----:B------:R-:W-:Y:S01]  /*67a0*/  UMOV UR4, URZ ;  /* 0x000000ff00047c82 */ /* 0x000fe20008000000 */
[----:B------:R-:W-:Y:S01]  /*67b0*/  IMAD.SHL.U32 R2, R134, 0x40, RZ ;  /* 0x0000004086027824 */ /* 0x000fe200078e00ff */
[----:B------:R-:W-:-:S05]  /*67c0*/  IADD3 R4, P1, PT, RZ, -UR4, RZ ;  /* 0x80000004ff047c10 */ /* 0x000fca000ff3e0ff */
[----:B------:R-:W-:-:S05]  /*67d0*/  IMAD.X R2, RZ, RZ, ~R2, P1 ;  /* 0x000000ffff027224 */ /* 0x000fca00008e0e02 */
[----:B------:R-:W-:-:S04]  /*67e0*/  SHF.R.S64 R5, R4, 0x1f, R2 ;  /* 0x0000001f04057819 */ /* 0x000fc80000001002 */
[----:B------:R-:W-:-:S04]  /*67f0*/  IADD3 R196, P1, PT, R5, R196, RZ ;  /* 0x000000c405c47210 */ /* 0x000fc80007f3e0ff */
[----:B------:R-:W-:-:S09]  /*6800*/  LEA.HI.X.SX32 R195, R2, R195, 0x1, P1 ;  /* 0x000000c302c37211 */ /* 0x000fd200008f0eff */
.L_x_1786:
[C---:B------:R-:W-:Y:S01]  /*6810*/  IMAD.SHL.U32 R5, R134.reuse, 0x20, RZ ;  /* 0x0000002086057824 */ /* 0x040fe200078e00ff */
[----:B------:R-:W-:Y:S02]  /*6820*/  SHF.L.U64.HI R134, R134, 0x5, R135 ;  /* 0x0000000586867819 */ /* 0x000fe40000010287 */
[----:B------:R-:W-:Y:S02]  /*6830*/  MOV R197, R195 ;  /* 0x000000c300c57202 */ /* 0x000fe40000000f00 */
[----:B------:R-:W-:-:S03]  /*6840*/  IADD3 R6, P1, PT, R5, R196, RZ ;  /* 0x000000c405067210 */ /* 0x000fc60007f3e0ff */
[----:B------:R-:W-:Y:S01]  /*6850*/  @!PT LDS RZ, [RZ] ;  /* 0x00000000fffff984 */ /* 0x000fe20000000800 */
[----:B------:R-:W-:Y:S01]  /*6860*/  @!PT LDS RZ, [RZ] ;  /* 0x00000000fffff984 */ /* 0x000fe20000000800 */
[----:B------:R-:W-:Y:S01]  /*6870*/  @!PT LDS RZ, [RZ] ;  /* 0x00000000fffff984 */ /* 0x000fe20000000800 */
[----:B------:R1:W-:Y:S01]  /*6880*/  LDGSTS.E.BYPASS.LTC128B.128 [R213+0x6000], desc[UR16][R196.64] ;  /* 0x06000000c4d57fae */ /* 0x0003e2000b981a10 */
[C---:B------:R-:W-:Y:S01]  /*6890*/  IADD3 R4, P3, PT, R5.reuse, R6, RZ ;  /* 0x0000000605047210 */ /* 0x040fe20007f7e0ff */
[C---:B------:R-:W-:Y:S02]  /*68a0*/  IMAD.X R7, R134.reuse, 0x1, R195, P1 ;  /* 0x0000000186077824 */ /* 0x040fe400008e06c3 */
[----:B------:R1:W-:Y:S01]  /*68b0*/  LDGSTS.E.BYPASS.LTC128B.128 [R213+0x8000], desc[UR16][R196.64+0x80] ;  /* 0x08000080c4d57fae */ /* 0x0003e2000b981a10 */
[----:B------:R-:W-:Y:S01]  /*68c0*/  IADD3 R8, P1, PT, R5, R4, RZ ;  /* 0x0000000405087210 */ /* 0x000fe20007f3e0ff */
[C---:B------:R-:W-:Y:S02]  /*68d0*/  IMAD.X R5, R134.reuse, 0x1, R7, P3 ;  /* 0x0000000186057824 */ /* 0x040fe400018e0607 */
[----:B------:R1:W-:Y:S03]  /*68e0*/  LDGSTS.E.BYPASS.LTC128B.128 [R213+0xa000], desc[UR16][R196.64+0x100] ;  /* 0x0a000100c4d57fae */ /* 0x0003e6000b981a10 */
[----:B------:R-:W-:Y:S01]  /*68f0*/  IADD3.X R9, PT, PT, R134, R5, RZ, P1, !PT ;  /* 0x0000000586097210 */ /* 0x000fe20000ffe4ff */
        /* <DEDUP_REMOVED lines=10> */
.L_x_1784:
[----:B------:R-:W-:Y:S01]  /*69a0*/  FMNMX3.FTZ R2, R132, R21, R17, !PT ;  /* 0x0000001584027276 */ /* 0x000fe20007810011 */
[----:B------:R-:W2:Y:S01]  /*69b0*/  LDCU UR4, c[0x0][0x45c] ;  /* 0x00008b80ff0477ac */ /* 0x000ea20008000800 */
[----:B-1----:R-:W-:Y:S02]  /*69c0*/  FMNMX3.FTZ R5, R3, R18, R16, !PT ;  /* 0x0000001203057276 */ /* 0x002fe40007810010 */
        /* <DEDUP_REMOVED lines=15> */
[----:B------:R-:W1:Y:S01]  /*6ac0*/  SHFL.BFLY PT, R2, R7, 0x2, 0x1f ;  /* 0x0c401f0007027f89 */ /* 0x000e6200000e0000 */
[----:B------:R-:W-:-:S02]  /*6ad0*/  IADD3 R173, PT, PT, R189, 0xc040, RZ ;  /* 0x0000c040bdad7810 */ /* 0x000fc40007ffe0ff */
[----:B------:R-:W-:Y:S01]  /*6ae0*/  IADD3 R174, PT, PT, R170, R189, RZ ;  /* 0x000000bdaaae7210 */ /* 0x000fe20007ffe0ff */
[----:B------:R-:W3:Y:S01]  /*6af0*/  SHFL.BFLY PT, R5, R4, 0x2, 0x1f ;  /* 0x0c401f0004057f89 */ /* 0x000ee200000e0000 */
[----:B-1----:R-:W-:Y:S02]  /*6b00*/  FMNMX.FTZ R2, R7, R2, !PT ;  /* 0x0000000207027209 */ /* 0x002fe40007810000 */
[----:B---3--:R-:W-:-:S03]  /*6b10*/  FMNMX.FTZ R5, R4, R5, !PT ;  /* 0x0000000504057209 */ /* 0x008fc60007810000 */
[----:B------:R-:W1:Y:S04]  /*6b20*/  SHFL.BFLY PT, R165, R2, 0x1, 0x1f ;  /* 0x0c201f0002a57f89 */ /* 0x000e6800000e0000 */
[----:B------:R-:W3:Y:S01]  /*6b30*/  SHFL.BFLY PT, R164, R5, 0x1, 0x1f ;  /* 0x0c201f0005a47f89 */ /* 0x000ee200000e0000 */
[----:B-1----:R-:W-:Y:S02]  /*6b40*/  FMNMX.FTZ R165, R2, R165, !PT ;  /* 0x000000a502a57209 */ /* 0x002fe40007810000 */
[----:B---3--:R-:W-:-:S03]  /*6b50*/  FMNMX.FTZ R164, R5, R164, !PT ;  /* 0x000000a405a47209 */ /* 0x008fc60007810000 */
[C---:B--2---:R-:W-:Y:S01]  /*6b60*/  FMUL.FTZ R156, R165.reuse, UR4 ;  /* 0x00000004a59c7c20 */ /* 0x044fe20008410000 */
[C---:B------:R-:W-:Y:S02]  /*6b70*/  FSETP.NEU.FTZ.AND P3, PT, R165.reuse, -INF , PT ;  /* 0xff800000a500780b */ /* 0x040fe40003f7d000 */
        /* <DEDUP_REMOVED lines=19> */
[----:B------:R-:W-:Y:S01]  /*6cb0*/  IADD3 R16, PT, PT, R189, 0xc000, RZ ;  /* 0x0000c000bd107810 */ /* 0x000fe20007ffe0ff */
[----:B------:R-:W-:Y:S01]  /*6cc0*/  MUFU.EX2 R168, R168 ;  /* 0x000000a800a87308 */ /* 0x000fe20000000800 */
[----:B------:R-:W2:Y:S01]  /*6cd0*/  LDSM.16.MT88.4 R20, [R174+0xc000] ;  /* 0x00c00000ae14783b */ /* 0x000ea20000004200 */
[--C-:B------:R-:W-:Y:S01]  /*6ce0*/  FFMA.FTZ R176, R177, UR4, -R156.reuse ;  /* 0x00000004b1b07c23 */ /* 0x100fe2000801089c */
[----:B------:R-:W-:Y:S01]  /*6cf0*/  @P0 IADD3 R173, PT, PT, R16, -0x40, RZ ;  /* 0xffffffc010ad0810 */ /* 0x000fe20007ffe0ff */
[--C-:B------:R-:W-:Y:S01]  /*6d00*/  FFMA.FTZ R172, R179, UR4, -R156.reuse ;  /* 0x00000004b3ac7c23 */ /* 0x100fe2000801089c */
[----:B------:R-:W-:Y:S01]  /*6d10*/  LDSM.16.MT88.4 R132, [R189+0xc800] ;  /* 0x00c80000bd84783b */ /* 0x000fe20000004200 */
[--C-:B------:R-:W-:Y:S01]  /*6d20*/  FFMA.FTZ R177, R178, UR4, -R149.reuse ;  /* 0x00000004b2b17c23 */ /* 0x100fe20008010895 */
[----:B------:R-:W-:Y:S01]  /*6d30*/  IADD3 R170, PT, PT, R170, R173, RZ ;  /* 0x000000adaaaa7210 */ /* 0x000fe20007ffe0ff */
[----:B------:R-:W3:Y:S01]  /*6d40*/  MUFU.EX2 R163, R163 ;  /* 0x000000a300a37308 */ /* 0x000ee20000000800 */
[----:B------:R-:W4:Y:S01]  /*6d50*/  LDSM.16.MT88.4 R28, [R173] ;  /* 0x00000000ad1c783b */ /* 0x000f220000004200 */
[--C-:B------:R-:W-:Y:S01]  /*6d60*/  FFMA.FTZ R171, R171, UR4, -R156.reuse ;  /* 0x00000004abab7c23 */ /* 0x100fe2000801089c */
[--C-:B------:R-:W-:Y:S01]  /*6d70*/  FFMA.FTZ R175, R175, UR4, -R156.reuse ;  /* 0x00000004afaf7c23 */ /* 0x100fe2000801089c */
[--C-:B------:R-:W-:Y:S01]  /*6d80*/  FFMA.FTZ R178, R202, UR4, -R149.reuse ;  /* 0x00000004cab27c23 */ /* 0x100fe20008010895 */
[--C-:B------:R-:W-:Y:S01]  /*6d90*/  FFMA.FTZ R180, R180, UR4, -R149.reuse ;  /* 0x00000004b4b47c23 */ /* 0x100fe20008010895 */
[--C-:B------:R-:W-:Y:S01]  /*6da0*/  FFMA.FTZ R179, R192, UR4, -R149.reuse ;  /* 0x00000004c0b37c23 */ /* 0x100fe20008010895 */
[----:B------:R-:W-:Y:S01]  /*6db0*/  LDSM.16.MT88.4 R140, [R170+0x1000] ;  /* 0x00100000aa8c783b */ /* 0x000fe20000004200 */
        /* <DEDUP_REMOVED lines=8> */
[----:B------:R-:W5:Y:S01]  /*6e40*/  MUFU.EX2 R161, R161 ;  /* 0x000000a100a17308 */ /* 0x000f620000000800 */
[----:B---3--:R-:W-:Y:S01]  /*6e50*/  F2FP.BF16.F32.PACK_AB R4, R163, R168 ;  /* 0x000000a8a304723e */ /* 0x008fe200000010ff */
[--C-:B------:R-:W-:Y:S01]  /*6e60*/  FFMA.FTZ R202, R138, UR4, -R149.reuse ;  /* 0x000000048aca7c23 */ /* 0x100fe20008010895 */
[----:B------:R-:W-:Y:S01]  /*6e70*/  LDSM.16.MT88.4 R144, [R173+0x1000] ;  /* 0x00100000ad90783b */ /* 0x000fe20000004200 */
[--C-:B------:R-:W-:Y:S01]  /*6e80*/  FFMA.FTZ R197, R155, UR4, -R156.reuse ;  /* 0x000000049bc57c23 */ /* 0x100fe2000801089c */
[--C-:B------:R-:W-:Y:S01]  /*6e90*/  FFMA.FTZ R206, R157, UR4, -R156.reuse ;  /* 0x000000049dce7c23 */ /* 0x100fe2000801089c */
[--C-:B------:R-:W-:Y:S01]  /*6ea0*/  FFMA.FTZ R201, R153, UR4, -R156.reuse ;  /* 0x0000000499c97c23 */ /* 0x100fe2000801089c */
[----:B------:R-:W-:Y:S01]  /*6eb0*/  FFMA.FTZ R208, R151, UR4, -R156 ;  /* 0x0000000497d07c23 */ /* 0x000fe2000801089c */
[----:B------:R-:W-:Y:S01]  /*6ec0*/  MUFU.EX2 R166, R166 ;  /* 0x000000a600a67308 */ /* 0x000fe20000000800 */
[----:B------:R-:W-:Y:S01]  /*6ed0*/  LDSM.16.MT88.4 R156, [R174+0x11800] ;  /* 0x01180000ae9c783b */ /* 0x000fe20000004200 */
[--C-:B------:R-:W-:Y:S01]  /*6ee0*/  FFMA.FTZ R203, R152, UR4, -R149.reuse ;  /* 0x0000000498cb7c23 */ /* 0x100fe20008010895 */
[--C-:B------:R-:W-:Y:S01]  /*6ef0*/  FFMA.FTZ R210, R154, UR4, -R149.reuse ;  /* 0x000000049ad27c23 */ /* 0x100fe20008010895 */
[--C-:B------:R-:W-:Y:S01]  /*6f00*/  FFMA.FTZ R207, R150, UR4, -R149.reuse ;  /* 0x0000000496cf7c23 */ /* 0x100fe20008010895 */
[----:B------:R-:W-:Y:S01]  /*6f10*/  LDSM.16.MT88.4 R152, [R173+0x1800] ;  /* 0x00180000ad98783b */ /* 0x000fe20000004200 */
[----:B------:R-:W-:-:S02]  /*6f20*/  FFMA.FTZ R212, R148, UR4, -R149 ;  /* 0x0000000494d47c23 */ /* 0x000fc40008010895 */
[----:B------:R-:W3:Y:S01]  /*6f30*/  MUFU.EX2 R160, R160 ;  /* 0x000000a000a07308 */ /* 0x000ee20000000800 */
[----:B-----5:R-:W-:Y:S01]  /*6f40*/  F2FP.BF16.F32.PACK_AB R6, R161, R162 ;  /* 0x000000a2a106723e */ /* 0x020fe200000010ff */
[----:B------:R-:W-:Y:S06]  /*6f50*/  LDSM.16.MT88.4 R148, [R189+0xd800] ;  /* 0x00d80000bd94783b */ /* 0x000fec0000004200 */
[----:B------:R-:W-:Y:S08]  /*6f60*/  MUFU.EX2 R2, R2 ;  /* 0x0000000200027308 */ /* 0x000ff00000000800 */
[----:B------:R-:W5:Y:S01]  /*6f70*/  MUFU.EX2 R167, R167 ;  /* 0x000000a700a77308 */ /* 0x000f620000000800 */
[----:B---3--:R-:W-:-:S07]  /*6f80*/  F2FP.BF16.F32.PACK_AB R5, R160, R166 ;  /* 0x000000a6a005723e */ /* 0x008fce00000010ff */
[----:B------:R-:W3:Y:S08]  /*6f90*/  MUFU.EX2 R169, R169 ;  /* 0x000000a900a97308 */ /* 0x000ef00000000800 */
[----:B------:R-:W1:Y:S01]  /*6fa0*/  MUFU.EX2 R3, R3 ;  /* 0x0000000300037308 */ /* 0x000e620000000800 */
[----:B-----5:R-:W-:-:S07]  /*6fb0*/  F2FP.BF16.F32.PACK_AB R7, R167, R2 ;  /* 0x00000002a707723e */ /* 0x020fce00000010ff */
        /* <DEDUP_REMOVED lines=49> */
[C---:B----4-:R-:W-:Y:S01]  /*72d0*/  HMMA.16816.F32.BF16 R24, R4.reuse, R28, R24 ;  /* 0x0000001c0418723c */ /* 0x050fe20000041818 */
        /* <DEDUP_REMOVED lines=216> */
[----:B------:R-:W-:Y:S01]  /*8060*/  FADD.FTZ R207, R207, R210 ;  /* 0x000000d2cfcf7221 */ /* 0x000fe20000010000 */
[----:B------:R-:W-:Y:S01]  /*8070*/  IADD3 R206, PT, PT, R0, -0x3, RZ ;  /* 0xfffffffd00ce7810 */ /* 0x000fe20007ffe0ff */
[----:B------:R-:W-:-:S02]  /*8080*/  FADD.FTZ R211, R208, R201 ;  /* 0x000000c9d0d37221 */ /* 0x000fc40000010000 */
        /* <DEDUP_REMOVED lines=34> */
.L_x_1781:
        /* <DEDUP_REMOVED lines=18> */
[----:B------:R-:W3:Y:S01]  /*83d0*/  LDCU.64 UR6, c[0x0][0x3a0] ;  /* 0x00007400ff0677ac */ /* 0x000ee20008000a00 */
[----:B------:R-:W4:Y:S01]  /*83e0*/  LDCU.64 UR8, c[0x0][0x3a8] ;  /* 0x00007500ff0877ac */ /* 0x000f220008000a00 */
[----:B-1----:R-:W-:-:S12]  /*83f0*/  ULEA UR5, UR5, UR10, 0x18 ;  /* 0x0000000a05057291 */ /* 0x002fd8000f8ec0ff */
.L_x_1791:
[----:B------:R-:W-:Y:S01]  /*8400*/  @!P1 IADD3 R7, P0, PT, RZ, -R203, RZ ;  /* 0x800000cbff079210 */ /* 0x000fe20007f1e0ff */
[----:B------:R-:W1:Y:S01]  /*8410*/  @!P1 LDC R172, c[0x0][0x3c0] ;  /* 0x0000f000ffac9b82 */ /* 0x000e620000000800 */
[----:B------:R-:W-:Y:S01]  /*8420*/  SHF.R.U32.HI R190, RZ, 0x1, R188 ;  /* 0x00000001ffbe7819 */ /* 0x000fe200000116bc */
[----:B------:R-:W-:Y:S04]  /*8430*/  DEPBAR.LE SB0, 0x0 ;  /* 0x000080000000791a */ /* 0x000fe80000000000 */
[----:B------:R-:W-:Y:S02]  /*8440*/  LOP3.LUT R176, R190, 0x8, RZ, 0xc0, !PT ;  /* 0x00000008beb07812 */ /* 0x000fe400078ec0ff */
[----:B------:R-:W2:Y:S08]  /*8450*/  LDC R175, c[0x0][0x3c4] ;  /* 0x0000f100ffaf7b82 */ /* 0x000eb00000000800 */
[----:B------:R-:W-:Y:S01]  /*8460*/  BAR.SYNC.DEFER_BLOCKING 0x0 ;  /* 0x0000000000007b1d */ /* 0x000fe20000010000 */
[C---:B------:R-:W-:Y:S02]  /*8470*/  IMAD.SHL.U32 R6, R188.reuse, 0x8, RZ ;  /* 0x00000008bc067824 */ /* 0x040fe400078e00ff */
[C---:B------:R-:W-:Y:S02]  /*8480*/  IMAD.SHL.U32 R5, R188.reuse, 0x20, RZ ;  /* 0x00000020bc057824 */ /* 0x040fe400078e00ff */
[----:B------:R-:W-:Y:S01]  /*8490*/  IMAD.SHL.U32 R2, R188, 0x40, RZ ;  /* 0x00000040bc027824 */ /* 0x000fe200078e00ff */
[C---:B------:R-:W-:Y:S02]  /*84a0*/  LOP3.LUT R213, R6.reuse, 0x1f8, RZ, 0xc0, !PT ;  /* 0x000001f806d57812 */ /* 0x040fe400078ec0ff */
[----:B------:R-:W-:Y:S01]  /*84b0*/  LOP3.LUT R187, R5, 0x7c00, RZ, 0xc0, !PT ;  /* 0x00007c0005bb7812 */ /* 0x000fe200078ec0ff */
[----:B------:R-:W-:Y:S01]  /*84c0*/  IMAD.MOV.U32 R5, RZ, RZ, R198 ;  /* 0x000000ffff057224 */ /* 0x000fe200078e00c6 */
[----:B------:R-:W-:Y:S02]  /*84d0*/  LOP3.LUT R186, R6, 0x38, RZ, 0xc0, !PT ;  /* 0x0000003806ba7812 */ /* 0x000fe400078ec0ff */
[----:B------:R-:W-:Y:S02]  /*84e0*/  LOP3.LUT R213, R213, 0x38, R188, 0x78, !PT ;  /* 0x00000038d5d57812 */ /* 0x000fe400078e78bc */
[--C-:B------:R-:W-:Y:S02]  /*84f0*/  LOP3.LUT R3, R186, 0x1c0, R2.reuse, 0xf8, !PT ;  /* 0x000001c0ba037812 */ /* 0x100fe400078ef802 */
[----:B------:R-:W-:Y:S01]  /*8500*/  LOP3.LUT R4, R187, 0x200, R2, 0xf8, !PT ;  /* 0x00000200bb047812 */ /* 0x000fe200078ef802 */
[----:B-1----:R-:W-:Y:S01]  /*8510*/  @!P1 IMAD.SHL.U32 R8, R172, 0x40, RZ ;  /* 0x00000040ac089824 */ /* 0x002fe200078e00ff */
[----:B------:R-:W-:Y:S01]  /*8520*/  LOP3.LUT R213, R213, 0x1e00, R6, 0xf8, !PT ;  /* 0x00001e00d5d57812 */ /* 0x000fe200078ef806 */
[----:B------:R-:W-:Y:S01]  /*8530*/  IMAD.MOV.U32 R6, RZ, RZ, R199 ;  /* 0x000000ffff067224 */ /* 0x000fe200078e00c7 */
[----:B------:R-:W-:Y:S01]  /*8540*/  LOP3.LUT R176, R4, R3, R176, 0xf6, !PT ;  /* 0x0000000304b07212 */ /* 0x000fe200078ef6b0 */
[----:B------:R-:W-:Y:S05]  /*8550*/  @!P1 IMAD.X R8, RZ, RZ, ~R8, P0 ;  /* 0x000000ffff089224 */ /* 0x000fea00000e0e08 */
[----:B------:R-:W-:Y:S04]  /*8560*/  @!P1 SHF.R.S64 R7, R7, 0x1f, R8 ;  /* 0x0000001f07079819 */ /* 0x000fe80000001008 */
[----:B------:R-:W-:Y:S04]  /*8570*/  @!P1 IADD3 R198, P0, PT, R198, R7, RZ ;  /* 0x00000007c6c69210 */ /* 0x000fe80007f1e0ff */
[----:B------:R-:W-:Y:S01]  /*8580*/  @!P1 LEA.HI.X.SX32 R199, R8, R199, 0x1, P0 ;  /* 0x000000c708c79211 */ /* 0x000fe200000f0eff */
[----:B--2---:R-:W-:Y:S08]  /*8590*/  @!P1 BRA `(.L_x_1788) ;  /* 0x0000000000f49947 */ /* 0x004ff00003800000 */
[----:B------:R-:W-:Y:S01]  /*85a0*/  VIADD R9, R207, 0xffffffc0 ;  /* 0xffffffc0cf097836 */ /* 0x000fe20000000000 */
[----:B------:R-:W1:Y:S01]  /*85b0*/  LDC R4, c[0x0][0x4f0] ;  /* 0x00013c00ff047b82 */ /* 0x000e620000000800 */
[----:B------:R-:W-:Y:S03]  /*85c0*/  IABS R11, R207 ;  /* 0x000000cf000b7213 */ /* 0x000fe60000000000 */
[----:B------:R-:W-:Y:S04]  /*85d0*/  IABS R10, R9 ;  /* 0x00000009000a7213 */ /* 0x000fe80000000000 */
[----:B------:R-:W2:Y:S01]  /*85e0*/  LDC.64 R172, c[0x0][0x3c0] ;  /* 0x0000f000ffac7b82 */ /* 0x000ea20000000a00 */
[-C--:B-1----:R-:W-:Y:S02]  /*85f0*/  IABS R7, R4.reuse ;  /* 0x0000000400077213 */ /* 0x082fe40000000000 */
[-C--:B------:R-:W-:Y:S02]  /*8600*/  LOP3.LUT R9, R9, R4.reuse, RZ, 0x3c, !PT ;  /* 0x0000000409097212 */ /* 0x080fe400078e3cff */
[----:B------:R-:W1:Y:S02]  /*8610*/  I2F.RP R8, R7 ;  /* 0x0000000700087306 */ /* 0x000e640000209400 */
[----:B------:R-:W-:Y:S02]  /*8620*/  ISETP.GE.AND P0, PT, R9, RZ, PT ;  /* 0x000000ff0900720c */ /* 0x000fe40003f06270 */
[----:B------:R-:W-:Y:S06]  /*8630*/  LOP3.LUT R9, RZ, R4, RZ, 0x33, !PT ;  /* 0x00000004ff097212 */ /* 0x000fec00078e33ff */
[----:B-1----:R-:W1:Y:S02]  /*8640*/  MUFU.RCP R8, R8 ;  /* 0x0000000800087308 */ /* 0x002e640000001000 */
[----:B-1----:R-:W-:Y:S08]  /*8650*/  VIADD R12, R8, 0xffffffe ;  /* 0x0ffffffe080c7836 */ /* 0x002ff00000000000 */
[----:B------:R-:W1:Y:S02]  /*8660*/  F2I.FTZ.U32.TRUNC.NTZ R13, R12 ;  /* 0x0000000c000d7305 */ /* 0x000e64000021f000 */
[--C-:B-1----:R-:W-:Y:S01]  /*8670*/  IMAD.MOV R14, RZ, RZ, -R13.reuse ;  /* 0x000000ffff0e7224 */ /* 0x102fe200078e0a0d */
[----:B------:R-:W-:Y:S03]  /*8680*/  MOV R12, RZ ;  /* 0x000000ff000c7202 */ /* 0x000fe60000000f00 */
[----:B------:R-:W-:Y:S04]  /*8690*/  IMAD R14, R14, R7, RZ ;  /* 0x000000070e0e7224 */ /* 0x000fe800078e02ff */
        /* <DEDUP_REMOVED lines=9> */
[----:B------:R-:W-:Y:S02]  /*8730*/  @!P2 IMAD.IADD R10, R10, 0x1, -R7 ;  /* 0x000000010a0aa824 */ /* 0x000fe400078e0a07 */
[-C--:B------:R-:W-:Y:S01]  /*8740*/  @!P4 IADD3 R11, PT, PT, R11, -R7.reuse, RZ ;  /* 0x800000070b0bc210 */ /* 0x080fe20007ffe0ff */
[----:B------:R-:W-:Y:S01]  /*8750*/  @!P2 VIADD R13, R13, 0x1 ;  /* 0x000000010d0da836 */ /* 0x000fe20000000000 */
[----:B------:R-:W-:Y:S01]  /*8760*/  ISETP.NE.AND P2, PT, R4, RZ, PT ;  /* 0x000000ff0400720c */ /* 0x000fe20003f45270 */
[----:B------:R-:W-:Y:S01]  /*8770*/  @!P4 VIADD R14, R14, 0x1 ;  /* 0x000000010e0ec836 */ /* 0x000fe20000000000 */
[-C--:B------:R-:W-:Y:S02]  /*8780*/  ISETP.GE.U32.AND P5, PT, R10, R7.reuse, PT ;  /* 0x000000070a00720c */ /* 0x080fe40003fa6070 */
[----:B------:R-:W-:Y:S02]  /*8790*/  ISETP.GE.U32.AND P6, PT, R11, R7, PT ;  /* 0x000000070b00720c */ /* 0x000fe40003fc6070 */
[----:B------:R-:W-:Y:S04]  /*87a0*/  LOP3.LUT R7, R207, R4, RZ, 0x3c, !PT ;  /* 0x00000004cf077212 */ /* 0x000fe800078e3cff */
[----:B------:R-:W-:Y:S05]  /*87b0*/  ISETP.GE.AND P3, PT, R7, RZ, PT ;  /* 0x000000ff0700720c */ /* 0x000fea0003f66270 */
[----:B------:R-:W-:Y:S02]  /*87c0*/  @P5 IADD3 R13, PT, PT, R13, 0x1, RZ ;  /* 0x000000010d0d5810 */ /* 0x000fe40007ffe0ff */
[----:B------:R-:W-:Y:S03]  /*87d0*/  @P6 VIADD R14, R14, 0x1 ;  /* 0x000000010e0e6836 */ /* 0x000fe60000000000 */
[----:B------:R-:W-:Y:S03]  /*87e0*/  @!P0 IMAD.MOV R13, RZ, RZ, -R13 ;  /* 0x000000ffff0d8224 */ /* 0x000fe600078e0a0d */
[----:B------:R-:W-:Y:S02]  /*87f0*/  @!P3 IADD3 R14, PT, PT, -R14, RZ, RZ ;  /* 0x000000ff0e0eb210 */ /* 0x000fe40007ffe1ff */
[C---:B------:R-:W-:Y:S02]  /*8800*/  SEL R13, R9.reuse, R13, !P2 ;  /* 0x0000000d090d7207 */ /* 0x040fe40005000000 */
[----:B------:R-:W-:Y:S02]  /*8810*/  SEL R9, R9, R14, !P2 ;  /* 0x0000000e09097207 */ /* 0x000fe40005000000 */
[-C--:B------:R-:W-:Y:S02]  /*8820*/  LEA R18, P2, R13, R204.reuse, 0x2 ;  /* 0x000000cc0d127211 */ /* 0x080fe400078410ff */
[----:B------:R-:W-:Y:S02]  /*8830*/  LEA R16, P0, R9, R204, 0x2 ;  /* 0x000000cc09107211 */ /* 0x000fe400078010ff */
[-C--:B------:R-:W-:Y:S02]  /*8840*/  LEA.HI.X.SX32 R19, R13, R205.reuse, 0x2, P2 ;  /* 0x000000cd0d137211 */ /* 0x080fe400010f16ff */
[C---:B------:R-:W-:Y:S01]  /*8850*/  LEA.HI.X.SX32 R17, R9.reuse, R205, 0x2, P0 ;  /* 0x000000cd09117211 */ /* 0x040fe200000f16ff */
[----:B------:R-:W-:Y:S02]  /*8860*/  IMAD.IADD R9, R9, 0x1, -R13 ;  /* 0x0000000109097824 */ /* 0x000fe400078e0a0d */
[----:B------:R-:W5:Y:S02]  /*8870*/  LDG.E R8, desc[UR16][R18.64] ;  /* 0x0000001012087981 */ /* 0x000f64000c1e1900 */
[----:B------:R-:W-:Y:S02]  /*8880*/  IMAD R9, R9, R4, -0x40 ;  /* 0xffffffc009097424 */ /* 0x000fe400078e0204 */
[----:B------:R-:W5:Y:S03]  /*8890*/  LDG.E R7, desc[UR16][R16.64] ;  /* 0x0000001010077981 */ /* 0x000f66000c1e1900 */
[----:B------:R-:W-:Y:S05]  /*88a0*/  SHF.R.S32.HI R11, RZ, 0x1f, R9 ;  /* 0x0000001fff0b7819 */ /* 0x000fea0000011409 */
[-C--:B--2---:R-:W-:Y:S02]  /*88b0*/  IMAD R4, R11, R172.reuse, RZ ;  /* 0x000000ac0b047224 */ /* 0x084fe400078e02ff */
[C---:B------:R-:W-:Y:S04]  /*88c0*/  IMAD.WIDE.U32 R10, R9.reuse, R172, RZ ;  /* 0x000000ac090a7225 */ /* 0x040fe800078e00ff */
[----:B------:R-:W-:Y:S05]  /*88d0*/  IMAD R4, R9, R173, R4 ;  /* 0x000000ad09047224 */ /* 0x000fea00078e0204 */
[----:B------:R-:W-:Y:S01]  /*88e0*/  IADD3 R11, PT, PT, R11, R4, RZ ;  /* 0x000000040b0b7210 */ /* 0x000fe20007ffe0ff */
[----:B-----5:R-:W-:Y:S04]  /*88f0*/  IMAD.IADD R7, R8, 0x1, -R7 ;  /* 0x0000000108077824 */ /* 0x020fe800078e0a07 */
[C---:B----4-:R-:W-:Y:S01]  /*8900*/  IMAD.WIDE.U32 R10, R7.reuse, UR8, R10 ;  /* 0x00000008070a7c25 */ /* 0x050fe2000f8e000a */
[----:B------:R-:W-:Y:S02]  /*8910*/  SHF.R.S32.HI R8, RZ, 0x1f, R7 ;  /* 0x0000001fff087819 */ /* 0x000fe40000011407 */
[----:B------:R-:W-:Y:S03]  /*8920*/  LEA R198, P0, R10, R5, 0x1 ;  /* 0x000000050ac67211 */ /* 0x000fe600078008ff */
[----:B------:R-:W-:Y:S04]  /*8930*/  IMAD R8, R8, UR8, RZ ;  /* 0x0000000808087c24 */ /* 0x000fe8000f8e02ff */
[----:B------:R-:W-:Y:S04]  /*8940*/  IMAD R8, R7, UR9, R8 ;  /* 0x0000000907087c24 */ /* 0x000fe8000f8e0208 */
[----:B------:R-:W-:Y:S05]  /*8950*/  IMAD.IADD R199, R11, 0x1, R8 ;  /* 0x000000010bc77824 */ /* 0x000fea00078e0208 */
[----:B------:R-:W-:Y:S07]  /*8960*/  LEA.HI.X R199, R10, R6, R199, 0x1, P0 ;  /* 0x000000060ac77211 */ /* 0x000fee00000f0cc7 */
.L_x_1788:
[----:B------:R-:W-:Y:S01]  /*8970*/  LEA R213, R213, UR5, 0x1 ;  /* 0x00000005d5d57c11 */ /* 0x000fe2000f8e08ff */
[C---:B------:R-:W-:Y:S01]  /*8980*/  IMAD.SHL.U32 R173, R172.reuse, 0x20, RZ ;  /* 0x00000020acad7824 */ /* 0x040fe200078e00ff */
[----:B------:R-:W-:Y:S02]  /*8990*/  SHF.L.U64.HI R172, R172, 0x5, R175 ;  /* 0x00000005acac7819 */ /* 0x000fe400000102af */
[----:B------:R-:W-:Y:S01]  /*89a0*/  LOP3.LUT R193, R2, 0x400, RZ, 0xc0, !PT ;  /* 0x0000040002c17812 */ /* 0x000fe200078ec0ff */
[----:B------:R-:W-:Y:S01]  /*89b0*/  @!PT LDS RZ, [RZ] ;  /* 0x00000000fffff984 */ /* 0x000fe20000000800 */
[----:B------:R-:W-:Y:S01]  /*89c0*/  @!PT LDS RZ, [RZ] ;  /* 0x00000000fffff984 */ /* 0x000fe20000000800 */
[----:B------:R-:W-:Y:S01]  /*89d0*/  @!PT LDS RZ, [RZ] ;  /* 0x00000000fffff984 */ /* 0x000fe20000000800 */
[----:B------:R-:W-:Y:S01]  /*89e0*/  LDGSTS.E.BYPASS.LTC128B.128 [R213+0xc000], desc[UR16][R198.64] ;  /* 0x0c000000c6d57fae */ /* 0x000fe2000b981a10 */
[----:B------:R-:W-:Y:S02]  /*89f0*/  IADD3 R174, P0, PT, R173, R198, RZ ;  /* 0x000000c6adae7210 */ /* 0x000fe40007f1e0ff */
[----:B------:R-:W-:Y:S01]  /*8a00*/  LOP3.LUT R2, R3, 0x8, R188, 0x78, !PT ;  /* 0x0000000803027812 */ /* 0x000fe200078e78bc */
[----:B------:R-:W-:Y:S01]  /*8a10*/  LDGSTS.E.BYPASS.LTC128B.128 [R213+0xe000], desc[UR16][R198.64+0x80] ;  /* 0x0e000080c6d57fae */ /* 0x000fe2000b981a10 */
[C---:B------:R-:W-:Y:S01]  /*8a20*/  IADD3 R180, P2, PT, R173.reuse, R174, RZ ;  /* 0x000000aeadb47210 */ /* 0x040fe20007f5e0ff */
[----:B------:R-:W-:Y:S01]  /*8a30*/  IMAD.X R175, R172, 0x1, R199, P0 ;  /* 0x00000001acaf7824 */ /* 0x000fe200000e06c7 */
[----:B------:R-:W-:Y:S01]  /*8a40*/  LEA R176, R176, UR5, 0x1 ;  /* 0x00000005b0b07c11 */ /* 0x000fe2000f8e08ff */
[----:B------:R-:W-:Y:S01]  /*8a50*/  LDGSTS.E.BYPASS.LTC128B.128 [R213+0x10000], desc[UR16][R198.64+0x100] ;  /* 0x10000100c6d57fae */ /* 0x000fe2000b981a10 */
[----:B------:R-:W-:Y:S01]  /*8a60*/  IADD3 R178, P0, PT, R173, R180, RZ ;  /* 0x000000b4adb27210 */ /* 0x000fe20007f1e0ff */
[----:B------:R-:W-:Y:S01]  /*8a70*/  IMAD.X R181, R172, 0x1, R175, P2 ;  /* 0x00000001acb57824 */ /* 0x000fe200010e06af */
[----:B------:R-:W-:Y:S01]  /*8a80*/  ISETP.NE.AND P2, PT, R206, 0x1, PT ;  /* 0x00000001ce00780c */ /* 0x000fe20003f45270 */
[----:B------:R-:W-:Y:S01]  /*8a90*/  LDGSTS.E.BYPASS.LTC128B.128 [R213+0xc800], desc[UR16][R174.64] ;  /* 0x0c800000aed57fae */ /* 0x000fe2000b981a10 */
[----:B------:R-:W-:Y:S02]  /*8aa0*/  IMAD R193, R2, 0x2, R193 ;  /* 0x0000000202c17824 */ /* 0x000fe400078e02c1 */
[----:B------:R-:W-:Y:S01]  /*8ab0*/  IMAD.X R179, R172, 0x1, R181, P0 ;  /* 0x00000001acb37824 */ /* 0x000fe200000e06b5 */
[----:B------:R-:W-:Y:S01]  /*8ac0*/  LDGSTS.E.BYPASS.LTC128B.128 [R213+0xe800], desc[UR16][R174.64+0x80] ;  /* 0x0e800080aed57fae */ /* 0x000fe2000b981a10 */
[C---:B------:R-:W-:Y:S01]  /*8ad0*/  LOP3.LUT P0, RZ, R188.reuse, 0x2, RZ, 0xc0, !PT ;  /* 0x00000002bcff7812 */ /* 0x040fe2000780c0ff */
[----:B------:R-:W-:Y:S02]  /*8ae0*/  VIADD R132, R193, UR5 ;  /* 0x00000005c1847c36 */ /* 0x000fe40008000000 */
[----:B------:R1:W-:Y:S01]  /*8af0*/  LDGSTS.E.BYPASS.LTC128B.128 [R213+0x10800], desc[UR16][R174.64+0x100] ;  /* 0x10800100aed57fae */ /* 0x0003e2000b981a10 */
[----:B------:R-:W-:Y:S01]  /*8b00*/  SEL R191, R185, 0xffffffe0, !P0 ;  /* 0xffffffe0b9bf7807 */ /* 0x000fe20004000000 */
[----:B------:R-:W-:Y:S01]  /*8b10*/  IMAD.MOV.U32 R2, RZ, RZ, 0x40 ;  /* 0x00000040ff027424 */ /* 0x000fe200078e00ff */
[----:B------:R-:W-:Y:S01]  /*8b20*/  LOP3.LUT P0, RZ, R188, 0x4, RZ, 0xc0, !PT ;  /* 0x00000004bcff7812 */ /* 0x000fe2000780c0ff */
[----:B------:R-:W-:Y:S02]  /*8b30*/  LDGSTS.E.BYPASS.LTC128B.128 [R213+0xd000], desc[UR16][R180.64] ;  /* 0x0d000000b4d57fae */ /* 0x000fe4000b981a10 */
[--C-:B------:R-:W-:Y:S01]  /*8b40*/  IMAD.IADD R135, R191, 0x1, R176.reuse ;  /* 0x00000001bf877824 */ /* 0x100fe200078e02b0 */
[----:B------:R-:W-:Y:S01]  /*8b50*/  SEL R3, R2, 0xffffffc0, !P0 ;  /* 0xffffffc002037807 */ /* 0x000fe20004000000 */
[----:B------:R-:W-:Y:S01]  /*8b60*/  LDGSTS.E.BYPASS.LTC128B.128 [R213+0xf000], desc[UR16][R180.64+0x80] ;  /* 0x0f000080b4d57fae */ /* 0x000fe2000b981a10 */
[C---:B------:R-:W-:Y:S03]  /*8b70*/  IMAD.IADD R134, R132.reuse, 0x1, R191 ;  /* 0x0000000184867824 */ /* 0x040fe600078e02bf */
[----:B------:R2:W-:Y:S01]  /*8b80*/  LDGSTS.E.BYPASS.LTC128B.128 [R213+0x11000], desc[UR16][R180.64+0x100] ;  /* 0x11000100b4d57fae */ /* 0x0005e2000b981a10 */
[----:B------:R-:W-:Y:S02]  /*8b90*/  IMAD.IADD R192, R3, 0x1, R176 ;  /* 0x0000000103c07824 */ /* 0x000fe400078e02b0 */
[----:B------:R-:W-:Y:S01]  /*8ba0*/  IMAD.IADD R132, R132, 0x1, R3 ;  /* 0x0000000184847824 */ /* 0x000fe200078e0203 */
[----:B------:R-:W-:Y:S01]  /*8bb0*/  LDGSTS.E.BYPASS.LTC128B.128 [R213+0xd800], desc[UR16][R178.64] ;  /* 0x0d800000b2d57fae */ /* 0x000fe2000b981a10 */
[C---:B------:R-:W-:Y:S02]  /*8bc0*/  IMAD.IADD R3, R191.reuse, 0x1, R192 ;  /* 0x00000001bf037824 */ /* 0x040fe400078e02c0 */
[----:B------:R-:W-:Y:S01]  /*8bd0*/  IMAD.IADD R2, R191, 0x1, R132 ;  /* 0x00000001bf027824 */ /* 0x000fe200078e0284 */
[----:B------:R-:W-:Y:S04]  /*8be0*/  LDGSTS.E.BYPASS.LTC128B.128 [R213+0xf800], desc[UR16][R178.64+0x80] ;  /* 0x0f800080b2d57fae */ /* 0x000fe8000b981a10 */
[----:B------:R5:W-:Y:S04]  /*8bf0*/  LDGSTS.E.BYPASS.LTC128B.128 [R213+0x11800], desc[UR16][R178.64+0x100] ;  /* 0x11800100b2d57fae */ /* 0x000be8000b981a10 */
[----:B------:R-:W-:Y:S04]  /*8c00*/  LDSM.16.M88.4 R136, [R176] ;  /* 0x00000000b088783b */ /* 0x000fe80000000200 */
[----:B------:R-:W3:Y:S04]  /*8c10*/  LDSM.16.M88.4 R140, [R193+UR5+0x6000] ;  /* 0x00600005c18c783b */ /* 0x000ee80008000200 */
[----:B------:R-:W4:Y:S04]  /*8c20*/  LDSM.16.M88.4 R144, [R193+UR5+0x6800] ;  /* 0x00680005c190783b */ /* 0x000f280008000200 */
[----:B------:R-:W5:Y:S04]  /*8c30*/  LDSM.16.M88.4 R148, [R193+UR5+0x7000] ;  /* 0x00700005c194783b */ /* 0x000f680008000200 */
[----:B------:R-:W0:Y:S04]  /*8c40*/  LDGDEPBAR ;  /* 0x00000000000079af */ /* 0x000e280000000000 */
[----:B------:R-:W5:Y:S04]  /*8c50*/  LDSM.16.M88.4 R152, [R193+UR5+0x7800] ;  /* 0x00780005c198783b */ /* 0x000f680008000200 */
[----:B------:R-:W-:Y:S04]  /*8c60*/  LDSM.16.M88.4 R156, [R135] ;  /* 0x00000000879c783b */ /* 0x000fe80000000200 */
[----:B------:R-:W5:Y:S04]  /*8c70*/  LDSM.16.M88.4 R160, [R134+0x6000] ;  /* 0x0060000086a0783b */ /* 0x000f680000000200 */
[----:B------:R-:W5:Y:S04]  /*8c80*/  LDSM.16.M88.4 R164, [R134+0x6800] ;  /* 0x0068000086a4783b */ /* 0x000f680000000200 */
[----:B------:R-:W-:Y:S04]  /*8c90*/  LDSM.16.M88.4 R168, [R2+0x6000] ;  /* 0x0060000002a8783b */ /* 0x000fe80000000200 */
[----:B-1----:R-:W-:Y:S01]  /*8ca0*/  LDSM.16.M88.4 R172, [R134+0x8000] ;  /* 0x0080000086ac783b */ /* 0x002fe20000000200 */
[C---:B---3--:R-:W-:Y:S03]  /*8cb0*/  HMMA.16816.F32.BF16 R4, R136.reuse, R140, RZ ;  /* 0x0000008c8804723c */ /* 0x048fe600000418ff */
[----:B--2---:R-:W-:Y:S05]  /*8cc0*/  LDSM.16.M88.4 R180, [R193+UR5+0xa000] ;  /* 0x00a00005c1b4783b */ /* 0x004fea0008000200 */
[C---:B------:R-:W-:Y:S01]  /*8cd0*/  HMMA.16816.F32.BF16 R8, R136.reuse, R142, RZ ;  /* 0x0000008e8808723c */ /* 0x040fe200000418ff */
[----:B------:R-:W1:Y:S07]  /*8ce0*/  LDSM.16.M88.4 R140, [R134+0x7000] ;  /* 0x00700000868c783b */ /* 0x000e6e0000000200 */
[C---:B----4-:R-:W-:Y:S08]  /*8cf0*/  HMMA.16816.F32.BF16 R12, R136.reuse, R144, RZ ;  /* 0x00000090880c723c */ /* 0x050ff000000418ff */
[C---:B------:R-:W-:Y:S01]  /*8d00*/  HMMA.16816.F32.BF16 R16, R136.reuse, R146, RZ ;  /* 0x000000928810723c */ /* 0x040fe200000418ff */
[----:B------:R-:W-:Y:S07]  /*8d10*/  LDSM.16.M88.4 R144, [R192] ;  /* 0x00000000c090783b */ /* 0x000fee0000000200 */
[C---:B-----5:R-:W-:Y:S08]  /*8d20*/  HMMA.16816.F32.BF16 R20, R136.reuse, R148, RZ ;  /* 0x000000948814723c */ /* 0x060ff000000418ff */
        /* <DEDUP_REMOVED lines=161> */
[----:B------:R-:W1:Y:S02]  /*9740*/  I2F.RP R140, R2 ;  /* 0x00000002008c7306 */ /* 0x000e640000209400 */
[----:B------:R-:W-:Y:S08]  /*9750*/  ISETP.GE.AND P2, PT, R141, RZ, PT ;  /* 0x000000ff8d00720c */ /* 0x000ff00003f46270 */
        /* <DEDUP_REMOVED lines=21> */
[----:B------:R-:W-:Y:S01]  /*98b0*/  @!P3 IMAD.IADD R134, R134, 0x1, -R2 ;  /* 0x000000018686b824 */ /* 0x000fe200078e0a02 */
[----:B------:R-:W-:Y:S01]  /*98c0*/  ISETP.GE.AND P3, PT, R3, RZ, PT ;  /* 0x000000ff0300720c */ /* 0x000fe20003f66270 */
[----:B------:R-:W-:Y:S01]  /*98d0*/  @!P4 VIADD R140, R140, 0x1 ;  /* 0x000000018c8cc836 */ /* 0x000fe20000000000 */
[-C--:B------:R-:W-:Y:S02]  /*98e0*/  ISETP.GE.U32.AND P6, PT, R136, R2.reuse, PT ;  /* 0x000000028800720c */ /* 0x080fe40003fc6070 */
[----:B------:R-:W-:Y:S02]  /*98f0*/  ISETP.GE.U32.AND P5, PT, R134, R2, PT ;  /* 0x000000028600720c */ /* 0x000fe40003fa6070 */
[----:B------:R-:W-:Y:S01]  /*9900*/  ISETP.NE.AND P4, PT, R132, RZ, PT ;  /* 0x000000ff8400720c */ /* 0x000fe20003f85270 */
[----:B------:R-:W1:Y:S08]  /*9910*/  LDC.64 R2, c[0x0][0x3b8] ;  /* 0x0000ee00ff027b82 */ /* 0x000e700000000a00 */
[----:B------:R-:W-:Y:S02]  /*9920*/  @P6 IADD3 R140, PT, PT, R140, 0x1, RZ ;  /* 0x000000018c8c6810 */ /* 0x000fe40007ffe0ff */
[----:B------:R-:W-:Y:S03]  /*9930*/  @P5 VIADD R138, R138, 0x1 ;  /* 0x000000018a8a5836 */ /* 0x000fe60000000000 */
[----:B------:R-:W-:Y:S02]  /*9940*/  @!P3 IMAD.MOV R140, RZ, RZ, -R140 ;  /* 0x000000ffff8cb224 */ /* 0x000fe400078e0a8c */
[----:B------:R-:W-:Y:S05]  /*9950*/  @!P2 IMAD.MOV R138, RZ, RZ, -R138 ;  /* 0x000000ffff8aa224 */ /* 0x000fea00078e0a8a */
        /* <DEDUP_REMOVED lines=23> */
.L_x_1790:
[----:B------:R-:W-:Y:S02]  /*9ad0*/  IMAD.MOV.U32 R197, RZ, RZ, R195 ;  /* 0x000000ffffc57224 */ /* 0x000fe400078e00c3 */
[C---:B------:R-:W-:Y:S01]  /*9ae0*/  IMAD.SHL.U32 R3, R2.reuse, 0x20, RZ ;  /* 0x0000002002037824 */ /* 0x040fe200078e00ff */
[----:B------:R-:W-:Y:S02]  /*9af0*/  SHF.L.U64.HI R2, R2, 0x5, R135 ;  /* 0x0000000502027819 */ /* 0x000fe40000010287 */
[----:B------:R-:W-:Y:S01]  /*9b00*/  @!PT LDS RZ, [RZ] ;  /* 0x00000000fffff984 */ /* 0x000fe20000000800 */
[----:B------:R-:W-:Y:S01]  /*9b10*/  @!PT LDS RZ, [RZ] ;  /* 0x00000000fffff984 */ /* 0x000fe20000000800 */
[----:B------:R-:W-:Y:S01]  /*9b20*/  @!PT LDS RZ, [RZ] ;  /* 0x00000000fffff984 */ /* 0x000fe20000000800 */
[----:B------:R1:W-:Y:S02]  /*9b30*/  LDGSTS.E.BYPASS.LTC128B.128 [R213+0x6000], desc[UR16][R196.64] ;  /* 0x06000000c4d57fae */ /* 0x0003e4000b981a10 */
[C---:B------:R-:W-:Y:S02]  /*9b40*/  IADD3 R134, P2, PT, R3.reuse, R196, RZ ;  /* 0x000000c403867210 */ /* 0x040fe40007f5e0ff */
[----:B------:R1:W-:Y:S02]  /*9b50*/  LDGSTS.E.BYPASS.LTC128B.128 [R213+0x8000], desc[UR16][R196.64+0x80] ;  /* 0x08000080c4d57fae */ /* 0x0003e4000b981a10 */
[C---:B------:R-:W-:Y:S01]  /*9b60*/  IADD3 R136, P3, PT, R3.reuse, R134, RZ ;  /* 0x0000008603887210 */ /* 0x040fe20007f7e0ff */
[C---:B------:R-:W-:Y:S01]  /*9b70*/  IMAD.X R135, R2.reuse, 0x1, R195, P2 ;  /* 0x0000000102877824 */ /* 0x040fe200010e06c3 */
[----:B------:R1:W-:Y:S02]  /*9b80*/  LDGSTS.E.BYPASS.LTC128B.128 [R213+0xa000], desc[UR16][R196.64+0x100] ;  /* 0x0a000100c4d57fae */ /* 0x0003e4000b981a10 */
[----:B------:R-:W-:Y:S02]  /*9b90*/  IADD3 R138, P2, PT, R3, R136, RZ ;  /* 0x00000088038a7210 */ /* 0x000fe40007f5e0ff */
[----:B------:R1:W-:Y:S01]  /*9ba0*/  LDGSTS.E.BYPASS.LTC128B.128 [R213+0x6800], desc[UR16][R134.64] ;  /* 0x0680000086d57fae */ /* 0x0003e2000b981a10 */
[C---:B------:R-:W-:Y:S03]  /*9bb0*/  IADD3.X R137, PT, PT, R2.reuse, R135, RZ, P3, !PT ;  /* 0x0000008702897210 */ /* 0x040fe60001ffe4ff */
[----:B------:R1:W-:Y:S01]  /*9bc0*/  LDGSTS.E.BYPASS.LTC128B.128 [R213+0x8800], desc[UR16][R134.64+0x80] ;  /* 0x0880008086d57fae */ /* 0x0003e2000b981a10 */
[----:B------:R-:W-:Y:S03]  /*9bd0*/  IADD3.X R139, PT, PT, R2, R137, RZ, P2, !PT ;  /* 0x00000089028b7210 */ /* 0x000fe600017fe4ff */
        /* <DEDUP_REMOVED lines=8> */
.L_x_1789:
        /* <DEDUP_REMOVED lines=17> */
[----:B-1----:R-:W-:Y:S02]  /*9d70*/  FMNMX3.FTZ R135, R2, R34, R35, !PT ;  /* 0x0000002202877276 */ /* 0x002fe40007810023 */
        /* <DEDUP_REMOVED lines=380> */
.L_x_1787:
[----:B------:R-:W1:Y:S01]  /*b540*/  SHFL.BFLY PT, R0, R209, 0x2, 0x1f ;  /* 0x0c401f00d1007f89 */ /* 0x000e6200000e0000 */
[----:B------:R-:W2:Y:S01]  /*b550*/  S2UR UR6, SR_CTAID.X ;  /* 0x00000000000679c3 */ /* 0x000ea20000002500 */
[----:B------:R-:W-:Y:S02]  /*b560*/  BSSY.RECONVERGENT B0, `(.L_x_1792) ;  /* 0x0000116000007945 */ /* 0x000fe40003800200 */
[----:B------:R-:W3:Y:S01]  /*b570*/  SHFL.BFLY PT, R10, R211, 0x2, 0x1f ;  /* 0x0c401f00d30a7f89 */ /* 0x000ee200000e0000 */
[----:B------:R-:W4:Y:S01]  /*b580*/  S2R R2, SR_TID.X ;  /* 0x0000000000027919 */ /* 0x000f220000002100 */
[----:B-1----:R-:W-:Y:S01]  /*b590*/  FADD.FTZ R9, R0, R209 ;  /* 0x000000d100097221 */ /* 0x002fe20000010000 */
[----:B--2---:R-:W-:Y:S01]  /*b5a0*/  USHF.L.U32 UR6, UR6, 0x6, URZ ;  /* 0x0000000606067899 */ /* 0x004fe200080006ff */
[----:B---3--:R-:W-:-:S03]  /*b5b0*/  FADD.FTZ R10, R10, R211 ;  /* 0x000000d30a0a7221 */ /* 0x008fc60000010000 */
[----:B------:R-:W1:Y:S04]  /*b5c0*/  SHFL.BFLY PT, R4, R9, 0x1, 0x1f ;  /* 0x0c201f0009047f89 */ /* 0x000e6800000e0000 */
[----:B------:R-:W2:Y:S01]  /*b5d0*/  SHFL.BFLY PT, R5, R10, 0x1, 0x1f ;  /* 0x0c201f000a057f89 */ /* 0x000ea200000e0000 */
[C---:B----4-:R-:W-:Y:S02]  /*b5e0*/  SHF.L.U32 R7, R2.reuse, 0x4, RZ ;  /* 0x0000000402077819 */ /* 0x050fe400000006ff */
[----:B------:R-:W-:Y:S02]  /*b5f0*/  SHF.L.U32 R0, R2, 0x1, RZ ;  /* 0x0000000102007819 */ /* 0x000fe400000006ff */
[----:B------:R-:W-:Y:S02]  /*b600*/  LOP3.LUT R7, R7, 0x1c0, RZ, 0xc0, !PT ;  /* 0x000001c007077812 */ /* 0x000fe400078ec0ff */
[----:B------:R-:W-:-:S02]  /*b610*/  LOP3.LUT R187, R187, 0x6, R0, 0xf8, !PT ;  /* 0x00000006bbbb7812 */ /* 0x000fc400078ef800 */
[----:B------:R-:W-:Y:S02]  /*b620*/  LOP3.LUT R0, R7, 0x38, R0, 0xf8, !PT ;  /* 0x0000003807007812 */ /* 0x000fe400078ef800 */
[C---:B------:R-:W-:Y:S02]  /*b630*/  LOP3.LUT P3, RZ, R2.reuse, 0x8, RZ, 0xc0, !PT ;  /* 0x0000000802ff7812 */ /* 0x040fe4000786c0ff */
[----:B------:R-:W-:Y:S01]  /*b640*/  LOP3.LUT R0, R187, R0, RZ, 0xfc, !PT ;  /* 0x00000000bb007212 */ /* 0x000fe200078efcff */
[----:B-1----:R-:W-:Y:S01]  /*b650*/  FADD.FTZ R4, R9, R4 ;  /* 0x0000000409047221 */ /* 0x002fe20000010000 */
[----:B------:R-:W-:Y:S02]  /*b660*/  LOP3.LUT P5, RZ, R2, 0x3, RZ, 0xc0, !PT ;  /* 0x0000000302ff7812 */ /* 0x000fe400078ac0ff */
[----:B------:R-:W-:Y:S01]  /*b670*/  LEA R7, R0, UR5, 0x1 ;  /* 0x0000000500077c11 */ /* 0x000fe2000f8e08ff */
[----:B------:R-:W1:Y:S01]  /*b680*/  MUFU.RCP R6, R4 ;  /* 0x0000000400067308 */ /* 0x000e620000001000 */
[----:B--2---:R-:W-:Y:S01]  /*b690*/  FADD.FTZ R5, R10, R5 ;  /* 0x000000050a057221 */ /* 0x004fe20000010000 */
[----:B------:R-:W-:-:S02]  /*b6a0*/  FSETP.NE.FTZ.AND P1, PT, R4, RZ, PT ;  /* 0x000000ff0400720b */ /* 0x000fc40003f35000 */
[----:B------:R-:W-:Y:S02]  /*b6b0*/  SEL R0, R185, 0xffffffe0, !P3 ;  /* 0xffffffe0b9007807 */ /* 0x000fe40005800000 */
[----:B------:R-:W-:Y:S02]  /*b6c0*/  FSETP.NE.FTZ.AND P2, PT, R5, RZ, PT ;  /* 0x000000ff0500720b */ /* 0x000fe40003f55000 */
[----:B------:R-:W2:Y:S01]  /*b6d0*/  MUFU.RCP R8, R5 ;  /* 0x0000000500087308 */ /* 0x000ea20000001000 */
[C---:B------:R-:W-:Y:S02]  /*b6e0*/  IADD3 R13, PT, PT, R7.reuse, 0x40, RZ ;  /* 0x00000040070d7810 */ /* 0x040fe40007ffe0ff */
[----:B------:R-:W-:Y:S02]  /*b6f0*/  IADD3 R11, PT, PT, R7, R0, RZ ;  /* 0x00000000070b7210 */ /* 0x000fe40007ffe0ff */
[----:B------:R-:W-:Y:S02]  /*b700*/  ISETP.NE.AND P3, PT, R200, -0x1, PT ;  /* 0xffffffffc800780c */ /* 0x000fe40003f65270 */
[----:B------:R-:W3:Y:S01]  /*b710*/  @P1 LDC R16, c[0x0][0x458] ;  /* 0x00011600ff101b82 */ /* 0x000ee20000000800 */
[----:B------:R-:W4:Y:S01]  /*b720*/  @P1 MUFU.LG2 R4, R4 ;  /* 0x0000000400041308 */ /* 0x000f220000000c00 */
[----:B-1----:R-:W-:-:S02]  /*b730*/  FSEL R6, R6, 1, P1 ;  /* 0x3f80000006067808 */ /* 0x002fc40000800000 */
[----:B------:R-:W-:-:S03]  /*b740*/  SHF.R.U32.HI R20, RZ, 0x2, R2 ;  /* 0x00000002ff147819 */ /* 0x000fc60000011602 */
        /* <DEDUP_REMOVED lines=48> */
[----:B------:R-:W-:Y:S01]  /*ba50*/  MOV R6, 0x10 ;  /* 0x0000001000067802 */ /* 0x000fe20000000f00 */
[----:B------:R-:W1:Y:S01]  /*ba60*/  @!P3 LDC.64 R22, c[0x0][0x400] ;  /* 0x00010000ff16bb82 */ /* 0x000e620000000a00 */
[----:B--2---:R-:W-:Y:S01]  /*ba70*/  FSEL R8, R8, 1, P2 ;  /* 0x3f80000008087808 */ /* 0x004fe20001000000 */
[----:B------:R-:W2:Y:S01]  /*ba80*/  @P2 MUFU.LG2 R5, R5 ;  /* 0x0000000500052308 */ /* 0x000ea20000000c00 */
[----:B------:R-:W-:Y:S01]  /*ba90*/  SEL R6, R6, 0xfffffff0, !P0 ;  /* 0xfffffff006067807 */ /* 0x000fe20004000000 */
[----:B----4-:R-:W-:Y:S01]  /*baa0*/  @P1 FMUL.FTZ R4, R4, 0.69314718246459960938 ;  /* 0x3f31721804041820 */ /* 0x010fe20000410000 */
[----:B------:R-:W-:Y:S01]  /*bab0*/  LOP3.LUT P0, RZ, R2, 0x10, RZ, 0xc0, !PT ;  /* 0x0000001002ff7812 */ /* 0x000fe2000780c0ff */
        /* <DEDUP_REMOVED lines=12> */
[----:B------:R-:W-:Y:S01]  /*bb80*/  @P0 IADD3 R13, PT, PT, R7, -0x40, RZ ;  /* 0xffffffc0070d0810 */ /* 0x000fe20007ffe0ff */
[C---:B------:R-:W-:Y:S01]  /*bb90*/  FMUL.FTZ R56, R8.reuse, R56 ;  /* 0x0000003808387220 */ /* 0x040fe20000410000 */
[----:B------:R-:W-:Y:S01]  /*bba0*/  F2FP.BF16.F32.PACK_AB R128, R129, R128 ;  /* 0x000000808180723e */ /* 0x000fe200000010ff */
[C---:B------:R-:W-:Y:S01]  /*bbb0*/  FMUL.FTZ R57, R8.reuse, R57 ;  /* 0x0000003908397220 */ /* 0x040fe20000410000 */
[----:B------:R-:W-:Y:S01]  /*bbc0*/  F2FP.BF16.F32.PACK_AB R130, R131, R130 ;  /* 0x000000828382723e */ /* 0x000fe200000010ff */
[C---:B------:R-:W-:Y:S01]  /*bbd0*/  FMUL.FTZ R60, R8.reuse, R60 ;  /* 0x0000003c083c7220 */ /* 0x040fe20000410000 */
[----:B------:R-:W-:Y:S01]  /*bbe0*/  F2FP.BF16.F32.PACK_AB R36, R37, R36 ;  /* 0x000000242524723e */ /* 0x000fe200000010ff */
[C---:B------:R-:W-:Y:S01]  /*bbf0*/  FMUL.FTZ R61, R8.reuse, R61 ;  /* 0x0000003d083d7220 */ /* 0x040fe20000410000 */
[----:B------:R-:W-:Y:S01]  /*bc00*/  F2FP.BF16.F32.PACK_AB R38, R39, R38 ;  /* 0x000000262726723e */ /* 0x000fe200000010ff */
[C---:B------:R-:W-:Y:S01]  /*bc10*/  FMUL.FTZ R64, R8.reuse, R64 ;  /* 0x0000004008407220 */ /* 0x040fe20000410000 */
[----:B------:R-:W-:Y:S01]  /*bc20*/  IADD3 R9, PT, PT, R7, R6, RZ ;  /* 0x0000000607097210 */ /* 0x000fe20007ffe0ff */
        /* <DEDUP_REMOVED lines=8> */
[----:B------:R-:W-:Y:S01]  /*bcb0*/  FMUL.FTZ R73, R8, R73 ;  /* 0x0000004908497220 */ /* 0x000fe20000410000 */
[----:B------:R-:W-:Y:S01]  /*bcc0*/  IADD3 R15, PT, PT, R6, R11, RZ ;  /* 0x0000000b060f7210 */ /* 0x000fe20007ffe0ff */
[----:B------:R-:W-:Y:S01]  /*bcd0*/  STS [R7], R128 ;  /* 0x0000008007007388 */ /* 0x000fe20000000800 */
[----:B------:R-:W-:Y:S01]  /*bce0*/  IADD3 R17, PT, PT, R0, R13, RZ ;  /* 0x0000000d00117210 */ /* 0x000fe20007ffe0ff */
[C---:B------:R-:W-:Y:S01]  /*bcf0*/  FMUL.FTZ R76, R8.reuse, R76 ;  /* 0x0000004c084c7220 */ /* 0x040fe20000410000 */
[----:B------:R-:W-:Y:S01]  /*bd00*/  F2FP.BF16.F32.PACK_AB R48, R49, R48 ;  /* 0x000000303130723e */ /* 0x000fe200000010ff */
[----:B------:R-:W-:Y:S01]  /*bd10*/  STS [R7+0x400], R130 ;  /* 0x0004008207007388 */ /* 0x000fe20000000800 */
[----:B------:R-:W-:Y:S01]  /*bd20*/  F2FP.BF16.F32.PACK_AB R50, R51, R50 ;  /* 0x000000323332723e */ /* 0x000fe200000010ff */
[C---:B------:R-:W-:Y:S01]  /*bd30*/  FMUL.FTZ R77, R8.reuse, R77 ;  /* 0x0000004d084d7220 */ /* 0x040fe20000410000 */
[----:B------:R-:W-:Y:S01]  /*bd40*/  F2FP.BF16.F32.PACK_AB R52, R53, R52 ;  /* 0x000000343534723e */ /* 0x000fe200000010ff */
[----:B------:R-:W-:Y:S01]  /*bd50*/  STS [R9], R36 ;  /* 0x0000002409007388 */ /* 0x000fe20000000800 */
[----:B------:R-:W-:Y:S01]  /*bd60*/  F2FP.BF16.F32.PACK_AB R54, R55, R54 ;  /* 0x000000363736723e */ /* 0x000fe200000010ff */
[----:B------:R-:W-:Y:S01]  /*bd70*/  FMUL.FTZ R80, R8, R80 ;  /* 0x0000005008507220 */ /* 0x000fe20000410000 */
[----:B------:R-:W-:Y:S01]  /*bd80*/  IADD3 R19, PT, PT, R6, R13, RZ ;  /* 0x0000000d06137210 */ /* 0x000fe20007ffe0ff */
[----:B------:R-:W-:Y:S01]  /*bd90*/  STS [R9+0x400], R38 ;  /* 0x0004002609007388 */ /* 0x000fe20000000800 */
[----:B------:R-:W-:Y:S01]  /*bda0*/  F2FP.BF16.F32.PACK_AB R56, R57, R56 ;  /* 0x000000383938723e */ /* 0x000fe200000010ff */
[C---:B------:R-:W-:Y:S01]  /*bdb0*/  FMUL.FTZ R81, R8.reuse, R81 ;  /* 0x0000005108517220 */ /* 0x040fe20000410000 */
[----:B------:R-:W-:Y:S01]  /*bdc0*/  F2FP.BF16.F32.PACK_AB R58, R59, R58 ;  /* 0x0000003a3b3a723e */ /* 0x000fe200000010ff */
[----:B------:R-:W-:Y:S01]  /*bdd0*/  STS [R11], R40 ;  /* 0x000000280b007388 */ /* 0x000fe20000000800 */
[----:B------:R-:W-:Y:S01]  /*bde0*/  F2FP.BF16.F32.PACK_AB R60, R61, R60 ;  /* 0x0000003c3d3c723e */ /* 0x000fe200000010ff */
[----:B------:R-:W-:Y:S01]  /*bdf0*/  FMUL.FTZ R84, R8, R84 ;  /* 0x0000005408547220 */ /* 0x000fe20000410000 */
[----:B------:R-:W-:Y:S01]  /*be00*/  F2FP.BF16.F32.PACK_AB R62, R63, R62 ;  /* 0x0000003e3f3e723e */ /* 0x000fe200000010ff */
[----:B------:R-:W-:Y:S01]  /*be10*/  STS [R11+0x400], R42 ;  /* 0x0004002a0b007388 */ /* 0x000fe20000000800 */
[----:B------:R-:W-:Y:S01]  /*be20*/  IADD3 R21, PT, PT, R6, R17, RZ ;  /* 0x0000001106157210 */ /* 0x000fe20007ffe0ff */
[C---:B------:R-:W-:Y:S01]  /*be30*/  FMUL.FTZ R85, R8.reuse, R85 ;  /* 0x0000005508557220 */ /* 0x040fe20000410000 */
[----:B------:R-:W-:Y:S01]  /*be40*/  F2FP.BF16.F32.PACK_AB R64, R65, R64 ;  /* 0x000000404140723e */ /* 0x000fe200000010ff */
[----:B------:R-:W-:Y:S01]  /*be50*/  STS [R15], R44 ;  /* 0x0000002c0f007388 */ /* 0x000fe20000000800 */
[----:B------:R-:W-:Y:S01]  /*be60*/  F2FP.BF16.F32.PACK_AB R66, R67, R66 ;  /* 0x000000424342723e */ /* 0x000fe200000010ff */
[C---:B------:R-:W-:Y:S01]  /*be70*/  FMUL.FTZ R88, R8.reuse, R88 ;  /* 0x0000005808587220 */ /* 0x040fe20000410000 */
[C---:B------:R-:W-:Y:S01]  /*be80*/  FMUL.FTZ R89, R8.reuse, R89 ;  /* 0x0000005908597220 */ /* 0x040fe20000410000 */
[----:B------:R-:W-:Y:S01]  /*be90*/  STS [R15+0x400], R46 ;  /* 0x0004002e0f007388 */ /* 0x000fe20000000800 */
[----:B------:R-:W-:Y:S01]  /*bea0*/  F2FP.BF16.F32.PACK_AB R68, R69, R68 ;  /* 0x000000444544723e */ /* 0x000fe200000010ff */
[C---:B------:R-:W-:Y:S01]  /*beb0*/  FMUL.FTZ R92, R8.reuse, R92 ;  /* 0x0000005c085c7220 */ /* 0x040fe20000410000 */
[----:B------:R-:W-:Y:S01]  /*bec0*/  F2FP.BF16.F32.PACK_AB R70, R71, R70 ;  /* 0x000000464746723e */ /* 0x000fe200000010ff */
[----:B------:R-:W-:Y:S01]  /*bed0*/  STS [R13], R48 ;  /* 0x000000300d007388 */ /* 0x000fe20000000800 */
[C---:B------:R-:W-:Y:S01]  /*bee0*/  FMUL.FTZ R93, R8.reuse, R93 ;  /* 0x0000005d085d7220 */ /* 0x040fe20000410000 */
[----:B------:R-:W-:Y:S01]  /*bef0*/  F2FP.BF16.F32.PACK_AB R72, R73, R72 ;  /* 0x000000484948723e */ /* 0x000fe200000010ff */
[C---:B------:R-:W-:Y:S01]  /*bf00*/  FMUL.FTZ R96, R8.reuse, R96 ;  /* 0x0000006008607220 */ /* 0x040fe20000410000 */
[----:B------:R-:W-:Y:S01]  /*bf10*/  STS [R13+0x400], R50 ;  /* 0x000400320d007388 */ /* 0x000fe20000000800 */
[----:B------:R-:W-:Y:S01]  /*bf20*/  F2FP.BF16.F32.PACK_AB R74, R75, R74 ;  /* 0x0000004a4b4a723e */ /* 0x000fe200000010ff */
        /* <DEDUP_REMOVED lines=26> */
[----:B------:R-:W-:Y:S01]  /*c0d0*/  STS [R7+0x2000], R64 ;  /* 0x0020004007007388 */ /* 0x000fe20000000800 */
[C---:B------:R-:W-:Y:S01]  /*c0e0*/  FMUL.FTZ R125, R8.reuse, R125 ;  /* 0x0000007d087d7220 */ /* 0x040fe20000410000 */
[----:B------:R-:W-:Y:S01]  /*c0f0*/  F2FP.BF16.F32.PACK_AB R96, R97, R96 ;  /* 0x000000606160723e */ /* 0x000fe200000010ff */
[C---:B------:R-:W-:Y:S01]  /*c100*/  FMUL.FTZ R116, R8.reuse, R116 ;  /* 0x0000007408747220 */ /* 0x040fe20000410000 */
[----:B------:R-:W-:Y:S01]  /*c110*/  STS [R7+0x2400], R66 ;  /* 0x0024004207007388 */ /* 0x000fe20000000800 */
[----:B------:R-:W-:Y:S01]  /*c120*/  F2FP.BF16.F32.PACK_AB R98, R99, R98 ;  /* 0x000000626362723e */ /* 0x000fe200000010ff */
[C---:B------:R-:W-:Y:S01]  /*c130*/  FMUL.FTZ R117, R8.reuse, R117 ;  /* 0x0000007508757220 */ /* 0x040fe20000410000 */
[----:B------:R-:W-:Y:S01]  /*c140*/  F2FP.BF16.F32.PACK_AB R100, R101, R100 ;  /* 0x000000646564723e */ /* 0x000fe200000010ff */
[----:B------:R-:W-:Y:S01]  /*c150*/  STS [R9+0x2000], R68 ;  /* 0x0020004409007388 */ /* 0x000fe20000000800 */
[----:B------:R-:W-:Y:S01]  /*c160*/  F2FP.BF16.F32.PACK_AB R102, R103, R102 ;  /* 0x000000666766723e */ /* 0x000fe200000010ff */
[C---:B------:R-:W-:Y:S01]  /*c170*/  FMUL.FTZ R120, R8.reuse, R120 ;  /* 0x0000007808787220 */ /* 0x040fe20000410000 */
[----:B------:R-:W-:Y:S01]  /*c180*/  FMUL.FTZ R121, R8, R121 ;  /* 0x0000007908797220 */ /* 0x000fe20000410000 */
[----:B------:R-:W-:Y:S01]  /*c190*/  STS [R9+0x2400], R70 ;  /* 0x0024004609007388 */ /* 0x000fe20000000800 */
[----:B------:R-:W-:Y:S01]  /*c1a0*/  F2FP.BF16.F32.PACK_AB R104, R105, R104 ;  /* 0x000000686968723e */ /* 0x000fe200000010ff */
[----:B------:R-:W4:Y:S01]  /*c1b0*/  LDC.U8 R0, c[0x0][0x548] ;  /* 0x00015200ff007b82 */ /* 0x000f220000000000 */
[----:B------:R-:W-:Y:S01]  /*c1c0*/  F2FP.BF16.F32.PACK_AB R106, R107, R106 ;  /* 0x0000006a6b6a723e */ /* 0x000fe200000010ff */
[----:B------:R-:W-:Y:S01]  /*c1d0*/  STS [R11+0x2000], R72 ;  /* 0x002000480b007388 */ /* 0x000fe20000000800 */
[----:B------:R-:W-:Y:S01]  /*c1e0*/  F2FP.BF16.F32.PACK_AB R108, R109, R108 ;  /* 0x0000006c6d6c723e */ /* 0x000fe200000010ff */
[----:B--2---:R-:W-:Y:S01]  /*c1f0*/  @P2 FMUL.FTZ R5, R5, 0.69314718246459960938 ;  /* 0x3f31721805052820 */ /* 0x004fe20000410000 */
        /* <DEDUP_REMOVED lines=14> */
[----:B----4-:R-:W-:-:S03]  /*c2e0*/  ISETP.NE.AND P4, PT, R0, RZ, PT ;  /* 0x000000ff0000720c */ /* 0x010fc60003f85270 */
[----:B------:R-:W-:Y:S01]  /*c2f0*/  STS [R19+0x2000], R84 ;  /* 0x0020005413007388 */ /* 0x000fe20000000800 */
[----:B------:R-:W-:-:S03]  /*c300*/  ISETP.NE.OR P0, PT, R200, -0x1, !P4 ;  /* 0xffffffffc800780c */ /* 0x000fc60006705670 */
[----:B------:R-:W-:Y:S04]  /*c310*/  STS [R19+0x2400], R86 ;  /* 0x0024005613007388 */ /* 0x000fe80000000800 */
[----:B------:R-:W-:Y:S02]  /*c320*/  STS [R17+0x2000], R88 ;  /* 0x0020005811007388 */ /* 0x000fe40000000800 */
[----:B------:R-:W2:Y:S02]  /*c330*/  @!P4 LDC R0, c[0x0][0x3e0] ;  /* 0x0000f800ff00cb82 */ /* 0x000ea40000000800 */
[----:B------:R-:W-:Y:S04]  /*c340*/  STS [R17+0x2400], R90 ;  /* 0x0024005a11007388 */ /* 0x000fe80000000800 */
[----:B------:R-:W-:Y:S02]  /*c350*/  STS [R21+0x2000], R92 ;  /* 0x0020005c15007388 */ /* 0x000fe40000000800 */
[----:B------:R-:W4:Y:S02]  /*c360*/  @P4 LDC R18, c[0x0][0x454] ;  /* 0x00011500ff124b82 */ /* 0x000f240000000800 */
[----:B------:R-:W-:Y:S04]  /*c370*/  STS [R21+0x2400], R94 ;  /* 0x0024005e15007388 */ /* 0x000fe80000000800 */
[----:B------:R-:W-:Y:S04]  /*c380*/  STS [R7+0x4000], R96 ;  /* 0x0040006007007388 */ /* 0x000fe80000000800 */
[----:B------:R-:W-:Y:S04]  /*c390*/  STS [R7+0x4400], R98 ;  /* 0x0044006207007388 */ /* 0x000fe80000000800 */
[----:B------:R-:W-:Y:S04]  /*c3a0*/  STS [R9+0x4000], R100 ;  /* 0x0040006409007388 */ /* 0x000fe80000000800 */
[----:B------:R5:W-:Y:S04]  /*c3b0*/  STS [R9+0x4400], R102 ;  /* 0x0044006609007388 */ /* 0x000be80000000800 */
[----:B------:R-:W-:Y:S04]  /*c3c0*/  STS [R11+0x4000], R104 ;  /* 0x004000680b007388 */ /* 0x000fe80000000800 */
[----:B------:R3:W-:Y:S04]  /*c3d0*/  STS [R11+0x4400], R106 ;  /* 0x0044006a0b007388 */ /* 0x0007e80000000800 */
[----:B------:R-:W-:Y:S04]  /*c3e0*/  STS [R15+0x4000], R108 ;  /* 0x0040006c0f007388 */ /* 0x000fe80000000800 */
[----:B------:R-:W-:Y:S04]  /*c3f0*/  STS [R15+0x4400], R110 ;  /* 0x0044006e0f007388 */ /* 0x000fe80000000800 */
[----:B------:R-:W-:Y:S04]  /*c400*/  STS [R13+0x4000], R112 ;  /* 0x004000700d007388 */ /* 0x000fe80000000800 */
[----:B------:R-:W-:Y:S01]  /*c410*/  STS [R13+0x4400], R114 ;  /* 0x004400720d007388 */ /* 0x000fe20000000800 */
[----:B-----5:R-:W5:Y:S03]  /*c420*/  @P3 LDC.64 R8, c[0x0][0x408] ;  /* 0x00010200ff083b82 */ /* 0x020f660000000a00 */
[----:B------:R-:W-:Y:S04]  /*c430*/  STS [R19+0x4000], R124 ;  /* 0x0040007c13007388 */ /* 0x000fe80000000800 */
[----:B------:R1:W-:Y:S01]  /*c440*/  STS [R19+0x4400], R126 ;  /* 0x0044007e13007388 */ /* 0x0003e20000000800 */
[----:B---3--:R-:W3:Y:S03]  /*c450*/  LDC.64 R10, c[0x0][0x408] ;  /* 0x00010200ff0a7b82 */ /* 0x008ee60000000a00 */
[----:B------:R-:W-:Y:S04]  /*c460*/  STS [R17+0x4000], R116 ;  /* 0x0040007411007388 */ /* 0x000fe80000000800 */
[----:B------:R2:W-:Y:S04]  /*c470*/  STS [R17+0x4400], R118 ;  /* 0x0044007611007388 */ /* 0x0005e80000000800 */
[----:B------:R-:W-:Y:S04]  /*c480*/  STS [R21+0x4000], R120 ;  /* 0x0040007815007388 */ /* 0x000fe80000000800 */
[----:B------:R4:W-:Y:S01]  /*c490*/  STS [R21+0x4400], R122 ;  /* 0x0044007a15007388 */ /* 0x0009e20000000800 */
[----:B-----5:R-:W-:Y:S01]  /*c4a0*/  @P3 IMAD.WIDE.U32 R34, R200, R8, RZ ;  /* 0x00000008c8223225 */ /* 0x020fe200078e00ff */
[----:B------:R-:W-:-:S03]  /*c4b0*/  MOV R8, 0x7f800000 ;  /* 0x7f80000000087802 */ /* 0x000fc60000000f00 */
[----:B------:R-:W-:Y:S01]  /*c4c0*/  @P1 FFMA.FTZ R8, R3, R16, R4 ;  /* 0x0000001003081223 */ /* 0x000fe20000010004 */
[----:B------:R-:W-:Y:S08]  /*c4d0*/  BAR.SYNC.DEFER_BLOCKING 0x0 ;  /* 0x0000000000007b1d */ /* 0x000ff00000010000 */
[----:B-1----:R-:W1:Y:S01]  /*c4e0*/  @P2 LDC R19, c[0x0][0x458] ;  /* 0x00011600ff132b82 */ /* 0x002e620000000800 */
[----:B------:R-:W5:Y:S01]  /*c4f0*/  S2R R6, SR_CTAID.Y ;  /* 0x0000000000067919 */ /* 0x000f620000002600 */
[----:B------:R-:W3:Y:S06]  /*c500*/  S2R R7, SR_CTAID.Z ;  /* 0x0000000000077919 */ /* 0x000eec0000002700 */
[----:B--2---:R-:W2:Y:S01]  /*c510*/  LDC R17, c[0x0][0x434] ;  /* 0x00010d00ff117b82 */ /* 0x004ea20000000800 */
[----:B----4-:R-:W-:Y:S01]  /*c520*/  LOP3.LUT R21, R190, 0x30, RZ, 0xc0, !PT ;  /* 0x00000030be157812 */ /* 0x010fe200078ec0ff */
[----:B------:R4:W2:Y:S03]  /*c530*/  LDS.128 R28, [R213+0x1800] ;  /* 0x00180000d51c7984 */ /* 0x0008a60000000c00 */
[----:B------:R-:W-:Y:S01]  /*c540*/  LOP3.LUT R21, R21, 0x7, R20, 0xf8, !PT ;  /* 0x0000000715157812 */ /* 0x000fe200078ef814 */
[----:B------:R4:W2:Y:S04]  /*c550*/  LDS.128 R24, [R213+0x3800] ;  /* 0x00380000d5187984 */ /* 0x0008a80000000c00 */
[----:B------:R4:W4:Y:S01]  /*c560*/  LDS.128 R12, [R213+0x5800] ;  /* 0x00580000d50c7984 */ /* 0x0009220000000c00 */
[----:B-----5:R-:W-:-:S04]  /*c570*/  @!P3 IMAD.WIDE.U32 R32, R6, R22, RZ ;  /* 0x000000160620b225 */ /* 0x020fc800078e00ff */
[----:B------:R-:W-:Y:S02]  /*c580*/  @!P3 IMAD R23, R6, R23, R33 ;  /* 0x000000170617b224 */ /* 0x000fe400078e0221 */
[----:B------:R-:W-:Y:S01]  /*c590*/  @P3 IMAD R23, R200, R9, R35 ;  /* 0x00000009c8173224 */ /* 0x000fe200078e0223 */
[----:B------:R-:W-:Y:S01]  /*c5a0*/  MOV R9, 0x7f800000 ;  /* 0x7f80000000097802 */ /* 0x000fe20000000f00 */
[----:B---3--:R-:W-:Y:S02]  /*c5b0*/  @!P4 IMAD R0, R6, R0, R7 ;  /* 0x000000000600c224 */ /* 0x008fe400078e0207 */
[----:B-1----:R-:W-:Y:S01]  /*c5c0*/  @P2 FFMA.FTZ R9, R132, R19, R5 ;  /* 0x0000001384092223 */ /* 0x002fe20000010005 */
[-C--:B--2---:R-:W-:Y:S02]  /*c5d0*/  @!P0 IMAD R200, R6, R17.reuse, RZ ;  /* 0x0000001106c88224 */ /* 0x084fe400078e02ff */
[----:B------:R-:W-:Y:S02]  /*c5e0*/  @!P4 IMAD R0, R0, R17, RZ ;  /* 0x000000110000c224 */ /* 0x000fe400078e02ff */
[----:B------:R-:W-:Y:S01]  /*c5f0*/  @P4 IMAD R0, R7, R18, R200 ;  /* 0x0000001207004224 */ /* 0x000fe200078e02c8 */
[----:B----4-:R-:W-:Y:S06]  /*c600*/  @P5 BRA `(.L_x_1793) ;  /* 0x00000000002c5947 */ /* 0x010fec0003800000 */
        /* <DEDUP_REMOVED lines=11> */
.L_x_1793:
[----:B------:R-:W-:Y:S05]  /*c6c0*/  BSYNC.RECONVERGENT B0 ;  /* 0x0000000000007941 */ /* 0x000fea0003800200 */
.L_x_1792:
[----:B------:R-:W2:Y:S01]  /*c6d0*/  LDCU.64 UR4, c[0x0][0x410] ;  /* 0x00008200ff0477ac */ /* 0x000ea20008000a00 */
[----:B------:R-:W-:Y:S01]  /*c6e0*/  IMAD.MOV.U32 R187, RZ, RZ, RZ ;  /* 0x000000ffffbb7224 */ /* 0x000fe200078e00ff */
[----:B------:R-:W-:Y:S01]  /*c6f0*/  SHF.R.U32.HI R3, RZ, 0x3, R2 ;  /* 0x00000003ff037819 */ /* 0x000fe20000011602 */
[----:B------:R-:W-:Y:S01]  /*c700*/  @P3 IMAD.MOV.U32 R32, RZ, RZ, R34 ;  /* 0x000000ffff203224 */ /* 0x000fe200078e0022 */
[----:B------:R-:W-:Y:S01]  /*c710*/  BSSY.RECONVERGENT B0, `(.L_x_1794) ;  /* 0x000001b000007945 */ /* 0x000fe20003800200 */
[----:B-1----:R-:W-:Y:S01]  /*c720*/  IMAD.WIDE.U32 R4, R10, UR6, R186 ;  /* 0x000000060a047c25 */ /* 0x002fe2000f8e00ba */
[C---:B------:R-:W-:Y:S02]  /*c730*/  ISETP.GE.AND P3, PT, R3.reuse, R194, PT ;  /* 0x000000c20300720c */ /* 0x040fe40003f66270 */
[----:B------:R-:W-:Y:S01]  /*c740*/  IADD3 R9, PT, PT, R3, 0x10, RZ ;  /* 0x0000001003097810 */ /* 0x000fe20007ffe0ff */
        /* <DEDUP_REMOVED lines=14> */
[----:B------:R-:W5:Y:S01]  /*c830*/  LDCU.64 UR4, c[0x0][0x3f0] ;  /* 0x00007e00ff0477ac */ /* 0x000f620008000a00 */
[----:B------:R-:W-:-:S05]  /*c840*/  MOV R36, R34 ;  /* 0x0000002200247202 */ /* 0x000fca0000000f00 */
[----:B------:R-:W-:-:S04]  /*c850*/  IMAD.WIDE.U32 R8, R3, R10, R36 ;  /* 0x0000000a03087225 */ /* 0x000fc800078e0024 */
[----:B------:R-:W-:Y:S01]  /*c860*/  IMAD R0, R3, R11, R9 ;  /* 0x0000000b03007224 */ /* 0x000fe200078e0209 */
[----:B-----5:R-:W-:-:S04]  /*c870*/  LEA R32, P3, R8, UR4, 0x1 ;  /* 0x0000000408207c11 */ /* 0x020fc8000f8608ff */
[----:B------:R-:W-:-:S05]  /*c880*/  LEA.HI.X R33, R8, UR5, R0, 0x1, P3 ;  /* 0x0000000508217c11 */ /* 0x000fca00098f0c00 */
[----:B---3--:R3:W-:Y:S04]  /*c890*/  STG.E.128 desc[UR16][R32.64], R20 ;  /* 0x0000001420007986 */ /* 0x0087e8000c101d10 */
[----:B--2---:R3:W-:Y:S04]  /*c8a0*/  STG.E.128 desc[UR16][R32.64+0x80], R16 ;  /* 0x0000801020007986 */ /* 0x0047e8000c101d10 */
[----:B----4-:R3:W-:Y:S02]  /*c8b0*/  STG.E.128 desc[UR16][R32.64+0x100], R4 ;  /* 0x0001000420007986 */ /* 0x0107e4000c101d10 */
.L_x_1795:
[----:B------:R-:W-:Y:S05]  /*c8c0*/  BSYNC.RECONVERGENT B0 ;  /* 0x0000000000007941 */ /* 0x000fea0003800200 */
.L_x_1794:
[----:B---3--:R3:W1:Y:S01]  /*c8d0*/  LDS.128 R20, [R213+0x800] ;  /* 0x00080000d5147984 */ /* 0x0086620000000c00 */
[----:B------:R-:W-:Y:S03]  /*c8e0*/  BSSY.RECONVERGENT B0, `(.L_x_1796) ;  /* 0x0000012000007945 */ /* 0x000fe60003800200 */
[----:B--2---:R3:W2:Y:S04]  /*c8f0*/  LDS.128 R16, [R213+0x2800] ;  /* 0x00280000d5107984 */ /* 0x0046a80000000c00 */
[----:B----4-:R3:W4:Y:S01]  /*c900*/  LDS.128 R4, [R213+0x4800] ;  /* 0x00480000d5047984 */ /* 0x0107220000000c00 */
[----:B------:R-:W-:Y:S05]  /*c910*/  @P2 BRA `(.L_x_1797) ;  /* 0x0000000000382947 */ /* 0x000fea0003800000 */
[----:B------:R-:W-:Y:S01]  /*c920*/  IADD3 R9, P2, PT, R3, 0x10, RZ ;  /* 0x0000001003097810 */ /* 0x000fe20007f5e0ff */
[----:B------:R-:W5:Y:S01]  /*c930*/  LDCU.64 UR4, c[0x0][0x3f0] ;  /* 0x00007e00ff0477ac */ /* 0x000f620008000a00 */
[----:B------:R-:W-:-:S03]  /*c940*/  IMAD.MOV.U32 R32, RZ, RZ, R34 ;  /* 0x000000ffff207224 */ /* 0x000fc600078e0022 */
[----:B------:R-:W-:-:S04]  /*c950*/  IMAD.X R33, RZ, RZ, RZ, P2 ;  /* 0x000000ffff217224 */ /* 0x000fc800010e06ff */
[----:B------:R-:W-:Y:S01]  /*c960*/  IMAD R0, R33, R10, RZ ;  /* 0x0000000a21007224 */ /* 0x000fe200078e02ff */
[----:B------:R-:W-:-:S03]  /*c970*/  MOV R33, R37 ;  /* 0x0000002500217202 */ /* 0x000fc60000000f00 */
[C---:B------:R-:W-:Y:S02]  /*c980*/  IMAD R0, R9.reuse, R11, R0 ;  /* 0x0000000b09007224 */ /* 0x040fe400078e0200 */
[----:B------:R-:W-:-:S03]  /*c990*/  IMAD.WIDE.U32 R32, R9, R10, R32 ;  /* 0x0000000a09207225 */ /* 0x000fc600078e0020 */
[----:B-----5:R-:W-:Y:S02]  /*c9a0*/  LEA R8, P2, R32, UR4, 0x1 ;  /* 0x0000000420087c11 */ /* 0x020fe4000f8408ff */
[----:B------:R-:W-:-:S04]  /*c9b0*/  IADD3 R0, PT, PT, R0, R33, RZ ;  /* 0x0000002100007210 */ /* 0x000fc80007ffe0ff */
[----:B------:R-:W-:-:S05]  /*c9c0*/  LEA.HI.X R9, R32, UR5, R0, 0x1, P2 ;  /* 0x0000000520097c11 */ /* 0x000fca00090f0c00 */
[----:B-1----:R1:W-:Y:S04]  /*c9d0*/  STG.E.128 desc[UR16][R8.64], R20 ;  /* 0x0000001408007986 */ /* 0x0023e8000c101d10 */
[----:B--2---:R1:W-:Y:S04]  /*c9e0*/  STG.E.128 desc[UR16][R8.64+0x80], R16 ;  /* 0x0000801008007986 */ /* 0x0043e8000c101d10 */
[----:B----4-:R1:W-:Y:S02]  /*c9f0*/  STG.E.128 desc[UR16][R8.64+0x100], R4 ;  /* 0x0001000408007986 */ /* 0x0103e4000c101d10 */
.L_x_1797:
[----:B------:R-:W-:Y:S05]  /*ca00*/  BSYNC.RECONVERGENT B0 ;  /* 0x0000000000007941 */ /* 0x000fea0003800200 */
.L_x_1796:
[----:B-12---:R1:W2:Y:S01]  /*ca10*/  LDS.128 R16, [R213+0x1000] ;  /* 0x00100000d5107984 */ /* 0x0062a20000000c00 */
[----:B------:R-:W-:Y:S03]  /*ca20*/  BSSY.RECONVERGENT B0, `(.L_x_1798) ;  /* 0x0000012000007945 */ /* 0x000fe60003800200 */
[----:B----4-:R1:W4:Y:S04]  /*ca30*/  LDS.128 R4, [R213+0x3000] ;  /* 0x00300000d5047984 */ /* 0x0103280000000c00 */
[----:B------:R1:W1:Y:S01]  /*ca40*/  LDS.128 R20, [R213+0x5000] ;  /* 0x00500000d5147984 */ /* 0x0002620000000c00 */
        /* <DEDUP_REMOVED lines=12> */
[----:B--2---:R2:W-:Y:S04]  /*cb10*/  STG.E.128 desc[UR16][R8.64], R16 ;  /* 0x0000001008007986 */ /* 0x0045e8000c101d10 */
[----:B----4-:R2:W-:Y:S04]  /*cb20*/  STG.E.128 desc[UR16][R8.64+0x80], R4 ;  /* 0x0000800408007986 */ /* 0x0105e8000c101d10 */
[----:B-1----:R2:W-:Y:S02]  /*cb30*/  STG.E.128 desc[UR16][R8.64+0x100], R20 ;  /* 0x0001001408007986 */ /* 0x0025e4000c101d10 */
.L_x_1799:
[----:B------:R-:W-:Y:S05]  /*cb40*/  BSYNC.RECONVERGENT B0 ;  /* 0x0000000000007941 */ /* 0x000fea0003800200 */
.L_x_1798:
[----:B------:R-:W-:Y:S05]  /*cb50*/  @P0 EXIT ;  /* 0x000000000000094d */ /* 0x000fea0003800000 */
[----:B------:R-:W-:Y:S01]  /*cb60*/  IADD3 R3, P0, PT, R3, 0x30, RZ ;  /* 0x0000003003037810 */ /* 0x000fe20007f1e0ff */
[----:B------:R-:W5:Y:S01]  /*cb70*/  LDCU.64 UR4, c[0x0][0x3f0] ;  /* 0x00007e00ff0477ac */ /* 0x000f620008000a00 */
[----:B--2-4-:R-:W-:-:S03]  /*cb80*/  IMAD.MOV.U32 R4, RZ, RZ, R34 ;  /* 0x000000ffff047224 */ /* 0x014fc600078e0022 */
        /* <DEDUP_REMOVED lines=8> */
[----:B------:R-:W-:Y:S04]  /*cc10*/  STG.E.128 desc[UR16][R2.64], R28 ;  /* 0x0000001c02007986 */ /* 0x000fe8000c101d10 */
[----:B------:R-:W-:Y:S04]  /*cc20*/  STG.E.128 desc[UR16][R2.64+0x80], R24 ;  /* 0x0000801802007986 */ /* 0x000fe8000c101d10 */
[----:B------:R-:W-:Y:S01]  /*cc30*/  STG.E.128 desc[UR16][R2.64+0x100], R12 ;  /* 0x0001000c02007986 */ /* 0x000fe2000c101d10 */
[----:B------:R-:W-:Y:S05]  /*cc40*/  EXIT ;  /* 0x000000000000794d */ /* 0x000fea0003800000 */
.L_x_1800:
        /* <DEDUP_REMOVED lines=11> */
.L_x_3745:


//--------------------- .text._ZN5flash24flash_fwd_splitkv_kernelI23Flash_fwd_kernel_traitsILi192ELi64ELi64ELi4ELb0ELb0EN7cutlass10bfloat16_tE19Flash_kernel_traitsILi192ELi64ELi64ELi4ES3_EELb1ELb0ELb0ELb0ELb1ELb1ELb0ELb0EEEvNS_16Flash_fwd_paramsE --------------------------
	.section	.text._ZN5flash24flash_fwd_splitkv_kernelI23Flash_fwd_kernel_traitsILi192ELi64ELi64ELi4ELb0ELb0EN7cutlass10bfloat16_tE19Flash_kernel_traitsILi192ELi64ELi64ELi4ES3_EELb1ELb0ELb0ELb0ELb1ELb1ELb0ELb0EEEvNS_16Flash_fwd_paramsE,"ax",@progbits
	.align	128
        .global         _ZN5flash24flash_fwd_splitkv_kernelI23Flash_fwd_kernel_traitsILi192ELi64ELi64ELi4ELb0ELb0EN7cutlass10bfloat16_tE19Flash_kernel_traitsILi192ELi64ELi64ELi4ES3_EELb1ELb0ELb0ELb0ELb1ELb1ELb0ELb0EEEvNS_16Flash_fwd_paramsE
        .type           _ZN5flash24flash_fwd_splitkv_kernelI23Flash_fwd_kernel_traitsILi192ELi64ELi64ELi4ELb0ELb0EN7cutlass10bfloat16_tE19Flash_kernel_traitsILi192ELi64ELi64ELi4ES3_EELb1ELb0ELb0ELb0ELb1ELb1ELb0ELb0EEEvNS_16Flash_fwd_paramsE,@function
        .size           _ZN5flash24flash_fwd_splitkv_kernelI23Flash_fwd_kernel_traitsILi192ELi64ELi64ELi4ELb0ELb0EN7cutlass10bfloat16_tE19Flash_kernel_traitsILi192ELi64ELi64ELi4ES3_EELb1ELb0ELb0ELb0ELb1ELb1ELb0ELb0EEEvNS_16Flash_fwd_paramsE,(.L_x_3746 - _ZN5flash24flash_fwd_splitkv_kernelI23Flash_fwd_kernel_traitsILi192ELi64ELi64ELi4ELb0ELb0EN7cutlass10bfloat16_tE19Flash_kernel_traitsILi192ELi64ELi64ELi4ES3_EELb1ELb0ELb0ELb0ELb1ELb1ELb0ELb0EEEvNS_16Flash_fwd_paramsE)
        .other          _ZN5flash24flash_fwd_splitkv_kernelI23Flash_fwd_kernel_traitsILi192ELi64ELi64ELi4ELb0ELb0EN7cutlass10bfloat16_tE19Flash_kernel_traitsILi192ELi64ELi64ELi4ES3_EELb1ELb0ELb0ELb0ELb1ELb1ELb0ELb0EEEvNS_16Flash_fwd_paramsE,@"STO_CUDA_ENTRY STV_DEFAULT"
_ZN5flash24flash_fwd_splitkv_kernelI23Flash_fwd_kernel_traitsILi192ELi64ELi64ELi4ELb0ELb0EN7cutlass10bfloat16_tE19Flash_kernel_traitsILi192ELi64ELi64ELi4ES3_EELb1ELb0ELb0ELb0ELb1ELb1ELb0ELb0EEEvNS_16Flash_fwd_paramsE:
.text._ZN5flash24flash_fwd_splitkv_kernelI23Flash_fwd_kernel_traitsILi192ELi64ELi64ELi4ELb0ELb0EN7cutlass10bfloat16_tE19Flash_kernel_traitsILi192ELi64ELi64ELi4ES3_EELb1ELb0ELb0ELb0ELb1ELb1ELb0ELb0EEEvNS_16Flash_fwd_paramsE:
        /* <DEDUP_REMOVED lines=30> */
[----:B------:R2:W5:Y:S02]  /*01e0*/  @P2 LDG.E R79, desc[UR16][R4.64] ;  /* 0x00000010044f2981 */ /* 0x000564000c1e1900 */
[----:B------:R-:W2:Y:S02]  /*01f0*/  @!P2 LDC R0, c[0x0][0x43c] ;  /* 0x00010f00ff00ab82 */ /* 0x000ea40000000800 */
[----:B------:R2:W5:Y:S01]  /*0200*/  @P3 LDG.E R2, desc[UR16][R14.64] ;  /* 0x000000100e023981 */ /* 0x000562000c1e1900 */
[----:B-1----:R-:W-:-:S05]  /*0210*/  IADD3 R12, P0, PT, R9, R6, RZ ;  /* 0x00000006090c7210 */ /* 0x002fca0007f1e0ff */
[----:B------:R-:W-:Y:S01]  /*0220*/  IMAD.X R13, R10, 0x1, R7, P0 ;  /* 0x000000010a0d7824 */ /* 0x000fe200000e0607 */
[----:B------:R-:W-:-:S04]  /*0230*/  ISETP.NE.U32.AND P0, PT, R6, RZ, PT ;  /* 0x000000ff0600720c */ /* 0x000fc80003f05070 */
[C---:B------:R-:W-:Y:S02]  /*0240*/  ISETP.NE.AND.EX P0, PT, R7.reuse, RZ, PT, P0 ;  /* 0x000000ff0700720c */ /* 0x040fe40003f05300 */
[----:B---3--:R-:W-:Y:S02]  /*0250*/  ISETP.NE.AND P1, PT, RZ, UR4, PT ;  /* 0x00000004ff007c0c */ /* 0x008fe4000bf25270 */
[----:B------:R-:W-:Y:S01]  /*0260*/  ISETP.EQ.U32.AND P3, PT, R6, RZ, PT ;  /* 0x000000ff0600720c */ /* 0x000fe20003f62070 */
[----:B------:R-:W1:Y:S03]  /*0270*/  @!P2 LDC.64 R4, c[0x0][0x488] ;  /* 0x00012200ff04ab82 */ /* 0x000e660000000a00 */
[----:B------:R-:W-:-:S05]  /*0280*/  ISETP.EQ.OR.EX P3, PT, R7, RZ, !P1, P3 ;  /* 0x000000ff0700720c */ /* 0x000fca0004f62730 */
[----:B------:R-:W3:Y:S01]  /*0290*/  @!P0 LDC R7, c[0x0][0x438] ;  /* 0x00010e00ff078b82 */ /* 0x000ee20000000800 */
[----:B------:R-:W-:Y:S02]  /*02a0*/  IMAD.MOV.U32 R3, RZ, RZ, -0x1 ;  /* 0xffffffffff037424 */ /* 0x000fe400078e00ff */
[----:B----4-:R-:W-:-:S05]  /*02b0*/  IMAD.SHL.U32 R83, R25, 0x40, RZ ;  /* 0x0000004019537824 */ /* 0x010fca00078e00ff */
[----:B------:R4:W5:Y:S01]  /*02c0*/  @!P3 LDG.E R3, desc[UR16][R12.64] ;  /* 0x000000100c03b981 */ /* 0x000962000c1e1900 */
[----:B--2---:R-:W-:-:S05]  /*02d0*/  @P4 IMAD.IADD R84, R11, 0x1, -R202 ;  /* 0x000000010b544824 */ /* 0x004fca00078e0aca */
[----:B------:R-:W-:Y:S01]  /*02e0*/  ISETP.GT.AND P3, PT, R84, R83, PT ;  /* 0x000000535400720c */ /* 0x000fe20003f64270 */
[----:B-1-34-:R-:W-:-:S12]  /*02f0*/  @!P0 BRA `(.L_x_1801) ;  /* 0x00000000000c8947 */ /* 0x01afd80003800000 */
[----:B------:R-:W2:Y:S02]  /*0300*/  @P1 LDG.E R6, desc[UR16][R12.64+0x4] ;  /* 0x000004100c061981 */ /* 0x000ea4000c1e1900 */
[----:B--2--5:R-:W-:-:S06]  /*0310*/  @P1 IADD3 R7, PT, PT, R6, -R3, RZ ;  /* 0x8000000306071210 */ /* 0x024fcc0007ffe0ff */
[----:B------:R1:W5:Y:S02]  /*0320*/  @!P1 LDG.E R7, desc[UR16][R12.64] ;  /* 0x000000100c079981 */ /* 0x000364000c1e1900 */
.L_x_1801:
[----:B------:R-:W-:Y:S01]  /*0330*/  @!P2 ISETP.NE.U32.AND P0, PT, R4, RZ, PT ;  /* 0x000000ff0400a20c */ /* 0x000fe20003f05070 */
[----:B------:R-:W-:-:S12]  /*0340*/  @!P3 EXIT ;  /* 0x000000000000b94d */ /* 0x000fd80003800000 */
[----:B------:R-:W2:Y:S01]  /*0350*/  LDCU UR5, c[0x0][0x438] ;  /* 0x00008700ff0577ac */ /* 0x000ea20008000800 */
[----:B------:R-:W-:Y:S01]  /*0360*/  @!P2 ISETP.NE.AND.EX P0, PT, R5, RZ, PT, P0 ;  /* 0x000000ff0500a20c */ /* 0x000fe20003f05300 */
[----:B-----5:R-:W-:Y:S01]  /*0370*/  @P2 IMAD.IADD R79, R79, 0x1, -R2 ;  /* 0x000000014f4f2824 */ /* 0x020fe200078e0a02 */
[----:B------:R-:W3:Y:S01]  /*0380*/  S2R R17, SR_CTAID.Z ;  /* 0x0000000000117919 */ /* 0x000ee20000002700 */
[----:B------:R-:W4:Y:S01]  /*0390*/  LDCU UR14, c[0x0][0x508] ;  /* 0x0000a100ff0e77ac */ /* 0x000f220008000800 */
[----:B------:R-:W-:Y:S01]  /*03a0*/  @!P2 SEL R0, R0, RZ, P0 ;  /* 0x000000ff0000a207 */ /* 0x000fe20000000000 */
[----:B------:R-:W-:Y:S01]  /*03b0*/  VIADD R5, R25, 0x1 ;  /* 0x0000000119057836 */ /* 0x000fe20000000000 */
[----:B------:R-:W1:Y:S01]  /*03c0*/  S2R R186, SR_TID.X ;  /* 0x0000000000ba7919 */ /* 0x000e620000002100 */
[----:B------:R-:W-:Y:S01]  /*03d0*/  IMAD.MOV.U32 R6, RZ, RZ, R8 ;  /* 0x000000ffff067224 */ /* 0x000fe200078e0008 */
[----:B------:R-:W-:Y:S01]  /*03e0*/  @!P2 IADD3 R79, PT, PT, R0, R7, -R2 ;  /* 0x00000007004fa210 */ /* 0x000fe20007ffe802 */
[----:B------:R-:W-:-:S04]  /*03f0*/  IMAD R0, R5, 0x40, -R84 ;  /* 0x0000004005007824 */ /* 0x000fc800078e0a54 */
        /* <DEDUP_REMOVED lines=29> */
[----:B-----5:R-:W-:-:S04]  /*05d0*/  @!P0 IMAD.WIDE.U32 R10, R8, R4, RZ ;  /* 0x00000004080a8225 */ /* 0x020fc800078e00ff */
[----:B------:R-:W-:Y:S02]  /*05e0*/  @!P0 IMAD R5, R8, R5, R11 ;  /* 0x0000000508058224 */ /* 0x000fe400078e020b */
[----:B------:R-:W-:-:S04]  /*05f0*/  @P0 IMAD.WIDE.U32 R8, R202, R2, RZ ;  /* 0x00000002ca080225 */ /* 0x000fc800078e00ff */
[-C--:B------:R-:W-:Y:S01]  /*0600*/  @P0 IMAD R5, R202, R3.reuse, R9 ;  /* 0x00000003ca050224 */ /* 0x080fe200078e0209 */
[----:B------:R-:W-:Y:S01]  /*0610*/  @P0 MOV R10, R8 ;  /* 0x00000008000a0202 */ /* 0x000fe20000000f00 */
[----:B------:R-:W-:Y:S01]  /*0620*/  IMAD R4, R83, R3, R13 ;  /* 0x0000000353047224 */ /* 0x000fe200078e020d */
[----:B------:R-:W-:Y:S01]  /*0630*/  IADD3 R8, PT, PT, R0, 0x10, RZ ;  /* 0x0000001000087810 */ /* 0x000fe20007ffe0ff */
[----:B----4-:R-:W-:Y:S01]  /*0640*/  IMAD R83, R6, UR6, R83 ;  /* 0x0000000606537c24 */ /* 0x010fe2000f8e0253 */
        /* <DEDUP_REMOVED lines=20> */
.L_x_1804:
[----:B------:R-:W-:Y:S05]  /*0790*/  BSYNC.RECONVERGENT B0 ;  /* 0x0000000000007941 */ /* 0x000fea0003800200 */
.L_x_1803:
[----:B------:R-:W-:Y:S04]  /*07a0*/  BSSY.RECONVERGENT B0, `(.L_x_1805) ;  /* 0x0000010000007945 */ /* 0x000fe80003800200 */
[----:B------:R-:W-:Y:S05]  /*07b0*/  @P3 BRA `(.L_x_1806) ;  /* 0x0000000000383947 */ /* 0x000fea0003800000 */
[----:B------:R-:W-:Y:S01]  /*07c0*/  IADD3 R5, P0, PT, R0, 0x10, RZ ;  /* 0x0000001000057810 */ /* 0x000fe20007f1e0ff */
[----:B------:R-:W1:Y:S01]  /*07d0*/  LDCU.64 UR4, c[0x0][0x3f0] ;  /* 0x00007e00ff0477ac */ /* 0x000e620008000a00 */
[----:B------:R-:W-:-:S03]  /*07e0*/  IMAD.MOV.U32 R8, RZ, RZ, R12 ;  /* 0x000000ffff087224 */ /* 0x000fc600078e000c */
[----:B------:R-:W-:-:S04]  /*07f0*/  IMAD.X R9, RZ, RZ, RZ, P0 ;  /* 0x000000ffff097224 */ /* 0x000fc800000e06ff */
[----:B------:R-:W-:Y:S01]  /*0800*/  IMAD R4, R9, R2, RZ ;  /* 0x0000000209047224 */ /* 0x000fe200078e02ff */
[----:B------:R-:W-:-:S03]  /*0810*/  MOV R9, R11 ;  /* 0x0000000b00097202 */ /* 0x000fc60000000f00 */
[C---:B------:R-:W-:Y:S02]  /*0820*/  IMAD R4, R5.reuse, R3, R4 ;  /* 0x0000000305047224 */ /* 0x040fe400078e0204 */
[----:B------:R-:W-:-:S03]  /*0830*/  IMAD.WIDE.U32 R8, R5, R2, R8 ;  /* 0x0000000205087225 */ /* 0x000fc600078e0008 */
[----:B-1----:R-:W-:Y:S02]  /*0840*/  LEA R14, P0, R8, UR4, 0x1 ;  /* 0x00000004080e7c11 */ /* 0x002fe4000f8008ff */
[----:B------:R-:W-:-:S04]  /*0850*/  IADD3 R5, PT, PT, R9, R4, RZ ;  /* 0x0000000409057210 */ /* 0x000fc80007ffe0ff */
[----:B------:R-:W-:-:S05]  /*0860*/  LEA.HI.X R15, R8, UR5, R5, 0x1, P0 ;  /* 0x00000005080f7c11 */ /* 0x000fca00080f0c05 */
[----:B------:R2:W-:Y:S04]  /*0870*/  STG.E.128 desc[UR16][R14.64], RZ ;  /* 0x000000ff0e007986 */ /* 0x0005e8000c101d10 */
[----:B------:R2:W-:Y:S04]  /*0880*/  STG.E.128 desc[UR16][R14.64+0x80], RZ ;  /* 0x000080ff0e007986 */ /* 0x0005e8000c101d10 */
[----:B------:R2:W-:Y:S02]  /*0890*/  STG.E.128 desc[UR16][R14.64+0x100], RZ ;  /* 0x000100ff0e007986 */ /* 0x0005e4000c101d10 */
.L_x_1806:
[----:B------:R-:W-:Y:S05]  /*08a0*/  BSYNC.RECONVERGENT B0 ;  /* 0x0000000000007941 */ /* 0x000fea0003800200 */
.L_x_1805:
        /* <DEDUP_REMOVED lines=10> */
[----:B-12---:R-:W-:Y:S02]  /*0950*/  LEA R14, P0, R8, UR4, 0x1 ;  /* 0x00000004080e7c11 */ /* 0x006fe4000f8008ff */
[----:B------:R-:W-:-:S04]  /*0960*/  IADD3 R5, PT, PT, R9, R4, RZ ;  /* 0x0000000409057210 */ /* 0x000fc80007ffe0ff */
[----:B------:R-:W-:-:S05]  /*0970*/  LEA.HI.X R15, R8, UR5, R5, 0x1, P0 ;  /* 0x00000005080f7c11 */ /* 0x000fca00080f0c05 */
[----:B------:R3:W-:Y:S04]  /*0980*/  STG.E.128 desc[UR16][R14.64], RZ ;  /* 0x000000ff0e007986 */ /* 0x0007e8000c101d10 */
[----:B------:R3:W-:Y:S04]  /*0990*/  STG.E.128 desc[UR16][R14.64+0x80], RZ ;  /* 0x000080ff0e007986 */ /* 0x0007e8000c101d10 */
[----:B------:R3:W-:Y:S02]  /*09a0*/  STG.E.128 desc[UR16][R14.64+0x100], RZ ;  /* 0x000100ff0e007986 */ /* 0x0007e4000c101d10 */
.L_x_1808:
[----:B------:R-:W-:Y:S05]  /*09b0*/  BSYNC.RECONVERGENT B0 ;  /* 0x0000000000007941 */ /* 0x000fea0003800200 */
.L_x_1807:
[----:B------:R-:W-:Y:S04]  /*09c0*/  BSSY.RECONVERGENT B0, `(.L_x_1809) ;  /* 0x000000f000007945 */ /* 0x000fe80003800200 */
[----:B------:R-:W-:Y:S05]  /*09d0*/  @P1 BRA `(.L_x_1810) ;  /* 0x0000000000341947 */ /* 0x000fea0003800000 */
[----:B------:R-:W4:Y:S01]  /*09e0*/  LDCU.64 UR4, c[0x0][0x3f0] ;  /* 0x00007e00ff0477ac */ /* 0x000f220008000a00 */
[----:B------:R-:W-:Y:S02]  /*09f0*/  IADD3 R5, P0, PT, R0, 0x30, RZ ;  /* 0x0000003000057810 */ /* 0x000fe40007f1e0ff */
[----:B------:R-:W-:Y:S02]  /*0a00*/  MOV R10, R12 ;  /* 0x0000000c000a7202 */ /* 0x000fe40000000f00 */
[----:B------:R-:W-:-:S03]  /*0a10*/  IADD3.X R9, PT, PT, RZ, RZ, RZ, P0, !PT ;  /* 0x000000ffff097210 */ /* 0x000fc600007fe4ff */
        /* <DEDUP_REMOVED lines=9> */
.L_x_1810:
[----:B------:R-:W-:Y:S05]  /*0ab0*/  BSYNC.RECONVERGENT B0 ;  /* 0x0000000000007941 */ /* 0x000fea0003800200 */
.L_x_1809:
[----:B------:R-:W5:Y:S01]  /*0ac0*/  LDCU.64 UR4, c[0x0][0x420] ;  /* 0x00008400ff0477ac */ /* 0x000f620008000a00 */
[----:B------:R-:W-:-:S04]  /*0ad0*/  LOP3.LUT P4, R186, R186, 0x7, RZ, 0xc0, !PT ;  /* 0x00000007baba7812 */ /* 0x000fc8000788c0ff */
[----:B------:R-:W-:Y:S02]  /*0ae0*/  ISETP.GE.OR P4, PT, R0, R7, P4 ;  /* 0x000000070000720c */ /* 0x000fe40002786670 */
[C---:B------:R-:W-:Y:S02]  /*0af0*/  ISETP.NE.OR P3, PT, R186.reuse, RZ, P3 ;  /* 0x000000ffba00720c */ /* 0x040fe40001f65670 */
[C---:B------:R-:W-:Y:S02]  /*0b00*/  ISETP.NE.OR P2, PT, R186.reuse, RZ, P2 ;  /* 0x000000ffba00720c */ /* 0x040fe40001745670 */
[C---:B------:R-:W-:Y:S02]  /*0b10*/  IADD3 R0, P0, PT, R83.reuse, R0, RZ ;  /* 0x0000000053007210 */ /* 0x040fe40007f1e0ff */
[----:B------:R-:W-:Y:S02]  /*0b20*/  ISETP.NE.OR P1, PT, R186, RZ, P1 ;  /* 0x000000ffba00720c */ /* 0x000fe40000f25670 */
[----:B------:R-:W-:-:S02]  /*0b30*/  LEA.HI.X.SX32 R83, R83, RZ, 0x1, P0 ;  /* 0x000000ff53537211 */ /* 0x000fc400000f0eff */
[C---:B-----5:R-:W-:Y:S01]  /*0b40*/  LEA R4, P0, R0.reuse, UR4, 0x2 ;  /* 0x0000000400047c11 */ /* 0x060fe2000f8010ff */
[----:B----4-:R-:W-:Y:S02]  /*0b50*/  @!P4 IMAD.MOV.U32 R3, RZ, RZ, 0x7f800000 ;  /* 0x7f800000ff03c424 */ /* 0x010fe400078e00ff */
        /* <DEDUP_REMOVED lines=10> */
.L_x_1802:
        /* <DEDUP_REMOVED lines=10> */
.L_x_1811:
        /* <DEDUP_REMOVED lines=99> */
.L_x_1812:
        /* <DEDUP_REMOVED lines=15> */
.L_x_1814:
[----:B------:R-:W2:Y:S01]  /*13c0*/  LDC.64 R134, c[0x0][0x3b8] ;  /* 0x0000ee00ff867b82 */ /* 0x000ea20000000a00 */
[----:B------:R-:W-:-:S05]  /*13d0*/  IADD3 R10, PT, PT, R2, R3, RZ ;  /* 0x00000003020a7210 */ /* 0x000fca0007ffe0ff */
[C---:B--2---:R-:W-:Y:S02]  /*13e0*/  IMAD R9, R10.reuse, R135, RZ ;  /* 0x000000870a097224 */ /* 0x044fe400078e02ff */
[----:B------:R-:W-:-:S05]  /*13f0*/  IMAD.WIDE.U32 R10, R10, R134, RZ ;  /* 0x000000860a0a7225 */ /* 0x000fca00078e00ff */
[----:B------:R-:W-:Y:S02]  /*1400*/  IADD3 R9, PT, PT, R11, R9, RZ ;  /* 0x000000090b097210 */ /* 0x000fe40007ffe0ff */
.L_x_1815:
        /* <DEDUP_REMOVED lines=14> */
.L_x_1816:
[----:B------:R-:W2:Y:S01]  /*14f0*/  LDC.64 R148, c[0x0][0x3c0] ;  /* 0x0000f000ff947b82 */ /* 0x000ea20000000a00 */
[----:B------:R-:W-:-:S05]  /*1500*/  IADD3 R2, PT, PT, R2, R3, RZ ;  /* 0x0000000302027210 */ /* 0x000fca0007ffe0ff */
[C---:B--2---:R-:W-:Y:S02]  /*1510*/  IMAD R11, R2.reuse, R149, RZ ;  /* 0x00000095020b7224 */ /* 0x044fe400078e02ff */
[----:B------:R-:W-:-:S05]  /*1520*/  IMAD.WIDE.U32 R12, R2, R148, RZ ;  /* 0x00000094020c7225 */ /* 0x000fca00078e00ff */
[----:B------:R-:W-:-:S07]  /*1530*/  IADD3 R11, PT, PT, R13, R11, RZ ;  /* 0x0000000b0d0b7210 */ /* 0x000fce0007ffe0ff */
.L_x_1817:
[----:B-----5:R-:W2:Y:S01]  /*1540*/  LDC R6, c[0x0][0x3e8] ;  /* 0x0000fa00ff067b82 */ /* 0x020ea20000000800 */
[----:B-1----:R-:W-:Y:S02]  /*1550*/  LEA R7, R0, 0xffffffc0, 0x6 ;  /* 0xffffffc000077811 */ /* 0x002fe400078e30ff */
[----:B------:R-:W-:Y:S02]  /*1560*/  CS2R R206, SRZ ;  /* 0x0000000000ce7805 */ /* 0x000fe4000001ff00 */
[----:B--2---:R-:W-:-:S04]  /*1570*/  IABS R2, R6 ;  /* 0x0000000600027213 */ /* 0x004fc80000000000 */
        /* <DEDUP_REMOVED lines=8> */
[----:B------:R-:W-:Y:S01]  /*1600*/  IMAD.HI.U32 R13, R15, R4, R14 ;  /* 0x000000040f0d7227 */ /* 0x000fe200078e000e */
[----:B------:R-:W-:-:S03]  /*1610*/  MOV R14, R12 ;  /* 0x0000000c000e7202 */ /* 0x000fc60000000f00 */
[----:B------:R-:W-:Y:S02]  /*1620*/  IMAD.MOV.U32 R4, RZ, RZ, R3 ;  /* 0x000000ffff047224 */ /* 0x000fe400078e0003 */
[----:B------:R-:W-:Y:S01]  /*1630*/  IMAD.MOV.U32 R15, RZ, RZ, R11 ;  /* 0x000000ffff0f7224 */ /* 0x000fe200078e000b */
[----:B------:R-:W-:Y:S01]  /*1640*/  MOV R11, R9 ;  /* 0x00000009000b7202 */ /* 0x000fe20000000f00 */
[----:B------:R-:W-:-:S04]  /*1650*/  IMAD.HI.U32 R13, R13, R4, RZ ;  /* 0x000000040d0d7227 */ /* 0x000fc800078e00ff */
[----:B------:R-:W-:Y:S01]  /*1660*/  IMAD.WIDE.U32 R10, R7, R134, R10 ;  /* 0x00000086070a7225 */ /* 0x000fe200078e000a */
[----:B------:R-:W-:-:S03]  /*1670*/  IADD3 R3, PT, PT, -R13, RZ, RZ ;  /* 0x000000ff0d037210 */ /* 0x000fc60007ffe1ff */
[----:B------:R-:W-:Y:S01]  /*1680*/  IMAD.WIDE.U32 R14, R7, R148, R14 ;  /* 0x00000094070e7225 */ /* 0x000fe200078e000e */
[----:B------:R-:W-:-:S03]  /*1690*/  MOV R18, R10 ;  /* 0x0000000a00127202 */ /* 0x000fc60000000f00 */
[C---:B------:R-:W-:Y:S02]  /*16a0*/  IMAD R3, R2.reuse, R3, R4 ;  /* 0x0000000302037224 */ /* 0x040fe400078e0204 */
[----:B------:R-:W1:Y:S01]  /*16b0*/  LDC.64 R4, c[0x0][0x3d8] ;  /* 0x0000f600ff047b82 */ /* 0x000e620000000a00 */
[C---:B------:R-:W-:Y:S02]  /*16c0*/  IMAD R15, R7.reuse, R149, R15 ;  /* 0x00000095070f7224 */ /* 0x040fe400078e020f */
[----:B------:R-:W-:Y:S01]  /*16d0*/  ISETP.GT.U32.AND P0, PT, R2, R3, PT ;  /* 0x000000030200720c */ /* 0x000fe20003f04070 */
[----:B------:R-:W-:-:S12]  /*16e0*/  IMAD R19, R7, R135, R11 ;  /* 0x0000008707137224 */ /* 0x000fd800078e020b */
        /* <DEDUP_REMOVED lines=20> */
.L_x_1813:
[----:B------:R-:W-:Y:S01]  /*1830*/  ISETP.NE.AND P0, PT, R202, -0x1, PT ;  /* 0xffffffffca00780c */ /* 0x000fe20003f05270 */
[----:B------:R-:W-:Y:S01]  /*1840*/  IMAD.IADD R195, R84, 0x1, -R83 ;  /* 0x0000000154c37824 */ /* 0x000fe200078e0a53 */
[----:B------:R-:W-:Y:S01]  /*1850*/  SHF.R.U32.HI R14, RZ, 0x3, R186 ;  /* 0x00000003ff0e7819 */ /* 0x000fe200000116ba */
[----:B------:R-:W1:Y:S01]  /*1860*/  LDCU.64 UR4, c[0x0][0x3c8] ;  /* 0x00007900ff0477ac */ /* 0x000e620008000a00 */
[----:B------:R-:W-:Y:S01]  /*1870*/  SHF.L.U32 R137, R186, 0x3, RZ ;  /* 0x00000003ba897819 */ /* 0x000fe200000006ff */
[----:B------:R-:W-:Y:S01]  /*1880*/  IMAD.SHL.U32 R136, R0, 0x40, RZ ;  /* 0x0000004000887824 */ /* 0x000fe200078e00ff */
[CC--:B------:R-:W-:Y:S01]  /*1890*/  ISETP.GE.AND P6, PT, R14.reuse, R195.reuse, PT ;  /* 0x000000c30e00720c */ /* 0x0c0fe20003fc6270 */
[C---:B------:R-:W-:Y:S01]  /*18a0*/  VIADD R20, R14.reuse, 0x10 ;  /* 0x000000100e147836 */ /* 0x040fe20000000000 */
[----:B------:R-:W-:Y:S01]  /*18b0*/  MOV R15, RZ ;  /* 0x000000ff000f7202 */ /* 0x000fe20000000f00 */
[C---:B------:R-:W-:Y:S01]  /*18c0*/  VIADD R10, R14.reuse, 0x20 ;  /* 0x000000200e0a7836 */ /* 0x040fe20000000000 */
[----:B------:R-:W-:Y:S01]  /*18d0*/  LOP3.LUT R184, R137, 0x38, RZ, 0xc0, !PT ;  /* 0x0000003889b87812 */ /* 0x000fe200078ec0ff */
[----:B------:R-:W-:Y:S01]  /*18e0*/  VIADD R12, R14, 0x30 ;  /* 0x000000300e0c7836 */ /* 0x000fe20000000000 */
[-C--:B------:R-:W-:Y:S01]  /*18f0*/  ISETP.GE.AND P4, PT, R20, R195.reuse, PT ;  /* 0x000000c31400720c */ /* 0x080fe20003f86270 */
[----:B------:R-:W2:Y:S01]  /*1900*/  @!P0 LDC.64 R4, c[0x0][0x398] ;  /* 0x0000e600ff048b82 */ /* 0x000ea20000000a00 */
[----:B------:R-:W-:Y:S01]  /*1910*/  IMAD.WIDE.U32 R24, R25, 0x40, R14 ;  /* 0x0000004019187825 */ /* 0x000fe200078e000e */
[----:B------:R-:W-:Y:S01]  /*1920*/  ISETP.GE.AND P1, PT, R10, R195, PT ;  /* 0x000000c30a00720c */ /* 0x000fe20003f26270 */
[----:B------:R-:W3:Y:S01]  /*1930*/  LDCU.64 UR6, c[0x0][0x388] ;  /* 0x00007100ff0677ac */ /* 0x000ee20008000a00 */
[----:B------:R-:W-:Y:S01]  /*1940*/  SHF.L.U64.HI R78, R134, 0x4, R135 ;  /* 0x00000004864e7819 */ /* 0x000fe20000010287 */
[----:B------:R-:W-:Y:S01]  /*1950*/  VIADD R138, R136, 0xffffffc0 ;  /* 0xffffffc0888a7836 */ /* 0x000fe20000000000 */
[C---:B------:R-:W-:Y:S01]  /*1960*/  SHF.L.U32 R185, R186.reuse, 0x5, RZ ;  /* 0x00000005bab97819 */ /* 0x040fe200000006ff */
[----:B------:R-:W-:Y:S01]  /*1970*/  IMAD.SHL.U32 R150, R186, 0x40, RZ ;  /* 0x00000040ba967824 */ /* 0x000fe200078e00ff */
[----:B------:R-:W4:Y:S01]  /*1980*/  @P0 LDC.64 R2, c[0x0][0x3b0] ;  /* 0x0000ec00ff020b82 */ /* 0x000f220000000a00 */
[----:B------:R-:W-:-:S02]  /*1990*/  SHF.R.U32.HI R188, RZ, 0x1, R186 ;  /* 0x00000001ffbc7819 */ /* 0x000fc400000116ba */
[----:B------:R-:W-:Y:S02]  /*19a0*/  LOP3.LUT R185, R185, 0x7c00, RZ, 0xc0, !PT ;  /* 0x00007c00b9b97812 */ /* 0x000fe400078ec0ff */
[----:B------:R-:W-:Y:S02]  /*19b0*/  @!P4 IADD3 R28, P2, PT, R24, 0x10, RZ ;  /* 0x00000010181cc810 */ /* 0x000fe40007f5e0ff */
[----:B------:R-:W-:Y:S01]  /*19c0*/  LOP3.LUT R151, R184, 0x1c0, R150, 0xf8, !PT ;  /* 0x000001c0b8977812 */ /* 0x000fe200078ef896 */
[----:B------:R-:W5:Y:S01]  /*19d0*/  @!P6 LDC.64 R6, c[0x0][0x3b0] ;  /* 0x0000ec00ff06eb82 */ /* 0x000f620000000a00 */
[----:B------:R-:W-:Y:S02]  /*19e0*/  @!P4 IADD3.X R15, PT, PT, RZ, R25, RZ, P2, !PT ;  /* 0x00000019ff0fc210 */ /* 0x000fe400017fe4ff */
[----:B------:R-:W-:Y:S02]  /*19f0*/  LOP3.LUT R189, R150, 0x400, RZ, 0xc0, !PT ;  /* 0x0000040096bd7812 */ /* 0x000fe400078ec0ff */
[----:B------:R-:W-:-:S02]  /*1a00*/  MOV R139, 0x20 ;  /* 0x00000020008b7802 */ /* 0x000fc40000000f00 */
[----:B------:R-:W-:Y:S01]  /*1a10*/  MOV R160, 0x40 ;  /* 0x0000004000a07802 */ /* 0x000fe20000000f00 */
[----:B--2---:R-:W-:-:S04]  /*1a20*/  @!P0 IMAD.WIDE.U32 R18, R8, R4, RZ ;  /* 0x0000000408128225 */ /* 0x004fc800078e00ff */
[----:B----4-:R-:W-:-:S04]  /*1a30*/  @P0 IMAD.WIDE.U32 R26, R202, R2, RZ ;  /* 0x00000002ca1a0225 */ /* 0x010fc800078e00ff */
[----:B------:R-:W-:Y:S02]  /*1a40*/  @!P0 IMAD R2, R8, R5, R19 ;  /* 0x0000000508028224 */ /* 0x000fe400078e0213 */
[----:B------:R-:W2:Y:S01]  /*1a50*/  @!P4 LDC.64 R4, c[0x0][0x3b0] ;  /* 0x0000ec00ff04cb82 */ /* 0x000ea20000000a00 */
[----:B------:R-:W-:Y:S02]  /*1a60*/  @P0 IMAD.MOV.U32 R18, RZ, RZ, R26 ;  /* 0x000000ffff120224 */ /* 0x000fe400078e001a */
[----:B------:R-:W-:-:S03]  /*1a70*/  @P0 IMAD R2, R202, R3, R27 ;  /* 0x00000003ca020224 */ /* 0x000fc600078e021b */
[----:B------:R-:W-:Y:S02]  /*1a80*/  IADD3 R18, P0, PT, R184, R18, RZ ;  /* 0x00000012b8127210 */ /* 0x000fe40007f1e0ff */
[----:B------:R-:W4:Y:S03]  /*1a90*/  @!P6 LDC.64 R8, c[0x0][0x380] ;  /* 0x0000e000ff08eb82 */ /* 0x000f260000000a00 */
[----:B------:R-:W-:Y:S01]  /*1aa0*/  IMAD.X R19, RZ, RZ, R2, P0 ;  /* 0x000000ffff137224 */ /* 0x000fe200000e0602 */
[----:B------:R-:W-:Y:S01]  /*1ab0*/  ISETP.GE.AND P0, PT, R12, R195, PT ;  /* 0x000000c30c00720c */ /* 0x000fe20003f06270 */
[----:B-1----:R-:W-:-:S03]  /*1ac0*/  IMAD.WIDE.U32 R18, R17, UR4, R18 ;  /* 0x0000000411127c25 */ /* 0x002fc6000f8e0012 */
[----:B------:R-:W1:Y:S01]  /*1ad0*/  @!P4 LDC.64 R2, c[0x0][0x380] ;  /* 0x0000e000ff02cb82 */ /* 0x000e620000000a00 */
[----:B------:R-:W-:Y:S01]  /*1ae0*/  UMOV UR4, 0x400 ;  /* 0x0000040000047882 */ /* 0x000fe20000000000 */
[----:B------:R-:W-:Y:S02]  /*1af0*/  IMAD R19, R17, UR5, R19 ;  /* 0x0000000511137c24 */ /* 0x000fe4000f8e0213 */
[-C--:B-----5:R-:W-:Y:S02]  /*1b00*/  @!P6 IMAD R17, R25, R6.reuse, RZ ;  /* 0x000000061911e224 */ /* 0x0a0fe400078e02ff */
[----:B------:R-:W-:Y:S02]  /*1b10*/  @!P6 IMAD.WIDE.U32 R30, R24, R6, R18 ;  /* 0x00000006181ee225 */ /* 0x000fe400078e0012 */
[----:B------:R-:W5:Y:S02]  /*1b20*/  S2UR UR5, SR_CgaCtaId ;  /* 0x00000000000579c3 */ /* 0x000f640000008800 */
[----:B--2---:R-:W-:-:S02]  /*1b30*/  @!P4 IMAD R15, R15, R4, RZ ;  /* 0x000000040f0fc224 */ /* 0x004fc400078e02ff */
[C---:B------:R-:W-:Y:S01]  /*1b40*/  @!P6 IMAD R7, R24.reuse, R7, R17 ;  /* 0x000000071807e224 */ /* 0x040fe200078e0211 */
[----:B------:R-:W-:Y:S01]  /*1b50*/  @!P0 IADD3 R17, P2, PT, R24, 0x30, RZ ;  /* 0x0000003018118810 */ /* 0x000fe20007f5e0ff */
[----:B------:R-:W-:Y:S01]  /*1b60*/  @!P4 IMAD R5, R28, R5, R15 ;  /* 0x000000051c05c224 */ /* 0x000fe200078e020f */
[----:B------:R-:W-:Y:S01]  /*1b70*/  @!P1 IADD3 R15, P3, PT, R24, 0x20, RZ ;  /* 0x00000020180f9810 */ /* 0x000fe20007f7e0ff */
[----:B------:R-:W-:Y:S01]  /*1b80*/  @!P4 IMAD.WIDE.U32 R28, R28, R4, R18 ;  /* 0x000000041c1cc225 */ /* 0x000fe200078e0012 */
[----:B------:R-:W-:-:S03]  /*1b90*/  @!P6 IADD3 R6, PT, PT, R31, R7, RZ ;  /* 0x000000071f06e210 */ /* 0x000fc60007ffe0ff */
[--C-:B------:R-:W-:Y:S01]  /*1ba0*/  @!P1 IMAD.X R21, RZ, RZ, R25.reuse, P3 ;  /* 0x000000ffff159224 */ /* 0x100fe200018e0619 */
[----:B----4-:R-:W-:Y:S01]  /*1bb0*/  @!P6 LEA R24, P3, R30, R8, 0x1 ;  /* 0x000000081e18e211 */ /* 0x010fe200078608ff */
[----:B------:R-:W-:Y:S01]  /*1bc0*/  @!P0 IMAD.X R23, RZ, RZ, R25, P2 ;  /* 0x000000ffff178224 */ /* 0x000fe200010e0619 */
[----:B-1----:R-:W-:Y:S01]  /*1bd0*/  @!P4 LEA R26, P2, R28, R2, 0x1 ;  /* 0x000000021c1ac211 */ /* 0x002fe200078408ff */
[----:B------:R-:W-:Y:S01]  /*1be0*/  @!P4 IMAD.IADD R4, R29, 0x1, R5 ;  /* 0x000000011d04c824 */ /* 0x000fe200078e0205 */
[----:B------:R-:W-:Y:S01]  /*1bf0*/  @!P6 LEA.HI.X R25, R30, R9, R6, 0x1, P3 ;  /* 0x000000091e19e211 */ /* 0x000fe200018f0c06 */
[----:B------:R-:W-:Y:S01]  /*1c00*/  @!P1 IMAD.MOV.U32 R31, RZ, RZ, R19 ;  /* 0x000000ffff1f9224 */ /* 0x000fe200078e0013 */
[----:B------:R-:W-:Y:S01]  /*1c10*/  IADD3 R6, P3, PT, R184, R22, RZ ;  /* 0x00000016b8067210 */ /* 0x000fe20007f7e0ff */
[----:B------:R-:W1:Y:S01]  /*1c20*/  @!P1 LDC.64 R8, c[0x0][0x3b0] ;  /* 0x0000ec00ff089b82 */ /* 0x000e620000000a00 */
[----:B------:R-:W-:Y:S02]  /*1c30*/  @!P4 LEA.HI.X R27, R28, R3, R4, 0x1, P2 ;  /* 0x000000031c1bc211 */ /* 0x000fe400010f0c04 */
[----:B------:R-:W-:Y:S01]  /*1c40*/  IADD3.X R7, PT, PT, RZ, R13, RZ, P3, !PT ;  /* 0x0000000dff077210 */ /* 0x000fe20001ffe4ff */
[----:B-----5:R-:W-:Y:S01]  /*1c50*/  ULEA UR5, UR5, UR4, 0x18 ;  /* 0x0000000405057291 */ /* 0x020fe2000f8ec0ff */
[----:B------:R-:W-:Y:S01]  /*1c60*/  LOP3.LUT R3, R137, 0x1f8, RZ, 0xc0, !PT ;  /* 0x000001f889037812 */ /* 0x000fe200078ec0ff */
[----:B------:R-:W-:Y:S01]  /*1c70*/  IMAD.IADD R13, R79, 0x1, -R138 ;  /* 0x000000014f0d7824 */ /* 0x000fe200078e0a8a */
[----:B------:R-:W-:Y:S01]  /*1c80*/  @!P1 MOV R30, R18 ;  /* 0x00000012001e9202 */ /* 0x000fe20000000f00 */
[C---:B------:R-:W-:Y:S01]  /*1c90*/  IMAD.WIDE.U32 R28, R14.reuse, R134, R6 ;  /* 0x000000860e1c7225 */ /* 0x040fe200078e0006 */
[----:B------:R-:W2:Y:S01]  /*1ca0*/  @!P0 LDC.64 R4, c[0x0][0x3b0] ;  /* 0x0000ec00ff048b82 */ /* 0x000ea20000000a00 */
[----:B------:R-:W-:Y:S01]  /*1cb0*/  LOP3.LUT R2, R3, 0x38, R186, 0x78, !PT ;  /* 0x0000003803027812 */ /* 0x000fe200078e78ba */
[----:B------:R-:W4:Y:S01]  /*1cc0*/  LDCU UR4, c[0x0][0x50c] ;  /* 0x0000a180ff0477ac */ /* 0x000f220008000800 */
[----:B------:R-:W-:Y:S01]  /*1cd0*/  IMAD R197, R14, R135, R29 ;  /* 0x000000870ec57224 */ /* 0x000fe200078e021d */
[----:B---3--:R-:W-:-:S02]  /*1ce0*/  LEA R198, P3, R28, UR6, 0x1 ;  /* 0x000000061cc67c11 */ /* 0x008fc4000f8608ff */
[----:B------:R-:W-:Y:S02]  /*1cf0*/  LOP3.LUT R215, R2, 0x1e00, R137, 0xf8, !PT ;  /* 0x00001e0002d77812 */ /* 0x000fe400078ef889 */
[----:B------:R-:W3:Y:S01]  /*1d00*/  @!P1 LDC.64 R6, c[0x0][0x380] ;  /* 0x0000e000ff069b82 */ /* 0x000ee20000000a00 */
[----:B------:R-:W-:Y:S01]  /*1d10*/  LEA.HI.X R197, R28, UR7, R197, 0x1, P3 ;  /* 0x000000071cc57c11 */ /* 0x000fe200098f0cc5 */
[----:B------:R-:W-:Y:S01]  /*1d20*/  @!P0 IMAD.MOV.U32 R28, RZ, RZ, R18 ;  /* 0x000000ffff1c8224 */ /* 0x000fe200078e0012 */
[----:B------:R-:W-:Y:S01]  /*1d30*/  LEA R215, R215, UR5, 0x1 ;  /* 0x00000005d7d77c11 */ /* 0x000fe2000f8e08ff */
[----:B------:R-:W5:Y:S01]  /*1d40*/  LDCU.64 UR6, c[0x0][0x390] ;  /* 0x00007200ff0677ac */ /* 0x000f620008000a00 */
[----:B------:R-:W-:Y:S01]  /*1d50*/  @!P0 MOV R29, R19 ;  /* 0x00000013001d8202 */ /* 0x000fe20000000f00 */
[-C--:B-1----:R-:W-:Y:S02]  /*1d60*/  @!P1 IMAD R18, R21, R8.reuse, RZ ;  /* 0x0000000815129224 */ /* 0x082fe400078e02ff */
[----:B------:R-:W1:Y:S01]  /*1d70*/  @!P0 LDC.64 R2, c[0x0][0x380] ;  /* 0x0000e000ff028b82 */ /* 0x000e620000000a00 */
[----:B------:R-:W-:Y:S01]  /*1d80*/  @!P1 IMAD.WIDE.U32 R30, R15, R8, R30 ;  /* 0x000000080f1e9225 */ /* 0x000fe200078e001e */
[----:B------:R-:W-:Y:S01]  /*1d90*/  @!PT LDS RZ, [RZ] ;  /* 0x00000000fffff984 */ /* 0x000fe20000000800 */
[----:B------:R-:W-:Y:S01]  /*1da0*/  @!PT LDS RZ, [RZ] ;  /* 0x00000000fffff984 */ /* 0x000fe20000000800 */
[----:B------:R-:W-:Y:S01]  /*1db0*/  @!PT LDS RZ, [RZ] ;  /* 0x00000000fffff984 */ /* 0x000fe20000000800 */
[----:B------:R-:W-:Y:S01]  /*1dc0*/  @!P6 LDGSTS.E.BYPASS.LTC128B.128 [R215], desc[UR16][R24.64] ;  /* 0x0000000018d7efae */ /* 0x000fe2000b981a10 */
[----:B------:R-:W-:-:S02]  /*1dd0*/  ISETP.GE.AND P5, PT, R20, R13, PT ;  /* 0x0000000d1400720c */ /* 0x000fc40003fa6270 */
[----:B------:R-:W-:Y:S01]  /*1de0*/  @!P1 IMAD R9, R15, R9, R18 ;  /* 0x000000090f099224 */ /* 0x000fe200078e0212 */
[----:B------:R-:W-:Y:S01]  /*1df0*/  @!P6 LDGSTS.E.BYPASS.LTC128B.128 [R215+0x2000], desc[UR16][R24.64+0x80] ;  /* 0x0200008018d7efae */ /* 0x000fe2000b981a10 */
[----:B------:R-:W-:Y:S01]  /*1e00*/  ISETP.GE.AND P2, PT, R20, R13, PT ;  /* 0x0000000d1400720c */ /* 0x000fe20003f46270 */
[-C--:B--2---:R-:W-:Y:S02]  /*1e10*/  @!P0 IMAD R8, R23, R4.reuse, RZ ;  /* 0x0000000417088224 */ /* 0x084fe400078e02ff */
[----:B------:R-:W-:Y:S01]  /*1e20*/  @!P1 IMAD.IADD R9, R31, 0x1, R9 ;  /* 0x000000011f099824 */ /* 0x000fe200078e0209 */
[----:B------:R-:W-:Y:S01]  /*1e30*/  @!P6 LDGSTS.E.BYPASS.LTC128B.128 [R215+0x4000], desc[UR16][R24.64+0x100] ;  /* 0x0400010018d7efae */ /* 0x000fe2000b981a10 */
[C---:B------:R-:W-:Y:S01]  /*1e40*/  @!P0 IMAD R5, R17.reuse, R5, R8 ;  /* 0x0000000511058224 */ /* 0x040fe200078e0208 */
[----:B------:R-:W-:Y:S01]  /*1e50*/  ISETP.GE.AND P6, PT, R14, R13, PT ;  /* 0x0000000d0e00720c */ /* 0x000fe20003fc6270 */
[----:B------:R-:W-:Y:S01]  /*1e60*/  @!P0 IMAD.WIDE.U32 R28, R17, R4, R28 ;  /* 0x00000004111c8225 */ /* 0x000fe200078e001c */
[----:B------:R-:W-:Y:S01]  /*1e70*/  @!P4 LDGSTS.E.BYPASS.LTC128B.128 [R215+0x800], desc[UR16][R26.64] ;  /* 0x008000001ad7cfae */ /* 0x000fe2000b981a10 */
[----:B---3--:R-:W-:-:S02]  /*1e80*/  @!P1 LEA R6, P3, R30, R6, 0x1 ;  /* 0x000000061e069211 */ /* 0x008fc400078608ff */
[----:B------:R-:W-:Y:S01]  /*1e90*/  @!P0 IMAD.IADD R5, R29, 0x1, R5 ;  /* 0x000000011d058824 */ /* 0x000fe200078e0205 */
[----:B------:R-:W-:Y:S01]  /*1ea0*/  @!P4 LDGSTS.E.BYPASS.LTC128B.128 [R215+0x2800], desc[UR16][R26.64+0x80] ;  /* 0x028000801ad7cfae */ /* 0x000fe2000b981a10 */
[----:B------:R-:W-:Y:S02]  /*1eb0*/  @!P1 LEA.HI.X R7, R30, R7, R9, 0x1, P3 ;  /* 0x000000071e079211 */ /* 0x000fe400018f0c09 */
[----:B------:R-:W-:Y:S01]  /*1ec0*/  ISETP.GE.AND P3, PT, R12, R13, PT ;  /* 0x0000000d0c00720c */ /* 0x000fe20003f66270 */
[----:B------:R-:W-:Y:S01]  /*1ed0*/  @!P4 LDGSTS.E.BYPASS.LTC128B.128 [R215+0x4800], desc[UR16][R26.64+0x100] ;  /* 0x048001001ad7cfae */ /* 0x000fe2000b981a10 */
[----:B------:R-:W-:-:S03]  /*1ee0*/  IADD3 R16, P4, PT, R184, R16, RZ ;  /* 0x00000010b8107210 */ /* 0x000fc60007f9e0ff */
[----:B------:R-:W-:Y:S01]  /*1ef0*/  @!P1 LDGSTS.E.BYPASS.LTC128B.128 [R215+0x1000], desc[UR16][R6.64] ;  /* 0x0100000006d79fae */ /* 0x000fe2000b981a10 */
[----:B------:R-:W-:Y:S02]  /*1f00*/  IADD3.X R17, PT, PT, RZ, R11, RZ, P4, !PT ;  /* 0x0000000bff117210 */ /* 0x000fe400027fe4ff */
[----:B-1----:R-:W-:Y:S01]  /*1f10*/  @!P0 LEA R4, P4, R28, R2, 0x1 ;  /* 0x000000021c048211 */ /* 0x002fe200078808ff */
[----:B------:R-:W-:Y:S01]  /*1f20*/  @!P1 LDGSTS.E.BYPASS.LTC128B.128 [R215+0x3000], desc[UR16][R6.64+0x80] ;  /* 0x0300008006d79fae */ /* 0x000fe2000b981a10 */
[----:B------:R-:W-:Y:S02]  /*1f30*/  IMAD.WIDE.U32 R16, R14, R148, R16 ;  /* 0x000000940e107225 */ /* 0x000fe400078e0010 */
[----:B------:R-:W-:Y:S01]  /*1f40*/  @!P0 LEA.HI.X R5, R28, R3, R5, 0x1, P4 ;  /* 0x000000031c058211 */ /* 0x000fe200020f0c05 */
[----:B------:R1:W-:Y:S01]  /*1f50*/  @!P1 LDGSTS.E.BYPASS.LTC128B.128 [R215+0x5000], desc[UR16][R6.64+0x100] ;  /* 0x0500010006d79fae */ /* 0x0003e2000b981a10 */
[----:B------:R-:W-:Y:S01]  /*1f60*/  ISETP.GE.AND P4, PT, R10, R13, PT ;  /* 0x0000000d0a00720c */ /* 0x000fe20003f86270 */
[----:B------:R-:W-:Y:S01]  /*1f70*/  IMAD.SHL.U32 R3, R134, 0x10, RZ ;  /* 0x0000001086037824 */ /* 0x000fe200078e00ff */
[----:B------:R-:W-:Y:S01]  /*1f80*/  @!P3 MOV R196, R198 ;  /* 0x000000c600c4b202 */ /* 0x000fe20000000f00 */
[----:B------:R-:W-:Y:S01]  /*1f90*/  @!P0 LDGSTS.E.BYPASS.LTC128B.128 [R215+0x1800], desc[UR16][R4.64] ;  /* 0x0180000004d78fae */ /* 0x000fe2000b981a10 */
[----:B------:R-:W-:Y:S01]  /*1fa0*/  IMAD R15, R14, R149, R17 ;  /* 0x000000950e0f7224 */ /* 0x000fe200078e0211 */
[----:B-----5:R-:W-:Y:S01]  /*1fb0*/  LEA R200, P1, R16, UR6, 0x1 ;  /* 0x0000000610c87c11 */ /* 0x020fe2000f8208ff */
[----:B------:R-:W-:Y:S01]  /*1fc0*/  @!P3 IMAD R2, R135, 0x60, RZ ;  /* 0x000000608702b824 */ /* 0x000fe200078e02ff */
[----:B------:R-:W-:Y:S01]  /*1fd0*/  @!P0 LDGSTS.E.BYPASS.LTC128B.128 [R215+0x3800], desc[UR16][R4.64+0x80] ;  /* 0x0380008004d78fae */ /* 0x000fe2000b981a10 */
[----:B------:R-:W-:Y:S01]  /*1fe0*/  @!P3 IMAD.WIDE.U32 R8, R134, 0x60, R196 ;  /* 0x000000608608b825 */ /* 0x000fe200078e00c4 */
[----:B------:R-:W-:-:S02]  /*1ff0*/  LEA.HI.X R199, R16, UR7, R15, 0x1, P1 ;  /* 0x0000000710c77c11 */ /* 0x000fc400088f0c0f */
[----:B------:R2:W-:Y:S01]  /*2000*/  @!P0 LDGSTS.E.BYPASS.LTC128B.128 [R215+0x5800], desc[UR16][R4.64+0x100] ;  /* 0x0580010004d78fae */ /* 0x0005e2000b981a10 */
[CC--:B------:R-:W-:Y:S01]  /*2010*/  @!P5 LEA R14, P0, R3.reuse, R198.reuse, 0x1 ;  /* 0x000000c6030ed211 */ /* 0x0c0fe200078008ff */
[----:B------:R-:W-:Y:S01]  /*2020*/  @!P3 IMAD.MOV.U32 R16, RZ, RZ, R8 ;  /* 0x000000ffff10b224 */ /* 0x000fe200078e0008 */
[-C--:B------:R-:W-:Y:S02]  /*2030*/  @!P6 MOV R196, R198.reuse ;  /* 0x000000c600c4e202 */ /* 0x080fe40000000f00 */
[-C--:B------:R-:W-:Y:S02]  /*2040*/  @!P5 LEA.HI.X R15, R3, R197.reuse, R78, 0x1, P0 ;  /* 0x000000c5030fd211 */ /* 0x080fe400000f0c4e */
[C---:B------:R-:W-:Y:S01]  /*2050*/  @!P4 LEA R8, P0, R134.reuse, R198, 0x6 ;  /* 0x000000c68608c211 */ /* 0x040fe200078030ff */
[----:B------:R-:W-:Y:S01]  /*2060*/  @!P6 LDGSTS.E.BYPASS.LTC128B.128 [R215+0x6000], desc[UR16][R196.64] ;  /* 0x06000000c4d7efae */ /* 0x000fe2000b981a10 */
[----:B------:R-:W-:Y:S02]  /*2070*/  @!P3 IADD3 R17, PT, PT, R9, R2, RZ ;  /* 0x000000020911b210 */ /* 0x000fe40007ffe0ff */
[----:B------:R-:W-:Y:S01]  /*2080*/  @!P4 LEA.HI.X R9, R134, R197, R135, 0x6, P0 ;  /* 0x000000c58609c211 */ /* 0x000fe200000f3487 */
[----:B------:R-:W-:Y:S01]  /*2090*/  @!P6 LDGSTS.E.BYPASS.LTC128B.128 [R215+0x8000], desc[UR16][R196.64+0x80] ;  /* 0x08000080c4d7efae */ /* 0x000fe2000b981a10 */
[----:B------:R-:W-:-:S02]  /*20a0*/  ISETP.GE.AND P1, PT, R12, R13, PT ;  /* 0x0000000d0c00720c */ /* 0x000fc40003f26270 */
[C---:B-1----:R-:W-:Y:S01]  /*20b0*/  SHF.L.U32 R7, R148.reuse, 0x4, RZ ;  /* 0x0000000494077819 */ /* 0x042fe200000006ff */
[----:B------:R-:W-:Y:S01]  /*20c0*/  @!P6 LDGSTS.E.BYPASS.LTC128B.128 [R215+0xa000], desc[UR16][R196.64+0x100] ;  /* 0x0a000100c4d7efae */ /* 0x000fe2000b981a10 */
[----:B------:R-:W-:Y:S02]  /*20d0*/  SHF.L.U64.HI R2, R148, 0x4, R149 ;  /* 0x0000000494027819 */ /* 0x000fe40000010295 */
[C---:B------:R-:W-:Y:S01]  /*20e0*/  @!P2 LEA R6, P0, R7.reuse, R200, 0x1 ;  /* 0x000000c80706a211 */ /* 0x040fe200078008ff */
[----:B------:R-:W-:Y:S03]  /*20f0*/  @!P5 LDGSTS.E.BYPASS.LTC128B.128 [R215+0x6800], desc[UR16][R14.64] ;  /* 0x068000000ed7dfae */ /* 0x000fe6000b981a10 */
[----:B------:R-:W-:Y:S01]  /*2100*/  @!P2 LEA.HI.X R7, R7, R199, R2, 0x1, P0 ;  /* 0x000000c70707a211 */ /* 0x000fe200000f0c02 */
[----:B------:R-:W-:Y:S01]  /*2110*/  @!P5 LDGSTS.E.BYPASS.LTC128B.128 [R215+0x8800], desc[UR16][R14.64+0x80] ;  /* 0x088000800ed7dfae */ /* 0x000fe2000b981a10 */
[----:B------:R-:W-:Y:S01]  /*2120*/  LOP3.LUT R2, R185, 0x200, R150, 0xf8, !PT ;  /* 0x00000200b9027812 */ /* 0x000fe200078ef896 */
[----:B------:R-:W-:Y:S01]  /*2130*/  @!P1 IMAD.MOV.U32 R201, RZ, RZ, R199 ;  /* 0x000000ffffc99224 */ /* 0x000fe200078e00c7 */
[----:B--2---:R-:W-:Y:S01]  /*2140*/  LOP3.LUT R4, R151, 0x8, R186, 0x78, !PT ;  /* 0x0000000897047812 */ /* 0x004fe200078e78ba */
[----:B------:R-:W-:Y:S01]  /*2150*/  @!P5 LDGSTS.E.BYPASS.LTC128B.128 [R215+0xa800], desc[UR16][R14.64+0x100] ;  /* 0x0a8001000ed7dfae */ /* 0x000fe2000b981a10 */
[----:B------:R-:W-:-:S03]  /*2160*/  @!P1 IMAD R5, R149, 0x60, RZ ;  /* 0x0000006095059824 */ /* 0x000fc600078e02ff */
[----:B------:R-:W-:Y:S01]  /*2170*/  @!P4 LDGSTS.E.BYPASS.LTC128B.128 [R215+0x7000], desc[UR16][R8.64] ;  /* 0x0700000008d7cfae */ /* 0x000fe2000b981a10 */
[----:B------:R-:W-:-:S03]  /*2180*/  IMAD R189, R4, 0x2, R189 ;  /* 0x0000000204bd7824 */ /* 0x000fc600078e02bd */
[----:B------:R-:W-:Y:S01]  /*2190*/  @!P4 LDGSTS.E.BYPASS.LTC128B.128 [R215+0x9000], desc[UR16][R8.64+0x80] ;  /* 0x0900008008d7cfae */ /* 0x000fe2000b981a10 */
[----:B------:R-:W-:-:S03]  /*21a0*/  VIADD R81, R189, UR5 ;  /* 0x00000005bd517c36 */ /* 0x000fc60008000000 */
[----:B------:R1:W-:Y:S04]  /*21b0*/  @!P4 LDGSTS.E.BYPASS.LTC128B.128 [R215+0xb000], desc[UR16][R8.64+0x100] ;  /* 0x0b00010008d7cfae */ /* 0x0003e8000b981a10 */
[----:B------:R-:W-:Y:S04]  /*21c0*/  @!P3 LDGSTS.E.BYPASS.LTC128B.128 [R215+0x7800], desc[UR16][R16.64] ;  /* 0x0780000010d7bfae */ /* 0x000fe8000b981a10 */
[----:B------:R-:W-:Y:S04]  /*21d0*/  @!P3 LDGSTS.E.BYPASS.LTC128B.128 [R215+0x9800], desc[UR16][R16.64+0x80] ;  /* 0x0980008010d7bfae */ /* 0x000fe8000b981a10 */
[----:B------:R-:W-:Y:S01]  /*21e0*/  @!P3 LDGSTS.E.BYPASS.LTC128B.128 [R215+0xb800], desc[UR16][R16.64+0x100] ;  /* 0x0b80010010d7bfae */ /* 0x000fe2000b981a10 */
[----:B------:R-:W-:-:S03]  /*21f0*/  ISETP.GE.AND P3, PT, R10, R13, PT ;  /* 0x0000000d0a00720c */ /* 0x000fc60003f66270 */
[----:B------:R-:W0:Y:S10]  /*2200*/  LDGDEPBAR ;  /* 0x00000000000079af */ /* 0x000e340000000000 */
[C---:B------:R-:W-:Y:S01]  /*2210*/  @!P3 LEA R10, P0, R148.reuse, R200, 0x6 ;  /* 0x000000c8940ab211 */ /* 0x040fe200078030ff */
[----:B-1----:R-:W-:Y:S01]  /*2220*/  @!P1 IMAD.WIDE.U32 R8, R148, 0x60, R200 ;  /* 0x0000006094089825 */ /* 0x002fe200078e00c8 */
[----:B------:R-:W-:-:S02]  /*2230*/  @!P6 MOV R201, R199 ;  /* 0x000000c700c9e202 */ /* 0x000fc40000000f00 */
[----:B------:R-:W-:Y:S01]  /*2240*/  @!P3 LEA.HI.X R11, R148, R199, R149, 0x6, P0 ;  /* 0x000000c7940bb211 */ /* 0x000fe200000f3495 */
[----:B------:R-:W-:Y:S01]  /*2250*/  @!P1 IMAD.MOV.U32 R4, RZ, RZ, R8 ;  /* 0x000000ffff049224 */ /* 0x000fe200078e0008 */
[----:B------:R-:W-:Y:S02]  /*2260*/  LOP3.LUT R8, R188, 0x8, RZ, 0xc0, !PT ;  /* 0x00000008bc087812 */ /* 0x000fe400078ec0ff */
[----:B------:R-:W-:Y:S02]  /*2270*/  @!P1 IADD3 R5, PT, PT, R9, R5, RZ ;  /* 0x0000000509059210 */ /* 0x000fe40007ffe0ff */
[----:B------:R-:W-:Y:S02]  /*2280*/  LOP3.LUT R77, R151, R8, RZ, 0x3c, !PT ;  /* 0x00000008974d7212 */ /* 0x000fe400078e3cff */
[----:B------:R-:W-:Y:S01]  /*2290*/  LOP3.LUT P0, RZ, R186, 0x4, RZ, 0xc0, !PT ;  /* 0x00000004baff7812 */ /* 0x000fe2000780c0ff */
[----:B------:R-:W-:-:S04]  /*22a0*/  DEPBAR.LE SB0, 0x0 ;  /* 0x000080000000791a */ /* 0x000fc80000000000 */
[----:B------:R-:W-:Y:S01]  /*22b0*/  BAR.SYNC.DEFER_BLOCKING 0x0 ;  /* 0x0000000000007b1d */ /* 0x000fe20000010000 */
[----:B------:R-:W-:Y:S01]  /*22c0*/  IMAD.IADD R2, R77, 0x1, R2 ;  /* 0x000000014d027824 */ /* 0x000fe200078e0202 */
[----:B------:R-:W-:-:S04]  /*22d0*/  SEL R160, R160, 0xffffffc0, !P0 ;  /* 0xffffffc0a0a07807 */ /* 0x000fc80004000000 */
[----:B------:R-:W-:-:S04]  /*22e0*/  LEA R87, R2, UR5, 0x1 ;  /* 0x0000000502577c11 */ /* 0x000fc8000f8e08ff */
[----:B------:R-:W-:Y:S01]  /*22f0*/  IADD3 R85, PT, PT, R87, R160, RZ ;  /* 0x000000a057557210 */ /* 0x000fe20007ffe0ff */
        /* <DEDUP_REMOVED lines=18> */
[----:B------:R-:W-:Y:S01]  /*2420*/  @!P2 LDGSTS.E.BYPASS.LTC128B.128 [R215+0x10800], desc[UR16][R6.64+0x100] ;  /* 0x1080010006d7afae */ /* 0x000fe2000b981a10 */
[----:B------:R-:W-:-:S03]  /*2430*/  LOP3.LUT P2, RZ, R186, 0x2, RZ, 0xc0, !PT ;  /* 0x00000002baff7812 */ /* 0x000fc6000784c0ff */
[----:B------:R-:W-:Y:S01]  /*2440*/  @P3 STS.128 [R215+0xd000], RZ ;  /* 0x00d000ffd7003388 */ /* 0x000fe20000000c00 */
[----:B------:R-:W-:-:S03]  /*2450*/  SEL R76, R139, 0xffffffe0, !P2 ;  /* 0xffffffe08b4c7807 */ /* 0x000fc60005000000 */
[----:B------:R-:W-:Y:S01]  /*2460*/  @P3 STS.128 [R215+0xf000], RZ ;  /* 0x00f000ffd7003388 */ /* 0x000fe20000000c00 */
[----:B------:R-:W-:Y:S01]  /*2470*/  IADD3 R86, PT, PT, R87, R76, RZ ;  /* 0x0000004c57567210 */ /* 0x000fe20007ffe0ff */
[C---:B------:R-:W-:Y:S02]  /*2480*/  IMAD.IADD R80, R81.reuse, 0x1, R76 ;  /* 0x0000000151507824 */ /* 0x040fe400078e024c */
[----:B------:R-:W-:Y:S01]  /*2490*/  @P3 STS.128 [R215+0x11000], RZ ;  /* 0x011000ffd7003388 */ /* 0x000fe20000000c00 */
[----:B------:R-:W-:Y:S02]  /*24a0*/  IMAD.IADD R81, R81, 0x1, R160 ;  /* 0x0000000151517824 */ /* 0x000fe400078e02a0 */
[C---:B------:R-:W-:Y:S01]  /*24b0*/  IMAD.IADD R82, R76.reuse, 0x1, R85 ;  /* 0x000000014c527824 */ /* 0x040fe200078e0255 */
[----:B------:R-:W-:Y:S01]  /*24c0*/  @!PT LDS RZ, [RZ] ;  /* 0x00000000fffff984 */ /* 0x000fe20000000800 */
[----:B------:R-:W-:Y:S01]  /*24d0*/  @!PT LDS RZ, [RZ] ;  /* 0x00000000fffff984 */ /* 0x000fe20000000800 */
[----:B------:R-:W-:Y:S01]  /*24e0*/  @!PT LDS RZ, [RZ] ;  /* 0x00000000fffff984 */ /* 0x000fe20000000800 */
[----:B------:R-:W-:Y:S02]  /*24f0*/  @!P3 LDGSTS.E.BYPASS.LTC128B.128 [R215+0xd000], desc[UR16][R10.64] ;  /* 0x0d0000000ad7bfae */ /* 0x000fe4000b981a10 */
[----:B------:R-:W-:-:S02]  /*2500*/  IADD3 R2, PT, PT, R76, R81, RZ ;  /* 0x000000514c027210 */ /* 0x000fc40007ffe0ff */
[----:B------:R-:W-:Y:S04]  /*2510*/  @!P3 LDGSTS.E.BYPASS.LTC128B.128 [R215+0xf000], desc[UR16][R10.64+0x80] ;  /* 0x0f0000800ad7bfae */ /* 0x000fe8000b981a10 */
[----:B------:R1:W-:Y:S04]  /*2520*/  @!P3 LDGSTS.E.BYPASS.LTC128B.128 [R215+0x11000], desc[UR16][R10.64+0x100] ;  /* 0x110001000ad7bfae */ /* 0x0003e8000b981a10 */
        /* <DEDUP_REMOVED lines=11> */
[----:B------:R-:W5:Y:S04]  /*25e0*/  LDSM.16.M88.4 R12, [R189+UR5+0x6800] ;  /* 0x00680005bd0c783b */ /* 0x000f680008000200 */
[----:B------:R-:W4:Y:S04]  /*25f0*/  LDSM.16.M88.4 R56, [R189+UR5+0x7000] ;  /* 0x00700005bd38783b */ /* 0x000f280008000200 */
[----:B------:R-:W4:Y:S04]  /*2600*/  LDSM.16.M88.4 R28, [R189+UR5+0x7800] ;  /* 0x00780005bd1c783b */ /* 0x000f280008000200 */
[----:B------:R-:W-:Y:S04]  /*2610*/  LDSM.16.M88.4 R64, [R86] ;  /* 0x000000005640783b */ /* 0x000fe80000000200 */
[----:B------:R-:W4:Y:S04]  /*2620*/  LDSM.16.M88.4 R32, [R80+0x6000] ;  /* 0x006000005020783b */ /* 0x000f280000000200 */
[----:B-1----:R-:W1:Y:S04]  /*2630*/  LDSM.16.M88.4 R8, [R80+0x6800] ;  /* 0x006800005008783b */ /* 0x002e680000000200 */
[----:B--2---:R-:W2:Y:S04]  /*2640*/  LDSM.16.M88.4 R4, [R80+0x7000] ;  /* 0x007000005004783b */ /* 0x004ea80000000200 */
[----:B------:R-:W2:Y:S04]  /*2650*/  LDSM.16.M88.4 R68, [R80+0x7800] ;  /* 0x007800005044783b */ /* 0x000ea80000000200 */
[----:B------:R-:W-:Y:S01]  /*2660*/  LDSM.16.M88.4 R44, [R81+0x6000] ;  /* 0x00600000512c783b */ /* 0x000fe20000000200 */
[C---:B---3--:R-:W-:Y:S03]  /*2670*/  HMMA.16816.F32.BF16 R24, R48.reuse, R20, RZ ;  /* 0x000000143018723c */ /* 0x048fe600000418ff */
[----:B------:R-:W-:Y:S04]  /*2680*/  LDSM.16.M88.4 R40, [R81+0x6800] ;  /* 0x006800005128783b */ /* 0x000fe80000000200 */
[----:B------:R-:W-:Y:S01]  /*2690*/  LDSM.16.M88.4 R72, [R82] ;  /* 0x000000005248783b */ /* 0x000fe20000000200 */
[C---:B-----5:R-:W-:Y:S03]  /*26a0*/  HMMA.16816.F32.BF16 R16, R48.reuse, R12, RZ ;  /* 0x0000000c3010723c */ /* 0x060fe600000418ff */
[----:B------:R-:W-:Y:S04]  /*26b0*/  LDSM.16.M88.4 R36, [R81+0x7000] ;  /* 0x007000005124783b */ /* 0x000fe80000000200 */
[----:B------:R-:W0:Y:S01]  /*26c0*/  LDGDEPBAR ;  /* 0x00000000000079af */ /* 0x000e220000000000 */
[C---:B----4-:R-:W-:Y:S08]  /*26d0*/  HMMA.16816.F32.BF16 R60, R48.reuse, R56, RZ ;  /* 0x00000038303c723c */ /* 0x050ff000000418ff */
[C---:B------:R-:W-:Y:S08]  /*26e0*/  HMMA.16816.F32.BF16 R20, R48.reuse, R22, RZ ;  /* 0x000000163014723c */ /* 0x040ff000000418ff */
[C---:B------:R-:W-:Y:S08]  /*26f0*/  HMMA.16816.F32.BF16 R12, R48.reuse, R14, RZ ;  /* 0x0000000e300c723c */ /* 0x040ff000000418ff */
[C---:B------:R-:W-:Y:S08]  /*2700*/  HMMA.16816.F32.BF16 R56, R48.reuse, R58, RZ ;  /* 0x0000003a3038723c */ /* 0x040ff000000418ff */
[C---:B------:R-:W-:Y:S08]  /*2710*/  HMMA.16816.F32.BF16 R52, R48.reuse, R28, RZ ;  /* 0x0000001c3034723c */ /* 0x040ff000000418ff */
[----:B------:R-:W-:Y:S01]  /*2720*/  HMMA.16816.F32.BF16 R48, R48, R30, RZ ;  /* 0x0000001e3030723c */ /* 0x000fe200000418ff */
[----:B------:R-:W3:Y:S07]  /*2730*/  LDSM.16.M88.4 R28, [R85] ;  /* 0x00000000551c783b */ /* 0x000eee0000000200 */
[C---:B------:R-:W-:Y:S08]  /*2740*/  HMMA.16816.F32.BF16 R24, R64.reuse, R32, R24 ;  /* 0x000000204018723c */ /* 0x040ff00000041818 */
[C---:B------:R-:W-:Y:S01]  /*2750*/  HMMA.16816.F32.BF16 R20, R64.reuse, R34, R20 ;  /* 0x000000224014723c */ /* 0x040fe20000041814 */
[----:B------:R-:W4:Y:S07]  /*2760*/  LDSM.16.M88.4 R32, [R81+0x7800] ;  /* 0x007800005120783b */ /* 0x000f2e0000000200 */
[C---:B-1----:R-:W-:Y:S08]  /*2770*/  HMMA.16816.F32.BF16 R16, R64.reuse, R8, R16 ;  /* 0x000000084010723c */ /* 0x042ff00000041810 */
[C---:B------:R-:W-:Y:S01]  /*2780*/  HMMA.16816.F32.BF16 R12, R64.reuse, R10, R12 ;  /* 0x0000000a400c723c */ /* 0x040fe2000004180c */
[----:B------:R-:W1:Y:S07]  /*2790*/  LDSM.16.M88.4 R8, [R2+0x6000] ;  /* 0x006000000208783b */ /* 0x000e6e0000000200 */
[C---:B--2---:R-:W-:Y:S08]  /*27a0*/  HMMA.16816.F32.BF16 R60, R64.reuse, R4, R60 ;  /* 0x00000004403c723c */ /* 0x044ff0000004183c */
        /* <DEDUP_REMOVED lines=12> */
[C---:B----4-:R-:W-:Y:S08]  /*2870*/  HMMA.16816.F32.BF16 R52, R28.reuse, R32, R52 ;  /* 0x000000201c34723c */ /* 0x050ff00000041834 */
[----:B------:R-:W-:Y:S01]  /*2880*/  HMMA.16816.F32.BF16 R48, R28, R34, R48 ;  /* 0x000000221c30723c */ /* 0x000fe20000041830 */
[----:B------:R-:W4:Y:S07]  /*2890*/  LDSM.16.M88.4 R32, [R189+UR5+0x9000] ;  /* 0x00900005bd20783b */ /* 0x000f2e0008000200 */
[C---:B-1----:R-:W-:Y:S08]  /*28a0*/  HMMA.16816.F32.BF16 R24, R72.reuse, R8, R24 ;  /* 0x000000084818723c */ /* 0x042ff00000041818 */
[C---:B------:R-:W-:Y:S01]  /*28b0*/  HMMA.16816.F32.BF16 R20, R72.reuse, R10, R20 ;  /* 0x0000000a4814723c */ /* 0x040fe20000041814 */
[----:B------:R-:W-:Y:S07]  /*28c0*/  LDSM.16.M88.4 R8, [R86+0x2000] ;  /* 0x002000005608783b */ /* 0x000fee0000000200 */
[C---:B--2---:R-:W-:Y:S08]  /*28d0*/  HMMA.16816.F32.BF16 R16, R72.reuse, R4, R16 ;  /* 0x000000044810723c */ /* 0x044ff00000041810 */
[----:B------:R-:W-:Y:S01]  /*28e0*/  HMMA.16816.F32.BF16 R12, R72, R6, R12 ;  /* 0x00000006480c723c */ /* 0x000fe2000004180c */
[----:B------:R-:W1:Y:S07]  /*28f0*/  LDSM.16.M88.4 R4, [R80+0x8000] ;  /* 0x008000005004783b */ /* 0x000e6e0000000200 */
[C---:B------:R-:W-:Y:S08]  /*2900*/  HMMA.16816.F32.BF16 R60, R28.reuse, R36, R60 ;  /* 0x000000241c3c723c */ /* 0x040ff0000004183c */
[----:B------:R-:W-:Y:S01]  /*2910*/  HMMA.16816.F32.BF16 R56, R28, R38, R56 ;  /* 0x000000261c38723c */ /* 0x000fe20000041838 */
[----:B------:R-:W2:Y:S04]  /*2920*/  LDSM.16.M88.4 R36, [R189+UR5+0x8800] ;  /* 0x00880005bd24783b */ /* 0x000ea80008000200 */
[----:B------:R-:W2:Y:S03]  /*2930*/  LDSM.16.M88.4 R28, [R189+UR5+0x9800] ;  /* 0x00980005bd1c783b */ /* 0x000ea60008000200 */
[C---:B-----5:R-:W-:Y:S08]  /*2940*/  HMMA.16816.F32.BF16 R52, R72.reuse, R64, R52 ;  /* 0x000000404834723c */ /* 0x060ff00000041834 */
[C---:B------:R-:W-:Y:S08]  /*2950*/  HMMA.16816.F32.BF16 R60, R72.reuse, R68, R60 ;  /* 0x00000044483c723c */ /* 0x040ff0000004183c */
[C---:B------:R-:W-:Y:S01]  /*2960*/  HMMA.16816.F32.BF16 R56, R72.reuse, R70, R56 ;  /* 0x000000464838723c */ /* 0x040fe20000041838 */
[----:B------:R-:W-:Y:S07]  /*2970*/  LDSM.16.M88.4 R68, [R80+0x9000] ;  /* 0x009000005044783b */ /* 0x000fee0000000200 */
[----:B------:R-:W-:Y:S01]  /*2980*/  HMMA.16816.F32.BF16 R64, R72, R66, R48 ;  /* 0x000000424840723c */ /* 0x000fe20000041830 */
[----:B------:R-:W5:Y:S07]  /*2990*/  LDSM.16.M88.4 R48, [R80+0x8800] ;  /* 0x008800005030783b */ /* 0x000f6e0000000200 */
[C---:B---3--:R-:W-:Y:S08]  /*29a0*/  HMMA.16816.F32.BF16 R24, R44.reuse, R40, R24 ;  /* 0x000000282c18723c */ /* 0x048ff00000041818 */
[C---:B------:R-:W-:Y:S01]  /*29b0*/  HMMA.16816.F32.BF16 R20, R44.reuse, R42, R20 ;  /* 0x0000002a2c14723c */ /* 0x040fe20000041814 */
[----:B------:R-:W3:Y:S07]  /*29c0*/  LDSM.16.M88.4 R40, [R80+0x9800] ;  /* 0x009800005028783b */ /* 0x000eee0000000200 */
[C---:B----4-:R-:W-:Y:S08]  /*29d0*/  HMMA.16816.F32.BF16 R60, R44.reuse, R32, R60 ;  /* 0x000000202c3c723c */ /* 0x050ff0000004183c */
[----:B------:R-:W-:Y:S01]  /*29e0*/  HMMA.16816.F32.BF16 R56, R44, R34, R56 ;  /* 0x000000222c38723c */ /* 0x000fe20000041838 */
[----:B------:R-:W-:Y:S07]  /*29f0*/  LDSM.16.M88.4 R32, [R85+0x2000] ;  /* 0x002000005520783b */ /* 0x000fee0000000200 */
[C---:B-1----:R-:W-:Y:S08]  /*2a00*/  HMMA.16816.F32.BF16 R24, R8.reuse, R4, R24 ;  /* 0x000000040818723c */ /* 0x042ff00000041818 */
[----:B------:R-:W-:Y:S01]  /*2a10*/  HMMA.16816.F32.BF16 R20, R8, R6, R20 ;  /* 0x000000060814723c */ /* 0x000fe20000041814 */
[----:B------:R-:W1:Y:S07]  /*2a20*/  LDSM.16.M88.4 R4, [R81+0x8800] ;  /* 0x008800005104783b */ /* 0x000e6e0000000200 */
[C---:B--2---:R-:W-:Y:S08]  /*2a30*/  HMMA.16816.F32.BF16 R16, R44.reuse, R36, R16 ;  /* 0x000000242c10723c */ /* 0x044ff00000041810 */
[C---:B------:R-:W-:Y:S01]  /*2a40*/  HMMA.16816.F32.BF16 R12, R44.reuse, R38, R12 ;  /* 0x000000262c0c723c */ /* 0x040fe2000004180c */
[----:B------:R-:W-:Y:S07]  /*2a50*/  LDSM.16.M88.4 R36, [R81+0x9000] ;  /* 0x009000005124783b */ /* 0x000fee0000000200 */
[C---:B------:R-:W-:Y:S08]  /*2a60*/  HMMA.16816.F32.BF16 R52, R44.reuse, R28, R52 ;  /* 0x0000001c2c34723c */ /* 0x040ff00000041834 */
[----:B------:R-:W-:Y:S01]  /*2a70*/  HMMA.16816.F32.BF16 R64, R44, R30, R64 ;  /* 0x0000001e2c40723c */ /* 0x000fe20000041840 */
[----:B------:R-:W2:Y:S04]  /*2a80*/  LDSM.16.M88.4 R28, [R81+0x8000] ;  /* 0x00800000511c783b */ /* 0x000ea80000000200 */
[----:B------:R-:W4:Y:S03]  /*2a90*/  LDSM.16.M88.4 R44, [R81+0x9800] ;  /* 0x00980000512c783b */ /* 0x000f260000000200 */
[C---:B-----5:R-:W-:Y:S08]  /*2aa0*/  HMMA.16816.F32.BF16 R16, R8.reuse, R48, R16 ;  /* 0x000000300810723c */ /* 0x060ff00000041810 */
        /* <DEDUP_REMOVED lines=14> */
[C---:B------:R-:W-:Y:S01]  /*2b90*/  HMMA.16816.F32.BF16 R68, R32.reuse, R36, R60 ;  /* 0x000000242044723c */ /* 0x040fe2000004183c */
[----:B------:R-:W5:Y:S07]  /*2ba0*/  LDSM.16.M88.4 R60, [R87+0x4000] ;  /* 0x00400000573c783b */ /* 0x000f6e0000000200 */
[C---:B------:R-:W-:Y:S01]  /*2bb0*/  HMMA.16816.F32.BF16 R56, R32.reuse, R38, R56 ;  /* 0x000000262038723c */ /* 0x040fe20000041838 */
[----:B------:R-:W-:Y:S07]  /*2bc0*/  LDSM.16.M88.4 R36, [R86+0x4000] ;  /* 0x004000005624783b */ /* 0x000fee0000000200 */
[C---:B----4-:R-:W-:Y:S08]  /*2bd0*/  HMMA.16816.F32.BF16 R52, R32.reuse, R44, R52 ;  /* 0x0000002c2034723c */ /* 0x050ff00000041834 */
[----:B------:R-:W-:Y:S01]  /*2be0*/  HMMA.16816.F32.BF16 R64, R32, R46, R64 ;  /* 0x0000002e2040723c */ /* 0x000fe20000041840 */
[----:B------:R-:W4:Y:S07]  /*2bf0*/  LDSM.16.M88.4 R32, [R2+0x9800] ;  /* 0x009800000220783b */ /* 0x000f2e0000000200 */
[C---:B---3--:R-:W-:Y:S01]  /*2c00*/  HMMA.16816.F32.BF16 R44, R40.reuse, R8, R24 ;  /* 0x00000008282c723c */ /* 0x048fe20000041818 */
[----:B------:R-:W3:Y:S07]  /*2c10*/  LDSM.16.M88.4 R24, [R80+0xa000] ;  /* 0x00a000005018783b */ /* 0x000eee0000000200 */
[C---:B------:R-:W-:Y:S01]  /*2c20*/  HMMA.16816.F32.BF16 R20, R40.reuse, R10, R20 ;  /* 0x0000000a2814723c */ /* 0x040fe20000041814 */
[----:B------:R-:W3:Y:S07]  /*2c30*/  LDSM.16.M88.4 R8, [R189+UR5+0xa800] ;  /* 0x00a80005bd08783b */ /* 0x000eee0008000200 */
[C---:B-1----:R-:W-:Y:S08]  /*2c40*/  HMMA.16816.F32.BF16 R68, R40.reuse, R4, R68 ;  /* 0x000000042844723c */ /* 0x042ff00000041844 */
[C---:B------:R-:W-:Y:S01]  /*2c50*/  HMMA.16816.F32.BF16 R56, R40.reuse, R6, R56 ;  /* 0x000000062838723c */ /* 0x040fe20000041838 */
[----:B------:R-:W1:Y:S07]  /*2c60*/  LDSM.16.M88.4 R4, [R189+UR5+0xb000] ;  /* 0x00b00005bd04783b */ /* 0x000e6e0008000200 */
[C---:B--2---:R-:W-:Y:S08]  /*2c70*/  HMMA.16816.F32.BF16 R16, R40.reuse, R28, R16 ;  /* 0x0000001c2810723c */ /* 0x044ff00000041810 */
[----:B------:R-:W-:Y:S01]  /*2c80*/  HMMA.16816.F32.BF16 R12, R40, R30, R12 ;  /* 0x0000001e280c723c */ /* 0x000fe2000004180c */
[----:B------:R-:W-:Y:S07]  /*2c90*/  LDSM.16.M88.4 R28, [R81+0xa000] ;  /* 0x00a00000511c783b */ /* 0x000fee0000000200 */
[C---:B-----5:R-:W-:Y:S01]  /*2ca0*/  HMMA.16816.F32.BF16 R72, R60.reuse, R48, R44 ;  /* 0x000000303c48723c */ /* 0x060fe2000004182c */
[----:B------:R-:W2:Y:S07]  /*2cb0*/  LDSM.16.M88.4 R44, [R85+0x4000] ;  /* 0x00400000552c783b */ /* 0x000eae0000000200 */
[----:B------:R-:W-:Y:S01]  /*2cc0*/  HMMA.16816.F32.BF16 R20, R60, R50, R20 ;  /* 0x000000323c14723c */ /* 0x000fe20000041814 */
[----:B------:R-:W5:Y:S07]  /*2cd0*/  LDSM.16.M88.4 R48, [R80+0xa800] ;  /* 0x00a800005030783b */ /* 0x000f6e0000000200 */
[----:B----4-:R-:W-:Y:S08]  /*2ce0*/  HMMA.16816.F32.BF16 R52, R40, R32, R52 ;  /* 0x000000202834723c */ /* 0x010ff00000041834 */
[C---:B---3--:R-:W-:Y:S08]  /*2cf0*/  HMMA.16816.F32.BF16 R72, R36.reuse, R24, R72 ;  /* 0x000000182448723c */ /* 0x048ff00000041848 */
[----:B------:R-:W-:Y:S01]  /*2d00*/  HMMA.16816.F32.BF16 R20, R36, R26, R20 ;  /* 0x0000001a2414723c */ /* 0x000fe20000041814 */
[----:B------:R-:W-:Y:S07]  /*2d10*/  LDSM.16.M88.4 R24, [R189+UR5+0xb800] ;  /* 0x00b80005bd18783b */ /* 0x000fee0008000200 */
[----:B------:R-:W-:Y:S01]  /*2d20*/  HMMA.16816.F32.BF16 R64, R40, R34, R64 ;  /* 0x000000222840723c */ /* 0x000fe20000041840 */
[----:B------:R-:W-:Y:S04]  /*2d30*/  LDSM.16.M88.4 R40, [R82+0x4000] ;  /* 0x004000005228783b */ /* 0x000fe80000000200 */
[----:B------:R-:W3:Y:S03]  /*2d40*/  LDSM.16.M88.4 R32, [R2+0xa000] ;  /* 0x00a000000220783b */ /* 0x000ee60000000200 */
[C---:B------:R-:W-:Y:S08]  /*2d50*/  HMMA.16816.F32.BF16 R16, R60.reuse, R8, R16 ;  /* 0x000000083c10723c */ /* 0x040ff00000041810 */
[C---:B------:R-:W-:Y:S01]  /*2d60*/  HMMA.16816.F32.BF16 R12, R60.reuse, R10, R12 ;  /* 0x0000000a3c0c723c */ /* 0x040fe2000004180c */
[----:B------:R-:W4:Y:S07]  /*2d70*/  LDSM.16.M88.4 R8, [R81+0xa800] ;  /* 0x00a800005108783b */ /* 0x000f2e0000000200 */
[C---:B-1----:R-:W-:Y:S08]  /*2d80*/  HMMA.16816.F32.BF16 R68, R60.reuse, R4, R68 ;  /* 0x000000043c44723c */ /* 0x042ff00000041844 */
[----:B------:R-:W-:Y:S01]  /*2d90*/  HMMA.16816.F32.BF16 R56, R60, R6, R56 ;  /* 0x000000063c38723c */ /* 0x000fe20000041838 */
[----:B------:R-:W1:Y:S07]  /*2da0*/  LDSM.16.M88.4 R4, [R80+0xb000] ;  /* 0x00b000005004783b */ /* 0x000e6e0000000200 */
[C---:B--2---:R-:W-:Y:S08]  /*2db0*/  HMMA.16816.F32.BF16 R72, R44.reuse, R28, R72 ;  /* 0x0000001c2c48723c */ /* 0x044ff00000041848 */
[----:B------:R-:W-:Y:S08]  /*2dc0*/  HMMA.16816.F32.BF16 R20, R44, R30, R20 ;  /* 0x0000001e2c14723c */ /* 0x000ff00000041814 */
[C---:B-----5:R-:W-:Y:S01]  /*2dd0*/  HMMA.16816.F32.BF16 R28, R36.reuse, R48, R16 ;  /* 0x00000030241c723c */ /* 0x060fe20000041810 */
[----:B------:R-:W2:Y:S07]  /*2de0*/  LDSM.16.M88.4 R16, [R2+0xa800] ;  /* 0x00a800000210783b */ /* 0x000eae0000000200 */
[----:B------:R-:W-:Y:S01]  /*2df0*/  HMMA.16816.F32.BF16 R12, R36, R50, R12 ;  /* 0x00000032240c723c */ /* 0x000fe2000004180c */
[----:B------:R-:W5:Y:S07]  /*2e00*/  LDSM.16.M88.4 R48, [R80+0xb800] ;  /* 0x00b800005030783b */ /* 0x000f6e0000000200 */
[C---:B---3--:R-:W-:Y:S08]  /*2e10*/  HMMA.16816.F32.BF16 R72, R40.reuse, R32, R72 ;  /* 0x000000202848723c */ /* 0x048ff00000041848 */
[----:B------:R-:W-:Y:S01]  /*2e20*/  HMMA.16816.F32.BF16 R20, R40, R34, R20 ;  /* 0x000000222814723c */ /* 0x000fe20000041814 */
[----:B------:R-:W3:Y:S07]  /*2e30*/  LDSM.16.M88.4 R32, [R81+0xb000] ;  /* 0x00b000005120783b */ /* 0x000eee0000000200 */
[----:B----4-:R-:W-:Y:S03]  /*2e40*/  HMMA.16816.F32.BF16 R28, R44, R8, R28 ;  /* 0x000000082c1c723c */ /* 0x010fe6000004181c */
[----:B------:R-:W-:Y:S01]  /*2e50*/  FMUL.FTZ R72, R72, UR4 ;  /* 0x0000000448487c20 */ /* 0x000fe20008410000 */
[----:B------:R-:W-:Y:S01]  /*2e60*/  FMUL.FTZ R73, R73, UR4 ;  /* 0x0000000449497c20 */ /* 0x000fe20008410000 */
[----:B------:R-:W-:Y:S01]  /*2e70*/  FMUL.FTZ R74, R74, UR4 ;  /* 0x000000044a4a7c20 */ /* 0x000fe20008410000 */
[----:B------:R-:W-:-:S02]  /*2e80*/  FMUL.FTZ R75, R75, UR4 ;  /* 0x000000044b4b7c20 */ /* 0x000fc40008410000 */
[----:B------:R-:W-:Y:S01]  /*2e90*/  HMMA.16816.F32.BF16 R12, R44, R10, R12 ;  /* 0x0000000a2c0c723c */ /* 0x000fe2000004180c */
[----:B------:R-:W-:Y:S01]  /*2ea0*/  LDSM.16.M88.4 R8, [R2+0xb000] ;  /* 0x00b000000208783b */ /* 0x000fe20000000200 */
[----:B------:R-:W4:Y:S01]  /*2eb0*/  MUFU.TANH R72, R72 ;  /* 0x0000004800487308 */ /* 0x000f220000002400 */
[----:B------:R-:W-:Y:S01]  /*2ec0*/  FMUL.FTZ R20, R20, UR4 ;  /* 0x0000000414147c20 */ /* 0x000fe20008410000 */
[----:B------:R-:W-:Y:S01]  /*2ed0*/  FMUL.FTZ R21, R21, UR4 ;  /* 0x0000000415157c20 */ /* 0x000fe20008410000 */
[----:B------:R-:W-:Y:S01]  /*2ee0*/  FMUL.FTZ R22, R22, UR4 ;  /* 0x0000000416167c20 */ /* 0x000fe20008410000 */
[----:B------:R-:W-:Y:S02]  /*2ef0*/  FMUL.FTZ R23, R23, UR4 ;  /* 0x0000000417177c20 */ /* 0x000fe40008410000 */
[C---:B-1----:R-:W-:Y:S02]  /*2f00*/  HMMA.16816.F32.BF16 R68, R36.reuse, R4, R68 ;  /* 0x000000042444723c */ /* 0x042fe40000041844 */
[----:B------:R-:W1:Y:S06]  /*2f10*/  MUFU.TANH R73, R73 ;  /* 0x0000004900497308 */ /* 0x000e6c0000002400 */
[----:B------:R-:W-:Y:S01]  /*2f20*/  HMMA.16816.F32.BF16 R56, R36, R6, R56 ;  /* 0x000000062438723c */ /* 0x000fe20000041838 */
[----:B------:R-:W4:Y:S01]  /*2f30*/  LDSM.16.M88.4 R4, [R81+0xb800] ;  /* 0x00b800005104783b */ /* 0x000f220000000200 */
[----:B------:R-:W1:Y:S06]  /*2f40*/  MUFU.TANH R74, R74 ;  /* 0x0000004a004a7308 */ /* 0x000e6c0000002400 */
[C---:B------:R-:W-:Y:S02]  /*2f50*/  HMMA.16816.F32.BF16 R52, R60.reuse, R24, R52 ;  /* 0x000000183c34723c */ /* 0x040fe40000041834 */
[----:B------:R-:W1:Y:S06]  /*2f60*/  MUFU.TANH R75, R75 ;  /* 0x0000004b004b7308 */ /* 0x000e6c0000002400 */
[----:B------:R-:W-:Y:S02]  /*2f70*/  HMMA.16816.F32.BF16 R64, R60, R26, R64 ;  /* 0x0000001a3c40723c */ /* 0x000fe40000041840 */
[----:B------:R-:W1:Y:S06]  /*2f80*/  MUFU.TANH R20, R20 ;  /* 0x0000001400147308 */ /* 0x000e6c0000002400 */
[C---:B--2---:R-:W-:Y:S02]  /*2f90*/  HMMA.16816.F32.BF16 R28, R40.reuse, R16, R28 ;  /* 0x00000010281c723c */ /* 0x044fe4000004181c */
[----:B------:R-:W2:Y:S06]  /*2fa0*/  MUFU.TANH R21, R21 ;  /* 0x0000001500157308 */ /* 0x000eac0000002400 */
[----:B------:R-:W-:Y:S01]  /*2fb0*/  HMMA.16816.F32.BF16 R12, R40, R18, R12 ;  /* 0x00000012280c723c */ /* 0x000fe2000004180c */
[----:B------:R1:W2:Y:S01]  /*2fc0*/  LDSM.16.M88.4 R16, [R2+0xb800] ;  /* 0x00b800000210783b */ /* 0x0002a20000000200 */
[----:B------:R-:W1:Y:S01]  /*2fd0*/  MUFU.TANH R22, R22 ;  /* 0x0000001600167308 */ /* 0x000e620000002400 */
[----:B------:R-:W-:-:S05]  /*2fe0*/  DEPBAR.LE SB0, 0x0 ;  /* 0x000080000000791a */ /* 0x000fca0000000000 */
[C---:B-----5:R-:W-:Y:S02]  /*2ff0*/  HMMA.16816.F32.BF16 R52, R36.reuse, R48, R52 ;  /* 0x000000302434723c */ /* 0x060fe40000041834 */
[----:B------:R-:W1:Y:S01]  /*3000*/  MUFU.TANH R23, R23 ;  /* 0x0000001700177308 */ /* 0x000e620000002400 */
[----:B------:R-:W-:Y:S01]  /*3010*/  FMUL.FTZ R24, R28, UR4 ;  /* 0x000000041c187c20 */ /* 0x000fe20008410000 */
[----:B------:R-:W-:Y:S01]  /*3020*/  FMUL.FTZ R25, R29, UR4 ;  /* 0x000000041d197c20 */ /* 0x000fe20008410000 */
[----:B------:R-:W-:Y:S01]  /*3030*/  FMUL.FTZ R28, R30, UR4 ;  /* 0x000000041e1c7c20 */ /* 0x000fe20008410000 */
[----:B------:R-:W-:Y:S02]  /*3040*/  FMUL.FTZ R29, R31, UR4 ;  /* 0x000000041f1d7c20 */ /* 0x000fe40008410000 */
[----:B------:R-:W-:Y:S02]  /*3050*/  HMMA.16816.F32.BF16 R64, R36, R50, R64 ;  /* 0x000000322440723c */ /* 0x000fe40000041840 */
[----:B------:R-:W2:Y:S01]  /*3060*/  MUFU.TANH R24, R24 ;  /* 0x0000001800187308 */ /* 0x000ea20000002400 */
[----:B------:R-:W-:Y:S01]  /*3070*/  FMUL.FTZ R12, R12, UR4 ;  /* 0x000000040c0c7c20 */ /* 0x000fe20008410000 */
[----:B------:R-:W-:-:S04]  /*3080*/  FMUL.FTZ R14, R14, UR4 ;  /* 0x000000040e0e7c20 */ /* 0x000fc80008410000 */
[----:B---3--:R-:W-:Y:S01]  /*3090*/  HMMA.16816.F32.BF16 R68, R44, R32, R68 ;  /* 0x000000202c44723c */ /* 0x008fe20000041844 */
[----:B-1----:R-:W-:Y:S01]  /*30a0*/  SHF.R.U32.HI R2, RZ, 0x2, R186 ;  /* 0x00000002ff027819 */ /* 0x002fe200000116ba */
[----:B------:R-:W1:Y:S03]  /*30b0*/  MUFU.TANH R25, R25 ;  /* 0x0000001900197308 */ /* 0x000e660000002400 */
[----:B------:R-:W-:-:S03]  /*30c0*/  LOP3.LUT R2, R2, 0x7, RZ, 0xc0, !PT ;  /* 0x0000000702027812 */ /* 0x000fc600078ec0ff */
[C---:B------:R-:W-:Y:S02]  /*30d0*/  HMMA.16816.F32.BF16 R56, R44.reuse, R34, R56 ;  /* 0x000000222c38723c */ /* 0x040fe40000041838 */
[----:B------:R-:W3:Y:S06]  /*30e0*/  MUFU.TANH R28, R28 ;  /* 0x0000001c001c7308 */ /* 0x000eec0000002400 */
[----:B----4-:R-:W-:Y:S01]  /*30f0*/  HMMA.16816.F32.BF16 R52, R44, R4, R52 ;  /* 0x000000042c34723c */ /* 0x010fe20000041834 */
[----:B------:R-:W-:Y:S01]  /*3100*/  LOP3.LUT R4, R188, 0x1f0, RZ, 0xc0, !PT ;  /* 0x000001f0bc047812 */ /* 0x000fe200078ec0ff */
[----:B------:R-:W4:Y:S03]  /*3110*/  MUFU.TANH R29, R29 ;  /* 0x0000001d001d7308 */ /* 0x000f260000002400 */
[----:B------:R-:W-:-:S03]  /*3120*/  IADD3 R83, PT, PT, R4, 0x1, R83 ;  /* 0x0000000104537810 */ /* 0x000fc60007ffe053 */
[----:B------:R-:W-:Y:S01]  /*3130*/  HMMA.16816.F32.BF16 R64, R44, R6, R64 ;  /* 0x000000062c40723c */ /* 0x000fe20000041840 */
[----:B------:R-:W-:Y:S01]  /*3140*/  IADD3 R2, PT, PT, -R84, R83, R2 ;  /* 0x0000005354027210 */ /* 0x000fe20007ffe102 */
[----:B------:R-:W1:Y:S03]  /*3150*/  MUFU.TANH R12, R12 ;  /* 0x0000000c000c7308 */ /* 0x000e660000002400 */
[----:B------:R-:W-:-:S03]  /*3160*/  IADD3 R2, PT, PT, R2, UR14, R79 ;  /* 0x0000000e02027c10 */ /* 0x000fc6000fffe04f */
[C---:B------:R-:W-:Y:S01]  /*3170*/  HMMA.16816.F32.BF16 R68, R40.reuse, R8, R68 ;  /* 0x000000082844723c */ /* 0x040fe20000041844 */
[----:B------:R-:W-:Y:S01]  /*3180*/  FMUL.FTZ R8, R13, UR4 ;  /* 0x000000040d087c20 */ /* 0x000fe20008410000 */
[----:B------:R-:W-:Y:S01]  /*3190*/  FMUL.FTZ R9, R15, UR4 ;  /* 0x000000040f097c20 */ /* 0x000fe20008410000 */
[----:B------:R-:W1:Y:S01]  /*31a0*/  MUFU.TANH R14, R14 ;  /* 0x0000000e000e7308 */ /* 0x000e620000002400 */
[C---:B------:R-:W-:Y:S02]  /*31b0*/  VIMNMX R133, PT, PT, R2.reuse, R79, PT ;  /* 0x0000004f02857248 */ /* 0x040fe40003fe0100 */
[----:B------:R-:W-:Y:S02]  /*31c0*/  VIADDMNMX R2, R2, 0x8, R79, PT ;  /* 0x0000000802027846 */ /* 0x000fe4000380014f */
[C---:B------:R-:W-:Y:S03]  /*31d0*/  HMMA.16816.F32.BF16 R56, R40.reuse, R10, R56 ;  /* 0x0000000a2838723c */ /* 0x040fe60000041838 */
[----:B------:R-:W1:Y:S05]  /*31e0*/  MUFU.TANH R8, R8 ;  /* 0x0000000800087308 */ /* 0x000e6a0000002400 */
        /* <DEDUP_REMOVED lines=48> */
.L_x_1819:
[----:B------:R-:W2:Y:S01]  /*34f0*/  LDC R5, c[0x0][0x4f0] ;  /* 0x00013c00ff057b82 */ /* 0x000ea20000000800 */
[----:B------:R-:W-:Y:S01]  /*3500*/  IADD3 R16, PT, PT, R136, -0x80, RZ ;  /* 0xffffff8088107810 */ /* 0x000fe20007ffe0ff */
[----:B------:R-:W3:Y:S01]  /*3510*/  LDCU.64 UR6, c[0x0][0x3a0] ;  /* 0x00007400ff0677ac */ /* 0x000ee20008000a00 */
[----:B------:R-:W-:Y:S02]  /*3520*/  IABS R10, R138 ;  /* 0x0000008a000a7213 */ /* 0x000fe40000000000 */
[----:B------:R-:W-:Y:S02]  /*3530*/  IABS R6, R16 ;  /* 0x0000001000067213 */ /* 0x000fe40000000000 */
[-C--:B--2---:R-:W-:Y:S02]  /*3540*/  IABS R4, R5.reuse ;  /* 0x0000000500047213 */ /* 0x084fe40000000000 */
[----:B------:R-:W-:Y:S02]  /*3550*/  LOP3.LUT R16, R16, R5, RZ, 0x3c, !PT ;  /* 0x0000000510107212 */ /* 0x000fe400078e3cff */
        /* <DEDUP_REMOVED lines=52> */
.L_x_1820:
        /* <DEDUP_REMOVED lines=25> */
.L_x_1818:
[----:B------:R-:W-:Y:S01]  /*3a30*/  IMAD.SHL.U32 R3, R186, 0x2, RZ ;  /* 0x00000002ba037824 */ /* 0x000fe200078e00ff */
[----:B------:R-:W3:Y:S01]  /*3a40*/  LDCU UR4, c[0x0][0x45c] ;  /* 0x00008b80ff0477ac */ /* 0x000ee20008000800 */
[----:B------:R-:W-:Y:S01]  /*3a50*/  LOP3.LUT R187, R77, 0x200, R150, 0xf8, !PT ;  /* 0x000002004dbb7812 */ /* 0x000fe200078ef896 */
[----:B------:R-:W-:Y:S02]  /*3a60*/  IMAD.MOV.U32 R208, RZ, RZ, -0x1 ;  /* 0xffffffffffd07424 */ /* 0x000fe400078e00ff */
[----:B------:R-:W-:Y:S02]  /*3a70*/  LOP3.LUT R4, R136, 0x6, R3, 0xf8, !PT ;  /* 0x0000000688047812 */ /* 0x000fe400078ef803 */
[----:B------:R-:W-:-:S03]  /*3a80*/  LEA R187, R187, UR5, 0x1 ;  /* 0x00000005bbbb7c11 */ /* 0x000fc6000f8e08ff */
[C---:B------:R-:W-:Y:S02]  /*3a90*/  VIADD R5, R4.reuse, 0xffffffc0 ;  /* 0xffffffc004057836 */ /* 0x040fe40000000000 */
[C---:B------:R-:W-:Y:S01]  /*3aa0*/  VIADD R3, R4.reuse, 0xffffffc1 ;  /* 0xffffffc104037836 */ /* 0x040fe20000000000 */
[----:B------:R-:W-:Y:S01]  /*3ab0*/  LDSM.16.MT88.4 R124, [R187+0xc000] ;  /* 0x00c00000bb7c783b */ /* 0x000fe20000004200 */
[C---:B--2---:R-:W-:Y:S01]  /*3ac0*/  VIADD R6, R4.reuse, 0xffffffc8 ;  /* 0xffffffc804067836 */ /* 0x044fe20000000000 */
        /* <DEDUP_REMOVED lines=9> */
[--C-:B------:R-:W-:Y:S01]  /*3b60*/  IMAD.IADD R171, R160, 0x1, R187.reuse ;  /* 0x00000001a0ab7824 */ /* 0x100fe200078e02bb */
[----:B------:R-:W-:Y:S01]  /*3b70*/  FSEL R31, R74, -INF , !P4 ;  /* 0xff8000004a1f7808 */ /* 0x000fe20006000000 */
[----:B------:R-:W-:Y:S01]  /*3b80*/  IMAD.IADD R178, R76, 0x1, R187 ;  /* 0x000000014cb27824 */ /* 0x000fe200078e02bb */
[----:B------:R-:W-:Y:S01]  /*3b90*/  ISETP.GE.AND P3, PT, R6, R133, PT ;  /* 0x000000850600720c */ /* 0x000fe20003f66270 */
[----:B------:R-:W-:Y:S01]  /*3ba0*/  IMAD.IADD R169, R76, 0x1, R171 ;  /* 0x000000014ca97824 */ /* 0x000fe200078e02ab */
[----:B------:R-:W-:Y:S01]  /*3bb0*/  ISETP.GE.AND P4, PT, R6, R2, PT ;  /* 0x000000020600720c */ /* 0x000fe20003f86270 */
[----:B------:R-:W-:Y:S01]  /*3bc0*/  VIADD R6, R4, 0xffffffd0 ;  /* 0xffffffd004067836 */ /* 0x000fe20000000000 */
[----:B------:R-:W-:Y:S01]  /*3bd0*/  FSEL R73, R73, -INF , !P5 ;  /* 0xff80000049497808 */ /* 0x000fe20006800000 */
        /* <DEDUP_REMOVED lines=8> */
[----:B------:R-:W-:Y:S02]  /*3c60*/  FSEL R27, R22, -INF , !P4 ;  /* 0xff800000161b7808 */ /* 0x000fe40006000000 */
[C---:B------:R-:W-:Y:S01]  /*3c70*/  ISETP.GE.AND P3, PT, R6.reuse, R133, PT ;  /* 0x000000850600720c */ /* 0x040fe20003f66270 */
[----:B------:R-:W-:Y:S01]  /*3c80*/  LDSM.16.MT88.4 R80, [R178+0x10000] ;  /* 0x01000000b250783b */ /* 0x000fe20000004200 */
        /* <DEDUP_REMOVED lines=10> */
[----:B-1----:R-:W-:Y:S01]  /*3d30*/  LDSM.16.MT88.4 R56, [R171+0xe000] ;  /* 0x00e00000ab38783b */ /* 0x002fe20000004200 */
        /* <DEDUP_REMOVED lines=8> */
[C---:B------:R-:W-:Y:S01]  /*3dc0*/  ISETP.GE.AND P5, PT, R5.reuse, R133, PT ;  /* 0x000000850500720c */ /* 0x040fe20003fa6270 */
[----:B------:R-:W-:Y:S01]  /*3dd0*/  LDSM.16.MT88.4 R140, [R178+0xc800] ;  /* 0x00c80000b28c783b */ /* 0x000fe20000004200 */
[----:B------:R-:W-:Y:S02]  /*3de0*/  ISETP.GE.AND P1, PT, R5, R2, PT ;  /* 0x000000020500720c */ /* 0x000fe40003f26270 */
[----:B------:R-:W-:Y:S01]  /*3df0*/  FSEL R5, R12, -INF , !P3 ;  /* 0xff8000000c057808 */ /* 0x000fe20005800000 */
[----:B------:R-:W-:Y:S01]  /*3e00*/  VIADD R12, R4, 0xfffffff0 ;  /* 0xfffffff0040c7836 */ /* 0x000fe20000000000 */
[----:B------:R-:W-:Y:S02]  /*3e10*/  FMNMX3.FTZ R20, R3, R73, R33, !PT ;  /* 0x0000004903147276 */ /* 0x000fe40007810021 */
[----:B------:R-:W-:Y:S02]  /*3e20*/  ISETP.GE.AND P3, PT, R6, R133, PT ;  /* 0x000000850600720c */ /* 0x000fe40003f66270 */
[----:B------:R-:W-:-:S02]  /*3e30*/  FSEL R17, R8, -INF , !P5 ;  /* 0xff80000008117808 */ /* 0x000fc40006800000 */
[----:B------:R-:W-:Y:S01]  /*3e40*/  FSEL R11, R14, -INF , !P4 ;  /* 0xff8000000e0b7808 */ /* 0x000fe20006000000 */
[----:B------:R-:W-:Y:S01]  /*3e50*/  VIADD R14, R4, 0xffffffe9 ;  /* 0xffffffe9040e7836 */ /* 0x000fe20000000000 */
[----:B------:R-:W-:Y:S02]  /*3e60*/  FMNMX3.FTZ R8, R20, R21, R19, !PT ;  /* 0x0000001514087276 */ /* 0x000fe40007810013 */
[-C--:B------:R-:W-:Y:S02]  /*3e70*/  ISETP.GE.AND P5, PT, R18, R133.reuse, PT ;  /* 0x000000851200720c */ /* 0x080fe40003fa6270 */
[----:B------:R-:W-:Y:S02]  /*3e80*/  FSEL R213, R213, -INF , !P3 ;  /* 0xff800000d5d57808 */ /* 0x000fe40005800000 */
[----:B------:R-:W-:Y:S02]  /*3e90*/  ISETP.GE.AND P3, PT, R16, R133, PT ;  /* 0x000000851000720c */ /* 0x000fe40003f66270 */
[----:B------:R-:W-:-:S02]  /*3ea0*/  FMNMX3.FTZ R8, R8, R7, R5, !PT ;  /* 0x0000000708087276 */ /* 0x000fc40007810005 */
        /* <DEDUP_REMOVED lines=17> */
[----:B------:R-:W-:Y:S02]  /*3fc0*/  ISETP.GE.AND P3, PT, R18, R2, PT ;  /* 0x000000021200720c */ /* 0x000fe40003f66270 */
[----:B------:R-:W-:Y:S02]  /*3fd0*/  FSEL R201, R201, -INF , !P5 ;  /* 0xff800000c9c97808 */ /* 0x000fe40006800000 */
[----:B------:R-:W-:-:S02]  /*3fe0*/  FMNMX3.FTZ R8, R8, R205, R203, !PT ;  /* 0x000000cd08087276 */ /* 0x000fc400078100cb */
[----:B------:R-:W-:Y:S02]  /*3ff0*/  FMNMX3.FTZ R18, R31, R75, R27, !PT ;  /* 0x0000004b1f127276 */ /* 0x000fe4000781001b */
[----:B------:R-:W-:Y:S02]  /*4000*/  FMNMX.FTZ R8, R201, R8, !PT ;  /* 0x00000008c9087209 */ /* 0x000fe40007810000 */
[----:B------:R-:W-:Y:S02]  /*4010*/  FMNMX3.FTZ R18, R18, R23, R15, !PT ;  /* 0x0000001712127276 */ /* 0x000fe4000781000f */
[----:B------:R-:W-:Y:S01]  /*4020*/  FSEL R9, R9, -INF , !P1 ;  /* 0xff80000009097808 */ /* 0x000fe20004800000 */
[----:B------:R-:W1:Y:S01]  /*4030*/  SHFL.BFLY PT, R25, R8, 0x2, 0x1f ;  /* 0x0c401f0008197f89 */ /* 0x000e6200000e0000 */
        /* <DEDUP_REMOVED lines=38> */
[----:B------:R-:W-:Y:S01]  /*42a0*/  LDSM.16.MT88.4 R32, [R178+0x10800] ;  /* 0x01080000b220783b */ /* 0x000fe20000004200 */
[--C-:B------:R-:W-:Y:S01]  /*42b0*/  FFMA.FTZ R172, R179, UR4, -R182.reuse ;  /* 0x00000004b3ac7c23 */ /* 0x100fe200080108b6 */
[--C-:B------:R-:W-:Y:S01]  /*42c0*/  FFMA.FTZ R170, R213, UR4, -R182.reuse ;  /* 0x00000004d5aa7c23 */ /* 0x100fe200080108b6 */
[--C-:B------:R-:W-:Y:S01]  /*42d0*/  FFMA.FTZ R173, R173, UR4, -R182.reuse ;  /* 0x00000004adad7c23 */ /* 0x100fe200080108b6 */
[----:B------:R-:W-:Y:S01]  /*42e0*/  LDSM.16.MT88.4 R16, [R171+0xe800] ;  /* 0x00e80000ab10783b */ /* 0x000fe20000004200 */
[----:B------:R-:W2:Y:S01]  /*42f0*/  MUFU.EX2 R165, R165 ;  /* 0x000000a500a57308 */ /* 0x000ea20000000800 */
[--C-:B------:R-:W-:Y:S01]  /*4300*/  FFMA.FTZ R175, R175, UR4, -R182.reuse ;  /* 0x00000004afaf7c23 */ /* 0x100fe200080108b6 */
        /* <DEDUP_REMOVED lines=8> */
[----:B------:R-:W-:Y:S04]  /*4390*/  MUFU.EX2 R162, R162 ;  /* 0x000000a200a27308 */ /* 0x000fe80000000800 */
[----:B------:R-:W-:-:S02]  /*43a0*/  FSEL R176, R176, RZ, P1 ;  /* 0x000000ffb0b07208 */ /* 0x000fc40000800000 */
        /* <DEDUP_REMOVED lines=10> */
[----:B------:R-:W3:Y:S01]  /*4450*/  LDSM.16.MT88.4 R12, [R171+0xc800] ;  /* 0x00c80000ab0c783b */ /* 0x000ee20000004200 */
[--C-:B------:R-:W-:Y:S01]  /*4460*/  FFMA.FTZ R153, R11, UR4, -R176.reuse ;  /* 0x000000040b997c23 */ /* 0x100fe200080108b0 */
[--C-:B------:R-:W-:Y:S01]  /*4470*/  FFMA.FTZ R152, R9, UR4, -R176.reuse ;  /* 0x0000000409987c23 */ /* 0x100fe200080108b0 */
[--C-:B------:R-:W-:Y:S01]  /*4480*/  FFMA.FTZ R174, R147, UR4, -R176.reuse ;  /* 0x0000000493ae7c23 */ /* 0x100fe200080108b0 */
[----:B------:R-:W4:Y:S01]  /*4490*/  LDSM.16.MT88.4 R8, [R187+0xe800] ;  /* 0x00e80000bb08783b */ /* 0x000f220000004200 */
[--C-:B------:R-:W-:Y:S01]  /*44a0*/  FFMA.FTZ R179, R145, UR4, -R176.reuse ;  /* 0x0000000491b37c23 */ /* 0x100fe200080108b0 */
[--C-:B------:R-:W-:Y:S01]  /*44b0*/  FFMA.FTZ R180, R211, UR4, -R176.reuse ;  /* 0x00000004d3b47c23 */ /* 0x100fe200080108b0 */
[----:B------:R-:W5:Y:S01]  /*44c0*/  MUFU.EX2 R167, R167 ;  /* 0x000000a700a77308 */ /* 0x000f620000000800 */
        /* <DEDUP_REMOVED lines=9> */
[----:B------:R-:W-:Y:S01]  /*4560*/  LDSM.16.MT88.4 R24, [R169+0xc800] ;  /* 0x00c80000a918783b */ /* 0x000fe20000004200 */
[----:B------:R-:W-:-:S03]  /*4570*/  FADD.FTZ R165, R166, R165 ;  /* 0x000000a5a6a57221 */ /* 0x000fc60000010000 */
[----:B------:R-:W-:Y:S02]  /*4580*/  LDSM.16.MT88.4 R144, [R178+0xd000] ;  /* 0x00d00000b290783b */ /* 0x000fe40000004200 */
[----:B------:R-:W2:Y:S01]  /*4590*/  MUFU.EX2 R163, R163 ;  /* 0x000000a300a37308 */ /* 0x000ea20000000800 */
[----:B-----5:R-:W-:Y:S01]  /*45a0*/  F2FP.BF16.F32.PACK_AB R97, R167, R168 ;  /* 0x000000a8a761723e */ /* 0x020fe200000010ff */
[----:B------:R-:W-:-:S06]  /*45b0*/  FADD.FTZ R167, R168, R167 ;  /* 0x000000a7a8a77221 */ /* 0x000fcc0000010000 */
[----:B------:R-:W-:Y:S08]  /*45c0*/  MUFU.EX2 R159, R159 ;  /* 0x0000009f009f7308 */ /* 0x000ff00000000800 */
[----:B------:R-:W5:Y:S01]  /*45d0*/  MUFU.EX2 R158, R158 ;  /* 0x0000009e009e7308 */ /* 0x000f620000000800 */
[----:B--2---:R-:W-:-:S07]  /*45e0*/  F2FP.BF16.F32.PACK_AB R99, R163, R164 ;  /* 0x000000a4a363723e */ /* 0x004fce00000010ff */
        /* <DEDUP_REMOVED lines=45> */
[----:B-----5:R-:W-:-:S02]  /*48c0*/  F2FP.BF16.F32.PACK_AB R4, R158, R159 ;  /* 0x0000009f9e04723e */ /* 0x020fc400000010ff */
[----:B--2---:R-:W-:-:S05]  /*48d0*/  F2FP.BF16.F32.PACK_AB R5, R156, R157 ;  /* 0x0000009d9c05723e */ /* 0x004fca00000010ff */
[----:B------:R-:W-:Y:S01]  /*48e0*/  HMMA.16816.F32.BF16 R96, R96, R6, RZ ;  /* 0x000000066060723c */ /* 0x000fe200000418ff */
[----:B------:R-:W-:Y:S02]  /*48f0*/  F2FP.BF16.F32.PACK_AB R6, R154, R155 ;  /* 0x0000009b9a06723e */ /* 0x000fe400000010ff */
        /* <DEDUP_REMOVED lines=73> */
[----:B------:R-:W4:Y:S07]  /*4d90*/  LDSM.16.MT88.4 R20, [R169+0xd800] ;  /* 0x00d80000a914783b */ /* 0x000f2e0000004200 */
        /* <DEDUP_REMOVED lines=13> */
[----:B----4-:R-:W-:Y:S01]  /*4e70*/  HMMA.16816.F32.BF16 R104, R4, R20, R104 ;  /* 0x000000140468723c */ /* 0x010fe20000041868 */
[----:B------:R-:W-:-:S04]  /*4e80*/  FADD.FTZ R20, R164, R167 ;  /* 0x000000a7a4147221 */ /* 0x000fc80000010000 */
[----:B------:R-:W-:-:S03]  /*4e90*/  FADD.FTZ R20, R163, R20 ;  /* 0x00000014a3147221 */ /* 0x000fc60000010000 */
[----:B-1----:R-:W-:Y:S01]  /*4ea0*/  HMMA.16816.F32.BF16 R36, R4, R16, R36 ;  /* 0x000000100424723c */ /* 0x002fe20000041824 */
[----:B------:R-:W-:-:S04]  /*4eb0*/  FADD.FTZ R157, R157, R20 ;  /* 0x000000149d9d7221 */ /* 0x000fc80000010000 */
[----:B------:R-:W-:-:S03]  /*4ec0*/  FADD.FTZ R156, R156, R157 ;  /* 0x0000009d9c9c7221 */ /* 0x000fc60000010000 */
[C---:B------:R-:W-:Y:S01]  /*4ed0*/  HMMA.16816.F32.BF16 R40, R4.reuse, R18, R40 ;  /* 0x000000120428723c */ /* 0x040fe20000041828 */
[----:B------:R-:W1:Y:S07]  /*4ee0*/  LDSM.16.MT88.4 R16, [R169+0x11800] ;  /* 0x01180000a910783b */ /* 0x000e6e0000004200 */
[----:B--2---:R-:W-:Y:S01]  /*4ef0*/  HMMA.16816.F32.BF16 R60, R4, R12, R60 ;  /* 0x0000000c043c723c */ /* 0x004fe2000004183c */
        /* <DEDUP_REMOVED lines=105> */
.L_x_1822:
[----:B------:R-:W-:Y:S01]  /*5590*/  UMOV UR4, URZ ;  /* 0x000000ff00047c82 */ /* 0x000fe20008000000 */
[----:B------:R-:W-:Y:S01]  /*55a0*/  IMAD.SHL.U32 R4, R148, 0x40, RZ ;  /* 0x0000004094047824 */ /* 0x000fe200078e00ff */
[----:B------:R-:W-:-:S05]  /*55b0*/  IADD3 R5, P1, PT, RZ, -UR4, RZ ;  /* 0x80000004ff057c10 */ /* 0x000fca000ff3e0ff */
[----:B------:R-:W-:-:S05]  /*55c0*/  IMAD.X R4, RZ, RZ, ~R4, P1 ;  /* 0x000000ffff047224 */ /* 0x000fca00008e0e04 */
[----:B------:R-:W-:-:S04]  /*55d0*/  SHF.R.S64 R5, R5, 0x1f, R4 ;  /* 0x0000001f05057819 */ /* 0x000fc80000001004 */
[----:B------:R-:W-:-:S04]  /*55e0*/  IADD3 R200, P1, PT, R5, R200, RZ ;  /* 0x000000c805c87210 */ /* 0x000fc80007f3e0ff */
[----:B------:R-:W-:-:S09]  /*55f0*/  LEA.HI.X.SX32 R199, R4, R199, 0x1, P1 ;  /* 0x000000c704c77211 */ /* 0x000fd200008f0eff */
.L_x_1823:
[----:B------:R-:W1:Y:S01]  /*5600*/  LDCU.64 UR6, c[0x0][0x3c0] ;  /* 0x00007800ff0677ac */ /* 0x000e620008000a00 */
[----:B------:R-:W-:Y:S01]  /*5610*/  LOP3.LUT R5, R137, 0x1f8, RZ, 0xc0, !PT ;  /* 0x000001f889057812 */ /* 0x000fe200078ec0ff */
[----:B------:R-:W-:Y:S01]  /*5620*/  IMAD.SHL.U32 R185, R186, 0x20, RZ ;  /* 0x00000020bab97824 */ /* 0x000fe200078e00ff */
[----:B------:R-:W-:Y:S01]  /*5630*/  SHF.R.U32.HI R188, RZ, 0x1, R186 ;  /* 0x00000001ffbc7819 */ /* 0x000fe200000116ba */
[----:B------:R-:W-:Y:S01]  /*5640*/  IMAD.MOV.U32 R12, RZ, RZ, R200 ;  /* 0x000000ffff0c7224 */ /* 0x000fe200078e00c8 */
[----:B------:R-:W-:Y:S01]  /*5650*/  LOP3.LUT R4, R5, 0x38, R186, 0x78, !PT ;  /* 0x0000003805047812 */ /* 0x000fe200078e78ba */
[----:B------:R-:W-:Y:S01]  /*5660*/  IMAD.MOV.U32 R13, RZ, RZ, R199 ;  /* 0x000000ffff0d7224 */ /* 0x000fe200078e00c7 */
[----:B------:R-:W-:Y:S01]  /*5670*/  LOP3.LUT R185, R185, 0x7c00, RZ, 0xc0, !PT ;  /* 0x00007c00b9b97812 */ /* 0x000fe200078ec0ff */
[----:B------:R-:W-:Y:S01]  /*5680*/  IMAD.MOV.U32 R190, RZ, RZ, 0x20 ;  /* 0x00000020ffbe7424 */ /* 0x000fe200078e00ff */
[----:B------:R-:W-:Y:S02]  /*5690*/  LOP3.LUT R137, R4, 0x1e00, R137, 0xf8, !PT ;  /* 0x00001e0004897812 */ /* 0x000fe400078ef889 */
[----:B------:R-:W-:-:S02]  /*56a0*/  LOP3.LUT R4, R188, 0x8, RZ, 0xc0, !PT ;  /* 0x00000008bc047812 */ /* 0x000fc400078ec0ff */
[----:B------:R-:W-:Y:S01]  /*56b0*/  LEA R215, R137, UR5, 0x1 ;  /* 0x0000000589d77c11 */ /* 0x000fe2000f8e08ff */
[----:B------:R-:W-:Y:S01]  /*56c0*/  VIADD R137, R189, UR5 ;  /* 0x00000005bd897c36 */ /* 0x000fe20008000000 */
        /* <DEDUP_REMOVED lines=15> */
[----:B------:R-:W-:-:S02]  /*57c0*/  IADD3.X R7, PT, PT, R199, UR7, RZ, P1, !PT ;  /* 0x00000007c7077c10 */ /* 0x000fc40008ffe4ff */
[----:B------:R-:W-:Y:S01]  /*57d0*/  IADD3 R8, P1, PT, R6, UR4, RZ ;  /* 0x0000000406087c10 */ /* 0x000fe2000ff3e0ff */
[--C-:B------:R-:W-:Y:S02]  /*57e0*/  IMAD.IADD R193, R190, 0x1, R201.reuse ;  /* 0x00000001bec17824 */ /* 0x100fe400078e02c9 */
[----:B------:R-:W-:Y:S01]  /*57f0*/  LDGSTS.E.BYPASS.LTC128B.128 [R215+0xc800], desc[UR16][R6.64] ;  /* 0x0c80000006d77fae */ /* 0x000fe2000b981a10 */
[----:B------:R-:W-:Y:S01]  /*5800*/  IADD3.X R9, PT, PT, R7, UR7, RZ, P1, !PT ;  /* 0x0000000707097c10 */ /* 0x000fe20008ffe4ff */
[----:B------:R-:W-:Y:S01]  /*5810*/  IMAD.IADD R191, R160, 0x1, R201 ;  /* 0x00000001a0bf7824 */ /* 0x000fe200078e02c9 */
[----:B------:R-:W-:Y:S01]  /*5820*/  IADD3 R10, P1, PT, R8, UR4, RZ ;  /* 0x00000004080a7c10 */ /* 0x000fe2000ff3e0ff */
[----:B------:R-:W-:Y:S01]  /*5830*/  LDGSTS.E.BYPASS.LTC128B.128 [R215+0xe800], desc[UR16][R6.64+0x80] ;  /* 0x0e80008006d77fae */ /* 0x000fe2000b981a10 */
[----:B------:R-:W1:Y:S01]  /*5840*/  LDCU UR4, c[0x0][0x50c] ;  /* 0x0000a180ff0477ac */ /* 0x000e620008000800 */
[C---:B------:R-:W-:Y:S01]  /*5850*/  IMAD.IADD R192, R190.reuse, 0x1, R191 ;  /* 0x00000001bec07824 */ /* 0x040fe200078e02bf */
[----:B------:R-:W-:Y:S01]  /*5860*/  IADD3.X R11, PT, PT, R9, UR7, RZ, P1, !PT ;  /* 0x00000007090b7c10 */ /* 0x000fe20008ffe4ff */
[----:B------:R-:W-:Y:S01]  /*5870*/  LDGSTS.E.BYPASS.LTC128B.128 [R215+0x10800], desc[UR16][R6.64+0x100] ;  /* 0x1080010006d77fae */ /* 0x000fe2000b981a10 */
[----:B------:R-:W-:-:S03]  /*5880*/  IMAD.IADD R190, R190, 0x1, R137 ;  /* 0x00000001bebe7824 */ /* 0x000fc600078e0289 */
        /* <DEDUP_REMOVED lines=10> */
[----:B------:R-:W1:Y:S04]  /*5930*/  LDSM.16.M88.4 R168, [R189+UR5+0x7800] ;  /* 0x00780005bda8783b */ /* 0x000e680008000200 */
[----:B------:R-:W-:Y:S04]  /*5940*/  LDSM.16.M88.4 R164, [R138+0x6000] ;  /* 0x006000008aa4783b */ /* 0x000fe80000000200 */
[----:B--2---:R-:W2:Y:S04]  /*5950*/  LDSM.16.M88.4 R8, [R193] ;  /* 0x00000000c108783b */ /* 0x004ea80000000200 */
        /* <DEDUP_REMOVED lines=123> */
[----:B------:R-:W-:Y:S08]  /*6110*/  HMMA.16816.F32.BF16 R180, R156, R24, R180 ;  /* 0x000000189cb4723c */ /* 0x000ff000000418b4 */
[----:B--2---:R-:W-:Y:S08]  /*6120*/  HMMA.16816.F32.BF16 R144, R16, R8, R144 ;  /* 0x000000081090723c */ /* 0x004ff00000041890 */
[----:B------:R-:W-:Y:S01]  /*6130*/  HMMA.16816.F32.BF16 R148, R156, R26, R148 ;  /* 0x0000001a9c94723c */ /* 0x000fe20000041894 */
[----:B------:R-:W2:Y:S02]  /*6140*/  LDSM.16.M88.4 R24, [R189+UR5+0xb800] ;  /* 0x00b80005bd18783b */ /* 0x000ea40008000200 */
[----:B------:R-:W-:Y:S01]  /*6150*/  FMUL.FTZ R172, R180, UR4 ;  /* 0x00000004b4ac7c20 */ /* 0x000fe20008410000 */
[----:B------:R-:W-:Y:S01]  /*6160*/  FMUL.FTZ R175, R183, UR4 ;  /* 0x00000004b7af7c20 */ /* 0x000fe20008410000 */
[----:B------:R-:W-:Y:S01]  /*6170*/  FMUL.FTZ R174, R182, UR4 ;  /* 0x00000004b6ae7c20 */ /* 0x000fe20008410000 */
[----:B------:R-:W-:-:S02]  /*6180*/  FMUL.FTZ R173, R181, UR4 ;  /* 0x00000004b5ad7c20 */ /* 0x000fc40008410000 */
[----:B---3--:R-:W-:Y:S01]  /*6190*/  HMMA.16816.F32.BF16 R32, R28, R4, R32 ;  /* 0x000000041c20723c */ /* 0x008fe20000041820 */
[----:B------:R-:W-:Y:S07]  /*61a0*/  MUFU.TANH R172, R172 ;  /* 0x000000ac00ac7308 */ /* 0x000fee0000002400 */
[----:B------:R-:W-:Y:S01]  /*61b0*/  HMMA.16816.F32.BF16 R144, R156, R20, R144 ;  /* 0x000000149c90723c */ /* 0x000fe20000041890 */
[----:B------:R-:W-:Y:S02]  /*61c0*/  MUFU.TANH R175, R175 ;  /* 0x000000af00af7308 */ /* 0x000fe40000002400 */
[----:B------:R-:W-:Y:S01]  /*61d0*/  FMUL.FTZ R148, R148, UR4 ;  /* 0x0000000494947c20 */ /* 0x000fe20008410000 */
[----:B------:R-:W-:Y:S01]  /*61e0*/  FMUL.FTZ R20, R149, UR4 ;  /* 0x0000000495147c20 */ /* 0x000fe20008410000 */
[----:B------:R-:W-:Y:S01]  /*61f0*/  FMUL.FTZ R21, R150, UR4 ;  /* 0x0000000496157c20 */ /* 0x000fe20008410000 */
[----:B------:R-:W-:-:S02]  /*6200*/  FMUL.FTZ R149, R151, UR4 ;  /* 0x0000000497957c20 */ /* 0x000fc40008410000 */
[----:B------:R-:W-:Y:S01]  /*6210*/  HMMA.16816.F32.BF16 R140, R16, R10, R140 ;  /* 0x0000000a108c723c */ /* 0x000fe2000004188c */
[----:B------:R-:W3:Y:S01]  /*6220*/  LDSM.16.M88.4 R8, [R137+0xb000] ;  /* 0x00b000008908783b */ /* 0x000ee20000000200 */
[----:B------:R-:W4:Y:S06]  /*6230*/  MUFU.TANH R148, R148 ;  /* 0x0000009400947308 */ /* 0x000f2c0000002400 */
[----:B------:R-:W-:Y:S01]  /*6240*/  HMMA.16816.F32.BF16 R164, R28, R6, R164 ;  /* 0x000000061ca4723c */ /* 0x000fe200000418a4 */
[----:B------:R-:W5:Y:S01]  /*6250*/  LDSM.16.M88.4 R4, [R138+0xb800] ;  /* 0x00b800008a04783b */ /* 0x000f620000000200 */
[----:B------:R-:W4:Y:S06]  /*6260*/  MUFU.TANH R174, R174 ;  /* 0x000000ae00ae7308 */ /* 0x000f2c0000002400 */
[----:B-1----:R-:W-:Y:S01]  /*6270*/  HMMA.16816.F32.BF16 R32, R152, R12, R32 ;  /* 0x0000000c9820723c */ /* 0x002fe20000041820 */
[----:B------:R-:W-:Y:S01]  /*6280*/  FMUL.FTZ R12, R144, UR4 ;  /* 0x00000004900c7c20 */ /* 0x000fe20008410000 */
[----:B------:R-:W-:Y:S01]  /*6290*/  MUFU.TANH R173, R173 ;  /* 0x000000ad00ad7308 */ /* 0x000fe20000002400 */
[----:B------:R-:W-:-:S05]  /*62a0*/  FMUL.FTZ R144, R146, UR4 ;  /* 0x0000000492907c20 */ /* 0x000fca0008410000 */
[----:B------:R-:W-:Y:S01]  /*62b0*/  HMMA.16816.F32.BF16 R140, R156, R22, R140 ;  /* 0x000000169c8c723c */ /* 0x000fe2000004188c */
[----:B------:R-:W-:Y:S01]  /*62c0*/  FMUL.FTZ R22, R145, UR4 ;  /* 0x0000000491167c20 */ /* 0x000fe20008410000 */
[----:B------:R1:W-:Y:S01]  /*62d0*/  MUFU.TANH R23, R12 ;  /* 0x0000000c00177308 */ /* 0x0003e20000002400 */
[----:B------:R-:W-:-:S05]  /*62e0*/  FMUL.FTZ R145, R147, UR4 ;  /* 0x0000000493917c20 */ /* 0x000fca0008410000 */
[----:B------:R-:W-:Y:S02]  /*62f0*/  HMMA.16816.F32.BF16 R164, R152, R14, R164 ;  /* 0x0000000e98a4723c */ /* 0x000fe400000418a4 */
[----:B------:R-:W-:Y:S06]  /*6300*/  MUFU.TANH R20, R20 ;  /* 0x0000001400147308 */ /* 0x000fec0000002400 */
[----:B--2---:R-:W-:Y:S02]  /*6310*/  HMMA.16816.F32.BF16 R168, R28, R24, R168 ;  /* 0x000000181ca8723c */ /* 0x004fe400000418a8 */
[----:B------:R-:W2:Y:S01]  /*6320*/  MUFU.TANH R21, R21 ;  /* 0x0000001500157308 */ /* 0x000ea20000002400 */
[----:B-1----:R-:W1:Y:S01]  /*6330*/  LDSM.16.M88.4 R12, [R137+0xb800] ;  /* 0x00b80000890c783b */ /* 0x002e620000000200 */
[----:B------:R-:W-:Y:S01]  /*6340*/  FMUL.FTZ R24, R140, UR4 ;  /* 0x000000048c187c20 */ /* 0x000fe20008410000 */
[----:B------:R-:W-:Y:S01]  /*6350*/  FMUL.FTZ R142, R142, UR4 ;  /* 0x000000048e8e7c20 */ /* 0x000fe20008410000 */
[----:B------:R-:W-:-:S02]  /*6360*/  FMUL.FTZ R25, R141, UR4 ;  /* 0x000000048d197c20 */ /* 0x000fc40008410000 */
[C---:B---3--:R-:W-:Y:S02]  /*6370*/  HMMA.16816.F32.BF16 R32, R16.reuse, R8, R32 ;  /* 0x000000081020723c */ /* 0x048fe40000041820 */
[----:B------:R-:W3:Y:S06]  /*6380*/  MUFU.TANH R149, R149 ;  /* 0x0000009500957308 */ /* 0x000eec0000002400 */
[----:B------:R-:W-:Y:S01]  /*6390*/  HMMA.16816.F32.BF16 R164, R16, R10, R164 ;  /* 0x0000000a10a4723c */ /* 0x000fe200000418a4 */
[----:B------:R-:W3:Y:S01]  /*63a0*/  LDSM.16.M88.4 R8, [R190+0xb800] ;  /* 0x00b80000be08783b */ /* 0x000ee20000000200 */
[----:B------:R-:W-:Y:S01]  /*63b0*/  MUFU.TANH R22, R22 ;  /* 0x0000001600167308 */ /* 0x000fe20000002400 */
[----:B------:R-:W-:-:S05]  /*63c0*/  DEPBAR.LE SB0, 0x0 ;  /* 0x000080000000791a */ /* 0x000fca0000000000 */
[----:B------:R-:W-:Y:S01]  /*63d0*/  HMMA.16816.F32.BF16 R176, R28, R26, R176 ;  /* 0x0000001a1cb0723c */ /* 0x000fe200000418b0 */
[----:B------:R-:W-:Y:S01]  /*63e0*/  IMAD.SHL.U32 R28, R186, 0x2, RZ ;  /* 0x00000002ba1c7824 */ /* 0x000fe200078e00ff */
[----:B------:R-:W3:Y:S06]  /*63f0*/  MUFU.TANH R144, R144 ;  /* 0x0000009000907308 */ /* 0x000eec0000002400 */
[----:B-----5:R-:W-:Y:S01]  /*6400*/  HMMA.16816.F32.BF16 R168, R152, R4, R168 ;  /* 0x0000000498a8723c */ /* 0x020fe200000418a8 */
[----:B------:R-:W-:Y:S02]  /*6410*/  IMAD.SHL.U32 R5, R0, 0x40, RZ ;  /* 0x0000004000057824 */ /* 0x000fe400078e00ff */
[----:B------:R-:W-:Y:S01]  /*6420*/  FMUL.FTZ R4, R143, UR4 ;  /* 0x000000048f047c20 */ /* 0x000fe20008410000 */
[----:B------:R-:W5:Y:S02]  /*6430*/  MUFU.TANH R145, R145 ;  /* 0x0000009100917308 */ /* 0x000f640000002400 */
[----:B------:R-:W-:-:S02]  /*6440*/  LOP3.LUT R5, R5, 0x6, R28, 0xf8, !PT ;  /* 0x0000000605057812 */ /* 0x000fc400078ef81c */
[----:B------:R-:W-:Y:S04]  /*6450*/  HMMA.16816.F32.BF16 R32, R156, R160, R32 ;  /* 0x000000a09c20723c */ /* 0x000fe80000041820 */
[----:B------:R-:W5:Y:S04]  /*6460*/  MUFU.TANH R24, R24 ;  /* 0x0000001800187308 */ /* 0x000f680000002400 */
[----:B------:R-:W-:Y:S01]  /*6470*/  HMMA.16816.F32.BF16 R176, R152, R6, R176 ;  /* 0x0000000698b0723c */ /* 0x000fe200000418b0 */
[----:B------:R-:W-:-:S03]  /*6480*/  VIADD R7, R5, 0xffffff88 ;  /* 0xffffff8805077836 */ /* 0x000fc60000000000 */
[----:B------:R5:W5:Y:S02]  /*6490*/  MUFU.TANH R147, R142 ;  /* 0x0000008e00937308 */ /* 0x000b640000002400 */
[-C--:B------:R-:W-:Y:S02]  /*64a0*/  ISETP.GE.AND P5, PT, R7, R133.reuse, PT ;  /* 0x000000850700720c */ /* 0x080fe40003fa6270 */
[----:B-1----:R-:W-:Y:S01]  /*64b0*/  HMMA.16816.F32.BF16 R168, R16, R12, R168 ;  /* 0x0000000c10a8723c */ /* 0x002fe200000418a8 */
[----:B------:R-:W-:Y:S01]  /*64c0*/  VIADD R12, R5, 0xffffff80 ;  /* 0xffffff80050c7836 */ /* 0x000fe20000000000 */
[----:B----4-:R-:W-:Y:S01]  /*64d0*/  FSEL R28, R148, -INF , !P5 ;  /* 0xff800000941c7808 */ /* 0x010fe20006800000 */
[----:B------:R-:W-:Y:S01]  /*64e0*/  FMUL.FTZ R26, R33, UR4 ;  /* 0x00000004211a7c20 */ /* 0x000fe20008410000 */
[----:B------:R-:W1:Y:S01]  /*64f0*/  MUFU.TANH R4, R4 ;  /* 0x0000000400047308 */ /* 0x000e620000002400 */
[----:B------:R-:W-:Y:S01]  /*6500*/  FMUL.FTZ R34, R34, UR4 ;  /* 0x0000000422227c20 */ /* 0x000fe20008410000 */
[----:B------:R-:W-:Y:S01]  /*6510*/  ISETP.GE.AND P4, PT, R12, R133, PT ;  /* 0x000000850c00720c */ /* 0x000fe20003f86270 */
[----:B------:R-:W-:Y:S01]  /*6520*/  FMUL.FTZ R32, R32, UR4 ;  /* 0x0000000420207c20 */ /* 0x000fe20008410000 */
[-C--:B------:R-:W-:Y:S01]  /*6530*/  ISETP.GE.AND P3, PT, R12, R2.reuse, PT ;  /* 0x000000020c00720c */ /* 0x080fe20003f66270 */
[----:B------:R-:W-:Y:S01]  /*6540*/  VIADD R12, R5, 0xffffff81 ;  /* 0xffffff81050c7836 */ /* 0x000fe20000000000 */
[----:B------:R-:W-:Y:S01]  /*6550*/  HMMA.16816.F32.BF16 R164, R156, R162, R164 ;  /* 0x000000a29ca4723c */ /* 0x000fe200000418a4 */
[----:B------:R-:W-:Y:S01]  /*6560*/  FSEL R6, R172, -INF , !P4 ;  /* 0xff800000ac067808 */ /* 0x000fe20006000000 */
[----:B------:R-:W-:Y:S01]  /*6570*/  MUFU.TANH R26, R26 ;  /* 0x0000001a001a7308 */ /* 0x000fe20000002400 */
[-C--:B------:R-:W-:Y:S01]  /*6580*/  ISETP.GE.AND P4, PT, R7, R2.reuse, PT ;  /* 0x000000020700720c */ /* 0x080fe20003f86270 */
[----:B------:R-:W-:Y:S01]  /*6590*/  FMUL.FTZ R35, R35, UR4 ;  /* 0x0000000423237c20 */ /* 0x000fe20008410000 */
[----:B------:R-:W-:-:S02]  /*65a0*/  ISETP.GE.AND P6, PT, R12, R2, PT ;  /* 0x000000020c00720c */ /* 0x000fc40003fc6270 */
[----:B------:R-:W-:Y:S01]  /*65b0*/  FSEL R7, R174, -INF , !P3 ;  /* 0xff800000ae077808 */ /* 0x000fe20005800000 */
[----:B------:R-:W-:Y:S01]  /*65c0*/  HMMA.16816.F32.BF16 R176, R16, R14, R176 ;  /* 0x0000000e10b0723c */ /* 0x000fe200000418b0 */
[----:B------:R-:W-:Y:S01]  /*65d0*/  FSEL R13, R175, -INF , !P6 ;  /* 0xff800000af0d7808 */ /* 0x000fe20007000000 */
[----:B------:R-:W4:Y:S01]  /*65e0*/  MUFU.TANH R143, R34 ;  /* 0x00000022008f7308 */ /* 0x000f220000002400 */
[----:B------:R-:W-:Y:S01]  /*65f0*/  ISETP.GE.AND P1, PT, R12, R133, PT ;  /* 0x000000850c00720c */ /* 0x000fe20003f26270 */
[----:B------:R-:W-:Y:S01]  /*6600*/  VIADD R15, R5, 0xffffffa0 ;  /* 0xffffffa0050f7836 */ /* 0x000fe20000000000 */
[----:B--2---:R-:W-:Y:S01]  /*6610*/  FSEL R21, R21, -INF , !P4 ;  /* 0xff80000015157808 */ /* 0x004fe20006000000 */
[----:B------:R-:W-:Y:S01]  /*6620*/  VIADD R16, R5, 0xffffffa1 ;  /* 0xffffffa105107836 */ /* 0x000fe20000000000 */
[----:B------:R-:W-:Y:S01]  /*6630*/  FSEL R12, R173, -INF , !P1 ;  /* 0xff800000ad0c7808 */ /* 0x000fe20004800000 */
[----:B---3--:R-:W-:Y:S01]  /*6640*/  HMMA.16816.F32.BF16 R168, R156, R8, R168 ;  /* 0x000000089ca8723c */ /* 0x008fe200000418a8 */
[C---:B------:R-:W-:Y:S01]  /*6650*/  VIADD R8, R5.reuse, 0xffffff90 ;  /* 0xffffff9005087836 */ /* 0x040fe20000000000 */
[----:B------:R-:W-:Y:S01]  /*6660*/  MUFU.TANH R180, R32 ;  /* 0x0000002000b47308 */ /* 0x000fe20000002400 */
[----:B------:R-:W-:-:S02]  /*6670*/  VIADD R9, R5, 0xffffff89 ;  /* 0xffffff8905097836 */ /* 0x000fc40000000000 */
[----:B------:R-:W-:Y:S01]  /*6680*/  FMUL.FTZ R140, R165, UR4 ;  /* 0x00000004a58c7c20 */ /* 0x000fe20008410000 */
[----:B------:R-:W-:Y:S01]  /*6690*/  FMUL.FTZ R27, R166, UR4 ;  /* 0x00000004a61b7c20 */ /* 0x000fe20008410000 */
[-C--:B------:R-:W-:Y:S01]  /*66a0*/  ISETP.GE.AND P6, PT, R8, R133.reuse, PT ;  /* 0x000000850800720c */ /* 0x080fe20003fc6270 */
[----:B-----5:R-:W-:Y:S01]  /*66b0*/  FMUL.FTZ R142, R164, UR4 ;  /* 0x00000004a48e7c20 */ /* 0x020fe20008410000 */
[-C--:B------:R-:W-:Y:S01]  /*66c0*/  ISETP.GE.AND P5, PT, R8, R2.reuse, PT ;  /* 0x000000020800720c */ /* 0x080fe20003fa6270 */
[----:B------:R-:W-:Y:S01]  /*66d0*/  VIADD R8, R5, 0xffffff91 ;  /* 0xffffff9105087836 */ /* 0x000fe20000000000 */
[CC--:B------:R-:W-:Y:S01]  /*66e0*/  ISETP.GE.AND P3, PT, R9.reuse, R133.reuse, PT ;  /* 0x000000850900720c */ /* 0x0c0fe20003f66270 */
[----:B------:R-:W2:Y:S01]  /*66f0*/  MUFU.TANH R140, R140 ;  /* 0x0000008c008c7308 */ /* 0x000ea20000002400 */
[----:B------:R-:W-:Y:S01]  /*6700*/  ISETP.GE.AND P1, PT, R9, R2, PT ;  /* 0x000000020900720c */ /* 0x000fe20003f26270 */
[----:B------:R-:W-:Y:S01]  /*6710*/  VIADD R9, R5, 0xffffff98 ;  /* 0xffffff9805097836 */ /* 0x000fe20000000000 */
[----:B------:R-:W-:Y:S01]  /*6720*/  FSEL R20, R20, -INF , !P3 ;  /* 0xff80000014147808 */ /* 0x000fe20005800000 */
[----:B------:R-:W-:Y:S01]  /*6730*/  FMUL.FTZ R167, R167, UR4 ;  /* 0x00000004a7a77c20 */ /* 0x000fe20008410000 */
[----:B------:R-:W-:-:S02]  /*6740*/  ISETP.GE.AND P4, PT, R8, R133, PT ;  /* 0x000000850800720c */ /* 0x000fc40003f86270 */
[-C--:B------:R-:W-:Y:S01]  /*6750*/  ISETP.GE.AND P3, PT, R8, R2.reuse, PT ;  /* 0x000000020800720c */ /* 0x080fe20003f66270 */
[----:B------:R-:W-:Y:S01]  /*6760*/  VIADD R8, R5, 0xffffff99 ;  /* 0xffffff9905087836 */ /* 0x000fe20000000000 */
[----:B------:R-:W-:Y:S01]  /*6770*/  FSEL R17, R149, -INF , !P1 ;  /* 0xff80000095117808 */ /* 0x000fe20004800000 */
[----:B------:R-:W-:Y:S01]  /*6780*/  FMUL.FTZ R165, R171, UR4 ;  /* 0x00000004aba57c20 */ /* 0x000fe20008410000 */
[----:B------:R-:W-:Y:S01]  /*6790*/  FSEL R174, R23, -INF , !P6 ;  /* 0xff80000017ae7808 */ /* 0x000fe20007000000 */
[----:B------:R-:W-:Y:S01]  /*67a0*/  MUFU.TANH R25, R25 ;  /* 0x0000001900197308 */ /* 0x000fe20000002400 */
[----:B------:R-:W-:Y:S01]  /*67b0*/  FSEL R173, R144, -INF , !P5 ;  /* 0xff80000090ad7808 */ /* 0x000fe20006800000 */
[----:B------:R-:W-:Y:S01]  /*67c0*/  FMUL.FTZ R168, R168, UR4 ;  /* 0x00000004a8a87c20 */ /* 0x000fe20008410000 */
[----:B------:R-:W-:Y:S01]  /*67d0*/  FSEL R146, R22, -INF , !P4 ;  /* 0xff80000016927808 */ /* 0x000fe20006000000 */
[----:B------:R-:W-:Y:S01]  /*67e0*/  FMUL.FTZ R14, R169, UR4 ;  /* 0x00000004a90e7c20 */ /* 0x000fe20008410000 */
[CC--:B------:R-:W-:Y:S01]  /*67f0*/  ISETP.GE.AND P1, PT, R9.reuse, R133.reuse, PT ;  /* 0x000000850900720c */ /* 0x0c0fe20003f26270 */
[----:B------:R-:W-:Y:S01]  /*6800*/  FMUL.FTZ R163, R170, UR4 ;  /* 0x00000004aaa37c20 */ /* 0x000fe20008410000 */
[----:B------:R-:W-:Y:S01]  /*6810*/  ISETP.GE.AND P6, PT, R9, R2, PT ;  /* 0x000000020900720c */ /* 0x000fe20003fc6270 */
[----:B------:R-:W3:Y:S01]  /*6820*/  MUFU.TANH R165, R165 ;  /* 0x000000a500a57308 */ /* 0x000ee20000002400 */
[----:B------:R-:W-:-:S02]  /*6830*/  ISETP.GE.AND P5, PT, R8, R133, PT ;  /* 0x000000850800720c */ /* 0x000fc40003fa6270 */
[-C--:B------:R-:W-:Y:S02]  /*6840*/  ISETP.GE.AND P4, PT, R8, R2.reuse, PT ;  /* 0x000000020800720c */ /* 0x080fe40003f86270 */
[----:B------:R-:W-:Y:S01]  /*6850*/  HMMA.16816.F32.BF16 R8, R156, R10, R176 ;  /* 0x0000000a9c08723c */ /* 0x000fe200000418b0 */
[----:B------:R-:W-:Y:S02]  /*6860*/  FSEL R179, R145, -INF , !P3 ;  /* 0xff80000091b37808 */ /* 0x000fe40005800000 */
[----:B------:R-:W-:Y:S01]  /*6870*/  FSEL R172, R24, -INF , !P1 ;  /* 0xff80000018ac7808 */ /* 0x000fe20004800000 */
[----:B------:R-:W5:Y:S01]  /*6880*/  MUFU.TANH R27, R27 ;  /* 0x0000001b001b7308 */ /* 0x000f620000002400 */
[----:B------:R-:W-:Y:S02]  /*6890*/  FSEL R147, R147, -INF , !P6 ;  /* 0xff80000093937808 */ /* 0x000fe40007000000 */
[----:B-1----:R-:W-:Y:S01]  /*68a0*/  FSEL R145, R4, -INF , !P4 ;  /* 0xff80000004917808 */ /* 0x002fe20006000000 */
[----:B------:R-:W-:Y:S01]  /*68b0*/  VIADD R4, R5, 0xffffffa9 ;  /* 0xffffffa905047836 */ /* 0x000fe20000000000 */
[----:B------:R-:W-:-:S02]  /*68c0*/  ISETP.GE.AND P1, PT, R15, R2, PT ;  /* 0x000000020f00720c */ /* 0x000fc40003f26270 */
[-C--:B------:R-:W-:Y:S01]  /*68d0*/  ISETP.GE.AND P6, PT, R16, R133.reuse, PT ;  /* 0x000000851000720c */ /* 0x080fe20003fc6270 */
[----:B------:R-:W1:Y:S01]  /*68e0*/  MUFU.TANH R141, R35 ;  /* 0x00000023008d7308 */ /* 0x000e620000002400 */
[----:B----4-:R-:W-:Y:S02]  /*68f0*/  FSEL R143, R143, -INF , !P1 ;  /* 0xff8000008f8f7808 */ /* 0x010fe40004800000 */
[----:B------:R-:W-:Y:S02]  /*6900*/  FSEL R178, R26, -INF , !P6 ;  /* 0xff8000001ab27808 */ /* 0x000fe40007000000 */
[C---:B------:R-:W-:Y:S02]  /*6910*/  ISETP.GE.AND P1, PT, R4.reuse, R133, PT ;  /* 0x000000850400720c */ /* 0x040fe40003f26270 */
[----:B------:R-:W-:Y:S01]  /*6920*/  ISETP.GE.AND P6, PT, R4, R2, PT ;  /* 0x000000020400720c */ /* 0x000fe20003fc6270 */
[----:B------:R-:W4:Y:S01]  /*6930*/  MUFU.TANH R142, R142 ;  /* 0x0000008e008e7308 */ /* 0x000f220000002400 */
[----:B------:R-:W-:-:S02]  /*6940*/  VIADD R4, R5, 0xffffffb1 ;  /* 0xffffffb105047836 */ /* 0x000fc40000000000 */
[----:B------:R-:W-:Y:S01]  /*6950*/  FMUL.FTZ R166, R8, UR4 ;  /* 0x0000000408a67c20 */ /* 0x000fe20008410000 */
[----:B------:R-:W-:Y:S01]  /*6960*/  ISETP.GE.AND P3, PT, R15, R133, PT ;  /* 0x000000850f00720c */ /* 0x000fe20003f66270 */
[----:B------:R-:W-:Y:S02]  /*6970*/  VIADD R15, R5, 0xffffffa8 ;  /* 0xffffffa8050f7836 */ /* 0x000fe40000000000 */
[----:B------:R-:W-:Y:S01]  /*6980*/  FMUL.FTZ R9, R9, UR4 ;  /* 0x0000000409097c20 */ /* 0x000fe20008410000 */
[----:B------:R-:W-:Y:S01]  /*6990*/  FMUL.FTZ R10, R10, UR4 ;  /* 0x000000040a0a7c20 */ /* 0x000fe20008410000 */
[----:B--2---:R-:W-:Y:S01]  /*69a0*/  FSEL R140, R140, -INF , !P1 ;  /* 0xff8000008c8c7808 */ /* 0x004fe20004800000 */
[----:B------:R-:W2:Y:S01]  /*69b0*/  MUFU.TANH R175, R167 ;  /* 0x000000a700af7308 */ /* 0x000ea20000002400 */
[----:B------:R-:W-:Y:S01]  /*69c0*/  FMUL.FTZ R11, R11, UR4 ;  /* 0x000000040b0b7c20 */ /* 0x000fe20008410000 */
[----:B------:R-:W-:Y:S01]  /*69d0*/  ISETP.GE.AND P1, PT, R4, R2, PT ;  /* 0x000000020400720c */ /* 0x000fe20003f26270 */
[----:B------:R-:W-:Y:S01]  /*69e0*/  VIADD R8, R5, 0xffffffb0 ;  /* 0xffffffb005087836 */ /* 0x000fe20000000000 */
[----:B------:R-:W-:-:S02]  /*69f0*/  FSEL R180, R180, -INF , !P3 ;  /* 0xff800000b4b47808 */ /* 0x000fc40005800000 */
[-C--:B------:R-:W-:Y:S02]  /*6a00*/  ISETP.GE.AND P3, PT, R15, R2.reuse, PT ;  /* 0x000000020f00720c */ /* 0x080fe40003f66270 */
[----:B------:R-:W2:Y:S01]  /*6a10*/  MUFU.TANH R168, R168 ;  /* 0x000000a800a87308 */ /* 0x000ea20000002400 */
[----:B---3--:R-:W-:Y:S02]  /*6a20*/  FSEL R165, R165, -INF , !P1 ;  /* 0xff800000a5a57808 */ /* 0x008fe40004800000 */
[----:B------:R-:W-:Y:S02]  /*6a30*/  FSEL R144, R25, -INF , !P5 ;  /* 0xff80000019907808 */ /* 0x000fe40006800000 */
[----:B------:R-:W-:Y:S02]  /*6a40*/  ISETP.GE.U32.AND P1, PT, R0, 0x3, PT ;  /* 0x000000030000780c */ /* 0x000fe40003f26070 */
[----:B------:R-:W-:Y:S01]  /*6a50*/  ISETP.GE.AND P5, PT, R16, R2, PT ;  /* 0x000000021000720c */ /* 0x000fe20003fa6270 */
[----:B------:R-:W3:Y:S01]  /*6a60*/  MUFU.TANH R14, R14 ;  /* 0x0000000e000e7308 */ /* 0x000ee20000002400 */
[----:B------:R-:W-:-:S02]  /*6a70*/  ISETP.GE.AND P4, PT, R15, R133, PT ;  /* 0x000000850f00720c */ /* 0x000fc40003f86270 */
[----:B-----5:R-:W-:Y:S02]  /*6a80*/  FSEL R177, R27, -INF , !P3 ;  /* 0xff8000001bb17808 */ /* 0x020fe40005800000 */
[-C--:B------:R-:W-:Y:S01]  /*6a90*/  ISETP.GE.AND P3, PT, R4, R133.reuse, PT ;  /* 0x000000850400720c */ /* 0x080fe20003f66270 */
[----:B------:R-:W-:Y:S01]  /*6aa0*/  VIADD R4, R5, 0xffffffb8 ;  /* 0xffffffb805047836 */ /* 0x000fe20000000000 */
[----:B-1----:R-:W-:Y:S01]  /*6ab0*/  FSEL R141, R141, -INF , !P5 ;  /* 0xff8000008d8d7808 */ /* 0x002fe20006800000 */
[----:B------:R-:W1:Y:S01]  /*6ac0*/  MUFU.TANH R163, R163 ;  /* 0x000000a300a37308 */ /* 0x000e620000002400 */
[----:B----4-:R-:W-:Y:S01]  /*6ad0*/  FSEL R142, R142, -INF , !P4 ;  /* 0xff8000008e8e7808 */ /* 0x010fe20006000000 */
[----:B------:R-:W-:Y:S01]  /*6ae0*/  VIADD R5, R5, 0xffffffb9 ;  /* 0xffffffb905057836 */ /* 0x000fe20000000000 */
[C---:B------:R-:W-:Y:S02]  /*6af0*/  ISETP.GE.AND P5, PT, R8.reuse, R133, PT ;  /* 0x000000850800720c */ /* 0x040fe40003fa6270 */
[----:B------:R-:W-:-:S02]  /*6b00*/  ISETP.GE.AND P4, PT, R8, R2, PT ;  /* 0x000000020800720c */ /* 0x000fc40003f86270 */
[----:B--2---:R-:W-:Y:S01]  /*6b10*/  FSEL R175, R175, -INF , !P6 ;  /* 0xff800000afaf7808 */ /* 0x004fe20007000000 */
[----:B------:R-:W2:Y:S01]  /*6b20*/  MUFU.TANH R166, R166 ;  /* 0x000000a600a67308 */ /* 0x000ea20000002400 */
[----:B------:R-:W-:Y:S02]  /*6b30*/  FSEL R168, R168, -INF , !P5 ;  /* 0xff800000a8a87808 */ /* 0x000fe40006800000 */
[----:B---3--:R-:W-:Y:S01]  /*6b40*/  FSEL R170, R14, -INF , !P3 ;  /* 0xff8000000eaa7808 */ /* 0x008fe20005800000 */
[----:B------:R-:W-:Y:S01]  /*6b50*/  BAR.SYNC.DEFER_BLOCKING 0x0 ;  /* 0x0000000000007b1d */ /* 0x000fe20000010000 */
[CC--:B------:R-:W-:Y:S02]  /*6b60*/  ISETP.GE.AND P6, PT, R4.reuse, R133.reuse, PT ;  /* 0x000000850400720c */ /* 0x0c0fe40003fc6270 */
[----:B------:R-:W-:Y:S02]  /*6b70*/  ISETP.GE.AND P5, PT, R5, R133, PT ;  /* 0x000000850500720c */ /* 0x000fe40003fa6270 */
[----:B-1----:R-:W-:Y:S01]  /*6b80*/  FSEL R163, R163, -INF , !P4 ;  /* 0xff800000a3a37808 */ /* 0x002fe20006000000 */
[----:B------:R-:W1:Y:S01]  /*6b90*/  MUFU.TANH R164, R9 ;  /* 0x0000000900a47308 */ /* 0x000e620000002400 */
[----:B------:R-:W-:-:S02]  /*6ba0*/  ISETP.GE.AND P4, PT, R4, R2, PT ;  /* 0x000000020400720c */ /* 0x000fc40003f86270 */
[----:B------:R-:W-:Y:S02]  /*6bb0*/  ISETP.GE.AND P3, PT, R5, R2, PT ;  /* 0x000000020500720c */ /* 0x000fe40003f66270 */
[----:B--2---:R-:W-:-:S03]  /*6bc0*/  FSEL R166, R166, -INF , !P6 ;  /* 0xff800000a6a67808 */ /* 0x004fc60007000000 */
[----:B------:R-:W2:Y:S08]  /*6bd0*/  MUFU.TANH R161, R10 ;  /* 0x0000000a00a17308 */ /* 0x000eb00000002400 */
[----:B------:R-:W3:Y:S01]  /*6be0*/  MUFU.TANH R159, R11 ;  /* 0x0000000b009f7308 */ /* 0x000ee20000002400 */
[----:B-1----:R-:W-:Y:S02]  /*6bf0*/  FSEL R164, R164, -INF , !P5 ;  /* 0xff800000a4a47808 */ /* 0x002fe40006800000 */
[----:B--2---:R-:W-:-:S02]  /*6c00*/  FSEL R161, R161, -INF , !P4 ;  /* 0xff800000a1a17808 */ /* 0x004fc40006000000 */
[----:B---3--:R-:W-:Y:S01]  /*6c10*/  FSEL R159, R159, -INF , !P3 ;  /* 0xff8000009f9f7808 */ /* 0x008fe20005800000 */
        /* <DEDUP_REMOVED lines=64> */
.L_x_1825:
[----:B------:R-:W-:Y:S01]  /*7020*/  UMOV UR4, URZ ;  /* 0x000000ff00047c82 */ /* 0x000fe20008000000 */
[----:B------:R-:W-:Y:S01]  /*7030*/  IMAD.SHL.U32 R2, R134, 0x40, RZ ;  /* 0x0000004086027824 */ /* 0x000fe200078e00ff */
[----:B------:R-:W-:-:S05]  /*7040*/  IADD3 R4, P1, PT, RZ, -UR4, RZ ;  /* 0x80000004ff047c10 */ /* 0x000fca000ff3e0ff */
[----:B------:R-:W-:-:S05]  /*7050*/  IMAD.X R2, RZ, RZ, ~R2, P1 ;  /* 0x000000ffff027224 */ /* 0x000fca00008e0e02 */
[----:B------:R-:W-:-:S04]  /*7060*/  SHF.R.S64 R5, R4, 0x1f, R2 ;  /* 0x0000001f04057819 */ /* 0x000fc80000001002 */
[----:B------:R-:W-:-:S04]  /*7070*/  IADD3 R198, P1, PT, R5, R198, RZ ;  /* 0x000000c605c67210 */ /* 0x000fc80007f3e0ff */
[----:B------:R-:W-:-:S09]  /*7080*/  LEA.HI.X.SX32 R197, R2, R197, 0x1, P1 ;  /* 0x000000c502c57211 */ /* 0x000fd200008f0eff */
.L_x_1826:
[C---:B------:R-:W-:Y:S01]  /*7090*/  IMAD.SHL.U32 R5, R134.reuse, 0x20, RZ ;  /* 0x0000002086057824 */ /* 0x040fe200078e00ff */
[----:B------:R-:W-:Y:S02]  /*70a0*/  SHF.L.U64.HI R134, R134, 0x5, R135 ;  /* 0x0000000586867819 */ /* 0x000fe40000010287 */
[-C--:B------:R-:W-:Y:S02]  /*70b0*/  MOV R196, R198.reuse ;  /* 0x000000c600c47202 */ /* 0x080fe40000000f00 */
        /* <DEDUP_REMOVED lines=22> */
.L_x_1824:
[----:B-1----:R-:W-:Y:S01]  /*7220*/  FMNMX3.FTZ R5, R132, R6, R12, !PT ;  /* 0x0000000684057276 */ /* 0x002fe2000781000c */
        /* <DEDUP_REMOVED lines=34> */
[----:B------:R-:W-:Y:S01]  /*7450*/  FSEL R167, R167, RZ, P3 ;  /* 0x000000ffa7a77208 */ /* 0x000fe20001800000 */
[C---:B------:R-:W-:Y:S01]  /*7460*/  FMUL.FTZ R160, R149.reuse, UR4 ;  /* 0x0000000495a07c20 */ /* 0x040fe20008410000 */
[C---:B------:R-:W-:Y:S01]  /*7470*/  FSETP.NEU.FTZ.AND P1, PT, R149.reuse, -INF , PT ;  /* 0xff8000009500780b */ /* 0x040fe20003f3d000 */
[----:B------:R-:W-:Y:S02]  /*7480*/  FADD.FTZ R4, R132, -R5 ;  /* 0x8000000584047221 */ /* 0x000fe40000010000 */
[--C-:B------:R-:W-:Y:S01]  /*7490*/  FFMA.FTZ R154, R6, UR4, -R167.reuse ;  /* 0x00000004069a7c23 */ /* 0x100fe200080108a7 */
[--C-:B------:R-:W-:Y:S01]  /*74a0*/  FFMA.FTZ R138, R28, UR4, -R167.reuse ;  /* 0x000000041c8a7c23 */ /* 0x100fe200080108a7 */
[----:B------:R-:W-:Y:S01]  /*74b0*/  FSEL R6, R149, RZ, P1 ;  /* 0x000000ff95067208 */ /* 0x000fe20000800000 */
[----:B------:R-:W1:Y:S01]  /*74c0*/  LDSM.16.MT88.4 R28, [R158] ;  /* 0x000000009e1c783b */ /* 0x000e620000004200 */
[----:B------:R-:W-:Y:S01]  /*74d0*/  FSEL R160, R160, RZ, P1 ;  /* 0x000000ffa0a07208 */ /* 0x000fe20000800000 */
[----:B------:R-:W-:Y:S01]  /*74e0*/  FMUL.FTZ R153, R4, UR4 ;  /* 0x0000000404997c20 */ /* 0x000fe20008410000 */
[--C-:B------:R-:W-:Y:S01]  /*74f0*/  FFMA.FTZ R148, R12, UR4, -R167.reuse ;  /* 0x000000040c947c23 */ /* 0x100fe200080108a7 */
[----:B------:R-:W-:Y:S01]  /*7500*/  FADD.FTZ R3, R3, -R6 ;  /* 0x8000000603037221 */ /* 0x000fe20000010000 */
[--C-:B------:R-:W-:Y:S01]  /*7510*/  FFMA.FTZ R137, R20, UR4, -R167.reuse ;  /* 0x0000000414897c23 */ /* 0x100fe200080108a7 */
[--C-:B------:R-:W-:Y:S01]  /*7520*/  FFMA.FTZ R152, R7, UR4, -R160.reuse ;  /* 0x0000000407987c23 */ /* 0x100fe200080108a0 */
[--C-:B------:R-:W-:Y:S01]  /*7530*/  FFMA.FTZ R136, R13, UR4, -R160.reuse ;  /* 0x000000040d887c23 */ /* 0x100fe200080108a0 */
[----:B------:R-:W-:Y:S01]  /*7540*/  FMUL.FTZ R3, R3, UR4 ;  /* 0x0000000403037c20 */ /* 0x000fe20008410000 */
[--C-:B------:R-:W-:Y:S01]  /*7550*/  FFMA.FTZ R2, R21, UR4, -R160.reuse ;  /* 0x0000000415027c23 */ /* 0x100fe200080108a0 */
[--C-:B------:R-:W-:Y:S01]  /*7560*/  FFMA.FTZ R151, R17, UR4, -R160.reuse ;  /* 0x0000000411977c23 */ /* 0x100fe200080108a0 */
[----:B------:R-:W2:Y:S01]  /*7570*/  MUFU.EX2 R153, R153 ;  /* 0x0000009900997308 */ /* 0x000ea20000000800 */
[----:B------:R-:W-:Y:S01]  /*7580*/  LDSM.16.MT88.4 R20, [R162+0xc000] ;  /* 0x00c00000a214783b */ /* 0x000fe20000004200 */
[--C-:B------:R-:W-:Y:S01]  /*7590*/  FFMA.FTZ R156, R174, UR4, -R167.reuse ;  /* 0x00000004ae9c7c23 */ /* 0x100fe200080108a7 */
[--C-:B------:R-:W-:Y:S01]  /*75a0*/  FFMA.FTZ R169, R172, UR4, -R167.reuse ;  /* 0x00000004aca97c23 */ /* 0x100fe200080108a7 */
[--C-:B------:R-:W-:Y:S01]  /*75b0*/  FFMA.FTZ R171, R173, UR4, -R160.reuse ;  /* 0x00000004adab7c23 */ /* 0x100fe200080108a0 */
[----:B------:R-:W-:Y:S01]  /*75c0*/  LDSM.16.MT88.4 R12, [R187+0xc000] ;  /* 0x00c00000bb0c783b */ /* 0x000fe20000004200 */
[--C-:B------:R-:W-:Y:S01]  /*75d0*/  FFMA.FTZ R157, R146, UR4, -R167.reuse ;  /* 0x00000004929d7c23 */ /* 0x100fe200080108a7 */
[--C-:B------:R-:W-:Y:S01]  /*75e0*/  FFMA.FTZ R172, R144, UR4, -R167.reuse ;  /* 0x0000000490ac7c23 */ /* 0x100fe200080108a7 */
[----:B------:R-:W3:Y:S01]  /*75f0*/  MUFU.EX2 R3, R3 ;  /* 0x0000000300037308 */ /* 0x000ee20000000800 */
[--C-:B------:R-:W-:Y:S01]  /*7600*/  FFMA.FTZ R174, R179, UR4, -R160.reuse ;  /* 0x00000004b3ae7c23 */ /* 0x100fe200080108a0 */
[--C-:B------:R-:W-:Y:S01]  /*7610*/  FFMA.FTZ R176, R147, UR4, -R160.reuse ;  /* 0x0000000493b07c23 */ /* 0x100fe200080108a0 */
[--C-:B------:R-:W-:Y:S01]  /*7620*/  FFMA.FTZ R173, R145, UR4, -R160.reuse ;  /* 0x0000000491ad7c23 */ /* 0x100fe200080108a0 */
[----:B------:R-:W-:Y:S01]  /*7630*/  LDSM.16.MT88.4 R132, [R187+0xc800] ;  /* 0x00c80000bb84783b */ /* 0x000fe20000004200 */
[--C-:B------:R-:W-:Y:S01]  /*7640*/  FFMA.FTZ R179, R180, UR4, -R167.reuse ;  /* 0x00000004b4b37c23 */ /* 0x100fe200080108a7 */
        /* <DEDUP_REMOVED lines=17> */
[----:B------:R-:W-:Y:S01]  /*7760*/  FMUL.FTZ R111, R111, R3 ;  /* 0x000000036f6f7220 */ /* 0x000fe20000410000 */
[----:B------:R-:W-:Y:S01]  /*7770*/  MUFU.EX2 R138, R138 ;  /* 0x0000008a008a7308 */ /* 0x000fe20000000800 */
[----:B------:R-:W4:Y:S01]  /*7780*/  LDSM.16.MT88.4 R112, [R158+0x2000] ;  /* 0x002000009e70783b */ /* 0x000f220000004200 */
[----:B------:R-:W-:Y:S01]  /*7790*/  FMUL.FTZ R45, R45, R153 ;  /* 0x000000992d2d7220 */ /* 0x000fe20000410000 */
[-C--:B------:R-:W-:Y:S01]  /*77a0*/  FMUL.FTZ R46, R46, R3.reuse ;  /* 0x000000032e2e7220 */ /* 0x080fe20000410000 */
        /* <DEDUP_REMOVED lines=106> */
[--C-:B------:R-:W-:Y:S01]  /*7e50*/  FFMA.FTZ R182, R143, UR4, -R160.reuse ;  /* 0x000000048fb67c23 */ /* 0x100fe200080108a0 */
[--C-:B------:R-:W-:Y:S01]  /*7e60*/  FFMA.FTZ R183, R141, UR4, -R160.reuse ;  /* 0x000000048db77c23 */ /* 0x100fe200080108a0 */
[C---:B------:R-:W-:Y:S01]  /*7e70*/  HMMA.16816.F32.BF16 R16, R4.reuse, R20, R16 ;  /* 0x000000140410723c */ /* 0x040fe20000041810 */
[----:B------:R-:W-:Y:S01]  /*7e80*/  LDSM.16.MT88.4 R144, [R158+0x4800] ;  /* 0x004800009e90783b */ /* 0x000fe20000004200 */
[--C-:B------:R-:W-:Y:S01]  /*7e90*/  FFMA.FTZ R177, R177, UR4, -R160.reuse ;  /* 0x00000004b1b17c23 */ /* 0x100fe200080108a0 */
[----:B------:R-:W-:Y:S01]  /*7ea0*/  MUFU.EX2 R171, R171 ;  /* 0x000000ab00ab7308 */ /* 0x000fe20000000800 */
[--C-:B------:R-:W-:Y:S01]  /*7eb0*/  FFMA.FTZ R190, R175, UR4, -R160.reuse ;  /* 0x00000004afbe7c23 */ /* 0x100fe200080108a0 */
[----:B------:R-:W-:Y:S01]  /*7ec0*/  LDSM.16.MT88.4 R140, [R187+0xd000] ;  /* 0x00d00000bb8c783b */ /* 0x000fe20000004200 */
[--C-:B------:R-:W-:Y:S01]  /*7ed0*/  FFMA.FTZ R168, R168, UR4, -R167.reuse ;  /* 0x00000004a8a87c23 */ /* 0x100fe200080108a7 */
[--C-:B------:R-:W-:Y:S01]  /*7ee0*/  FFMA.FTZ R175, R170, UR4, -R167.reuse ;  /* 0x00000004aaaf7c23 */ /* 0x100fe200080108a7 */
[C---:B-1----:R-:W-:Y:S01]  /*7ef0*/  HMMA.16816.F32.BF16 R60, R4.reuse, R108, R60 ;  /* 0x0000006c043c723c */ /* 0x042fe2000004183c */
[--C-:B------:R-:W-:Y:S01]  /*7f00*/  FFMA.FTZ R166, R166, UR4, -R167.reuse ;  /* 0x00000004a6a67c23 */ /* 0x100fe200080108a7 */
[----:B------:R-:W-:Y:S01]  /*7f10*/  FFMA.FTZ R167, R164, UR4, -R167 ;  /* 0x00000004a4a77c23 */ /* 0x000fe200080108a7 */
[----:B------:R-:W1:Y:S01]  /*7f20*/  MUFU.EX2 R174, R174 ;  /* 0x000000ae00ae7308 */ /* 0x000e620000000800 */
[--C-:B------:R-:W-:Y:S01]  /*7f30*/  FFMA.FTZ R163, R163, UR4, -R160.reuse ;  /* 0x00000004a3a37c23 */ /* 0x100fe200080108a0 */
[--C-:B------:R-:W-:Y:S01]  /*7f40*/  FFMA.FTZ R164, R165, UR4, -R160.reuse ;  /* 0x00000004a5a47c23 */ /* 0x100fe200080108a0 */
[--C-:B------:R-:W-:Y:S01]  /*7f50*/  FFMA.FTZ R161, R161, UR4, -R160.reuse ;  /* 0x00000004a1a17c23 */ /* 0x100fe200080108a0 */
[----:B------:R-:W-:Y:S01]  /*7f60*/  FFMA.FTZ R160, R159, UR4, -R160 ;  /* 0x000000049fa07c23 */ /* 0x000fe200080108a0 */
[----:B------:R-:W-:Y:S01]  /*7f70*/  HMMA.16816.F32.BF16 R64, R4, R110, R64 ;  /* 0x0000006e0440723c */ /* 0x000fe20000041840 */
[----:B------:R-:W5:Y:S01]  /*7f80*/  LDSM.16.MT88.4 R108, [R158+0x4000] ;  /* 0x004000009e6c783b */ /* 0x000f620000004200 */
[----:B------:R-:W-:Y:S01]  /*7f90*/  FFMA.FTZ R153, R213, R153, R154 ;  /* 0x00000099d5997223 */ /* 0x000fe2000001009a */
[----:B------:R-:W-:Y:S01]  /*7fa0*/  MUFU.EX2 R176, R176 ;  /* 0x000000b000b07308 */ /* 0x000fe20000000800 */
[----:B------:R-:W-:-:S02]  /*7fb0*/  FFMA.FTZ R3, R211, R3, R152 ;  /* 0x00000003d3037223 */ /* 0x000fc40000010098 */
[----:B------:R-:W-:Y:S02]  /*7fc0*/  FADD.FTZ R153, R148, R153 ;  /* 0x0000009994997221 */ /* 0x000fe40000010000 */
[C---:B------:R-:W-:Y:S01]  /*7fd0*/  HMMA.16816.F32.BF16 R20, R4.reuse, R22, R116 ;  /* 0x000000160414723c */ /* 0x040fe20000041874 */
[----:B------:R-:W3:Y:S01]  /*7fe0*/  LDSM.16.MT88.4 R116, [R187+0xe000] ;  /* 0x00e00000bb74783b */ /* 0x000ee20000004200 */
[----:B------:R-:W-:Y:S01]  /*7ff0*/  FADD.FTZ R3, R136, R3 ;  /* 0x0000000388037221 */ /* 0x000fe20000010000 */
[----:B------:R-:W1:Y:S01]  /*8000*/  MUFU.EX2 R173, R173 ;  /* 0x000000ad00ad7308 */ /* 0x000e620000000800 */
[----:B------:R-:W-:Y:S02]  /*8010*/  FADD.FTZ R138, R138, R153 ;  /* 0x000000998a8a7221 */ /* 0x000fe40000010000 */
[----:B------:R-:W-:Y:S01]  /*8020*/  FADD.FTZ R2, R2, R3 ;  /* 0x0000000302027221 */ /* 0x000fe20000010000 */
[----:B------:R-:W-:Y:S01]  /*8030*/  MOV R3, R149 ;  /* 0x0000009500037202 */ /* 0x000fe20000000f00 */
[C---:B--2---:R-:W-:Y:S01]  /*8040*/  HMMA.16816.F32.BF16 R68, R4.reuse, R104, R68 ;  /* 0x000000680444723c */ /* 0x044fe20000041844 */
[----:B------:R-:W-:Y:S01]  /*8050*/  FADD.FTZ R137, R137, R138 ;  /* 0x0000008a89897221 */ /* 0x000fe20000010000 */
[----:B------:R-:W-:Y:S01]  /*8060*/  FADD.FTZ R2, R151, R2 ;  /* 0x0000000297027221 */ /* 0x000fe20000010000 */
[----:B------:R-:W-:Y:S05]  /*8070*/  MUFU.EX2 R179, R179 ;  /* 0x000000b300b37308 */ /* 0x000fea0000000800 */
        /* <DEDUP_REMOVED lines=171> */
.L_x_1821:
        /* <DEDUP_REMOVED lines=22> */
.L_x_1831:
        /* <DEDUP_REMOVED lines=87> */
.L_x_1828:
[----:B------:R-:W-:Y:S02]  /*9200*/  LEA R215, R215, UR5, 0x1 ;  /* 0x00000005d7d77c11 */ /* 0x000fe4000f8e08ff */
[-C--:B------:R-:W-:Y:S02]  /*9210*/  MOV R201, R199.reuse ;  /* 0x000000c700c97202 */ /* 0x080fe40000000f00 */
[C---:B------:R-:W-:Y:S02]  /*9220*/  SHF.L.U32 R133, R132.reuse, 0x5, RZ ;  /* 0x0000000584857819 */ /* 0x040fe400000006ff */
[----:B------:R-:W-:Y:S01]  /*9230*/  SHF.L.U64.HI R132, R132, 0x5, R135 ;  /* 0x0000000584847819 */ /* 0x000fe20000010287 */
[----:B------:R-:W-:Y:S01]  /*9240*/  @!PT LDS RZ, [RZ] ;  /* 0x00000000fffff984 */ /* 0x000fe20000000800 */
[----:B------:R-:W-:Y:S01]  /*9250*/  @!PT LDS RZ, [RZ] ;  /* 0x00000000fffff984 */ /* 0x000fe20000000800 */
[----:B------:R-:W-:Y:S01]  /*9260*/  @!PT LDS RZ, [RZ] ;  /* 0x00000000fffff984 */ /* 0x000fe20000000800 */
[----:B------:R-:W-:Y:S01]  /*9270*/  LDGSTS.E.BYPASS.LTC128B.128 [R215+0xc000], desc[UR16][R200.64] ;  /* 0x0c000000c8d77fae */ /* 0x000fe2000b981a10 */
[C---:B------:R-:W-:Y:S02]  /*9280*/  IADD3 R134, P0, PT, R133.reuse, R200, RZ ;  /* 0x000000c885867210 */ /* 0x040fe40007f1e0ff */
[----:B------:R-:W-:Y:S03]  /*9290*/  LOP3.LUT R194, R2, 0x400, RZ, 0xc0, !PT ;  /* 0x0000040002c27812 */ /* 0x000fe600078ec0ff */
[----:B------:R-:W-:Y:S01]  /*92a0*/  LDGSTS.E.BYPASS.LTC128B.128 [R215+0xe000], desc[UR16][R200.64+0x80] ;  /* 0x0e000080c8d77fae */ /* 0x000fe2000b981a10 */
[C---:B------:R-:W-:Y:S02]  /*92b0*/  IADD3.X R135, PT, PT, R132.reuse, R199, RZ, P0, !PT ;  /* 0x000000c784877210 */ /* 0x040fe400007fe4ff */
[----:B------:R-:W-:Y:S03]  /*92c0*/  IADD3 R218, P2, PT, R133, R134, RZ ;  /* 0x0000008685da7210 */ /* 0x000fe60007f5e0ff */
[----:B------:R-:W-:Y:S01]  /*92d0*/  LDGSTS.E.BYPASS.LTC128B.128 [R215+0x10000], desc[UR16][R200.64+0x100] ;  /* 0x10000100c8d77fae */ /* 0x000fe2000b981a10 */
[----:B------:R-:W-:Y:S02]  /*92e0*/  LOP3.LUT R3, R3, 0x8, R186, 0x78, !PT ;  /* 0x0000000803037812 */ /* 0x000fe400078e78ba */
[C---:B------:R-:W-:Y:S03]  /*92f0*/  IADD3.X R219, PT, PT, R132.reuse, R135, RZ, P2, !PT ;  /* 0x0000008784db7210 */ /* 0x040fe600017fe4ff */
[----:B------:R-:W-:Y:S01]  /*9300*/  LDGSTS.E.BYPASS.LTC128B.128 [R215+0xc800], desc[UR16][R134.64] ;  /* 0x0c80000086d77fae */ /* 0x000fe2000b981a10 */
[----:B------:R-:W-:Y:S02]  /*9310*/  IADD3 R216, P0, PT, R133, R218, RZ ;  /* 0x000000da85d87210 */ /* 0x000fe40007f1e0ff */
[----:B------:R-:W-:Y:S03]  /*9320*/  LEA R194, R3, R194, 0x1 ;  /* 0x000000c203c27211 */ /* 0x000fe600078e08ff */
[----:B------:R-:W-:Y:S01]  /*9330*/  LDGSTS.E.BYPASS.LTC128B.128 [R215+0xe800], desc[UR16][R134.64+0x80] ;  /* 0x0e80008086d77fae */ /* 0x000fe2000b981a10 */
[----:B------:R-:W-:Y:S02]  /*9340*/  IADD3.X R217, PT, PT, R132, R219, RZ, P0, !PT ;  /* 0x000000db84d97210 */ /* 0x000fe400007fe4ff */
[----:B------:R-:W-:Y:S03]  /*9350*/  LEA R196, R196, UR5, 0x1 ;  /* 0x00000005c4c47c11 */ /* 0x000fe6000f8e08ff */
[----:B------:R1:W-:Y:S01]  /*9360*/  LDGSTS.E.BYPASS.LTC128B.128 [R215+0x10800], desc[UR16][R134.64+0x100] ;  /* 0x1080010086d77fae */ /* 0x0003e2000b981a10 */
[----:B------:R-:W-:Y:S02]  /*9370*/  LOP3.LUT P0, RZ, R186, 0x2, RZ, 0xc0, !PT ;  /* 0x00000002baff7812 */ /* 0x000fe4000780c0ff */
[----:B------:R-:W-:Y:S03]  /*9380*/  IADD3 R190, PT, PT, R194, UR5, RZ ;  /* 0x00000005c2be7c10 */ /* 0x000fe6000fffe0ff */
[----:B------:R-:W-:Y:S01]  /*9390*/  LDGSTS.E.BYPASS.LTC128B.128 [R215+0xd000], desc[UR16][R218.64] ;  /* 0x0d000000dad77fae */ /* 0x000fe2000b981a10 */
[----:B------:R-:W-:Y:S02]  /*93a0*/  SEL R189, R139, 0xffffffe0, !P0 ;  /* 0xffffffe08bbd7807 */ /* 0x000fe40004000000 */
[----:B------:R-:W-:Y:S03]  /*93b0*/  MOV R2, 0x40 ;  /* 0x0000004000027802 */ /* 0x000fe60000000f00 */
[----:B------:R-:W-:Y:S01]  /*93c0*/  LDGSTS.E.BYPASS.LTC128B.128 [R215+0xf000], desc[UR16][R218.64+0x80] ;  /* 0x0f000080dad77fae */ /* 0x000fe2000b981a10 */
[-C--:B------:R-:W-:Y:S02]  /*93d0*/  IADD3 R193, PT, PT, R189, R196.reuse, RZ ;  /* 0x000000c4bdc17210 */ /* 0x080fe40007ffe0ff */
[----:B------:R-:W-:Y:S03]  /*93e0*/  IADD3 R191, PT, PT, R190, R189, RZ ;  /* 0x000000bdbebf7210 */ /* 0x000fe60007ffe0ff */
[----:B------:R2:W-:Y:S01]  /*93f0*/  LDGSTS.E.BYPASS.LTC128B.128 [R215+0x11000], desc[UR16][R218.64+0x100] ;  /* 0x11000100dad77fae */ /* 0x0005e2000b981a10 */
[----:B------:R-:W-:Y:S02]  /*9400*/  LOP3.LUT P0, RZ, R186, 0x4, RZ, 0xc0, !PT ;  /* 0x00000004baff7812 */ /* 0x000fe4000780c0ff */
[----:B------:R-:W-:Y:S03]  /*9410*/  ISETP.NE.AND P2, PT, R208, 0x1, PT ;  /* 0x00000001d000780c */ /* 0x000fe60003f45270 */
[----:B------:R-:W-:Y:S01]  /*9420*/  LDGSTS.E.BYPASS.LTC128B.128 [R215+0xd800], desc[UR16][R216.64] ;  /* 0x0d800000d8d77fae */ /* 0x000fe2000b981a10 */
[----:B------:R-:W-:Y:S05]  /*9430*/  SEL R3, R2, 0xffffffc0, !P0 ;  /* 0xffffffc002037807 */ /* 0x000fea0004000000 */
[----:B------:R-:W-:Y:S01]  /*9440*/  LDGSTS.E.BYPASS.LTC128B.128 [R215+0xf800], desc[UR16][R216.64+0x80] ;  /* 0x0f800080d8d77fae */ /* 0x000fe2000b981a10 */
[----:B------:R-:W-:Y:S02]  /*9450*/  IADD3 R192, PT, PT, R3, R196, RZ ;  /* 0x000000c403c07210 */ /* 0x000fe40007ffe0ff */
[----:B------:R-:W-:Y:S03]  /*9460*/  IADD3 R190, PT, PT, R190, R3, RZ ;  /* 0x00000003bebe7210 */ /* 0x000fe60007ffe0ff */
[----:B------:R5:W-:Y:S01]  /*9470*/  LDGSTS.E.BYPASS.LTC128B.128 [R215+0x11800], desc[UR16][R216.64+0x100] ;  /* 0x11800100d8d77fae */ /* 0x000be2000b981a10 */
[C---:B------:R-:W-:Y:S02]  /*9480*/  IADD3 R3, PT, PT, R189.reuse, R192, RZ ;  /* 0x000000c0bd037210 */ /* 0x040fe40007ffe0ff */
[----:B------:R-:W-:Y:S03]  /*9490*/  IADD3 R2, PT, PT, R189, R190, RZ ;  /* 0x000000bebd027210 */ /* 0x000fe60007ffe0ff */
[----:B------:R-:W-:Y:S06]  /*94a0*/  LDSM.16.M88.4 R140, [R196] ;  /* 0x00000000c48c783b */ /* 0x000fec0000000200 */
[----:B------:R-:W3:Y:S06]  /*94b0*/  LDSM.16.M88.4 R144, [R194+UR5+0x6000] ;  /* 0x00600005c290783b */ /* 0x000eec0008000200 */
[----:B------:R-:W4:Y:S06]  /*94c0*/  LDSM.16.M88.4 R148, [R194+UR5+0x6800] ;  /* 0x00680005c294783b */ /* 0x000f2c0008000200 */
[----:B------:R-:W1:Y:S06]  /*94d0*/  LDSM.16.M88.4 R152, [R194+UR5+0x7000] ;  /* 0x00700005c298783b */ /* 0x000e6c0008000200 */
[----:B------:R-:W0:Y:S06]  /*94e0*/  LDGDEPBAR ;  /* 0x00000000000079af */ /* 0x000e2c0000000000 */
[----:B------:R-:W2:Y:S06]  /*94f0*/  LDSM.16.M88.4 R156, [R194+UR5+0x7800] ;  /* 0x00780005c29c783b */ /* 0x000eac0008000200 */
[----:B------:R-:W-:Y:S06]  /*9500*/  LDSM.16.M88.4 R160, [R193] ;  /* 0x00000000c1a0783b */ /* 0x000fec0000000200 */
[----:B------:R-:W5:Y:S01]  /*9510*/  LDSM.16.M88.4 R164, [R191+0x6000] ;  /* 0x00600000bfa4783b */ /* 0x000f620000000200 */
[C---:B---3--:R-:W-:Y:S05]  /*9520*/  HMMA.16816.F32.BF16 R4, R140.reuse, R144, RZ ;  /* 0x000000908c04723c */ /* 0x048fea00000418ff */
[----:B------:R-:W3:Y:S06]  /*9530*/  LDSM.16.M88.4 R168, [R191+0x6800] ;  /* 0x00680000bfa8783b */ /* 0x000eec0000000200 */
[----:B------:R-:W3:Y:S01]  /*9540*/  LDSM.16.M88.4 R172, [R191+0x7000] ;  /* 0x00700000bfac783b */ /* 0x000ee20000000200 */
[C---:B------:R-:W-:Y:S05]  /*9550*/  HMMA.16816.F32.BF16 R8, R140.reuse, R146, RZ ;  /* 0x000000928c08723c */ /* 0x040fea00000418ff */
[----:B------:R-:W3:Y:S03]  /*9560*/  LDSM.16.M88.4 R144, [R191+0x7800] ;  /* 0x00780000bf90783b */ /* 0x000ee60000000200 */
[C---:B----4-:R-:W-:Y:S03]  /*9570*/  HMMA.16816.F32.BF16 R12, R140.reuse, R148, RZ ;  /* 0x000000948c0c723c */ /* 0x050fe600000418ff */
[----:B------:R-:W-:Y:S05]  /*9580*/  LDSM.16.M88.4 R176, [R192] ;  /* 0x00000000c0b0783b */ /* 0x000fea0000000200 */
[C---:B------:R-:W-:Y:S01]  /*9590*/  HMMA.16816.F32.BF16 R16, R140.reuse, R150, RZ ;  /* 0x000000968c10723c */ /* 0x040fe200000418ff */
[----:B------:R-:W4:Y:S06]  /*95a0*/  LDSM.16.M88.4 R180, [R190+0x6000] ;  /* 0x00600000beb4783b */ /* 0x000f2c0000000200 */
[----:B------:R-:W-:Y:S01]  /*95b0*/  LDSM.16.M88.4 R148, [R190+0x7000] ;  /* 0x00700000be94783b */ /* 0x000fe20000000200 */
[C---:B-1----:R-:W-:Y:S05]  /*95c0*/  HMMA.16816.F32.BF16 R20, R140.reuse, R152, RZ ;  /* 0x000000988c14723c */ /* 0x042fea00000418ff */
[----:B------:R-:W-:Y:S03]  /*95d0*/  LDSM.16.M88.4 R132, [R2+0x6000] ;  /* 0x006000000284783b */ /* 0x000fe60000000200 */
[C---:B------:R-:W-:Y:S03]  /*95e0*/  HMMA.16816.F32.BF16 R24, R140.reuse, R154, RZ ;  /* 0x0000009a8c18723c */ /* 0x040fe600000418ff */
[----:B------:R-:W-:Y:S05]  /*95f0*/  LDSM.16.M88.4 R152, [R190+0x7800] ;  /* 0x00780000be98783b */ /* 0x000fea0000000200 */
[C---:B--2---:R-:W-:Y:S08]  /*9600*/  HMMA.16816.F32.BF16 R28, R140.reuse, R156, RZ ;  /* 0x0000009c8c1c723c */ /* 0x044ff000000418ff */
[----:B------:R-:W-:Y:S01]  /*9610*/  HMMA.16816.F32.BF16 R32, R140, R158, RZ ;  /* 0x0000009e8c20723c */ /* 0x000fe200000418ff */
[----:B------:R-:W1:Y:S06]  /*9620*/  LDSM.16.M88.4 R140, [R190+0x6800] ;  /* 0x00680000be8c783b */ /* 0x000e6c0000000200 */
[----:B------:R-:W2:Y:S01]  /*9630*/  LDSM.16.M88.4 R156, [R3] ;  /* 0x00000000039c783b */ /* 0x000ea20000000200 */
[C---:B-----5:R-:W-:Y:S08]  /*9640*/  HMMA.16816.F32.BF16 R4, R160.reuse, R164, R4 ;  /* 0x000000a4a004723c */ /* 0x060ff00000041804 */
[C---:B------:R-:W-:Y:S01]  /*9650*/  HMMA.16816.F32.BF16 R8, R160.reuse, R166, R8 ;  /* 0x000000a6a008723c */ /* 0x040fe20000041808 */
[----:B------:R-:W-:Y:S07]  /*9660*/  LDSM.16.M88.4 R164, [R2+0x7800] ;  /* 0x0078000002a4783b */ /* 0x000fee0000000200 */
[C---:B---3--:R-:W-:Y:S08]  /*9670*/  HMMA.16816.F32.BF16 R12, R160.reuse, R168, R12 ;  /* 0x000000a8a00c723c */ /* 0x048ff0000004180c */
[C---:B------:R-:W-:Y:S01]  /*9680*/  HMMA.16816.F32.BF16 R16, R160.reuse, R170, R16 ;  /* 0x000000aaa010723c */ /* 0x040fe20000041810 */
[----:B------:R-:W-:Y:S07]  /*9690*/  LDSM.16.M88.4 R168, [R196+0x2000] ;  /* 0x00200000c4a8783b */ /* 0x000fee0000000200 */
[C---:B------:R-:W-:Y:S08]  /*96a0*/  HMMA.16816.F32.BF16 R20, R160.reuse, R172, R20 ;  /* 0x000000aca014723c */ /* 0x040ff00000041814 */
[C---:B------:R-:W-:Y:S01]  /*96b0*/  HMMA.16816.F32.BF16 R24, R160.reuse, R174, R24 ;  /* 0x000000aea018723c */ /* 0x040fe20000041818 */
[----:B------:R-:W-:Y:S07]  /*96c0*/  LDSM.16.M88.4 R172, [R194+UR5+0x8000] ;  /* 0x00800005c2ac783b */ /* 0x000fee0008000200 */
[C---:B------:R-:W-:Y:S08]  /*96d0*/  HMMA.16816.F32.BF16 R28, R160.reuse, R144, R28 ;  /* 0x00000090a01c723c */ /* 0x040ff0000004181c */
[----:B------:R-:W-:Y:S01]  /*96e0*/  HMMA.16816.F32.BF16 R32, R160, R146, R32 ;  /* 0x00000092a020723c */ /* 0x000fe20000041820 */
[----:B------:R-:W3:Y:S06]  /*96f0*/  LDSM.16.M88.4 R144, [R2+0x6800] ;  /* 0x006800000290783b */ /* 0x000eec0000000200 */
[----:B------:R-:W5:Y:S01]  /*9700*/  LDSM.16.M88.4 R160, [R2+0x7000] ;  /* 0x0070000002a0783b */ /* 0x000f620000000200 */
[C---:B----4-:R-:W-:Y:S08]  /*9710*/  HMMA.16816.F32.BF16 R4, R176.reuse, R180, R4 ;  /* 0x000000b4b004723c */ /* 0x050ff00000041804 */
[C---:B------:R-:W-:Y:S01]  /*9720*/  HMMA.16816.F32.BF16 R8, R176.reuse, R182, R8 ;  /* 0x000000b6b008723c */ /* 0x040fe20000041808 */
[----:B------:R-:W-:Y:S07]  /*9730*/  LDSM.16.M88.4 R180, [R191+0x8000] ;  /* 0x00800000bfb4783b */ /* 0x000fee0000000200 */
[C---:B-1----:R-:W-:Y:S08]  /*9740*/  HMMA.16816.F32.BF16 R12, R176.reuse, R140, R12 ;  /* 0x0000008cb00c723c */ /* 0x042ff0000004180c */
[C---:B------:R-:W-:Y:S01]  /*9750*/  HMMA.16816.F32.BF16 R16, R176.reuse, R142, R16 ;  /* 0x0000008eb010723c */ /* 0x040fe20000041810 */
[----:B------:R-:W1:Y:S07]  /*9760*/  LDSM.16.M88.4 R140, [R194+UR5+0x8800] ;  /* 0x00880005c28c783b */ /* 0x000e6e0008000200 */
[C---:B------:R-:W-:Y:S08]  /*9770*/  HMMA.16816.F32.BF16 R20, R176.reuse, R148, R20 ;  /* 0x00000094b014723c */ /* 0x040ff00000041814 */
[C---:B------:R-:W-:Y:S01]  /*9780*/  HMMA.16816.F32.BF16 R24, R176.reuse, R150, R24 ;  /* 0x00000096b018723c */ /* 0x040fe20000041818 */
[----:B------:R-:W4:Y:S07]  /*9790*/  LDSM.16.M88.4 R148, [R194+UR5+0x9000] ;  /* 0x00900005c294783b */ /* 0x000f2e0008000200 */
[C---:B------:R-:W-:Y:S08]  /*97a0*/  HMMA.16816.F32.BF16 R28, R176.reuse, R152, R28 ;  /* 0x00000098b01c723c */ /* 0x040ff0000004181c */
[----:B------:R-:W-:Y:S01]  /*97b0*/  HMMA.16816.F32.BF16 R32, R176, R154, R32 ;  /* 0x0000009ab020723c */ /* 0x000fe20000041820 */
[----:B------:R-:W4:Y:S06]  /*97c0*/  LDSM.16.M88.4 R152, [R194+UR5+0x9800] ;  /* 0x00980005c298783b */ /* 0x000f2c0008000200 */
[----:B------:R-:W4:Y:S01]  /*97d0*/  LDSM.16.M88.4 R176, [R193+0x2000] ;  /* 0x00200000c1b0783b */ /* 0x000f220000000200 */
        /* <DEDUP_REMOVED lines=9> */
[C---:B------:R-:W-:Y:S08]  /*9870*/  HMMA.16816.F32.BF16 R28, R156.reuse, R164, R28 ;  /* 0x000000a49c1c723c */ /* 0x040ff0000004181c */
[----:B------:R-:W-:Y:S01]  /*9880*/  HMMA.16816.F32.BF16 R32, R156, R166, R32 ;  /* 0x000000a69c20723c */ /* 0x000fe20000041820 */
[----:B------:R-:W5:Y:S06]  /*9890*/  LDSM.16.M88.4 R156, [R191+0x9800] ;  /* 0x00980000bf9c783b */ /* 0x000f6c0000000200 */
[----:B------:R-:W5:Y:S01]  /*98a0*/  LDSM.16.M88.4 R164, [R190+0x8000] ;  /* 0x00800000bea4783b */ /* 0x000f620000000200 */
        /* <DEDUP_REMOVED lines=9> */
[C---:B------:R-:W-:Y:S08]  /*9940*/  HMMA.16816.F32.BF16 R28, R168.reuse, R152, R28 ;  /* 0x00000098a81c723c */ /* 0x040ff0000004181c */
[----:B------:R-:W-:Y:S01]  /*9950*/  HMMA.16816.F32.BF16 R32, R168, R154, R32 ;  /* 0x0000009aa820723c */ /* 0x000fe20000041820 */
[----:B------:R-:W4:Y:S06]  /*9960*/  LDSM.16.M88.4 R152, [R190+0x9800] ;  /* 0x00980000be98783b */ /* 0x000f2c0000000200 */
[----:B------:R-:W4:Y:S01]  /*9970*/  LDSM.16.M88.4 R168, [R3+0x2000] ;  /* 0x0020000003a8783b */ /* 0x000f220000000200 */
        /* <DEDUP_REMOVED lines=9> */
[C---:B-----5:R-:W-:Y:S08]  /*9a10*/  HMMA.16816.F32.BF16 R28, R176.reuse, R156, R28 ;  /* 0x0000009cb01c723c */ /* 0x060ff0000004181c */
[----:B------:R-:W-:Y:S01]  /*9a20*/  HMMA.16816.F32.BF16 R32, R176, R158, R32 ;  /* 0x0000009eb020723c */ /* 0x000fe20000041820 */
[----:B------:R-:W5:Y:S06]  /*9a30*/  LDSM.16.M88.4 R156, [R2+0x9800] ;  /* 0x00980000029c783b */ /* 0x000f6c0000000200 */
[----:B------:R-:W-:Y:S01]  /*9a40*/  LDSM.16.M88.4 R176, [R194+UR5+0xa000] ;  /* 0x00a00005c2b0783b */ /* 0x000fe20008000200 */
[C---:B------:R-:W-:Y:S08]  /*9a50*/  HMMA.16816.F32.BF16 R4, R160.reuse, R164, R4 ;  /* 0x000000a4a004723c */ /* 0x040ff00000041804 */
[C---:B------:R-:W-:Y:S01]  /*9a60*/  HMMA.16816.F32.BF16 R8, R160.reuse, R166, R8 ;  /* 0x000000a6a008723c */ /* 0x040fe20000041808 */
[----:B------:R-:W5:Y:S07]  /*9a70*/  LDSM.16.M88.4 R164, [R196+0x4000] ;  /* 0x00400000c4a4783b */ /* 0x000f6e0000000200 */
[C---:B-1----:R-:W-:Y:S08]  /*9a80*/  HMMA.16816.F32.BF16 R12, R160.reuse, R140, R12 ;  /* 0x0000008ca00c723c */ /* 0x042ff0000004180c */
[C---:B------:R-:W-:Y:S01]  /*9a90*/  HMMA.16816.F32.BF16 R16, R160.reuse, R142, R16 ;  /* 0x0000008ea010723c */ /* 0x040fe20000041810 */
[----:B------:R-:W1:Y:S07]  /*9aa0*/  LDSM.16.M88.4 R140, [R194+UR5+0xa800] ;  /* 0x00a80005c28c783b */ /* 0x000e6e0008000200 */
[C---:B----4-:R-:W-:Y:S08]  /*9ab0*/  HMMA.16816.F32.BF16 R20, R160.reuse, R148, R20 ;  /* 0x00000094a014723c */ /* 0x050ff00000041814 */
[C---:B------:R-:W-:Y:S01]  /*9ac0*/  HMMA.16816.F32.BF16 R24, R160.reuse, R150, R24 ;  /* 0x00000096a018723c */ /* 0x040fe20000041818 */
[----:B------:R-:W4:Y:S07]  /*9ad0*/  LDSM.16.M88.4 R148, [R194+UR5+0xb000] ;  /* 0x00b00005c294783b */ /* 0x000f2e0008000200 */
[C---:B------:R-:W-:Y:S08]  /*9ae0*/  HMMA.16816.F32.BF16 R28, R160.reuse, R152, R28 ;  /* 0x00000098a01c723c */ /* 0x040ff0000004181c */
[----:B------:R-:W-:Y:S01]  /*9af0*/  HMMA.16816.F32.BF16 R32, R160, R154, R32 ;  /* 0x0000009aa020723c */ /* 0x000fe20000041820 */
[----:B------:R-:W4:Y:S06]  /*9b00*/  LDSM.16.M88.4 R152, [R194+UR5+0xb800] ;  /* 0x00b80005c298783b */ /* 0x000f2c0008000200 */
[----:B------:R-:W-:Y:S01]  /*9b10*/  LDSM.16.M88.4 R160, [R193+0x4000] ;  /* 0x00400000c1a0783b */ /* 0x000fe20000000200 */
[C---:B------:R-:W-:Y:S08]  /*9b20*/  HMMA.16816.F32.BF16 R4, R168.reuse, R172, R4 ;  /* 0x000000aca804723c */ /* 0x040ff00000041804 */
[C---:B------:R-:W-:Y:S01]  /*9b30*/  HMMA.16816.F32.BF16 R8, R168.reuse, R174, R8 ;  /* 0x000000aea808723c */ /* 0x040fe20000041808 */
[----:B------:R-:W4:Y:S07]  /*9b40*/  LDSM.16.M88.4 R172, [R191+0xa000] ;  /* 0x00a00000bfac783b */ /* 0x000f2e0000000200 */
        /* <DEDUP_REMOVED lines=9> */
[----:B------:R-:W-:Y:S01]  /*9be0*/  LDSM.16.M88.4 R168, [R192+0x4000] ;  /* 0x00400000c0a8783b */ /* 0x000fe20000000200 */
[C---:B------:R-:W-:Y:S08]  /*9bf0*/  HMMA.16816.F32.BF16 R4, R164.reuse, R176, R4 ;  /* 0x000000b0a404723c */ /* 0x040ff00000041804 */
[C---:B------:R-:W-:Y:S01]  /*9c00*/  HMMA.16816.F32.BF16 R8, R164.reuse, R178, R8 ;  /* 0x000000b2a408723c */ /* 0x040fe20000041808 */
[----:B------:R-:W5:Y:S07]  /*9c10*/  LDSM.16.M88.4 R176, [R190+0xa000] ;  /* 0x00a00000beb0783b */ /* 0x000f6e0000000200 */
        /* <DEDUP_REMOVED lines=11> */
[C---:B------:R-:W-:Y:S08]  /*9cd0*/  HMMA.16816.F32.BF16 R8, R160.reuse, R174, R8 ;  /* 0x000000aea008723c */ /* 0x040ff00000041808 */
[C---:B--2---:R-:W-:Y:S08]  /*9ce0*/  HMMA.16816.F32.BF16 R12, R160.reuse, R132, R12 ;  /* 0x00000084a00c723c */ /* 0x044ff0000004180c */
[C---:B------:R-:W-:Y:S01]  /*9cf0*/  HMMA.16816.F32.BF16 R16, R160.reuse, R134, R16 ;  /* 0x00000086a010723c */ /* 0x040fe20000041810 */
[----:B------:R-:W2:Y:S07]  /*9d00*/  LDSM.16.M88.4 R132, [R2+0xa800] ;  /* 0x00a800000284783b */ /* 0x000eae0000000200 */
[C---:B---3--:R-:W-:Y:S08]  /*9d10*/  HMMA.16816.F32.BF16 R20, R160.reuse, R144, R20 ;  /* 0x00000090a014723c */ /* 0x048ff00000041814 */
[C---:B------:R-:W-:Y:S08]  /*9d20*/  HMMA.16816.F32.BF16 R24, R160.reuse, R146, R24 ;  /* 0x00000092a018723c */ /* 0x040ff00000041818 */
[C---:B-----5:R-:W-:Y:S08]  /*9d30*/  HMMA.16816.F32.BF16 R28, R160.reuse, R156, R28 ;  /* 0x0000009ca01c723c */ /* 0x060ff0000004181c */
[----:B------:R-:W-:Y:S08]  /*9d40*/  HMMA.16816.F32.BF16 R32, R160, R158, R32 ;  /* 0x0000009ea020723c */ /* 0x000ff00000041820 */
[C---:B------:R-:W-:Y:S08]  /*9d50*/  HMMA.16816.F32.BF16 R4, R168.reuse, R176, R4 ;  /* 0x000000b0a804723c */ /* 0x040ff00000041804 */
[C---:B------:R-:W-:Y:S08]  /*9d60*/  HMMA.16816.F32.BF16 R8, R168.reuse, R178, R8 ;  /* 0x000000b2a808723c */ /* 0x040ff00000041808 */
[C---:B-1----:R-:W-:Y:S08]  /*9d70*/  HMMA.16816.F32.BF16 R12, R168.reuse, R140, R12 ;  /* 0x0000008ca80c723c */ /* 0x042ff0000004180c */
[C---:B------:R-:W-:Y:S01]  /*9d80*/  HMMA.16816.F32.BF16 R16, R168.reuse, R142, R16 ;  /* 0x0000008ea810723c */ /* 0x040fe20000041810 */
[----:B------:R-:W1:Y:S07]  /*9d90*/  LDSM.16.M88.4 R140, [R2+0xb000] ;  /* 0x00b00000028c783b */ /* 0x000e6e0000000200 */
[C---:B----4-:R-:W-:Y:S08]  /*9da0*/  HMMA.16816.F32.BF16 R20, R168.reuse, R148, R20 ;  /* 0x00000094a814723c */ /* 0x050ff00000041814 */
        /* <DEDUP_REMOVED lines=98> */
[----:B------:R-:W2:Y:S02]  /*a3d0*/  I2F.RP R9, R2 ;  /* 0x0000000200097306 */ /* 0x000ea40000209400 */
[----:B------:R-:W-:Y:S08]  /*a3e0*/  ISETP.GE.AND P2, PT, R11, RZ, PT ;  /* 0x000000ff0b00720c */ /* 0x000ff00003f46270 */
        /* <DEDUP_REMOVED lines=27> */
[----:B------:R-:W2:Y:S08]  /*a5a0*/  LDC.64 R2, c[0x0][0x3b8] ;  /* 0x0000ee00ff027b82 */ /* 0x000eb00000000a00 */
        /* <DEDUP_REMOVED lines=27> */
.L_x_1830:
        /* <DEDUP_REMOVED lines=25> */
.L_x_1829:
        /* <DEDUP_REMOVED lines=18> */
[----:B--2---:R-:W-:Y:S02]  /*aa10*/  FMNMX3.FTZ R6, R3, R210, R201, !PT ;  /* 0x000000d203067276 */ /* 0x004fe400078100c9 */
        /* <DEDUP_REMOVED lines=379> */
.L_x_1827:
        /* <DEDUP_REMOVED lines=280> */
.L_x_1833:
[----:B------:R-:W-:Y:S05]  /*d350*/  BSYNC.RECONVERGENT B0 ;  /* 0x0000000000007941 */ /* 0x000fea0003800200 */
.L_x_1832:
[----:B------:R-:W2:Y:S01]  /*d360*/  LDCU.64 UR4, c[0x0][0x410] ;  /* 0x00008200ff0477ac */ /* 0x000ea20008000a00 */
[----:B------:R-:W-:Y:S01]  /*d370*/  IMAD.MOV.U32 R185, RZ, RZ, RZ ;  /* 0x000000ffffb97224 */ /* 0x000fe200078e00ff */
[----:B------:R-:W-:Y:S01]  /*d380*/  SHF.R.U32.HI R2, RZ, 0x3, R2 ;  /* 0x00000003ff027819 */ /* 0x000fe20000011602 */
[----:B------:R-:W-:Y:S01]  /*d390*/  @P3 IMAD.MOV.U32 R32, RZ, RZ, R34 ;  /* 0x000000ffff203224 */ /* 0x000fe200078e0022 */
[----:B------:R3:W4:Y:S01]  /*d3a0*/  LDS.128 R16, [R215+0x2000] ;  /* 0x00200000d7107984 */ /* 0x0007220000000c00 */
[----:B-1----:R-:W-:Y:S01]  /*d3b0*/  IMAD.WIDE.U32 R4, R10, UR6, R184 ;  /* 0x000000060a047c25 */ /* 0x002fe2000f8e00b8 */
[C---:B------:R-:W-:Y:S01]  /*d3c0*/  IADD3 R6, PT, PT, R2.reuse, 0x10, RZ ;  /* 0x0000001002067810 */ /* 0x040fe20007ffe0ff */
[----:B------:R-:W-:Y:S01]  /*d3d0*/  BSSY.RECONVERGENT B0, `(.L_x_1834) ;  /* 0x0000018000007945 */ /* 0x000fe20003800200 */
[-C--:B------:R-:W-:Y:S01]  /*d3e0*/  ISETP.GE.AND P3, PT, R2, R195.reuse, PT ;  /* 0x000000c30200720c */ /* 0x080fe20003f66270 */
[----:B------:R-:W-:Y:S01]  /*d3f0*/  IMAD R0, R11, UR6, R5 ;  /* 0x000000060b007c24 */ /* 0x000fe2000f8e0205 */
[----:B------:R-:W-:Y:S01]  /*d400*/  IADD3 R32, P0, PT, R32, R4, RZ ;  /* 0x0000000420207210 */ /* 0x000fe20007f1e0ff */
[----:B------:R-:W-:Y:S01]  /*d410*/  VIADD R4, R2, 0x20 ;  /* 0x0000002002047836 */ /* 0x000fe20000000000 */
[----:B------:R-:W-:-:S02]  /*d420*/  ISETP.GE.AND P2, PT, R6, R195, PT ;  /* 0x000000c30600720c */ /* 0x000fc40003f46270 */
[----:B------:R-:W-:Y:S01]  /*d430*/  IADD3.X R33, PT, PT, R23, R0, RZ, P0, !PT ;  /* 0x0000000017217210 */ /* 0x000fe200007fe4ff */
[----:B------:R-:W-:Y:S01]  /*d440*/  VIADD R0, R2, 0x30 ;  /* 0x0000003002007836 */ /* 0x000fe20000000000 */
[-C--:B------:R-:W-:Y:S01]  /*d450*/  ISETP.GE.AND P1, PT, R4, R195.reuse, PT ;  /* 0x000000c30400720c */ /* 0x080fe20003f26270 */
[----:B------:R3:W1:Y:S01]  /*d460*/  LDS.128 R20, [R215] ;  /* 0x00000000d7147984 */ /* 0x0006620000000c00 */
[C---:B--2---:R-:W-:Y:S02]  /*d470*/  IMAD.WIDE.U32 R32, R7.reuse, UR4, R32 ;  /* 0x0000000407207c25 */ /* 0x044fe4000f8e0020 */
[----:B------:R-:W-:Y:S02]  /*d480*/  ISETP.GE.AND P0, PT, R0, R195, PT ;  /* 0x000000c30000720c */ /* 0x000fe40003f06270 */
[----:B------:R-:W-:Y:S02]  /*d490*/  IMAD R35, R7, UR5, R33 ;  /* 0x0000000507237c24 */ /* 0x000fe4000f8e0221 */
[----:B------:R3:W2:Y:S01]  /*d4a0*/  LDS.128 R4, [R215+0x4000] ;  /* 0x00400000d7047984 */ /* 0x0006a20000000c00 */
[----:B------:R-:W-:Y:S08]  /*d4b0*/  @P3 BRA `(.L_x_1835) ;  /* 0x0000000000243947 */ /* 0x000ff00003800000 */
[----:B------:R-:W5:Y:S01]  /*d4c0*/  LDCU.64 UR4, c[0x0][0x3f0] ;  /* 0x00007e00ff0477ac */ /* 0x000f620008000a00 */
[----:B------:R-:W-:-:S05]  /*d4d0*/  MOV R34, R32 ;  /* 0x0000002000227202 */ /* 0x000fca0000000f00 */
[----:B------:R-:W-:-:S04]  /*d4e0*/  IMAD.WIDE.U32 R8, R2, R10, R34 ;  /* 0x0000000a02087225 */ /* 0x000fc800078e0022 */
[----:B------:R-:W-:Y:S01]  /*d4f0*/  IMAD R0, R2, R11, R9 ;  /* 0x0000000b02007224 */ /* 0x000fe200078e0209 */
[----:B-----5:R-:W-:-:S04]  /*d500*/  LEA R36, P3, R8, UR4, 0x1 ;  /* 0x0000000408247c11 */ /* 0x020fc8000f8608ff */
[----:B------:R-:W-:-:S05]  /*d510*/  LEA.HI.X R37, R8, UR5, R0, 0x1, P3 ;  /* 0x0000000508257c11 */ /* 0x000fca00098f0c00 */
[----:B-1----:R1:W-:Y:S04]  /*d520*/  STG.E.128 desc[UR16][R36.64], R20 ;  /* 0x0000001424007986 */ /* 0x0023e8000c101d10 */
[----:B----4-:R1:W-:Y:S04]  /*d530*/  STG.E.128 desc[UR16][R36.64+0x80], R16 ;  /* 0x0000801024007986 */ /* 0x0103e8000c101d10 */
[----:B--2---:R1:W-:Y:S02]  /*d540*/  STG.E.128 desc[UR16][R36.64+0x100], R4 ;  /* 0x0001000424007986 */ /* 0x0043e4000c101d10 */
.L_x_1835:
[----:B------:R-:W-:Y:S05]  /*d550*/  BSYNC.RECONVERGENT B0 ;  /* 0x0000000000007941 */ /* 0x000fea0003800200 */
.L_x_1834:
[----:B-1----:R1:W1:Y:S01]  /*d560*/  LDS.128 R20, [R215+0x800] ;  /* 0x00080000d7147984 */ /* 0x0022620000000c00 */
[----:B------:R-:W-:Y:S03]  /*d570*/  BSSY.RECONVERGENT B0, `(.L_x_1836) ;  /* 0x0000012000007945 */ /* 0x000fe60003800200 */
[----:B----4-:R4:W1:Y:S04]  /*d580*/  LDS.128 R16, [R215+0x2800] ;  /* 0x00280000d7107984 */ /* 0x0108680000000c00 */
[----:B--2---:R4:W2:Y:S01]  /*d590*/  LDS.128 R4, [R215+0x4800] ;  /* 0x00480000d7047984 */ /* 0x0048a20000000c00 */
        /* <DEDUP_REMOVED lines=13> */
[----:B------:R1:W-:Y:S04]  /*d670*/  STG.E.128 desc[UR16][R36.64+0x80], R16 ;  /* 0x0000801024007986 */ /* 0x0003e8000c101d10 */
[----:B--2---:R1:W-:Y:S02]  /*d680*/  STG.E.128 desc[UR16][R36.64+0x100], R4 ;  /* 0x0001000424007986 */ /* 0x0043e4000c101d10 */
.L_x_1837:
[----:B------:R-:W-:Y:S05]  /*d690*/  BSYNC.RECONVERGENT B0 ;  /* 0x0000000000007941 */ /* 0x000fea0003800200 */
.L_x_1836:
[----:B-1----:R1:W1:Y:S01]  /*d6a0*/  LDS.128 R16, [R215+0x1000] ;  /* 0x00100000d7107984 */ /* 0x0022620000000c00 */
[----:B------:R-:W-:Y:S03]  /*d6b0*/  BSSY.RECONVERGENT B0, `(.L_x_1838) ;  /* 0x0000012000007945 */ /* 0x000fe60003800200 */
[----:B--2---:R2:W1:Y:S04]  /*d6c0*/  LDS.128 R4, [R215+0x3000] ;  /* 0x00300000d7047984 */ /* 0x0044680000000c00 */
        /* <DEDUP_REMOVED lines=15> */
[----:B------:R1:W-:Y:S02]  /*d7c0*/  STG.E.128 desc[UR16][R36.64+0x100], R20 ;  /* 0x0001001424007986 */ /* 0x0003e4000c101d10 */
.L_x_1839:
[----:B------:R-:W-:Y:S05]  /*d7d0*/  BSYNC.RECONVERGENT B0 ;  /* 0x0000000000007941 */ /* 0x000fea0003800200 */
.L_x_1838:
[----:B------:R-:W-:Y:S05]  /*d7e0*/  @P0 EXIT ;  /* 0x000000000000094d */ /* 0x000fea0003800000 */
[----:B------:R-:W-:Y:S01]  /*d7f0*/  IADD3 R3, P0, PT, R2, 0x30, RZ ;  /* 0x0000003002037810 */ /* 0x000fe20007f1e0ff */
[----:B------:R-:W5:Y:S01]  /*d800*/  LDCU.64 UR4, c[0x0][0x3f0] ;  /* 0x00007e00ff0477ac */ /* 0x000f620008000a00 */
[----:B-1----:R-:W-:-:S03]  /*d810*/  IMAD.MOV.U32 R4, RZ, RZ, R32 ;  /* 0x000000ffff047224 */ /* 0x002fc600078e0020 */
        /* <DEDUP_REMOVED lines=12> */
.L_x_1840:
        /* <DEDUP_REMOVED lines=10> */
.L_x_3746:


//--------------------- .text._ZN5flash24flash_fwd_splitkv_kernelI23Flash_fwd_kernel_traitsILi192ELi64ELi64ELi4ELb0ELb0EN7cutlass10bfloat16_tE19Flash_kernel_traitsILi192ELi64ELi64ELi4ES3_EELb1ELb0ELb1ELb0ELb0ELb0ELb0ELb0EEEvNS_16Flash_fwd_paramsE --------------------------
	.section	.text._ZN5flash24flash_fwd_splitkv_kernelI23Flash_fwd_kernel_traitsILi192ELi64ELi64ELi4ELb0ELb0EN7cutlass10bfloat16_tE19Flash_kernel_traitsILi192ELi64ELi64ELi4ES3_EELb1ELb0ELb1ELb0ELb0ELb0ELb0ELb0EEEvNS_16Flash_fwd_paramsE,"ax",@progbits
	.align	128
        .global         _ZN5flash24flash_fwd_splitkv_kernelI23Flash_fwd_kernel_traitsILi192ELi64ELi64ELi4ELb0ELb0EN7cutlass10bfloat16_tE19Flash_kernel_traitsILi192ELi64ELi64ELi4ES3_EELb1ELb0ELb1ELb0ELb0ELb0ELb0ELb0EEEvNS_16Flash_fwd_paramsE
        .type           _ZN5flash24flash_fwd_splitkv_kernelI23Flash_fwd_kernel_traitsILi192ELi64ELi64ELi4ELb0ELb0EN7cutlass10bfloat16_tE19Flash_kernel_traitsILi192ELi64ELi64ELi4ES3_EELb1ELb0ELb1ELb0ELb0ELb0ELb0ELb0EEEvNS_16Flash_fwd_paramsE,@function
        .size           _ZN5flash24flash_fwd_splitkv_kernelI23Flash_fwd_kernel_traitsILi192ELi64ELi64ELi4ELb0ELb0EN7cutlass10bfloat16_tE19Flash_kernel_traitsILi192ELi64ELi64ELi4ES3_EELb1ELb0ELb1ELb0ELb0ELb0ELb0ELb0EEEvNS_16Flash_fwd_paramsE,(.L_x_3747 - _ZN5flash24flash_fwd_splitkv_kernelI23Flash_fwd_kernel_traitsILi192ELi64ELi64ELi4ELb0ELb0EN7cutlass10bfloat16_tE19Flash_kernel_traitsILi192ELi64ELi64ELi4ES3_EELb1ELb0ELb1ELb0ELb0ELb0ELb0ELb0EEEvNS_16Flash_fwd_paramsE)
        .other          _ZN5flash24flash_fwd_splitkv_kernelI23Flash_fwd_kernel_traitsILi192ELi64ELi64ELi4ELb0ELb0EN7cutlass10bfloat16_tE19Flash_kernel_traitsILi192ELi64ELi64ELi4ES3_EELb1ELb0ELb1ELb0ELb0ELb0ELb0ELb0EEEvNS_16Flash_fwd_paramsE,@"STO_CUDA_ENTRY STV_DEFAULT"
_ZN5flash24flash_fwd_splitkv_kernelI23Flash_fwd_kernel_traitsILi192ELi64ELi64ELi4ELb0ELb0EN7cutlass10bfloat16_tE19Flash_kernel_traitsILi192ELi64ELi64ELi4ES3_EELb1ELb0ELb1ELb0ELb0ELb0ELb0ELb0EEEvNS_16Flash_fwd_paramsE:
.text._ZN5flash24flash_fwd_splitkv_kernelI23Flash_fwd_kernel_traitsILi192ELi64ELi64ELi4ELb0ELb0EN7cutlass10bfloat16_tE19Flash_kernel_traitsILi192ELi64ELi64ELi4ES3_EELb1ELb0ELb1ELb0ELb0ELb0ELb0ELb0EEEvNS_16Flash_fwd_paramsE:
        /* <DEDUP_REMOVED lines=51> */
.L_x_1841:
        /* <DEDUP_REMOVED lines=17> */
[----:B------:R-:W-:Y:S01]  /*0440*/  LEA.HI R4, R4, R9, RZ, 0x6 ;  /* 0x0000000904047211 */ /* 0x000fe200078f30ff */
[----:B------:R-:W-:Y:S01]  /*0450*/  IMAD.MOV.U32 R9, RZ, RZ, R10 ;  /* 0x000000ffff097224 */ /* 0x000fe200078e000a */
        /* <DEDUP_REMOVED lines=8> */
[----:B-1--4-:R-:W-:Y:S05]  /*04e0*/  @P0 BRA `(.L_x_1842) ;  /* 0x0000000800100947 */ /* 0x012fea0003800000 */
[----:B------:R-:W-:Y:S01]  /*04f0*/  ISETP.NE.AND P0, PT, R200, -0x1, PT ;  /* 0xffffffffc800780c */ /* 0x000fe20003f05270 */
[----:B------:R-:W1:Y:S01]  /*0500*/  LDC.64 R2, c[0x0][0x408] ;  /* 0x00010200ff027b82 */ /* 0x000e620000000a00 */
[----:B------:R-:W-:Y:S01]  /*0510*/  SHF.L.U32 R0, R188, 0x3, RZ ;  /* 0x00000003bc007819 */ /* 0x000fe200000006ff */
        /* <DEDUP_REMOVED lines=9> */
[----:B--2---:R-:W-:-:S02]  /*05b0*/  IMAD R9, R9, UR7, R14 ;  /* 0x0000000709097c24 */ /* 0x004fc4000f8e020e */
[----:B-1----:R-:W-:-:S04]  /*05c0*/  @P0 IMAD.WIDE.U32 R16, R200, R2, RZ ;  /* 0x00000002c8100225 */ /* 0x002fc800078e00ff */
[----:B----4-:R-:W-:Y:S02]  /*05d0*/  IMAD R9, R9, UR6, R12 ;  /* 0x0000000609097c24 */ /* 0x010fe4000f8e020c */
[----:B-----5:R-:W-:Y:S01]  /*05e0*/  @!P0 IMAD.WIDE.U32 R18, R10, R4, RZ ;  /* 0x000000040a128225 */ /* 0x020fe200078e00ff */
[----:B------:R-:W-:-:S03]  /*05f0*/  LOP3.LUT R4, R0, 0x38, RZ, 0xc0, !PT ;  /* 0x0000003800047812 */ /* 0x000fc600078ec0ff */
[----:B------:R-:W-:Y:S01]  /*0600*/  @!P0 IMAD R0, R10, R5, R19 ;  /* 0x000000050a008224 */ /* 0x000fe200078e0213 */
[----:B------:R-:W-:Y:S01]  /*0610*/  @!P0 MOV R6, R18 ;  /* 0x0000001200068202 */ /* 0x000fe20000000f00 */
[----:B------:R-:W-:Y:S01]  /*0620*/  IMAD.MOV.U32 R5, RZ, RZ, RZ ;  /* 0x000000ffff057224 */ /* 0x000fe200078e00ff */
[----:B------:R-:W-:Y:S01]  /*0630*/  @P0 MOV R6, R16 ;  /* 0x0000001000060202 */ /* 0x000fe20000000f00 */
[----:B------:R-:W-:Y:S01]  /*0640*/  @P0 IMAD R0, R200, R3, R17 ;  /* 0x00000003c8000224 */ /* 0x000fe200078e0211 */
[----:B------:R-:W-:Y:S01]  /*0650*/  LOP3.LUT R15, R4, 0x40, RZ, 0xfc, !PT ;  /* 0x00000040040f7812 */ /* 0x000fe200078efcff */
[----:B------:R-:W-:-:S04]  /*0660*/  IMAD.WIDE.U32 R10, R12, R2, R4 ;  /* 0x000000020c0a7225 */ /* 0x000fc800078e0004 */
[----:B------:R-:W-:Y:S01]  /*0670*/  IMAD R11, R12, R3, R11 ;  /* 0x000000030c0b7224 */ /* 0x000fe200078e020b */
[----:B------:R-:W-:Y:S02]  /*0680*/  IADD3 R10, P0, PT, R6, R10, RZ ;  /* 0x0000000a060a7210 */ /* 0x000fe40007f1e0ff */
[----:B------:R-:W-:-:S03]  /*0690*/  IADD3 R6, PT, PT, R188, 0x20, RZ ;  /* 0x00000020bc067810 */ /* 0x000fc60007ffe0ff */
[----:B------:R-:W-:Y:S01]  /*06a0*/  IMAD.X R11, R0, 0x1, R11, P0 ;  /* 0x00000001000b7824 */ /* 0x000fe200000e060b */
[CC--:B------:R-:W-:Y:S01]  /*06b0*/  ISETP.GE.AND P0, PT, R188.reuse, R7.reuse, PT ;  /* 0x00000007bc00720c */ /* 0x0c0fe20003f06270 */
[----:B------:R-:W-:Y:S01]  /*06c0*/  VIADD R0, R188, 0x30 ;  /* 0x00000030bc007836 */ /* 0x000fe20000000000 */
[----:B------:R-:W-:Y:S01]  /*06d0*/  ISETP.GE.AND P2, PT, R6, R7, PT ;  /* 0x000000070600720c */ /* 0x000fe20003f46270 */
[----:B---3--:R-:W-:-:S03]  /*06e0*/  IMAD.WIDE.U32 R10, R14, UR4, R10 ;  /* 0x000000040e0a7c25 */ /* 0x008fc6000f8e000a */
[----:B------:R-:W-:Y:S01]  /*06f0*/  ISETP.GE.AND P1, PT, R0, R7, PT ;  /* 0x000000070000720c */ /* 0x000fe20003f26270 */
[----:B------:R-:W-:Y:S01]  /*0700*/  IMAD R19, R14, UR5, R11 ;  /* 0x000000050e137c24 */ /* 0x000fe2000f8e020b */
[----:B------:R-:W-:-:S05]  /*0710*/  LOP3.LUT R14, R4, 0x80, RZ, 0xfc, !PT ;  /* 0x00000080040e7812 */ /* 0x000fca00078efcff */
[----:B------:R-:W-:Y:S06]  /*0720*/  @P0 BRA `(.L_x_1844) ;  /* 0x0000000000340947 */ /* 0x000fec0003800000 */
        /* <DEDUP_REMOVED lines=13> */
.L_x_1844:
[----:B------:R-:W-:Y:S05]  /*0800*/  BSYNC.RECONVERGENT B0 ;  /* 0x0000000000007941 */ /* 0x000fea0003800200 */
.L_x_1843:
        /* <DEDUP_REMOVED lines=20> */
.L_x_1846:
[----:B------:R-:W-:Y:S05]  /*0950*/  BSYNC.RECONVERGENT B0 ;  /* 0x0000000000007941 */ /* 0x000fea0003800200 */
.L_x_1845:
        /* <DEDUP_REMOVED lines=20> */
.L_x_1848:
[----:B------:R-:W-:Y:S05]  /*0aa0*/  BSYNC.RECONVERGENT B0 ;  /* 0x0000000000007941 */ /* 0x000fea0003800200 */
.L_x_1847:
[----:B------:R-:W-:Y:S04]  /*0ab0*/  BSSY.RECONVERGENT B0, `(.L_x_1849) ;  /* 0x0000013000007945 */ /* 0x000fe80003800200 */
[----:B------:R-:W-:Y:S05]  /*0ac0*/  @P1 BRA `(.L_x_1850) ;  /* 0x0000000000441947 */ /* 0x000fea0003800000 */
[----:B------:R-:W4:Y:S01]  /*0ad0*/  LDCU UR6, c[0x0][0x440] ;  /* 0x00008800ff0677ac */ /* 0x000f220008000800 */
[----:B------:R-:W-:Y:S01]  /*0ae0*/  IADD3 R11, P0, PT, R188, 0x30, RZ ;  /* 0x00000030bc0b7810 */ /* 0x000fe20007f1e0ff */
[----:B------:R-:W-:Y:S01]  /*0af0*/  IMAD.MOV.U32 R18, RZ, RZ, R10 ;  /* 0x000000ffff127224 */ /* 0x000fe200078e000a */
[----:B------:R-:W5:Y:S03]  /*0b00*/  LDCU.64 UR4, c[0x0][0x3f0] ;  /* 0x00007e00ff0477ac */ /* 0x000f660008000a00 */
[----:B------:R-:W-:Y:S02]  /*0b10*/  IMAD.X R13, RZ, RZ, RZ, P0 ;  /* 0x000000ffff0d7224 */ /* 0x000fe400000e06ff */
[----:B------:R-:W-:-:S04]  /*0b20*/  IMAD.WIDE.U32 R18, R11, R2, R18 ;  /* 0x000000020b127225 */ /* 0x000fc800078e0012 */
[----:B------:R-:W-:-:S04]  /*0b30*/  IMAD R12, R13, R2, RZ ;  /* 0x000000020d0c7224 */ /* 0x000fc800078e02ff */
[----:B------:R-:W-:Y:S01]  /*0b40*/  IMAD R3, R11, R3, R12 ;  /* 0x000000030b037224 */ /* 0x000fe200078e020c */
[----:B----4-:R-:W-:Y:S02]  /*0b50*/  ISETP.GE.AND P1, PT, R15, UR6, PT ;  /* 0x000000060f007c0c */ /* 0x010fe4000bf26270 */
[----:B------:R-:W-:Y:S01]  /*0b60*/  ISETP.GE.AND P2, PT, R4, UR6, PT ;  /* 0x0000000604007c0c */ /* 0x000fe2000bf46270 */
[----:B------:R-:W-:Y:S01]  /*0b70*/  IMAD.IADD R3, R19, 0x1, R3 ;  /* 0x0000000113037824 */ /* 0x000fe200078e0203 */
[----:B------:R-:W-:Y:S02]  /*0b80*/  ISETP.GE.AND P0, PT, R14, UR6, PT ;  /* 0x000000060e007c0c */ /* 0x000fe4000bf06270 */
[----:B-----5:R-:W-:-:S04]  /*0b90*/  LEA R2, P3, R18, UR4, 0x1 ;  /* 0x0000000412027c11 */ /* 0x020fc8000f8608ff */
[----:B------:R-:W-:-:S05]  /*0ba0*/  LEA.HI.X R3, R18, UR5, R3, 0x1, P3 ;  /* 0x0000000512037c11 */ /* 0x000fca00098f0c03 */
[----:B------:R4:W-:Y:S04]  /*0bb0*/  @!P2 STG.E.128 desc[UR16][R2.64], RZ ;  /* 0x000000ff0200a986 */ /* 0x0009e8000c101d10 */
[----:B------:R4:W-:Y:S04]  /*0bc0*/  @!P1 STG.E.128 desc[UR16][R2.64+0x80], RZ ;  /* 0x000080ff02009986 */ /* 0x0009e8000c101d10 */
[----:B------:R4:W-:Y:S02]  /*0bd0*/  @!P0 STG.E.128 desc[UR16][R2.64+0x100], RZ ;  /* 0x000100ff02008986 */ /* 0x0009e4000c101d10 */
.L_x_1850:
[----:B------:R-:W-:Y:S05]  /*0be0*/  BSYNC.RECONVERGENT B0 ;  /* 0x0000000000007941 */ /* 0x000fea0003800200 */
.L_x_1849:
        /* <DEDUP_REMOVED lines=20> */
.L_x_1842:
        /* <DEDUP_REMOVED lines=10> */
.L_x_1851:
[----:B------:R-:W-:Y:S05]  /*0dd0*/  BRA.U !UP1, `(.L_x_1852) ;  /* 0x00000005098c7547 */ /* 0x000fea000b800000 */
[----:B------:R-:W1:Y:S01]  /*0de0*/  LDC R11, c[0x0][0x4f0] ;  /* 0x00013c00ff0b7b82 */ /* 0x000e620000000800 */
[----:B------:R-:W-:Y:S01]  /*0df0*/  LEA R8, R0, 0xffffffc0, 0x6 ;  /* 0xffffffc000087811 */ /* 0x000fe200078e30ff */
[----:B------:R-:W2:Y:S03]  /*0e00*/  LDCU.64 UR4, c[0x0][0x4e8] ;  /* 0x00009d00ff0477ac */ /* 0x000ea60008000a00 */
[----:B------:R-:W-:Y:S01]  /*0e10*/  IABS R2, R8 ;  /* 0x0000000800027213 */ /* 0x000fe20000000000 */
        /* <DEDUP_REMOVED lines=12> */
[----:B-----5:R-:W-:-:S04]  /*0ee0*/  IMAD.HI.U32 R9, R3, R2, RZ ;  /* 0x0000000203097227 */ /* 0x020fc800078e00ff */
[----:B------:R-:W-:-:S04]  /*0ef0*/  IMAD.MOV R3, RZ, RZ, -R9 ;  /* 0x000000ffff037224 */ /* 0x000fc800078e0a09 */
[----:B------:R-:W-:Y:S01]  /*0f00*/  IMAD R3, R4, R3, R2 ;  /* 0x0000000304037224 */ /* 0x000fe200078e0202 */
[----:B------:R-:W-:-:S04]  /*0f10*/  LOP3.LUT R2, R8, R11, RZ, 0x3c, !PT ;  /* 0x0000000b08027212 */ /* 0x000fc800078e3cff */
[----:B------:R-:W-:Y:S02]  /*0f20*/  ISETP.GT.U32.AND P2, PT, R4, R3, PT ;  /* 0x000000030400720c */ /* 0x000fe40003f44070 */
[----:B------:R-:W-:-:S11]  /*0f30*/  ISETP.GE.AND P1, PT, R2, RZ, PT ;  /* 0x000000ff0200720c */ /* 0x000fd60003f26270 */
[-C--:B------:R-:W-:Y:S01]  /*0f40*/  @!P2 IADD3 R3, PT, PT, R3, -R4.reuse, RZ ;  /* 0x800000040303a210 */ /* 0x080fe20007ffe0ff */
[----:B------:R-:W-:Y:S01]  /*0f50*/  @!P2 VIADD R9, R9, 0x1 ;  /* 0x000000010909a836 */ /* 0x000fe20000000000 */
[----:B------:R-:W-:Y:S02]  /*0f60*/  ISETP.NE.AND P2, PT, R11, RZ, PT ;  /* 0x000000ff0b00720c */ /* 0x000fe40003f45270 */
[----:B------:R-:W-:Y:S01]  /*0f70*/  ISETP.GE.U32.AND P0, PT, R3, R4, PT ;  /* 0x000000040300720c */ /* 0x000fe20003f06070 */
[----:B--2---:R-:W-:-:S04]  /*0f80*/  IMAD.WIDE.U32 R2, R10, UR4, RZ ;  /* 0x000000040a027c25 */ /* 0x004fc8000f8e00ff */
[----:B------:R-:W-:Y:S01]  /*0f90*/  IMAD R205, R10, UR5, R3 ;  /* 0x000000050acd7c24 */ /* 0x000fe2000f8e0203 */
[----:B------:R-:W1:Y:S01]  /*0fa0*/  LDCU.64 UR4, c[0x0][0x3a8] ;  /* 0x00007500ff0477ac */ /* 0x000e620008000a00 */
[----:B------:R-:W2:Y:S06]  /*0fb0*/  LDC R3, c[0x0][0x3e8] ;  /* 0x0000fa00ff037b82 */ /* 0x000eac0000000800 */
[----:B------:R-:W-:Y:S02]  /*0fc0*/  @P0 IADD3 R9, PT, PT, R9, 0x1, RZ ;  /* 0x0000000109090810 */ /* 0x000fe40007ffe0ff */
[----:B------:R-:W-:-:S03]  /*0fd0*/  LEA R204, P0, R2, UR8, 0x2 ;  /* 0x0000000802cc7c11 */ /* 0x000fc6000f8010ff */
[----:B------:R-:W-:Y:S01]  /*0fe0*/  @!P1 IMAD.MOV R9, RZ, RZ, -R9 ;  /* 0x000000ffff099224 */ /* 0x000fe200078e0a09 */
[----:B------:R-:W-:Y:S02]  /*0ff0*/  LEA.HI.X R205, R2, UR9, R205, 0x2, P0 ;  /* 0x0000000902cd7c11 */ /* 0x000fe400080f14cd */
[----:B------:R-:W-:-:S05]  /*1000*/  @!P2 LOP3.LUT R9, RZ, R11, RZ, 0x33, !PT ;  /* 0x0000000bff09a212 */ /* 0x000fca00078e33ff */
[----:B------:R-:W-:-:S06]  /*1010*/  IMAD.WIDE R22, R9, 0x4, R204 ;  /* 0x0000000409167825 */ /* 0x000fcc00078e02cc */
[----:B------:R-:W3:Y:S01]  /*1020*/  LDG.E R22, desc[UR16][R22.64] ;  /* 0x0000001016167981 */ /* 0x000ee2000c1e1900 */
[----:B--2---:R-:W-:Y:S01]  /*1030*/  IABS R4, R3 ;  /* 0x0000000300047213 */ /* 0x004fe20000000000 */
[----:B------:R-:W-:Y:S01]  /*1040*/  IMAD.MOV R9, RZ, RZ, -R9 ;  /* 0x000000ffff097224 */ /* 0x000fe200078e0a09 */
[----:B----4-:R-:W-:Y:S02]  /*1050*/  MOV R134, UR12 ;  /* 0x0000000c00867c02 */ /* 0x010fe40008000f00 */
[----:B------:R-:W2:Y:S01]  /*1060*/  I2F.RP R13, R4 ;  /* 0x00000004000d7306 */ /* 0x000ea20000209400 */
[----:B------:R-:W-:Y:S01]  /*1070*/  IMAD R8, R11, R9, R8 ;  /* 0x000000090b087224 */ /* 0x000fe200078e0208 */
[----:B---3--:R-:W-:Y:S02]  /*1080*/  MOV R144, UR10 ;  /* 0x0000000a00907c02 */ /* 0x008fe40008000f00 */
[----:B------:R-:W-:Y:S02]  /*1090*/  MOV R135, UR13 ;  /* 0x0000000d00877c02 */ /* 0x000fe40008000f00 */
[----:B------:R-:W-:-:S02]  /*10a0*/  MOV R145, UR11 ;  /* 0x0000000b00917c02 */ /* 0x000fc40008000f00 */
[----:B--2---:R-:W2:Y:S02]  /*10b0*/  MUFU.RCP R16, R13 ;  /* 0x0000000d00107308 */ /* 0x004ea40000001000 */
[----:B--2---:R-:W-:-:S06]  /*10c0*/  IADD3 R16, PT, PT, R16, 0xffffffe, RZ ;  /* 0x0ffffffe10107810 */ /* 0x004fcc0007ffe0ff */
[----:B------:R-:W2:Y:S02]  /*10d0*/  F2I.FTZ.U32.TRUNC.NTZ R17, R16 ;  /* 0x0000001000117305 */ /* 0x000ea4000021f000 */
[----:B--2---:R-:W-:Y:S01]  /*10e0*/  IADD3 R2, PT, PT, RZ, -R17, RZ ;  /* 0x80000011ff027210 */ /* 0x004fe20007ffe0ff */
[----:B------:R-:W-:-:S04]  /*10f0*/  IMAD.MOV.U32 R16, RZ, RZ, RZ ;  /* 0x000000ffff107224 */ /* 0x000fc800078e00ff */
[----:B------:R-:W-:Y:S01]  /*1100*/  IMAD R5, R2, R4, RZ ;  /* 0x0000000402057224 */ /* 0x000fe200078e02ff */
[----:B------:R-:W-:-:S03]  /*1110*/  IABS R2, R14 ;  /* 0x0000000e00027213 */ /* 0x000fc60000000000 */
[----:B------:R-:W-:Y:S01]  /*1120*/  IMAD.HI.U32 R5, R17, R5, R16 ;  /* 0x0000000511057227 */ /* 0x000fe200078e0010 */
[----:B------:R-:W-:-:S05]  /*1130*/  MOV R6, R2 ;  /* 0x0000000200067202 */ /* 0x000fca0000000f00 */
        /* <DEDUP_REMOVED lines=10> */
[----:B------:R-:W-:-:S06]  /*11e0*/  @P2 IADD3 R2, PT, PT, R2, 0x1, RZ ;  /* 0x0000000102022810 */ /* 0x000fcc0007ffe0ff */
[----:B------:R-:W-:Y:S02]  /*11f0*/  @!P0 IADD3 R2, PT, PT, -R2, RZ, RZ ;  /* 0x000000ff02028210 */ /* 0x000fe40007ffe1ff */
[----:B------:R-:W-:Y:S02]  /*1200*/  @!P1 LOP3.LUT R2, RZ, R3, RZ, 0x33, !PT ;  /* 0x00000003ff029212 */ /* 0x000fe400078e33ff */
[----:B------:R-:W-:-:S05]  /*1210*/  SHF.R.S32.HI R3, RZ, 0x1f, R8 ;  /* 0x0000001fff037819 */ /* 0x000fca0000011408 */
[----:B------:R-:W-:-:S04]  /*1220*/  IMAD R4, R3, R144, RZ ;  /* 0x0000009003047224 */ /* 0x000fc800078e02ff */
        /* <DEDUP_REMOVED lines=9> */
[----:B------:R-:W-:-:S02]  /*12c0*/  IADD3 R21, PT, PT, R17, R20, RZ ;  /* 0x0000001411157210 */ /* 0x000fc40007ffe0ff */
[----:B------:R-:W-:Y:S02]  /*12d0*/  IMAD.MOV.U32 R20, RZ, RZ, R16 ;  /* 0x000000ffff147224 */ /* 0x000fe400078e0010 */
[-C--:B------:R-:W-:Y:S01]  /*12e0*/  IMAD R16, R3, R134.reuse, RZ ;  /* 0x0000008603107224 */ /* 0x080fe200078e02ff */
[----:B------:R-:W-:Y:S01]  /*12f0*/  SHF.R.S32.HI R3, RZ, 0x1f, R2 ;  /* 0x0000001fff037819 */ /* 0x000fe20000011402 */
[----:B------:R-:W-:Y:S02]  /*1300*/  IMAD.IADD R23, R23, 0x1, R5 ;  /* 0x0000000117177824 */ /* 0x000fe400078e0205 */
[C---:B------:R-:W-:Y:S02]  /*1310*/  IMAD R16, R8.reuse, R135, R16 ;  /* 0x0000008708107224 */ /* 0x040fe400078e0210 */
[----:B------:R-:W-:-:S04]  /*1320*/  IMAD.WIDE.U32 R20, R8, R134, R20 ;  /* 0x0000008608147225 */ /* 0x000fc800078e0014 */
[----:B------:R-:W-:-:S04]  /*1330*/  IMAD.WIDE.U32 R8, R8, R144, R22 ;  /* 0x0000009008087225 */ /* 0x000fc800078e0016 */
[----:B------:R-:W-:Y:S01]  /*1340*/  IMAD.IADD R17, R21, 0x1, R16 ;  /* 0x0000000115117824 */ /* 0x000fe200078e0210 */
[----:B------:R-:W-:Y:S01]  /*1350*/  IADD3 R5, PT, PT, R9, R4, RZ ;  /* 0x0000000409057210 */ /* 0x000fe20007ffe0ff */
[C---:B-1----:R-:W-:Y:S01]  /*1360*/  IMAD R9, R3.reuse, UR4, RZ ;  /* 0x0000000403097c24 */ /* 0x042fe2000f8e02ff */
[----:B------:R-:W-:Y:S01]  /*1370*/  MOV R16, R20 ;  /* 0x0000001400107202 */ /* 0x000fe20000000f00 */
[----:B------:R-:W-:Y:S02]  /*1380*/  IMAD R3, R3, UR6, RZ ;  /* 0x0000000603037c24 */ /* 0x000fe4000f8e02ff */
[----:B------:R-:W-:Y:S02]  /*1390*/  IMAD.MOV.U32 R4, RZ, RZ, R8 ;  /* 0x000000ffff047224 */ /* 0x000fe400078e0008 */
[C---:B------:R-:W-:Y:S02]  /*13a0*/  IMAD R6, R2.reuse, UR5, R9 ;  /* 0x0000000502067c24 */ /* 0x040fe4000f8e0209 */
[----:B------:R-:W-:-:S04]  /*13b0*/  IMAD.WIDE.U32 R22, R2, UR4, R16 ;  /* 0x0000000402167c25 */ /* 0x000fc8000f8e0010 */
[C---:B------:R-:W-:Y:S01]  /*13c0*/  IMAD R8, R2.reuse, UR7, R3 ;  /* 0x0000000702087c24 */ /* 0x040fe2000f8e0203 */
[----:B------:R-:W-:Y:S01]  /*13d0*/  IADD3 R6, PT, PT, R23, R6, RZ ;  /* 0x0000000617067210 */ /* 0x000fe20007ffe0ff */
[----:B------:R-:W-:-:S05]  /*13e0*/  IMAD.WIDE.U32 R20, R2, UR6, R4 ;  /* 0x0000000602147c25 */ /* 0x000fca000f8e0004 */
[----:B------:R-:W-:Y:S01]  /*13f0*/  IADD3 R8, PT, PT, R21, R8, RZ ;  /* 0x0000000815087210 */ /* 0x000fe20007ffe0ff */
[----:B------:R-:W-:Y:S06]  /*1400*/  BRA `(.L_x_1853) ;  /* 0x0000000400587947 */ /* 0x000fec0003800000 */
.L_x_1852:
[----:B------:R-:W-:-:S13]  /*1410*/  ISETP.NE.AND P0, PT, R3, -0x1, PT ;  /* 0xffffffff0300780c */ /* 0x000fda0003f05270 */
[----:B------:R-:W-:Y:S05]  /*1420*/  @P0 BRA `(.L_x_1854) ;  /* 0x0000000000380947 */ /* 0x000fea0003800000 */
[----:B------:R-:W2:Y:S01]  /*1430*/  LDC.64 R134, c[0x0][0x3b8] ;  /* 0x0000ee00ff867b82 */ /* 0x000ea20000000a00 */
[----:B------:R-:W3:Y:S01]  /*1440*/  LDCU.64 UR4, c[0x0][0x3a0] ;  /* 0x00007400ff0477ac */ /* 0x000ee20008000a00 */
[----:B-1----:R-:W-:Y:S02]  /*1450*/  SHF.R.S32.HI R5, RZ, 0x1f, R2 ;  /* 0x0000001fff057819 */ /* 0x002fe40000011402 */
[----:B-----5:R-:W-:-:S05]  /*1460*/  SHF.R.S32.HI R4, RZ, 0x1f, R9 ;  /* 0x0000001fff047819 */ /* 0x020fca0000011409 */
[----:B---3--:R-:W-:-:S04]  /*1470*/  IMAD R4, R4, UR4, RZ ;  /* 0x0000000404047c24 */ /* 0x008fc8000f8e02ff */
[----:B------:R-:W-:Y:S02]  /*1480*/  IMAD R4, R9, UR5, R4 ;  /* 0x0000000509047c24 */ /* 0x000fe4000f8e0204 */
[-C--:B--2---:R-:W-:Y:S02]  /*1490*/  IMAD R5, R5, R134.reuse, RZ ;  /* 0x0000008605057224 */ /* 0x084fe400078e02ff */
[----:B------:R-:W-:-:S04]  /*14a0*/  IMAD.WIDE.U32 R16, R2, R134, RZ ;  /* 0x0000008602107225 */ /* 0x000fc800078e00ff */
[----:B------:R-:W-:-:S05]  /*14b0*/  IMAD R5, R2, R135, R5 ;  /* 0x0000008702057224 */ /* 0x000fca00078e0205 */
[----:B------:R-:W-:-:S03]  /*14c0*/  IADD3 R17, PT, PT, R17, R5, RZ ;  /* 0x0000000511117210 */ /* 0x000fc60007ffe0ff */
[----:B------:R-:W-:-:S05]  /*14d0*/  IMAD.WIDE.U32 R16, R9, UR4, R16 ;  /* 0x0000000409107c25 */ /* 0x000fca000f8e0010 */
[----:B------:R-:W-:Y:S02]  /*14e0*/  IADD3 R11, PT, PT, R17, R4, RZ ;  /* 0x00000004110b7210 */ /* 0x000fe40007ffe0ff */
[----:B------:R-:W-:Y:S01]  /*14f0*/  MOV R8, R16 ;  /* 0x0000001000087202 */ /* 0x000fe20000000f00 */
[----:B------:R-:W-:Y:S05]  /*1500*/  BRA `(.L_x_1855) ;  /* 0x0000000000187947 */ /* 0x000fea0003800000 */
.L_x_1854:
[----:B------:R-:W2:Y:S01]  /*1510*/  LDC.64 R134, c[0x0][0x3b8] ;  /* 0x0000ee00ff867b82 */ /* 0x000ea20000000a00 */
[----:B-1----:R-:W-:-:S05]  /*1520*/  IADD3 R4, PT, PT, R2, R3, RZ ;  /* 0x0000000302047210 */ /* 0x002fca0007ffe0ff */
[C---:B--2---:R-:W-:Y:S02]  /*1530*/  IMAD R11, R4.reuse, R135, RZ ;  /* 0x00000087040b7224 */ /* 0x044fe400078e02ff */
[----:B------:R-:W-:-:S05]  /*1540*/  IMAD.WIDE.U32 R4, R4, R134, RZ ;  /* 0x0000008604047225 */ /* 0x000fca00078e00ff */
[----:B------:R-:W-:Y:S02]  /*1550*/  IADD3 R11, PT, PT, R5, R11, RZ ;  /* 0x0000000b050b7210 */ /* 0x000fe40007ffe0ff */
[----:B------:R-:W-:Y:S02]  /*1560*/  MOV R8, R4 ;  /* 0x0000000400087202 */ /* 0x000fe40000000f00 */
.L_x_1855:
        /* <DEDUP_REMOVED lines=14> */
.L_x_1856:
[----:B------:R-:W1:Y:S01]  /*1650*/  LDC.64 R144, c[0x0][0x3c0] ;  /* 0x0000f000ff907b82 */ /* 0x000e620000000a00 */
[----:B------:R-:W-:-:S05]  /*1660*/  IADD3 R2, PT, PT, R2, R3, RZ ;  /* 0x0000000302027210 */ /* 0x000fca0007ffe0ff */
[C---:B-1----:R-:W-:Y:S02]  /*1670*/  IMAD R13, R2.reuse, R145, RZ ;  /* 0x00000091020d7224 */ /* 0x042fe400078e02ff */
[----:B------:R-:W-:-:S05]  /*1680*/  IMAD.WIDE.U32 R16, R2, R144, RZ ;  /* 0x0000009002107225 */ /* 0x000fca00078e00ff */
[----:B------:R-:W-:-:S07]  /*1690*/  IADD3 R13, PT, PT, R17, R13, RZ ;  /* 0x0000000d110d7210 */ /* 0x000fce0007ffe0ff */
.L_x_1857:
[----:B-----5:R-:W1:Y:S01]  /*16a0*/  LDC R9, c[0x0][0x3e8] ;  /* 0x0000fa00ff097b82 */ /* 0x020e620000000800 */
[----:B------:R-:W-:Y:S02]  /*16b0*/  LEA R6, R0, 0xffffffc0, 0x6 ;  /* 0xffffffc000067811 */ /* 0x000fe400078e30ff */
[----:B------:R-:W-:Y:S02]  /*16c0*/  CS2R R204, SRZ ;  /* 0x0000000000cc7805 */ /* 0x000fe4000001ff00 */
        /* <DEDUP_REMOVED lines=10> */
[----:B------:R-:W-:Y:S02]  /*1770*/  MOV R20, R16 ;  /* 0x0000001000147202 */ /* 0x000fe40000000f00 */
[----:B------:R-:W-:Y:S01]  /*1780*/  MOV R21, R13 ;  /* 0x0000000d00157202 */ /* 0x000fe20000000f00 */
[----:B------:R-:W-:-:S04]  /*1790*/  IMAD.MOV.U32 R4, RZ, RZ, R3 ;  /* 0x000000ffff047224 */ /* 0x000fc800078e0003 */
[----:B------:R-:W-:-:S04]  /*17a0*/  IMAD.HI.U32 R17, R17, R4, RZ ;  /* 0x0000000411117227 */ /* 0x000fc800078e00ff */
[----:B------:R-:W-:Y:S01]  /*17b0*/  IMAD.WIDE.U32 R20, R6, R144, R20 ;  /* 0x0000009006147225 */ /* 0x000fe200078e0014 */
[----:B------:R-:W-:-:S03]  /*17c0*/  IADD3 R3, PT, PT, -R17, RZ, RZ ;  /* 0x000000ff11037210 */ /* 0x000fc60007ffe1ff */
[----:B------:R-:W-:Y:S02]  /*17d0*/  IMAD R21, R6, R145, R21 ;  /* 0x0000009106157224 */ /* 0x000fe400078e0215 */
[C---:B------:R-:W-:Y:S02]  /*17e0*/  IMAD R3, R2.reuse, R3, R4 ;  /* 0x0000000302037224 */ /* 0x040fe400078e0204 */
[----:B------:R-:W1:Y:S03]  /*17f0*/  LDC.64 R4, c[0x0][0x3d8] ;  /* 0x0000f600ff047b82 */ /* 0x000e660000000a00 */
        /* <DEDUP_REMOVED lines=8> */
[----:B------:R-:W-:-:S06]  /*1880*/  @P2 IADD3 R17, PT, PT, R17, 0x1, RZ ;  /* 0x0000000111112810 */ /* 0x000fcc0007ffe0ff */
[----:B------:R-:W-:Y:S01]  /*1890*/  @!P1 IMAD.MOV R17, RZ, RZ, -R17 ;  /* 0x000000ffff119224 */ /* 0x000fe200078e0a11 */
[----:B------:R-:W-:Y:S01]  /*18a0*/  @!P0 LOP3.LUT R17, RZ, R9, RZ, 0x33, !PT ;  /* 0x00000009ff118212 */ /* 0x000fe200078e33ff */
[----:B------:R-:W-:Y:S02]  /*18b0*/  IMAD.MOV.U32 R9, RZ, RZ, R11 ;  /* 0x000000ffff097224 */ /* 0x000fe400078e000b */
[----:B------:R-:W-:Y:S01]  /*18c0*/  IMAD.WIDE.U32 R22, R6, R134, R8 ;  /* 0x0000008606167225 */ /* 0x000fe200078e0008 */
[----:B------:R-:W-:-:S03]  /*18d0*/  SHF.R.S32.HI R9, RZ, 0x1f, R17 ;  /* 0x0000001fff097819 */ /* 0x000fc60000011411 */
[----:B------:R-:W-:Y:S02]  /*18e0*/  IMAD R23, R6, R135, R23 ;  /* 0x0000008706177224 */ /* 0x000fe400078e0217 */
[C---:B-1----:R-:W-:Y:S02]  /*18f0*/  IMAD R6, R9.reuse, R4, RZ ;  /* 0x0000000409067224 */ /* 0x042fe400078e02ff */
[----:B--2---:R-:W-:Y:S02]  /*1900*/  IMAD R8, R9, R2, RZ ;  /* 0x0000000209087224 */ /* 0x004fe400078e02ff */
[----:B------:R-:W-:-:S04]  /*1910*/  IMAD.WIDE.U32 R20, R17, R4, R20 ;  /* 0x0000000411147225 */ /* 0x000fc800078e0014 */
[C---:B------:R-:W-:Y:S02]  /*1920*/  IMAD R5, R17.reuse, R5, R6 ;  /* 0x0000000511057224 */ /* 0x040fe400078e0206 */
[----:B------:R-:W-:-:S04]  /*1930*/  IMAD.WIDE.U32 R22, R17, R2, R22 ;  /* 0x0000000211167225 */ /* 0x000fc800078e0016 */
[----:B------:R-:W-:Y:S01]  /*1940*/  IMAD R3, R17, R3, R8 ;  /* 0x0000000311037224 */ /* 0x000fe200078e0208 */
[----:B------:R-:W-:-:S04]  /*1950*/  IADD3 R8, PT, PT, R21, R5, RZ ;  /* 0x0000000515087210 */ /* 0x000fc80007ffe0ff */
[----:B------:R-:W-:-:S07]  /*1960*/  IADD3 R6, PT, PT, R23, R3, RZ ;  /* 0x0000000317067210 */ /* 0x000fce0007ffe0ff */
.L_x_1853:
        /* <DEDUP_REMOVED lines=10> */
[----:B------:R-:W-:Y:S01]  /*1a10*/  LOP3.LUT R24, R9, 0x38, R188, 0x78, !PT ;  /* 0x0000003809187812 */ /* 0x000fe200078e78bc */
[----:B------:R-:W4:Y:S01]  /*1a20*/  LDCU.64 UR6, c[0x0][0x3c8] ;  /* 0x00007900ff0677ac */ /* 0x000f220008000a00 */
[----:B------:R-:W-:Y:S01]  /*1a30*/  IADD3 R22, P2, PT, R186, R22, RZ ;  /* 0x00000016ba167210 */ /* 0x000fe20007f5e0ff */
[----:B------:R-:W5:Y:S01]  /*1a40*/  @!P0 LDC.64 R4, c[0x0][0x398] ;  /* 0x0000e600ff048b82 */ /* 0x000f620000000a00 */
[----:B------:R-:W-:Y:S01]  /*1a50*/  LOP3.LUT R213, R24, 0x1e00, R213, 0xf8, !PT ;  /* 0x00001e0018d57812 */ /* 0x000fe200078ef8d5 */
[----:B------:R-:W-:Y:S01]  /*1a60*/  IMAD.MOV.U32 R17, RZ, RZ, RZ ;  /* 0x000000ffff117224 */ /* 0x000fe200078e00ff */
[C---:B------:R-:W-:Y:S01]  /*1a70*/  IADD3 R24, P1, PT, R186.reuse, R20, RZ ;  /* 0x00000014ba187210 */ /* 0x040fe20007f3e0ff */
[----:B------:R-:W-:Y:S01]  /*1a80*/  IMAD.X R23, RZ, RZ, R6, P2 ;  /* 0x000000ffff177224 */ /* 0x000fe200010e0606 */
[----:B------:R-:W-:Y:S01]  /*1a90*/  SHF.R.U32.HI R190, RZ, 0x1, R188 ;  /* 0x00000001ffbe7819 */ /* 0x000fe200000116bc */
[----:B------:R-:W-:Y:S01]  /*1aa0*/  BSSY.RECONVERGENT B0, `(.L_x_1858) ;  /* 0x000003e000007945 */ /* 0x000fe20003800200 */
[C---:B------:R-:W-:Y:S01]  /*1ab0*/  LOP3.LUT R147, R186.reuse, 0x1c0, R148, 0xf8, !PT ;  /* 0x000001c0ba937812 */ /* 0x040fe200078ef894 */
[----:B------:R-:W4:Y:S01]  /*1ac0*/  @P0 LDC.64 R2, c[0x0][0x3b0] ;  /* 0x0000ec00ff020b82 */ /* 0x000f220000000a00 */
[----:B------:R-:W-:Y:S01]  /*1ad0*/  IMAD.X R25, RZ, RZ, R8, P1 ;  /* 0x000000ffff197224 */ /* 0x000fe200008e0608 */
[----:B------:R-:W-:Y:S01]  /*1ae0*/  LOP3.LUT R212, R186, 0x40, RZ, 0xfc, !PT ;  /* 0x00000040bad47812 */ /* 0x000fe200078efcff */
[----:B------:R-:W-:Y:S01]  /*1af0*/  IMAD.WIDE.U32 R22, R16, R134, R22 ;  /* 0x0000008610167225 */ /* 0x000fe200078e0016 */
[----:B------:R-:W-:-:S03]  /*1b00*/  LOP3.LUT R210, R186, 0x80, RZ, 0xfc, !PT ;  /* 0x00000080bad27812 */ /* 0x000fc600078efcff */
[----:B------:R-:W-:Y:S01]  /*1b10*/  IMAD.WIDE.U32 R8, R16, R144, R24 ;  /* 0x0000009010087225 */ /* 0x000fe200078e0018 */
[----:B---3--:R-:W-:-:S03]  /*1b20*/  LEA R196, P2, R22, UR10, 0x1 ;  /* 0x0000000a16c47c11 */ /* 0x008fc6000f8408ff */
[----:B------:R-:W-:Y:S01]  /*1b30*/  IMAD R199, R16, R145, R9 ;  /* 0x0000009110c77224 */ /* 0x000fe200078e0209 */
[----:B-1----:R-:W-:Y:S01]  /*1b40*/  LEA R198, P1, R8, UR4, 0x1 ;  /* 0x0000000408c67c11 */ /* 0x002fe2000f8208ff */
[----:B------:R-:W-:Y:S02]  /*1b50*/  IMAD R197, R16, R135, R23 ;  /* 0x0000008710c57224 */ /* 0x000fe400078e0217 */
[----:B------:R-:W-:Y:S01]  /*1b60*/  IMAD.WIDE.U32 R18, R19, 0x40, R16 ;  /* 0x0000004013127825 */ /* 0x000fe200078e0010 */
[----:B------:R-:W-:Y:S01]  /*1b70*/  LEA.HI.X R199, R8, UR5, R199, 0x1, P1 ;  /* 0x0000000508c77c11 */ /* 0x000fe200088f0cc7 */
[----:B------:R-:W-:Y:S01]  /*1b80*/  UMOV UR5, 0x400 ;  /* 0x0000040000057882 */ /* 0x000fe20000000000 */
[----:B------:R-:W-:Y:S01]  /*1b90*/  LEA.HI.X R197, R22, UR11, R197, 0x1, P2 ;  /* 0x0000000b16c57c11 */ /* 0x000fe200090f0cc5 */
[----:B-----5:R-:W-:Y:S01]  /*1ba0*/  @!P0 IMAD.WIDE.U32 R26, R10, R4, RZ ;  /* 0x000000040a1a8225 */ /* 0x020fe200078e00ff */
[----:B--2---:R-:W-:-:S03]  /*1bb0*/  ULEA UR5, UR12, UR5, 0x18 ;  /* 0x000000050c057291 */ /* 0x004fc6000f8ec0ff */
[----:B------:R-:W-:Y:S02]  /*1bc0*/  @!P0 IMAD.MOV.U32 R4, RZ, RZ, R26 ;  /* 0x000000ffff048224 */ /* 0x000fe400078e001a */
[----:B----4-:R-:W-:Y:S01]  /*1bd0*/  @P0 IMAD.WIDE.U32 R20, R200, R2, RZ ;  /* 0x00000002c8140225 */ /* 0x010fe200078e00ff */
[----:B------:R-:W-:Y:S02]  /*1be0*/  LOP3.LUT R2, R190, 0x8, RZ, 0xc0, !PT ;  /* 0x00000008be027812 */ /* 0x000fe400078ec0ff */
[----:B------:R-:W-:Y:S01]  /*1bf0*/  LEA R213, R213, UR5, 0x1 ;  /* 0x00000005d5d57c11 */ /* 0x000fe2000f8e08ff */
[----:B------:R-:W-:Y:S01]  /*1c00*/  @P0 IMAD.MOV.U32 R4, RZ, RZ, R20 ;  /* 0x000000ffff040224 */ /* 0x000fe200078e0014 */
[----:B------:R-:W-:Y:S01]  /*1c10*/  LOP3.LUT R85, R147, R2, RZ, 0x3c, !PT ;  /* 0x0000000293557212 */ /* 0x000fe200078e3cff */
[----:B------:R-:W-:Y:S02]  /*1c20*/  @!P0 IMAD R5, R10, R5, R27 ;  /* 0x000000050a058224 */ /* 0x000fe400078e021b */
[----:B------:R-:W-:Y:S01]  /*1c30*/  @P0 IMAD R5, R200, R3, R21 ;  /* 0x00000003c8050224 */ /* 0x000fe200078e0215 */
[----:B------:R-:W-:-:S05]  /*1c40*/  IADD3 R20, P0, PT, R186, R4, RZ ;  /* 0x00000004ba147210 */ /* 0x000fca0007f1e0ff */
[----:B------:R-:W-:Y:S01]  /*1c50*/  IMAD.X R21, RZ, RZ, R5, P0 ;  /* 0x000000ffff157224 */ /* 0x000fe200000e0605 */
[----:B------:R-:W-:Y:S01]  /*1c60*/  ISETP.GE.AND P0, PT, R16, R195, PT ;  /* 0x000000c31000720c */ /* 0x000fe20003f06270 */
[----:B------:R-:W-:-:S04]  /*1c70*/  IMAD.WIDE.U32 R20, R14, UR6, R20 ;  /* 0x000000060e147c25 */ /* 0x000fc8000f8e0014 */
[----:B------:R-:W-:-:S08]  /*1c80*/  IMAD R23, R14, UR7, R21 ;  /* 0x000000070e177c24 */ /* 0x000fd0000f8e0215 */
        /* <DEDUP_REMOVED lines=30> */
.L_x_1860:
[----:B------:R2:W-:Y:S02]  /*1e70*/  STS.128 [R213+0x4000], RZ ;  /* 0x004000ffd5007388 */ /* 0x0005e40000000c00 */
.L_x_1859:
[----:B------:R-:W-:Y:S05]  /*1e80*/  BSYNC.RECONVERGENT B0 ;  /* 0x0000000000007941 */ /* 0x000fea0003800200 */
.L_x_1858:
        /* <DEDUP_REMOVED lines=36> */
.L_x_1863:
[----:B------:R4:W-:Y:S02]  /*20d0*/  STS.128 [R213+0x4800], RZ ;  /* 0x004800ffd5007388 */ /* 0x0009e40000000c00 */
.L_x_1862:
[----:B------:R-:W-:Y:S05]  /*20e0*/  BSYNC.RECONVERGENT B0 ;  /* 0x0000000000007941 */ /* 0x000fea0003800200 */
.L_x_1861:
[----:B------:R-:W-:Y:S01]  /*20f0*/  IADD3 R6, PT, PT, R16, 0x20, RZ ;  /* 0x0000002010067810 */ /* 0x000fe20007ffe0ff */
[----:B------:R-:W-:Y:S03]  /*2100*/  BSSY.RECONVERGENT B0, `(.L_x_1864) ;  /* 0x0000024000007945 */ /* 0x000fe60003800200 */
[----:B------:R-:W-:-:S13]  /*2110*/  ISETP.GE.AND P0, PT, R6, R195, PT ;  /* 0x000000c30600720c */ /* 0x000fda0003f06270 */
[----:B------:R-:W-:Y:S05]  /*2120*/  @P0 BRA `(.L_x_1865) ;  /* 0x0000000000840947 */ /* 0x000fea0003800000 */
[----:B------:R-:W5:Y:S01]  /*2130*/  LDCU.64 UR10, c[0x0][0x3b0] ;  /* 0x00007600ff0a77ac */ /* 0x000f620008000a00 */
[----:B------:R-:W-:Y:S01]  /*2140*/  IADD3 R3, P0, PT, R18, 0x20, RZ ;  /* 0x0000002012037810 */ /* 0x000fe20007f1e0ff */
        /* <DEDUP_REMOVED lines=30> */
.L_x_1866:
[----:B------:R3:W-:Y:S02]  /*2330*/  STS.128 [R213+0x5000], RZ ;  /* 0x005000ffd5007388 */ /* 0x0007e40000000c00 */
.L_x_1865:
[----:B------:R-:W-:Y:S05]  /*2340*/  BSYNC.RECONVERGENT B0 ;  /* 0x0000000000007941 */ /* 0x000fea0003800200 */
.L_x_1864:
[----:B------:R-:W-:Y:S01]  /*2350*/  IADD3 R4, PT, PT, R16, 0x30, RZ ;  /* 0x0000003010047810 */ /* 0x000fe20007ffe0ff */
[----:B------:R-:W-:Y:S03]  /*2360*/  BSSY.RECONVERGENT B0, `(.L_x_1867) ;  /* 0x0000024000007945 */ /* 0x000fe60003800200 */
[----:B------:R-:W-:-:S13]  /*2370*/  ISETP.GE.AND P0, PT, R4, R195, PT ;  /* 0x000000c30400720c */ /* 0x000fda0003f06270 */
[----:B------:R-:W-:Y:S05]  /*2380*/  @P0 BRA `(.L_x_1868) ;  /* 0x0000000000840947 */ /* 0x000fea0003800000 */
[----:B------:R-:W5:Y:S01]  /*2390*/  LDCU.64 UR10, c[0x0][0x3b0] ;  /* 0x00007600ff0a77ac */ /* 0x000f620008000a00 */
[----:B------:R-:W-:Y:S01]  /*23a0*/  IADD3 R2, P0, PT, R18, 0x30, RZ ;  /* 0x0000003012027810 */ /* 0x000fe20007f1e0ff */
[----:B------:R-:W-:Y:S01]  /*23b0*/  IMAD.MOV.U32 R18, RZ, RZ, R20 ;  /* 0x000000ffff127224 */ /* 0x000fe200078e0014 */
[----:B------:R-:W1:Y:S03]  /*23c0*/  LDCU UR4, c[0x0][0x440] ;  /* 0x00008800ff0477ac */ /* 0x000e660008000800 */
[----:B------:R-:W-:Y:S01]  /*23d0*/  IMAD.X R3, RZ, RZ, R19, P0 ;  /* 0x000000ffff037224 */ /* 0x000fe200000e0613 */
[----:B------:R-:W-:Y:S01]  /*23e0*/  MOV R19, R23 ;  /* 0x0000001700137202 */ /* 0x000fe20000000f00 */
[----:B------:R-:W2:Y:S02]  /*23f0*/  LDCU.64 UR6, c[0x0][0x380] ;  /* 0x00007000ff0677ac */ /* 0x000ea40008000a00 */
        /* <DEDUP_REMOVED lines=25> */
.L_x_1869:
[----:B------:R2:W-:Y:S02]  /*2590*/  STS.128 [R213+0x5800], RZ ;  /* 0x005800ffd5007388 */ /* 0x0005e40000000c00 */
.L_x_1868:
[----:B------:R-:W-:Y:S05]  /*25a0*/  BSYNC.RECONVERGENT B0 ;  /* 0x0000000000007941 */ /* 0x000fea0003800200 */
.L_x_1867:
        /* <DEDUP_REMOVED lines=9> */
[----:B-12---:R-:W-:Y:S02]  /*2640*/  @!P1 IMAD.MOV.U32 R2, RZ, RZ, R196 ;  /* 0x000000ffff029224 */ /* 0x006fe400078e00c4 */
        /* <DEDUP_REMOVED lines=18> */
.L_x_1872:
[----:B------:R2:W-:Y:S02]  /*2770*/  STS.128 [R213+0xa000], RZ ;  /* 0x00a000ffd5007388 */ /* 0x0005e40000000c00 */
.L_x_1871:
[----:B------:R-:W-:Y:S05]  /*2780*/  BSYNC.RECONVERGENT B0 ;  /* 0x0000000000007941 */ /* 0x000fea0003800200 */
.L_x_1870:
[----:B------:R-:W-:Y:S01]  /*2790*/  ISETP.GE.AND P0, PT, R8, R5, PT ;  /* 0x000000050800720c */ /* 0x000fe20003f06270 */
[----:B------:R-:W-:Y:S01]  /*27a0*/  BSSY.RECONVERGENT B0, `(.L_x_1873) ;  /* 0x000001b000007945 */ /* 0x000fe20003800200 */
[C---:B------:R-:W-:Y:S01]  /*27b0*/  SHF.L.U64.HI R86, R134.reuse, 0x4, R135 ;  /* 0x0000000486567819 */ /* 0x040fe20000010287 */
[----:B------:R-:W-:-:S10]  /*27c0*/  IMAD.SHL.U32 R87, R134, 0x10, RZ ;  /* 0x0000001086577824 */ /* 0x000fd400078e00ff */
[----:B------:R-:W-:Y:S05]  /*27d0*/  @P0 BRA `(.L_x_1874) ;  /* 0x00000000005c0947 */ /* 0x000fea0003800000 */
[----:B------:R-:W5:Y:S01]  /*27e0*/  LDCU UR4, c[0x0][0x440] ;  /* 0x00008800ff0477ac */ /* 0x000f620008000800 */
[----:B-12---:R-:W-:-:S04]  /*27f0*/  LEA R2, P2, R87, R196, 0x1 ;  /* 0x000000c457027211 */ /* 0x006fc800078408ff */
        /* <DEDUP_REMOVED lines=20> */
.L_x_1875:
[----:B------:R2:W-:Y:S02]  /*2940*/  STS.128 [R213+0xa800], RZ ;  /* 0x00a800ffd5007388 */ /* 0x0005e40000000c00 */
.L_x_1874:
[----:B------:R-:W-:Y:S05]  /*2950*/  BSYNC.RECONVERGENT B0 ;  /* 0x0000000000007941 */ /* 0x000fea0003800200 */
.L_x_1873:
[----:B------:R-:W-:Y:S01]  /*2960*/  ISETP.GE.AND P0, PT, R6, R5, PT ;  /* 0x000000050600720c */ /* 0x000fe20003f06270 */
[----:B------:R-:W-:-:S12]  /*2970*/  BSSY.RECONVERGENT B0, `(.L_x_1876) ;  /* 0x0000019000007945 */ /* 0x000fd80003800200 */
        /* <DEDUP_REMOVED lines=23> */
.L_x_1878:
[----:B------:R2:W-:Y:S02]  /*2af0*/  STS.128 [R213+0xb000], RZ ;  /* 0x00b000ffd5007388 */ /* 0x0005e40000000c00 */
.L_x_1877:
[----:B------:R-:W-:Y:S05]  /*2b00*/  BSYNC.RECONVERGENT B0 ;  /* 0x0000000000007941 */ /* 0x000fea0003800200 */
.L_x_1876:
[----:B-12---:R-:W1:Y:S01]  /*2b10*/  LDC.64 R2, c[0x0][0x538] ;  /* 0x00014e00ff027b82 */ /* 0x006e620000000a00 */
[----:B------:R-:W-:Y:S01]  /*2b20*/  ISETP.GE.AND P0, PT, R4, R5, PT ;  /* 0x000000050400720c */ /* 0x000fe20003f06270 */
[----:B------:R-:W-:-:S12]  /*2b30*/  BSSY.RECONVERGENT B0, `(.L_x_1879) ;  /* 0x0000018000007945 */ /* 0x000fd80003800200 */
[----:B------:R-:W-:Y:S05]  /*2b40*/  @P0 BRA `(.L_x_1880) ;  /* 0x0000000000580947 */ /* 0x000fea0003800000 */
[----:B------:R-:W2:Y:S01]  /*2b50*/  LDCU UR4, c[0x0][0x440] ;  /* 0x00008800ff0477ac */ /* 0x000ea20008000800 */
[----:B------:R-:W-:Y:S02]  /*2b60*/  IMAD R9, R135, 0x60, RZ ;  /* 0x0000006087097824 */ /* 0x000fe400078e02ff */
[----:B------:R-:W-:-:S05]  /*2b70*/  IMAD.WIDE.U32 R16, R134, 0x60, R196 ;  /* 0x0000006086107825 */ /* 0x000fca00078e00c4 */
[----:B------:R-:W-:Y:S02]  /*2b80*/  IADD3 R17, PT, PT, R17, R9, RZ ;  /* 0x0000000911117210 */ /* 0x000fe40007ffe0ff */
[----:B--2---:R-:W-:Y:S02]  /*2b90*/  ISETP.GE.AND P2, PT, R186, UR4, PT ;  /* 0x00000004ba007c0c */ /* 0x004fe4000bf46270 */
[----:B------:R-:W-:Y:S02]  /*2ba0*/  ISETP.GE.AND P1, PT, R212, UR4, PT ;  /* 0x00000004d4007c0c */ /* 0x000fe4000bf26270 */
[----:B------:R-:W-:-:S09]  /*2bb0*/  ISETP.GE.AND P0, PT, R210, UR4, PT ;  /* 0x00000004d2007c0c */ /* 0x000fd2000bf06270 */
        /* <DEDUP_REMOVED lines=14> */
[----:B------:R2:W-:Y:S02]  /*2ca0*/  @P0 STS.128 [R213+0xb800], RZ ;  /* 0x00b800ffd5000388 */ /* 0x0005e40000000c00 */
.L_x_1880:
[----:B------:R-:W-:Y:S05]  /*2cb0*/  BSYNC.RECONVERGENT B0 ;  /* 0x0000000000007941 */ /* 0x000fea0003800200 */
.L_x_1879:
[----:B------:R-:W5:Y:S01]  /*2cc0*/  LDCU.64 UR6, c[0x0][0x540] ;  /* 0x0000a800ff0677ac */ /* 0x000f620008000a00 */
[----:B------:R-:W-:Y:S01]  /*2cd0*/  IMAD.MOV.U32 R15, RZ, RZ, RZ ;  /* 0x000000ffff0f7224 */ /* 0x000fe200078e00ff */
[----:B------:R-:W0:Y:S01]  /*2ce0*/  LDGDEPBAR ;  /* 0x00000000000079af */ /* 0x000e220000000000 */
[----:B------:R-:W3:Y:S01]  /*2cf0*/  LDCU UR4, c[0x0][0x458] ;  /* 0x00008b00ff0477ac */ /* 0x000ee20008000800 */
[----:B-----5:R-:W-:-:S04]  /*2d00*/  IMAD.WIDE.U32 R14, R10, UR6, R14 ;  /* 0x000000060a0e7c25 */ /* 0x020fc8000f8e000e */
[----:B------:R-:W-:Y:S01]  /*2d10*/  IMAD R10, R10, UR7, R15 ;  /* 0x000000070a0a7c24 */ /* 0x000fe2000f8e020f */
[----:B-12---:R-:W-:Y:S02]  /*2d20*/  LEA R16, P0, R14, R2, 0x2 ;  /* 0x000000020e107211 */ /* 0x006fe400078010ff */
[----:B------:R-:W-:Y:S02]  /*2d30*/  LOP3.LUT R11, R190, 0x1f0, RZ, 0xc0, !PT ;  /* 0x000001f0be0b7812 */ /* 0x000fe400078ec0ff */
[----:B------:R-:W-:Y:S01]  /*2d40*/  SHF.R.U32.HI R9, RZ, 0x2, R188 ;  /* 0x00000002ff097819 */ /* 0x000fe200000116bc */
[----:B------:R-:W-:Y:S01]  /*2d50*/  IMAD.SHL.U32 R187, R188, 0x20, RZ ;  /* 0x00000020bcbb7824 */ /* 0x000fe200078e00ff */
[----:B------:R-:W-:Y:S01]  /*2d60*/  LEA.HI.X R17, R14, R3, R10, 0x2, P0 ;  /* 0x000000030e117211 */ /* 0x000fe200000f140a */
[----:B------:R-:W-:Y:S01]  /*2d70*/  IMAD.SHL.U32 R169, R188, 0x2, RZ ;  /* 0x00000002bca97824 */ /* 0x000fe200078e00ff */
[----:B------:R-:W-:-:S04]  /*2d80*/  DEPBAR.LE SB0, 0x0 ;  /* 0x000080000000791a */ /* 0x000fc80000000000 */
[----:B------:R-:W2:Y:S01]  /*2d90*/  LDG.E R2, desc[UR16][R16.64] ;  /* 0x0000001010027981 */ /* 0x000ea2000c1e1900 */
[----:B---3--:R-:W2:Y:S01]  /*2da0*/  MUFU.RCP R3, UR4 ;  /* 0x0000000400037d08 */ /* 0x008ea20008001000 */
[----:B------:R-:W-:Y:S01]  /*2db0*/  IADD3 R12, PT, PT, R11, 0x1, R12 ;  /* 0x000000010b0c7810 */ /* 0x000fe20007ffe00c */
[----:B------:R-:W-:Y:S01]  /*2dc0*/  BSSY.RECONVERGENT B0, `(.L_x_1881) ;  /* 0x0000025000007945 */ /* 0x000fe20003800200 */
[----:B------:R-:W-:Y:S02]  /*2dd0*/  LOP3.LUT R9, R9, 0x7, RZ, 0xc0, !PT ;  /* 0x0000000709097812 */ /* 0x000fe400078ec0ff */
[----:B------:R-:W-:Y:S02]  /*2de0*/  LOP3.LUT R187, R187, 0x7c00, RZ, 0xc0, !PT ;  /* 0x00007c00bbbb7812 */ /* 0x000fe400078ec0ff */
[----:B------:R-:W-:Y:S02]  /*2df0*/  IADD3 R12, PT, PT, -R7, R12, R9 ;  /* 0x0000000c070c7210 */ /* 0x000fe40007ffe109 */
[----:B------:R-:W-:-:S02]  /*2e00*/  LOP3.LUT R169, R169, 0x6, RZ, 0xc0, !PT ;  /* 0x00000006a9a97812 */ /* 0x000fc400078ec0ff */
[----:B------:R-:W-:Y:S01]  /*2e10*/  LOP3.LUT R10, R187, 0x200, R148, 0xf8, !PT ;  /* 0x00000200bb0a7812 */ /* 0x000fe200078ef894 */
[----:B------:R-:W-:Y:S01]  /*2e20*/  BAR.SYNC.DEFER_BLOCKING 0x0 ;  /* 0x0000000000007b1d */ /* 0x000fe20000010000 */
[----:B--2---:R-:W-:Y:S01]  /*2e30*/  FMUL.FTZ R3, R2, R3 ;  /* 0x0000000302037220 */ /* 0x004fe20000410000 */
[----:B------:R-:W-:-:S04]  /*2e40*/  IADD3 R2, PT, PT, R12, UR14, R89 ;  /* 0x0000000e0c027c10 */ /* 0x000fc8000fffe059 */
        /* <DEDUP_REMOVED lines=23> */
.L_x_1883:
[----:B------:R2:W-:Y:S01]  /*2fc0*/  STS.128 [R213+0x10000], RZ ;  /* 0x010000ffd5007388 */ /* 0x0005e20000000c00 */
[----:B------:R-:W-:Y:S05]  /*2fd0*/  BRA `(.L_x_1884) ;  /* 0x00000000000c7947 */ /* 0x000fea0003800000 */
.L_x_1882:
[----:B------:R1:W-:Y:S04]  /*2fe0*/  STS.128 [R213+0xc000], RZ ;  /* 0x00c000ffd5007388 */ /* 0x0003e80000000c00 */
[----:B------:R1:W-:Y:S04]  /*2ff0*/  STS.128 [R213+0xe000], RZ ;  /* 0x00e000ffd5007388 */ /* 0x0003e80000000c00 */
[----:B------:R1:W-:Y:S02]  /*3000*/  STS.128 [R213+0x10000], RZ ;  /* 0x010000ffd5007388 */ /* 0x0003e40000000c00 */
.L_x_1884:
[----:B------:R-:W-:Y:S05]  /*3010*/  BSYNC.RECONVERGENT B0 ;  /* 0x0000000000007941 */ /* 0x000fea0003800200 */
.L_x_1881:
        /* <DEDUP_REMOVED lines=30> */
.L_x_1887:
[----:B------:R1:W-:Y:S02]  /*3200*/  STS.128 [R213+0x10800], RZ ;  /* 0x010800ffd5007388 */ /* 0x0003e40000000c00 */
.L_x_1886:
[----:B------:R-:W-:Y:S05]  /*3210*/  BSYNC.RECONVERGENT B0 ;  /* 0x0000000000007941 */ /* 0x000fea0003800200 */
.L_x_1885:
        /* <DEDUP_REMOVED lines=28> */
.L_x_1890:
[----:B------:R1:W-:Y:S02]  /*33e0*/  STS.128 [R213+0x11000], RZ ;  /* 0x011000ffd5007388 */ /* 0x0003e40000000c00 */
.L_x_1889:
[----:B------:R-:W-:Y:S05]  /*33f0*/  BSYNC.RECONVERGENT B0 ;  /* 0x0000000000007941 */ /* 0x000fea0003800200 */
.L_x_1888:
        /* <DEDUP_REMOVED lines=31> */
.L_x_1893:
[----:B------:R1:W-:Y:S02]  /*35f0*/  STS.128 [R213+0x11800], RZ ;  /* 0x011800ffd5007388 */ /* 0x0003e40000000c00 */
.L_x_1892:
[----:B------:R-:W-:Y:S05]  /*3600*/  BSYNC.RECONVERGENT B0 ;  /* 0x0000000000007941 */ /* 0x000fea0003800200 */
.L_x_1891:
[----:B------:R-:W-:Y:S01]  /*3610*/  LOP3.LUT R4, R147, R6, RZ, 0x3c, !PT ;  /* 0x0000000693047212 */ /* 0x000fe200078e3cff */
[----:B------:R-:W-:Y:S01]  /*3620*/  IMAD.MOV.U32 R185, RZ, RZ, 0x20 ;  /* 0x00000020ffb97424 */ /* 0x000fe200078e00ff */
[----:B------:R-:W-:Y:S01]  /*3630*/  LOP3.LUT R179, R148, 0x400, RZ, 0xc0, !PT ;  /* 0x0000040094b37812 */ /* 0x000fe200078ec0ff */
[----:B------:R-:W-:Y:S01]  /*3640*/  IMAD.MOV.U32 R156, RZ, RZ, 0x40 ;  /* 0x00000040ff9c7424 */ /* 0x000fe200078e00ff */
[----:B------:R-:W-:Y:S01]  /*3650*/  LEA R77, R10, UR5, 0x1 ;  /* 0x000000050a4d7c11 */ /* 0x000fe2000f8e08ff */
[----:B------:R-:W0:Y:S01]  /*3660*/  LDGDEPBAR ;  /* 0x00000000000079af */ /* 0x000e220000000000 */
[----:B------:R-:W-:Y:S01]  /*3670*/  LOP3.LUT P1, RZ, R188, 0x2, RZ, 0xc0, !PT ;  /* 0x00000002bcff7812 */ /* 0x000fe2000782c0ff */
[----:B------:R-:W-:Y:S01]  /*3680*/  IMAD R179, R4, 0x2, R179 ;  /* 0x0000000204b37824 */ /* 0x000fe200078e02b3 */
[----:B------:R-:W-:Y:S01]  /*3690*/  LOP3.LUT P0, RZ, R188, 0x4, RZ, 0xc0, !PT ;  /* 0x00000004bcff7812 */ /* 0x000fe2000780c0ff */
[----:B------:R-:W-:Y:S01]  /*36a0*/  LDSM.16.M88.4 R20, [R77] ;  /* 0x000000004d14783b */ /* 0x000fe20000000200 */
[----:B------:R-:W-:Y:S01]  /*36b0*/  SEL R84, R185, 0xffffffe0, !P1 ;  /* 0xffffffe0b9547807 */ /* 0x000fe20004800000 */
[----:B------:R-:W-:Y:S01]  /*36c0*/  VIADD R91, R179, UR5 ;  /* 0x00000005b35b7c36 */ /* 0x000fe20008000000 */
[----:B------:R-:W-:Y:S01]  /*36d0*/  SEL R156, R156, 0xffffffc0, !P0 ;  /* 0xffffffc09c9c7807 */ /* 0x000fe20004000000 */
[----:B------:R-:W5:Y:S01]  /*36e0*/  LDSM.16.M88.4 R36, [R179+UR5+0x6000] ;  /* 0x00600005b324783b */ /* 0x000f620008000200 */
[C---:B------:R-:W-:Y:S01]  /*36f0*/  VIMNMX R176, PT, PT, R2.reuse, R89, PT ;  /* 0x0000005902b07248 */ /* 0x040fe20003fe0100 */
[--C-:B------:R-:W-:Y:S01]  /*3700*/  IMAD.IADD R94, R77, 0x1, R84.reuse ;  /* 0x000000014d5e7824 */ /* 0x100fe200078e0254 */
[----:B------:R-:W-:Y:S01]  /*3710*/  VIADDMNMX R2, R2, 0x8, R89, PT ;  /* 0x0000000802027846 */ /* 0x000fe20003800159 */
[----:B------:R-:W2:Y:S01]  /*3720*/  LDSM.16.M88.4 R28, [R179+UR5+0x6800] ;  /* 0x00680005b31c783b */ /* 0x000ea20008000200 */
[----:B------:R-:W-:-:S02]  /*3730*/  IMAD.IADD R92, R91, 0x1, R84 ;  /* 0x000000015b5c7824 */ /* 0x000fc400078e0254 */
[--C-:B------:R-:W-:Y:S01]  /*3740*/  IMAD.IADD R93, R77, 0x1, R156.reuse ;  /* 0x000000014d5d7824 */ /* 0x100fe200078e029c */
[----:B------:R-:W3:Y:S01]  /*3750*/  LDSM.16.M88.4 R68, [R179+UR5+0x7000] ;  /* 0x00700005b344783b */ /* 0x000ee20008000200 */
[----:B------:R-:W-:Y:S02]  /*3760*/  IMAD.IADD R91, R91, 0x1, R156 ;  /* 0x000000015b5b7824 */ /* 0x000fe400078e029c */
[C---:B------:R-:W-:Y:S01]  /*3770*/  IMAD.IADD R90, R84.reuse, 0x1, R93 ;  /* 0x00000001545a7824 */ /* 0x040fe200078e025d */
[----:B------:R-:W4:Y:S01]  /*3780*/  LDSM.16.M88.4 R4, [R179+UR5+0x7800] ;  /* 0x00780005b304783b */ /* 0x000f220008000200 */
[----:B------:R-:W-:-:S03]  /*3790*/  IMAD.IADD R88, R84, 0x1, R91 ;  /* 0x0000000154587824 */ /* 0x000fc600078e025b */
        /* <DEDUP_REMOVED lines=9> */
[C---:B--2---:R-:W-:Y:S03]  /*3830*/  HMMA.16816.F32.BF16 R32, R20.reuse, R28, RZ ;  /* 0x0000001c1420723c */ /* 0x044fe600000418ff */
[----:B------:R-:W-:Y:S04]  /*3840*/  LDSM.16.M88.4 R72, [R179+UR5+0x9000] ;  /* 0x00900005b348783b */ /* 0x000fe80008000200 */
[----:B------:R-:W-:Y:S01]  /*3850*/  LDSM.16.M88.4 R80, [R92+0xb800] ;  /* 0x00b800005c50783b */ /* 0x000fe20000000200 */
[C---:B------:R-:W-:Y:S08]  /*3860*/  HMMA.16816.F32.BF16 R36, R20.reuse, R38, RZ ;  /* 0x000000261424723c */ /* 0x040ff000000418ff */
[C---:B------:R-:W-:Y:S08]  /*3870*/  HMMA.16816.F32.BF16 R28, R20.reuse, R30, RZ ;  /* 0x0000001e141c723c */ /* 0x040ff000000418ff */
[C---:B---3--:R-:W-:Y:S08]  /*3880*/  HMMA.16816.F32.BF16 R24, R20.reuse, R68, RZ ;  /* 0x000000441418723c */ /* 0x048ff000000418ff */
[C---:B------:R-:W-:Y:S08]  /*3890*/  HMMA.16816.F32.BF16 R68, R20.reuse, R70, RZ ;  /* 0x000000461444723c */ /* 0x040ff000000418ff */
[C---:B----4-:R-:W-:Y:S08]  /*38a0*/  HMMA.16816.F32.BF16 R64, R20.reuse, R4, RZ ;  /* 0x000000041440723c */ /* 0x050ff000000418ff */
[----:B------:R-:W-:Y:S01]  /*38b0*/  HMMA.16816.F32.BF16 R20, R20, R6, RZ ;  /* 0x000000061414723c */ /* 0x000fe200000418ff */
[----:B------:R-:W2:Y:S07]  /*38c0*/  LDSM.16.M88.4 R4, [R93] ;  /* 0x000000005d04783b */ /* 0x000eae0000000200 */
[C---:B-1----:R-:W-:Y:S08]  /*38d0*/  HMMA.16816.F32.BF16 R40, R8.reuse, R16, R40 ;  /* 0x000000100828723c */ /* 0x042ff00000041828 */
[C---:B------:R-:W-:Y:S01]  /*38e0*/  HMMA.16816.F32.BF16 R36, R8.reuse, R18, R36 ;  /* 0x000000120824723c */ /* 0x040fe20000041824 */
[----:B------:R-:W1:Y:S07]  /*38f0*/  LDSM.16.M88.4 R16, [R91+0x7000] ;  /* 0x007000005b10783b */ /* 0x000e6e0000000200 */
[C---:B------:R-:W-:Y:S08]  /*3900*/  HMMA.16816.F32.BF16 R32, R8.reuse, R12, R32 ;  /* 0x0000000c0820723c */ /* 0x040ff00000041820 */
[C---:B------:R-:W-:Y:S01]  /*3910*/  HMMA.16816.F32.BF16 R28, R8.reuse, R14, R28 ;  /* 0x0000000e081c723c */ /* 0x040fe2000004181c */
[----:B------:R-:W3:Y:S07]  /*3920*/  LDSM.16.M88.4 R12, [R91+0x7800] ;  /* 0x007800005b0c783b */ /* 0x000eee0000000200 */
[C---:B------:R-:W-:Y:S08]  /*3930*/  HMMA.16816.F32.BF16 R24, R8.reuse, R48, R24 ;  /* 0x000000300818723c */ /* 0x040ff00000041818 */
[C---:B------:R-:W-:Y:S01]  /*3940*/  HMMA.16816.F32.BF16 R68, R8.reuse, R50, R68 ;  /* 0x000000320844723c */ /* 0x040fe20000041844 */
[----:B------:R-:W4:Y:S07]  /*3950*/  LDSM.16.M88.4 R48, [R90] ;  /* 0x000000005a30783b */ /* 0x000f2e0000000200 */
        /* <DEDUP_REMOVED lines=9> */
[----:B------:R-:W2:Y:S07]  /*39f0*/  LDSM.16.M88.4 R56, [R88+0x7800] ;  /* 0x007800005838783b */ /* 0x000eae0000000200 */
[C---:B-1----:R-:W-:Y:S08]  /*3a00*/  HMMA.16816.F32.BF16 R24, R4.reuse, R16, R24 ;  /* 0x000000100418723c */ /* 0x042ff00000041818 */
[C---:B------:R-:W-:Y:S01]  /*3a10*/  HMMA.16816.F32.BF16 R68, R4.reuse, R18, R68 ;  /* 0x000000120444723c */ /* 0x040fe20000041844 */
[----:B------:R-:W-:Y:S07]  /*3a20*/  LDSM.16.M88.4 R16, [R77+0x2000] ;  /* 0x002000004d10783b */ /* 0x000fee0000000200 */
[C---:B---3--:R-:W-:Y:S08]  /*3a30*/  HMMA.16816.F32.BF16 R64, R4.reuse, R12, R64 ;  /* 0x0000000c0440723c */ /* 0x048ff00000041840 */
[----:B------:R-:W-:Y:S01]  /*3a40*/  HMMA.16816.F32.BF16 R20, R4, R14, R20 ;  /* 0x0000000e0414723c */ /* 0x000fe20000041814 */
[----:B------:R-:W1:Y:S04]  /*3a50*/  LDSM.16.M88.4 R12, [R179+UR5+0x8000] ;  /* 0x00800005b30c783b */ /* 0x000e680008000200 */
[----:B------:R-:W3:Y:S03]  /*3a60*/  LDSM.16.M88.4 R4, [R179+UR5+0x8800] ;  /* 0x00880005b304783b */ /* 0x000ee60008000200 */
[C---:B----4-:R-:W-:Y:S08]  /*3a70*/  HMMA.16816.F32.BF16 R40, R48.reuse, R52, R40 ;  /* 0x000000343028723c */ /* 0x050ff00000041828 */
[C---:B------:R-:W-:Y:S01]  /*3a80*/  HMMA.16816.F32.BF16 R36, R48.reuse, R54, R36 ;  /* 0x000000363024723c */ /* 0x040fe20000041824 */
[----:B------:R-:W4:Y:S07]  /*3a90*/  LDSM.16.M88.4 R52, [R179+UR5+0x9800] ;  /* 0x00980005b334783b */ /* 0x000f2e0008000200 */
[C---:B-----5:R-:W-:Y:S08]  /*3aa0*/  HMMA.16816.F32.BF16 R32, R48.reuse, R44, R32 ;  /* 0x0000002c3020723c */ /* 0x060ff00000041820 */
[C---:B------:R-:W-:Y:S01]  /*3ab0*/  HMMA.16816.F32.BF16 R28, R48.reuse, R46, R28 ;  /* 0x0000002e301c723c */ /* 0x040fe2000004181c */
[----:B------:R-:W-:Y:S07]  /*3ac0*/  LDSM.16.M88.4 R44, [R94+0x2000] ;  /* 0x002000005e2c783b */ /* 0x000fee0000000200 */
[C---:B------:R-:W-:Y:S08]  /*3ad0*/  HMMA.16816.F32.BF16 R24, R48.reuse, R8, R24 ;  /* 0x000000083018723c */ /* 0x040ff00000041818 */
[C---:B------:R-:W-:Y:S01]  /*3ae0*/  HMMA.16816.F32.BF16 R68, R48.reuse, R10, R68 ;  /* 0x0000000a3044723c */ /* 0x040fe20000041844 */
[----:B------:R-:W5:Y:S07]  /*3af0*/  LDSM.16.M88.4 R8, [R92+0x8000] ;  /* 0x008000005c08783b */ /* 0x000f6e0000000200 */
[C---:B--2---:R-:W-:Y:S08]  /*3b00*/  HMMA.16816.F32.BF16 R64, R48.reuse, R56, R64 ;  /* 0x000000383040723c */ /* 0x044ff00000041840 */
[----:B------:R-:W-:Y:S01]  /*3b10*/  HMMA.16816.F32.BF16 R20, R48, R58, R20 ;  /* 0x0000003a3014723c */ /* 0x000fe20000041814 */
[----:B------:R-:W2:Y:S04]  /*3b20*/  LDSM.16.M88.4 R56, [R92+0x9000] ;  /* 0x009000005c38783b */ /* 0x000ea80000000200 */
[----:B------:R-:W2:Y:S03]  /*3b30*/  LDSM.16.M88.4 R48, [R92+0x9800] ;  /* 0x009800005c30783b */ /* 0x000ea60000000200 */
[C---:B-1----:R-:W-:Y:S08]  /*3b40*/  HMMA.16816.F32.BF16 R40, R16.reuse, R12, R40 ;  /* 0x0000000c1028723c */ /* 0x042ff00000041828 */
[C---:B------:R-:W-:Y:S01]  /*3b50*/  HMMA.16816.F32.BF16 R36, R16.reuse, R14, R36 ;  /* 0x0000000e1024723c */ /* 0x040fe20000041824 */
[----:B------:R-:W-:Y:S07]  /*3b60*/  LDSM.16.M88.4 R12, [R93+0x2000] ;  /* 0x002000005d0c783b */ /* 0x000fee0000000200 */
[C---:B---3--:R-:W-:Y:S08]  /*3b70*/  HMMA.16816.F32.BF16 R32, R16.reuse, R4, R32 ;  /* 0x000000041020723c */ /* 0x048ff00000041820 */
[C---:B------:R-:W-:Y:S01]  /*3b80*/  HMMA.16816.F32.BF16 R28, R16.reuse, R6, R28 ;  /* 0x00000006101c723c */ /* 0x040fe2000004181c */
[----:B------:R-:W1:Y:S07]  /*3b90*/  LDSM.16.M88.4 R4, [R91+0x8000] ;  /* 0x008000005b04783b */ /* 0x000e6e0000000200 */
[C---:B------:R-:W-:Y:S08]  /*3ba0*/  HMMA.16816.F32.BF16 R24, R16.reuse, R72, R24 ;  /* 0x000000481018723c */ /* 0x040ff00000041818 */
[C---:B------:R-:W-:Y:S01]  /*3bb0*/  HMMA.16816.F32.BF16 R68, R16.reuse, R74, R68 ;  /* 0x0000004a1044723c */ /* 0x040fe20000041844 */
[----:B------:R-:W-:Y:S07]  /*3bc0*/  LDSM.16.M88.4 R72, [R94+0x4000] ;  /* 0x004000005e48783b */ /* 0x000fee0000000200 */
[C---:B----4-:R-:W-:Y:S08]  /*3bd0*/  HMMA.16816.F32.BF16 R64, R16.reuse, R52, R64 ;  /* 0x000000341040723c */ /* 0x050ff00000041840 */
[----:B------:R-:W-:Y:S01]  /*3be0*/  HMMA.16816.F32.BF16 R20, R16, R54, R20 ;  /* 0x000000361014723c */ /* 0x000fe20000041814 */
[----:B------:R-:W3:Y:S04]  /*3bf0*/  LDSM.16.M88.4 R16, [R91+0x8800] ;  /* 0x008800005b10783b */ /* 0x000ee80000000200 */
[----:B------:R-:W-:Y:S03]  /*3c00*/  LDSM.16.M88.4 R52, [R91+0x9800] ;  /* 0x009800005b34783b */ /* 0x000fe60000000200 */
[C---:B-----5:R-:W-:Y:S08]  /*3c10*/  HMMA.16816.F32.BF16 R40, R44.reuse, R8, R40 ;  /* 0x000000082c28723c */ /* 0x060ff00000041828 */
[C---:B------:R-:W-:Y:S01]  /*3c20*/  HMMA.16816.F32.BF16 R36, R44.reuse, R10, R36 ;  /* 0x0000000a2c24723c */ /* 0x040fe20000041824 */
[----:B------:R-:W4:Y:S07]  /*3c30*/  LDSM.16.M88.4 R8, [R91+0x9000] ;  /* 0x009000005b08783b */ /* 0x000f2e0000000200 */
[C---:B------:R-:W-:Y:S08]  /*3c40*/  HMMA.16816.F32.BF16 R32, R44.reuse, R60, R32 ;  /* 0x0000003c2c20723c */ /* 0x040ff00000041820 */
[C---:B------:R-:W-:Y:S01]  /*3c50*/  HMMA.16816.F32.BF16 R28, R44.reuse, R62, R28 ;  /* 0x0000003e2c1c723c */ /* 0x040fe2000004181c */
[----:B------:R-:W-:Y:S07]  /*3c60*/  LDSM.16.M88.4 R60, [R93+0x4000] ;  /* 0x004000005d3c783b */ /* 0x000fee0000000200 */
[C---:B--2---:R-:W-:Y:S08]  /*3c70*/  HMMA.16816.F32.BF16 R24, R44.reuse, R56, R24 ;  /* 0x000000382c18723c */ /* 0x044ff00000041818 */
[C---:B------:R-:W-:Y:S01]  /*3c80*/  HMMA.16816.F32.BF16 R68, R44.reuse, R58, R68 ;  /* 0x0000003a2c44723c */ /* 0x040fe20000041844 */
[----:B------:R-:W-:Y:S07]  /*3c90*/  LDSM.16.M88.4 R56, [R91+0xa000] ;  /* 0x00a000005b38783b */ /* 0x000fee0000000200 */
[C---:B------:R-:W-:Y:S08]  /*3ca0*/  HMMA.16816.F32.BF16 R64, R44.reuse, R48, R64 ;  /* 0x000000302c40723c */ /* 0x040ff00000041840 */
[----:B------:R-:W-:Y:S01]  /*3cb0*/  HMMA.16816.F32.BF16 R20, R44, R50, R20 ;  /* 0x000000322c14723c */ /* 0x000fe20000041814 */
[----:B------:R-:W-:Y:S04]  /*3cc0*/  LDSM.16.M88.4 R44, [R88+0x8000] ;  /* 0x00800000582c783b */ /* 0x000fe80000000200 */
[----:B------:R-:W-:Y:S03]  /*3cd0*/  LDSM.16.M88.4 R48, [R88+0x8800] ;  /* 0x008800005830783b */ /* 0x000fe60000000200 */
[C---:B-1----:R-:W-:Y:S08]  /*3ce0*/  HMMA.16816.F32.BF16 R40, R12.reuse, R4, R40 ;  /* 0x000000040c28723c */ /* 0x042ff00000041828 */
[C---:B------:R-:W-:Y:S01]  /*3cf0*/  HMMA.16816.F32.BF16 R36, R12.reuse, R6, R36 ;  /* 0x000000060c24723c */ /* 0x040fe20000041824 */
[----:B------:R-:W1:Y:S07]  /*3d00*/  LDSM.16.M88.4 R4, [R90+0x2000] ;  /* 0x002000005a04783b */ /* 0x000e6e0000000200 */
[C---:B---3--:R-:W-:Y:S08]  /*3d10*/  HMMA.16816.F32.BF16 R32, R12.reuse, R16, R32 ;  /* 0x000000100c20723c */ /* 0x048ff00000041820 */
[C---:B------:R-:W-:Y:S01]  /*3d20*/  HMMA.16816.F32.BF16 R28, R12.reuse, R18, R28 ;  /* 0x000000120c1c723c */ /* 0x040fe2000004181c */
[----:B------:R-:W2:Y:S07]  /*3d30*/  LDSM.16.M88.4 R16, [R88+0x9000] ;  /* 0x009000005810783b */ /* 0x000eae0000000200 */
[C---:B----4-:R-:W-:Y:S08]  /*3d40*/  HMMA.16816.F32.BF16 R24, R12.reuse, R8, R24 ;  /* 0x000000080c18723c */ /* 0x050ff00000041818 */
[C---:B------:R-:W-:Y:S01]  /*3d50*/  HMMA.16816.F32.BF16 R68, R12.reuse, R10, R68 ;  /* 0x0000000a0c44723c */ /* 0x040fe20000041844 */
[----:B------:R-:W3:Y:S07]  /*3d60*/  LDSM.16.M88.4 R8, [R88+0x9800] ;  /* 0x009800005808783b */ /* 0x000eee0000000200 */
[C---:B------:R-:W-:Y:S08]  /*3d70*/  HMMA.16816.F32.BF16 R64, R12.reuse, R52, R64 ;  /* 0x000000340c40723c */ /* 0x040ff00000041840 */
[----:B------:R-:W-:Y:S01]  /*3d80*/  HMMA.16816.F32.BF16 R20, R12, R54, R20 ;  /* 0x000000360c14723c */ /* 0x000fe20000041814 */
[----:B------:R-:W-:Y:S04]  /*3d90*/  LDSM.16.M88.4 R12, [R77+0x4000] ;  /* 0x004000004d0c783b */ /* 0x000fe80000000200 */
[----:B------:R-:W4:Y:S03]  /*3da0*/  LDSM.16.M88.4 R52, [R179+UR5+0xa000] ;  /* 0x00a00005b334783b */ /* 0x000f260008000200 */
[C---:B-1----:R-:W-:Y:S01]  /*3db0*/  HMMA.16816.F32.BF16 R40, R4.reuse, R44, R40 ;  /* 0x0000002c0428723c */ /* 0x042fe20000041828 */
[----:B------:R-:W-:Y:S07]  /*3dc0*/  LDSM.16.M88.4 R76, [R92+0xb000] ;  /* 0x00b000005c4c783b */ /* 0x000fee0000000200 */
[C---:B------:R-:W-:Y:S01]  /*3dd0*/  HMMA.16816.F32.BF16 R36, R4.reuse, R46, R36 ;  /* 0x0000002e0424723c */ /* 0x040fe20000041824 */
[----:B------:R-:W1:Y:S07]  /*3de0*/  LDSM.16.M88.4 R44, [R179+UR5+0xa800] ;  /* 0x00a80005b32c783b */ /* 0x000e6e0008000200 */
[C---:B------:R-:W-:Y:S08]  /*3df0*/  HMMA.16816.F32.BF16 R32, R4.reuse, R48, R32 ;  /* 0x000000300420723c */ /* 0x040ff00000041820 */
[C---:B------:R-:W-:Y:S01]  /*3e00*/  HMMA.16816.F32.BF16 R28, R4.reuse, R50, R28 ;  /* 0x00000032041c723c */ /* 0x040fe2000004181c */
[----:B------:R-:W5:Y:S07]  /*3e10*/  LDSM.16.M88.4 R48, [R179+UR5+0xb800] ;  /* 0x00b80005b330783b */ /* 0x000f6e0008000200 */
[C---:B--2---:R-:W-:Y:S08]  /*3e20*/  HMMA.16816.F32.BF16 R24, R4.reuse, R16, R24 ;  /* 0x000000100418723c */ /* 0x044ff00000041818 */
[C---:B------:R-:W-:Y:S01]  /*3e30*/  HMMA.16816.F32.BF16 R68, R4.reuse, R18, R68 ;  /* 0x000000120444723c */ /* 0x040fe20000041844 */
[----:B------:R-:W-:Y:S07]  /*3e40*/  LDSM.16.M88.4 R16, [R179+UR5+0xb000] ;  /* 0x00b00005b310783b */ /* 0x000fee0008000200 */
[C---:B---3--:R-:W-:Y:S08]  /*3e50*/  HMMA.16816.F32.BF16 R64, R4.reuse, R8, R64 ;  /* 0x000000080440723c */ /* 0x048ff00000041840 */
[----:B------:R-:W-:Y:S01]  /*3e60*/  HMMA.16816.F32.BF16 R20, R4, R10, R20 ;  /* 0x0000000a0414723c */ /* 0x000fe20000041814 */
[----:B------:R-:W2:Y:S04]  /*3e70*/  LDSM.16.M88.4 R8, [R92+0xa000] ;  /* 0x00a000005c08783b */ /* 0x000ea80000000200 */
[----:B------:R-:W3:Y:S03]  /*3e80*/  LDSM.16.M88.4 R4, [R92+0xa800] ;  /* 0x00a800005c04783b */ /* 0x000ee60000000200 */
[C---:B----4-:R-:W-:Y:S08]  /*3e90*/  HMMA.16816.F32.BF16 R40, R12.reuse, R52, R40 ;  /* 0x000000340c28723c */ /* 0x050ff00000041828 */
[C---:B------:R-:W-:Y:S01]  /*3ea0*/  HMMA.16816.F32.BF16 R36, R12.reuse, R54, R36 ;  /* 0x000000360c24723c */ /* 0x040fe20000041824 */
[----:B------:R-:W-:Y:S07]  /*3eb0*/  LDSM.16.M88.4 R52, [R91+0xa800] ;  /* 0x00a800005b34783b */ /* 0x000fee0000000200 */
[C---:B-1----:R-:W-:Y:S08]  /*3ec0*/  HMMA.16816.F32.BF16 R32, R12.reuse, R44, R32 ;  /* 0x0000002c0c20723c */ /* 0x042ff00000041820 */
[C---:B------:R-:W-:Y:S01]  /*3ed0*/  HMMA.16816.F32.BF16 R28, R12.reuse, R46, R28 ;  /* 0x0000002e0c1c723c */ /* 0x040fe2000004181c */
[----:B------:R-:W1:Y:S07]  /*3ee0*/  LDSM.16.M88.4 R44, [R91+0xb800] ;  /* 0x00b800005b2c783b */ /* 0x000e6e0000000200 */
[----:B-----5:R-:W-:Y:S08]  /*3ef0*/  HMMA.16816.F32.BF16 R20, R12, R50, R20 ;  /* 0x000000320c14723c */ /* 0x020ff00000041814 */
[C---:B--2---:R-:W-:Y:S08]  /*3f00*/  HMMA.16816.F32.BF16 R40, R72.reuse, R8, R40 ;  /* 0x000000084828723c */ /* 0x044ff00000041828 */
[C---:B------:R-:W-:Y:S01]  /*3f10*/  HMMA.16816.F32.BF16 R36, R72.reuse, R10, R36 ;  /* 0x0000000a4824723c */ /* 0x040fe20000041824 */
[----:B------:R-:W-:Y:S07]  /*3f20*/  LDSM.16.M88.4 R8, [R88+0xb800] ;  /* 0x00b800005808783b */ /* 0x000fee0000000200 */
[C---:B---3--:R-:W-:Y:S08]  /*3f30*/  HMMA.16816.F32.BF16 R32, R72.reuse, R4, R32 ;  /* 0x000000044820723c */ /* 0x048ff00000041820 */
[C---:B------:R-:W-:Y:S01]  /*3f40*/  HMMA.16816.F32.BF16 R28, R72.reuse, R6, R28 ;  /* 0x00000006481c723c */ /* 0x040fe2000004181c */
[----:B------:R-:W2:Y:S07]  /*3f50*/  LDSM.16.M88.4 R4, [R90+0x4000] ;  /* 0x004000005a04783b */ /* 0x000eae0000000200 */
[----:B------:R-:W-:Y:S08]  /*3f60*/  HMMA.16816.F32.BF16 R20, R72, R82, R20 ;  /* 0x000000524814723c */ /* 0x000ff00000041814 */
[C---:B------:R-:W-:Y:S08]  /*3f70*/  HMMA.16816.F32.BF16 R24, R12.reuse, R16, R24 ;  /* 0x000000100c18723c */ /* 0x040ff00000041818 */
[C---:B------:R-:W-:Y:S01]  /*3f80*/  HMMA.16816.F32.BF16 R68, R12.reuse, R18, R68 ;  /* 0x000000120c44723c */ /* 0x040fe20000041844 */
[----:B------:R-:W3:Y:S07]  /*3f90*/  LDSM.16.M88.4 R16, [R88+0xa000] ;  /* 0x00a000005810783b */ /* 0x000eee0000000200 */
[----:B------:R-:W-:Y:S01]  /*3fa0*/  HMMA.16816.F32.BF16 R64, R12, R48, R64 ;  /* 0x000000300c40723c */ /* 0x000fe20000041840 */
[----:B------:R-:W4:Y:S04]  /*3fb0*/  LDSM.16.M88.4 R48, [R91+0xb000] ;  /* 0x00b000005b30783b */ /* 0x000f280000000200 */
[----:B------:R-:W5:Y:S03]  /*3fc0*/  LDSM.16.M88.4 R12, [R88+0xa800] ;  /* 0x00a80000580c783b */ /* 0x000f660000000200 */
[C---:B-1----:R-:W-:Y:S08]  /*3fd0*/  HMMA.16816.F32.BF16 R20, R60.reuse, R46, R20 ;  /* 0x0000002e3c14723c */ /* 0x042ff00000041814 */
[C---:B------:R-:W-:Y:S08]  /*3fe0*/  HMMA.16816.F32.BF16 R32, R60.reuse, R52, R32 ;  /* 0x000000343c20723c */ /* 0x040ff00000041820 */
[C---:B------:R-:W-:Y:S08]  /*3ff0*/  HMMA.16816.F32.BF16 R36, R60.reuse, R58, R36 ;  /* 0x0000003a3c24723c */ /* 0x040ff00000041824 */
[----:B------:R-:W-:Y:S01]  /*4000*/  HMMA.16816.F32.BF16 R52, R60, R54, R28 ;  /* 0x000000363c34723c */ /* 0x000fe2000004181c */
[----:B------:R-:W1:Y:S01]  /*4010*/  LDSM.16.M88.4 R28, [R88+0xb000] ;  /* 0x00b00000581c783b */ /* 0x000e620000000200 */
[----:B------:R-:W-:-:S06]  /*4020*/  DEPBAR.LE SB0, 0x0 ;  /* 0x000080000000791a */ /* 0x000fcc0000000000 */
[----:B------:R-:W-:Y:S08]  /*4030*/  HMMA.16816.F32.BF16 R24, R72, R76, R24 ;  /* 0x0000004c4818723c */ /* 0x000ff00000041818 */
[----:B------:R-:W-:Y:S08]  /*4040*/  HMMA.16816.F32.BF16 R40, R60, R56, R40 ;  /* 0x000000383c28723c */ /* 0x000ff00000041828 */
[C---:B--2---:R-:W-:Y:S08]  /*4050*/  HMMA.16816.F32.BF16 R20, R4.reuse, R10, R20 ;  /* 0x0000000a0414723c */ /* 0x044ff00000041814 */
[----:B---3--:R-:W-:Y:S01]  /*4060*/  HMMA.16816.F32.BF16 R36, R4, R18, R36 ;  /* 0x000000120424723c */ /* 0x008fe20000041824 */
[----:B------:R-:W-:-:S04]  /*4070*/  IMAD.IADD R19, R146, 0x1, R169 ;  /* 0x0000000192137824 */ /* 0x000fc800078e02a9 */
[----:B------:R-:W-:-:S03]  /*4080*/  VIADD R11, R19, 0x38 ;  /* 0x00000038130b7836 */ /* 0x000fc60000000000 */
[----:B----4-:R-:W-:Y:S02]  /*4090*/  HMMA.16816.F32.BF16 R24, R60, R48, R24 ;  /* 0x000000303c18723c */ /* 0x010fe40000041818 */
[C---:B------:R-:W-:Y:S02]  /*40a0*/  ISETP.GE.AND P4, PT, R11.reuse, R176, PT ;  /* 0x000000b00b00720c */ /* 0x040fe40003f86270 */
[----:B------:R-:W-:Y:S02]  /*40b0*/  I2FP.F32.U32 R10, R11 ;  /* 0x0000000b000a7245 */ /* 0x000fe40000201000 */
[----:B------:R-:W-:Y:S01]  /*40c0*/  ISETP.GE.AND P2, PT, R11, R2, PT ;  /* 0x000000020b00720c */ /* 0x000fe20003f46270 */
[----:B------:R-:W-:Y:S01]  /*40d0*/  VIADD R11, R19, 0x1 ;  /* 0x00000001130b7836 */ /* 0x000fe20000000000 */
[----:B------:R-:W-:Y:S01]  /*40e0*/  HMMA.16816.F32.BF16 R68, R72, R78, R68 ;  /* 0x0000004e4844723c */ /* 0x000fe20000041844 */
[CC--:B------:R-:W-:Y:S01]  /*40f0*/  FFMA.FTZ R20, R3.reuse, R10.reuse, R20 ;  /* 0x0000000a03147223 */ /* 0x0c0fe20000010014 */
[----:B------:R-:W-:-:S02]  /*4100*/  FFMA.FTZ R22, R3, R10, R22 ;  /* 0x0000000a03167223 */ /* 0x000fc40000010016 */
[C---:B------:R-:W-:Y:S02]  /*4110*/  ISETP.GE.AND P6, PT, R11.reuse, R176, PT ;  /* 0x000000b00b00720c */ /* 0x040fe40003fc6270 */
[----:B------:R-:W-:Y:S02]  /*4120*/  ISETP.GE.AND P5, PT, R11, R2, PT ;  /* 0x000000020b00720c */ /* 0x000fe40003fa6270 */
[----:B------:R-:W-:Y:S01]  /*4130*/  HMMA.16816.F32.BF16 R40, R4, R16, R40 ;  /* 0x000000100428723c */ /* 0x000fe20000041828 */
[----:B------:R-:W-:Y:S02]  /*4140*/  FSEL R191, R20, -INF , !P4 ;  /* 0xff80000014bf7808 */ /* 0x000fe40006000000 */
[----:B------:R-:W-:-:S05]  /*4150*/  FSEL R182, R22, -INF , !P2 ;  /* 0xff80000016b67808 */ /* 0x000fca0005000000 */
[----:B-----5:R-:W-:Y:S01]  /*4160*/  HMMA.16816.F32.BF16 R32, R4, R12, R32 ;  /* 0x0000000c0420723c */ /* 0x020fe20000041820 */
[----:B------:R-:W-:Y:S01]  /*4170*/  VIADD R13, R19, 0x8 ;  /* 0x00000008130d7836 */ /* 0x000fe20000000000 */
[----:B------:R-:W-:-:S04]  /*4180*/  I2FP.F32.U32 R12, R11 ;  /* 0x0000000b000c7245 */ /* 0x000fc80000201000 */
[----:B------:R-:W-:Y:S02]  /*4190*/  I2FP.F32.U32 R11, R13 ;  /* 0x0000000d000b7245 */ /* 0x000fe40000201000 */
[----:B------:R-:W-:Y:S01]  /*41a0*/  HMMA.16816.F32.BF16 R64, R72, R80, R64 ;  /* 0x000000504840723c */ /* 0x000fe20000041840 */
[----:B------:R-:W-:Y:S02]  /*41b0*/  ISETP.GE.AND P3, PT, R13, R176, PT ;  /* 0x000000b00d00720c */ /* 0x000fe40003f66270 */
[C---:B------:R-:W-:Y:S01]  /*41c0*/  FFMA.FTZ R20, R3.reuse, R11, R38 ;  /* 0x0000000b03147223 */ /* 0x040fe20000010026 */
[CC--:B------:R-:W-:Y:S01]  /*41d0*/  FFMA.FTZ R41, R3.reuse, R12.reuse, R41 ;  /* 0x0000000c03297223 */ /* 0x0c0fe20000010029 */
[----:B------:R-:W-:Y:S01]  /*41e0*/  FFMA.FTZ R43, R3, R12, R43 ;  /* 0x0000000c032b7223 */ /* 0x000fe2000001002b */
[----:B------:R-:W-:Y:S01]  /*41f0*/  BAR.SYNC.DEFER_BLOCKING 0x0 ;  /* 0x0000000000007b1d */ /* 0x000fe20000010000 */
[----:B------:R-:W-:Y:S01]  /*4200*/  ISETP.GE.AND P4, PT, R13, R2, PT ;  /* 0x000000020d00720c */ /* 0x000fe20003f86270 */
[----:B------:R-:W-:Y:S01]  /*4210*/  HMMA.16816.F32.BF16 R52, R4, R14, R52 ;  /* 0x0000000e0434723c */ /* 0x000fe20000041834 */
[----:B------:R-:W-:Y:S01]  /*4220*/  VIADD R15, R19, 0x9 ;  /* 0x00000009130f7836 */ /* 0x000fe20000000000 */
[----:B------:R-:W-:Y:S01]  /*4230*/  FSEL R22, R43, -INF , !P5 ;  /* 0xff8000002b167808 */ /* 0x000fe20006800000 */
[----:B------:R-:W-:Y:S01]  /*4240*/  VIADD R13, R19, 0x11 ;  /* 0x00000011130d7836 */ /* 0x000fe20000000000 */
[----:B------:R-:W-:-:S02]  /*4250*/  FSEL R41, R41, -INF , !P6 ;  /* 0xff80000029297808 */ /* 0x000fc40007000000 */
[----:B------:R-:W-:Y:S02]  /*4260*/  I2FP.F32.U32 R12, R15 ;  /* 0x0000000f000c7245 */ /* 0x000fe40000201000 */
[----:B-1----:R-:W-:Y:S01]  /*4270*/  HMMA.16816.F32.BF16 R24, R4, R28, R24 ;  /* 0x0000001c0418723c */ /* 0x002fe20000041818 */
[----:B------:R-:W-:Y:S01]  /*4280*/  FFMA.FTZ R29, R3, R11, R36 ;  /* 0x0000000b031d7223 */ /* 0x000fe20000010024 */
[----:B------:R-:W-:Y:S02]  /*4290*/  VIADD R11, R19, 0x10 ;  /* 0x00000010130b7836 */ /* 0x000fe40000000000 */
[----:B------:R-:W-:Y:S01]  /*42a0*/  FFMA.FTZ R37, R3, R12, R37 ;  /* 0x0000000c03257223 */ /* 0x000fe20000010025 */
[----:B------:R-:W-:Y:S01]  /*42b0*/  ISETP.GE.AND P2, PT, R15, R176, PT ;  /* 0x000000b00f00720c */ /* 0x000fe20003f46270 */
[----:B------:R-:W-:Y:S01]  /*42c0*/  FFMA.FTZ R18, R3, R12, R39 ;  /* 0x0000000c03127223 */ /* 0x000fe20000010027 */
[----:B------:R-:W-:Y:S01]  /*42d0*/  FSEL R29, R29, -INF , !P3 ;  /* 0xff8000001d1d7808 */ /* 0x000fe20005800000 */
[----:B------:R-:W-:Y:S01]  /*42e0*/  HMMA.16816.F32.BF16 R68, R60, R50, R68 ;  /* 0x000000323c44723c */ /* 0x000fe20000041844 */
[----:B------:R-:W-:-:S02]  /*42f0*/  I2FP.F32.U32 R10, R11 ;  /* 0x0000000b000a7245 */ /* 0x000fc40000201000 */
[C---:B------:R-:W-:Y:S02]  /*4300*/  ISETP.GE.AND P5, PT, R11.reuse, R176, PT ;  /* 0x000000b00b00720c */ /* 0x040fe40003fa6270 */
[----:B------:R-:W-:Y:S01]  /*4310*/  ISETP.GE.AND P3, PT, R11, R2, PT ;  /* 0x000000020b00720c */ /* 0x000fe20003f66270 */
[----:B------:R-:W-:Y:S01]  /*4320*/  FFMA.FTZ R32, R3, R10, R32 ;  /* 0x0000000a03207223 */ /* 0x000fe20000010020 */
[----:B------:R-:W-:Y:S01]  /*4330*/  ISETP.GE.AND P6, PT, R15, R2, PT ;  /* 0x000000020f00720c */ /* 0x000fe20003fc6270 */
[----:B------:R-:W-:Y:S01]  /*4340*/  VIADD R11, R19, 0x18 ;  /* 0x00000018130b7836 */ /* 0x000fe20000000000 */
[----:B------:R-:W-:Y:S01]  /*4350*/  FSEL R20, R20, -INF , !P4 ;  /* 0xff80000014147808 */ /* 0x000fe20006000000 */
[----:B------:R-:W-:Y:S01]  /*4360*/  HMMA.16816.F32.BF16 R64, R60, R44, R64 ;  /* 0x0000002c3c40723c */ /* 0x000fe20000041840 */
[----:B------:R-:W-:Y:S01]  /*4370*/  FSEL R37, R37, -INF , !P2 ;  /* 0xff80000025257808 */ /* 0x000fe20005000000 */
[----:B------:R-:W-:Y:S01]  /*4380*/  FFMA.FTZ R16, R3, R10, R34 ;  /* 0x0000000a03107223 */ /* 0x000fe20000010022 */
[----:B------:R-:W-:-:S02]  /*4390*/  ISETP.GE.AND P4, PT, R13, R176, PT ;  /* 0x000000b00d00720c */ /* 0x000fc40003f86270 */
[----:B------:R-:W-:Y:S02]  /*43a0*/  ISETP.GE.AND P2, PT, R13, R2, PT ;  /* 0x000000020d00720c */ /* 0x000fe40003f46270 */
[----:B------:R-:W-:Y:S02]  /*43b0*/  I2FP.F32.U32 R12, R13 ;  /* 0x0000000d000c7245 */ /* 0x000fe40000201000 */
[----:B------:R-:W-:Y:S01]  /*43c0*/  FSEL R18, R18, -INF , !P6 ;  /* 0xff80000012127808 */ /* 0x000fe20007000000 */
[C---:B------:R-:W-:Y:S01]  /*43d0*/  HMMA.16816.F32.BF16 R68, R4.reuse, R30, R68 ;  /* 0x0000001e0444723c */ /* 0x040fe20000041844 */
[----:B------:R-:W-:Y:S01]  /*43e0*/  FSEL R13, R32, -INF , !P5 ;  /* 0xff800000200d7808 */ /* 0x000fe20006800000 */
[----:B------:R-:W-:Y:S01]  /*43f0*/  FFMA.FTZ R17, R3, R12, R33 ;  /* 0x0000000c03117223 */ /* 0x000fe20000010021 */
[----:B------:R-:W-:Y:S01]  /*4400*/  ISETP.GE.AND P6, PT, R11, R176, PT ;  /* 0x000000b00b00720c */ /* 0x000fe20003fc6270 */
[----:B------:R-:W-:Y:S01]  /*4410*/  FFMA.FTZ R14, R3, R12, R35 ;  /* 0x0000000c030e7223 */ /* 0x000fe20000010023 */
[----:B------:R-:W-:Y:S01]  /*4420*/  ISETP.GE.AND P5, PT, R11, R2, PT ;  /* 0x000000020b00720c */ /* 0x000fe20003fa6270 */
[C---:B------:R-:W-:Y:S01]  /*4430*/  VIADD R31, R19.reuse, 0x19 ;  /* 0x00000019131f7836 */ /* 0x040fe20000000000 */
[----:B------:R-:W-:Y:S01]  /*4440*/  I2FP.F32.U32 R11, R11 ;  /* 0x0000000b000b7245 */ /* 0x000fe20000201000 */
[----:B------:R-:W-:Y:S01]  /*4450*/  VIADD R33, R19, 0x21 ;  /* 0x0000002113217836 */ /* 0x000fe20000000000 */
[----:B------:R-:W-:Y:S01]  /*4460*/  FSEL R14, R14, -INF , !P2 ;  /* 0xff8000000e0e7808 */ /* 0x000fe20005000000 */
[----:B------:R-:W-:Y:S01]  /*4470*/  HMMA.16816.F32.BF16 R64, R4, R8, R64 ;  /* 0x000000080440723c */ /* 0x000fe20000041840 */
[----:B------:R-:W-:Y:S01]  /*4480*/  I2FP.F32.U32 R10, R31 ;  /* 0x0000001f000a7245 */ /* 0x000fe20000201000 */
[CC--:B------:R-:W-:Y:S01]  /*4490*/  FFMA.FTZ R15, R3.reuse, R11.reuse, R52 ;  /* 0x0000000b030f7223 */ /* 0x0c0fe20000010034 */
[----:B------:R-:W-:Y:S01]  /*44a0*/  FFMA.FTZ R12, R3, R11, R54 ;  /* 0x0000000b030c7223 */ /* 0x000fe20000010036 */
[C---:B------:R-:W-:Y:S01]  /*44b0*/  VIADD R11, R19.reuse, 0x20 ;  /* 0x00000020130b7836 */ /* 0x040fe20000000000 */
[----:B------:R-:W-:Y:S01]  /*44c0*/  FSEL R16, R16, -INF , !P3 ;  /* 0xff80000010107808 */ /* 0x000fe20005800000 */
[----:B------:R-:W-:Y:S01]  /*44d0*/  VIADD R9, R19, 0x29 ;  /* 0x0000002913097836 */ /* 0x000fe20000000000 */
[----:B------:R-:W-:Y:S01]  /*44e0*/  FSEL R15, R15, -INF , !P6 ;  /* 0xff8000000f0f7808 */ /* 0x000fe20007000000 */
[C---:B------:R-:W-:Y:S01]  /*44f0*/  VIADD R5, R19.reuse, 0x31 ;  /* 0x0000003113057836 */ /* 0x040fe20000000000 */
[----:B------:R-:W-:Y:S01]  /*4500*/  I2FP.F32.U32 R28, R11 ;  /* 0x0000000b001c7245 */ /* 0x000fe20000201000 */
[----:B------:R-:W-:Y:S01]  /*4510*/  VIADD R7, R19, 0x30 ;  /* 0x0000003013077836 */ /* 0x000fe20000000000 */
[----:B------:R-:W-:-:S02]  /*4520*/  ISETP.GE.AND P2, PT, R11, R176, PT ;  /* 0x000000b00b00720c */ /* 0x000fc40003f46270 */
[----:B------:R-:W-:Y:S01]  /*4530*/  ISETP.GE.AND P6, PT, R11, R2, PT ;  /* 0x000000020b00720c */ /* 0x000fe20003fc6270 */
[-C--:B------:R-:W-:Y:S01]  /*4540*/  FFMA.FTZ R11, R3, R10.reuse, R53 ;  /* 0x0000000a030b7223 */ /* 0x080fe20000010035 */
[----:B------:R-:W-:Y:S01]  /*4550*/  FSEL R17, R17, -INF , !P4 ;  /* 0xff80000011117808 */ /* 0x000fe20006000000 */
[----:B------:R-:W-:Y:S01]  /*4560*/  FFMA.FTZ R10, R3, R10, R55 ;  /* 0x0000000a030a7223 */ /* 0x000fe20000010037 */
[----:B------:R-:W-:Y:S01]  /*4570*/  ISETP.GE.AND P3, PT, R31, R176, PT ;  /* 0x000000b01f00720c */ /* 0x000fe20003f66270 */
[----:B------:R-:W-:Y:S01]  /*4580*/  FFMA.FTZ R167, R3, R28, R24 ;  /* 0x0000001c03a77223 */ /* 0x000fe20000010018 */
[----:B------:R-:W-:Y:S01]  /*4590*/  ISETP.GE.AND P4, PT, R31, R2, PT ;  /* 0x000000021f00720c */ /* 0x000fe20003f86270 */
[----:B------:R-:W-:Y:S01]  /*45a0*/  VIADD R31, R19, 0x28 ;  /* 0x00000028131f7836 */ /* 0x000fe20000000000 */
[----:B------:R-:W-:Y:S01]  /*45b0*/  I2FP.F32.U32 R24, R33 ;  /* 0x0000002100187245 */ /* 0x000fe20000201000 */
[----:B------:R-:W-:Y:S01]  /*45c0*/  FFMA.FTZ R26, R3, R28, R26 ;  /* 0x0000001c031a7223 */ /* 0x000fe2000001001a */
[----:B------:R-:W-:-:S02]  /*45d0*/  FSEL R10, R10, -INF , !P4 ;  /* 0xff8000000a0a7808 */ /* 0x000fc40006000000 */
[----:B------:R-:W-:Y:S01]  /*45e0*/  FSEL R167, R167, -INF , !P2 ;  /* 0xff800000a7a77808 */ /* 0x000fe20005000000 */
[----:B------:R-:W-:Y:S01]  /*45f0*/  FFMA.FTZ R27, R3, R24, R27 ;  /* 0x00000018031b7223 */ /* 0x000fe2000001001b */
[----:B------:R-:W-:Y:S01]  /*4600*/  ISETP.GE.AND P4, PT, R31, R176, PT ;  /* 0x000000b01f00720c */ /* 0x000fe20003f86270 */
[----:B------:R-:W-:Y:S01]  /*4610*/  FFMA.FTZ R25, R3, R24, R25 ;  /* 0x0000001803197223 */ /* 0x000fe20000010019 */
[-C--:B------:R-:W-:Y:S02]  /*4620*/  ISETP.GE.AND P2, PT, R31, R2.reuse, PT ;  /* 0x000000021f00720c */ /* 0x080fe40003f46270 */
[----:B------:R-:W-:Y:S02]  /*4630*/  I2FP.F32.U32 R31, R31 ;  /* 0x0000001f001f7245 */ /* 0x000fe40000201000 */
[----:B------:R-:W-:Y:S02]  /*4640*/  I2FP.F32.U32 R4, R9 ;  /* 0x0000000900047245 */ /* 0x000fe40000201000 */
[----:B------:R-:W-:Y:S01]  /*4650*/  FSEL R11, R11, -INF , !P3 ;  /* 0xff8000000b0b7808 */ /* 0x000fe20005800000 */
[-C--:B------:R-:W-:Y:S01]  /*4660*/  FFMA.FTZ R68, R3, R31.reuse, R68 ;  /* 0x0000001f03447223 */ /* 0x080fe20000010044 */
[----:B------:R-:W-:Y:S01]  /*4670*/  ISETP.GE.AND P3, PT, R33, R2, PT ;  /* 0x000000022100720c */ /* 0x000fe20003f66270 */
[CC--:B------:R-:W-:Y:S01]  /*4680*/  FFMA.FTZ R69, R3.reuse, R4.reuse, R69 ;  /* 0x0000000403457223 */ /* 0x0c0fe20000010045 */
[----:B------:R-:W-:Y:S01]  /*4690*/  FSEL R142, R26, -INF , !P6 ;  /* 0xff8000001a8e7808 */ /* 0x000fe20007000000 */
[C---:B------:R-:W-:Y:S01]  /*46a0*/  FFMA.FTZ R70, R3.reuse, R31, R70 ;  /* 0x0000001f03467223 */ /* 0x040fe20000010046 */
[----:B------:R-:W-:Y:S01]  /*46b0*/  I2FP.F32.U32 R6, R5 ;  /* 0x0000000500067245 */ /* 0x000fe20000201000 */
[----:B------:R-:W-:Y:S01]  /*46c0*/  FFMA.FTZ R71, R3, R4, R71 ;  /* 0x0000000403477223 */ /* 0x000fe20000010047 */
[----:B------:R-:W-:-:S02]  /*46d0*/  ISETP.GE.AND P6, PT, R9, R176, PT ;  /* 0x000000b00900720c */ /* 0x000fc40003fc6270 */
[----:B------:R-:W-:Y:S01]  /*46e0*/  FSEL R140, R27, -INF , !P3 ;  /* 0xff8000001b8c7808 */ /* 0x000fe20005800000 */
[CC--:B------:R-:W-:Y:S01]  /*46f0*/  FFMA.FTZ R67, R3.reuse, R6.reuse, R67 ;  /* 0x0000000603437223 */ /* 0x0c0fe20000010043 */
[----:B------:R-:W-:Y:S01]  /*4700*/  FSEL R143, R68, -INF , !P4 ;  /* 0xff800000448f7808 */ /* 0x000fe20006000000 */
[----:B------:R-:W-:Y:S01]  /*4710*/  FFMA.FTZ R65, R3, R6, R65 ;  /* 0x0000000603417223 */ /* 0x000fe20000010041 */
[C---:B------:R-:W-:Y:S02]  /*4720*/  ISETP.GE.AND P3, PT, R7.reuse, R176, PT ;  /* 0x000000b00700720c */ /* 0x040fe40003f66270 */
[----:B------:R-:W-:Y:S02]  /*4730*/  ISETP.GE.AND P4, PT, R7, R2, PT ;  /* 0x000000020700720c */ /* 0x000fe40003f86270 */
[----:B------:R-:W-:Y:S02]  /*4740*/  FSEL R12, R12, -INF , !P5 ;  /* 0xff8000000c0c7808 */ /* 0x000fe40006800000 */
[----:B------:R-:W-:-:S02]  /*4750*/  I2FP.F32.U32 R7, R7 ;  /* 0x0000000700077245 */ /* 0x000fc40000201000 */
[----:B------:R-:W-:Y:S02]  /*4760*/  ISETP.GE.AND P5, PT, R33, R176, PT ;  /* 0x000000b02100720c */ /* 0x000fe40003fa6270 */
[----:B------:R-:W-:Y:S01]  /*4770*/  FSEL R141, R69, -INF , !P6 ;  /* 0xff800000458d7808 */ /* 0x000fe20007000000 */
[-C--:B------:R-:W-:Y:S01]  /*4780*/  FFMA.FTZ R64, R3, R7.reuse, R64 ;  /* 0x0000000703407223 */ /* 0x080fe20000010040 */
[-C--:B------:R-:W-:Y:S01]  /*4790*/  ISETP.GE.AND P6, PT, R5, R2.reuse, PT ;  /* 0x000000020500720c */ /* 0x080fe20003fc6270 */
[----:B------:R-:W-:Y:S01]  /*47a0*/  FFMA.FTZ R66, R3, R7, R66 ;  /* 0x0000000703427223 */ /* 0x000fe20000010042 */
[----:B------:R-:W-:Y:S02]  /*47b0*/  FSEL R171, R25, -INF , !P5 ;  /* 0xff80000019ab7808 */ /* 0x000fe40006800000 */
[----:B------:R-:W-:Y:S02]  /*47c0*/  FSEL R206, R70, -INF , !P2 ;  /* 0xff80000046ce7808 */ /* 0x000fe40005000000 */
[----:B------:R-:W-:-:S02]  /*47d0*/  ISETP.GE.AND P5, PT, R9, R2, PT ;  /* 0x000000020900720c */ /* 0x000fc40003fa6270 */
[-C--:B------:R-:W-:Y:S01]  /*47e0*/  ISETP.GE.AND P2, PT, R5, R176.reuse, PT ;  /* 0x000000b00500720c */ /* 0x080fe20003f46270 */
[----:B------:R-:W-:Y:S01]  /*47f0*/  VIADD R5, R19, 0x39 ;  /* 0x0000003913057836 */ /* 0x000fe20000000000 */
[----:B------:R-:W-:Y:S02]  /*4800*/  FSEL R184, R67, -INF , !P6 ;  /* 0xff80000043b87808 */ /* 0x000fe40007000000 */
[----:B------:R-:W-:Y:S02]  /*4810*/  ISETP.NE.AND P6, PT, R0, 0x1, PT ;  /* 0x000000010000780c */ /* 0x000fe40003fc5270 */
[----:B------:R-:W-:Y:S02]  /*4820*/  FSEL R192, R71, -INF , !P5 ;  /* 0xff80000047c07808 */ /* 0x000fe40006800000 */
[----:B------:R-:W-:Y:S02]  /*4830*/  FSEL R201, R64, -INF , !P3 ;  /* 0xff80000040c97808 */ /* 0x000fe40005800000 */
[----:B------:R-:W-:-:S02]  /*4840*/  ISETP.GE.AND P5, PT, R19, R176, PT ;  /* 0x000000b01300720c */ /* 0x000fc40003fa6270 */
[----:B------:R-:W-:Y:S02]  /*4850*/  ISETP.GE.AND P3, PT, R19, R2, PT ;  /* 0x000000021300720c */ /* 0x000fe40003f66270 */
[----:B------:R-:W-:Y:S02]  /*4860*/  I2FP.F32.U32 R19, R19 ;  /* 0x0000001300137245 */ /* 0x000fe40000201000 */
[----:B------:R-:W-:Y:S02]  /*4870*/  I2FP.F32.U32 R4, R5 ;  /* 0x0000000500047245 */ /* 0x000fe40000201000 */
[----:B------:R-:W-:Y:S01]  /*4880*/  FSEL R194, R66, -INF , !P4 ;  /* 0xff80000042c27808 */ /* 0x000fe20006000000 */
[-C--:B------:R-:W-:Y:S01]  /*4890*/  FFMA.FTZ R42, R3, R19.reuse, R42 ;  /* 0x00000013032a7223 */ /* 0x080fe2000001002a */
[----:B------:R-:W-:Y:S01]  /*48a0*/  FSEL R193, R65, -INF , !P2 ;  /* 0xff80000041c17808 */ /* 0x000fe20005000000 */
[----:B------:R-:W-:Y:S01]  /*48b0*/  FFMA.FTZ R21, R3, R4, R21 ;  /* 0x0000000403157223 */ /* 0x000fe20000010015 */
[----:B------:R-:W-:Y:S01]  /*48c0*/  ISETP.GE.AND P4, PT, R5, R176, PT ;  /* 0x000000b00500720c */ /* 0x000fe20003f86270 */
[----:B------:R-:W-:Y:S01]  /*48d0*/  FFMA.FTZ R23, R3, R4, R23 ;  /* 0x0000000403177223 */ /* 0x000fe20000010017 */
[----:B------:R-:W-:Y:S01]  /*48e0*/  ISETP.GE.AND P2, PT, R5, R2, PT ;  /* 0x000000020500720c */ /* 0x000fe20003f46270 */
[----:B------:R-:W-:Y:S01]  /*48f0*/  FFMA.FTZ R5, R3, R19, R40 ;  /* 0x0000001303057223 */ /* 0x000fe20000010028 */
[----:B------:R-:W-:-:S02]  /*4900*/  FSEL R4, R42, -INF , !P3 ;  /* 0xff8000002a047808 */ /* 0x000fc40005800000 */
[----:B------:R-:W-:Y:S02]  /*4910*/  FSEL R183, R21, -INF , !P4 ;  /* 0xff80000015b77808 */ /* 0x000fe40006000000 */
[----:B------:R-:W-:Y:S02]  /*4920*/  FSEL R5, R5, -INF , !P5 ;  /* 0xff80000005057808 */ /* 0x000fe40006800000 */
[----:B------:R-:W-:Y:S01]  /*4930*/  FSEL R174, R23, -INF , !P2 ;  /* 0xff80000017ae7808 */ /* 0x000fe20005000000 */
[----:B------:R-:W-:Y:S06]  /*4940*/  @!P6 BRA `(.L_x_1894) ;  /* 0x00000008003ce947 */ /* 0x000fec0003800000 */
        /* <DEDUP_REMOVED lines=11> */
.L_x_1895:
        /* <DEDUP_REMOVED lines=59> */
.L_x_1896:
[----:B------:R-:W1:Y:S01]  /*4db0*/  LDCU UR4, c[0x0][0x440] ;  /* 0x00008800ff0477ac */ /* 0x000e620008000800 */
[C---:B------:R-:W-:Y:S01]  /*4dc0*/  LEA R8, P2, R87.reuse, R196, 0x1 ;  /* 0x000000c457087211 */ /* 0x040fe200078408ff */
[C---:B------:R-:W-:Y:S01]  /*4dd0*/  IMAD.SHL.U32 R6, R134.reuse, 0x20, RZ ;  /* 0x0000002086067824 */ /* 0x040fe200078e00ff */
[----:B------:R-:W-:Y:S02]  /*4de0*/  SHF.L.U64.HI R7, R134, 0x5, R135 ;  /* 0x0000000586077819 */ /* 0x000fe40000010287 */
[----:B------:R-:W-:Y:S02]  /*4df0*/  LEA.HI.X R9, R87, R197, R86, 0x1, P2 ;  /* 0x000000c557097211 */ /* 0x000fe400010f0c56 */
[----:B------:R-:W-:-:S05]  /*4e00*/  IADD3 R24, P5, PT, R6, R8, RZ ;  /* 0x0000000806187210 */ /* 0x000fca0007fbe0ff */
[----:B------:R-:W-:Y:S01]  /*4e10*/  IMAD.X R25, R7, 0x1, R9, P5 ;  /* 0x0000000107197824 */ /* 0x000fe200028e0609 */
[----:B------:R-:W-:Y:S02]  /*4e20*/  IADD3 R6, P5, PT, R6, R24, RZ ;  /* 0x0000001806067210 */ /* 0x000fe40007fbe0ff */
[----:B-1----:R-:W-:-:S03]  /*4e30*/  ISETP.GE.AND P4, PT, R186, UR4, PT ;  /* 0x00000004ba007c0c */ /* 0x002fc6000bf86270 */
[----:B------:R-:W-:Y:S01]  /*4e40*/  IMAD.X R7, R7, 0x1, R25, P5 ;  /* 0x0000000107077824 */ /* 0x000fe200028e0619 */
[----:B------:R-:W-:Y:S02]  /*4e50*/  ISETP.GE.AND P3, PT, R212, UR4, PT ;  /* 0x00000004d4007c0c */ /* 0x000fe4000bf66270 */
[----:B------:R-:W-:-:S07]  /*4e60*/  ISETP.GE.AND P2, PT, R210, UR4, PT ;  /* 0x00000004d2007c0c */ /* 0x000fce000bf46270 */
        /* <DEDUP_REMOVED lines=61> */
.L_x_1894:
        /* <DEDUP_REMOVED lines=15> */
[----:B------:R-:W-:Y:S02]  /*5330*/  FMNMX.FTZ R9, R183, R6, !PT ;  /* 0x00000006b7097209 */ /* 0x000fe40007810000 */
[----:B------:R-:W-:Y:S02]  /*5340*/  FMNMX.FTZ R8, R174, R7, !PT ;  /* 0x00000007ae087209 */ /* 0x000fe40007810000 */
[----:B------:R-:W-:Y:S01]  /*5350*/  LOP3.LUT R189, R85, 0x200, R148, 0xf8, !PT ;  /* 0x0000020055bd7812 */ /* 0x000fe200078ef894 */
[----:B------:R-:W2:Y:S01]  /*5360*/  SHFL.BFLY PT, R6, R9, 0x2, 0x1f ;  /* 0x0c401f0009067f89 */ /* 0x000ea200000e0000 */
[----:B------:R-:W-:-:S02]  /*5370*/  MOV R207, 0xffffffff ;  /* 0xffffffff00cf7802 */ /* 0x000fc40000000f00 */
[----:B------:R-:W-:Y:S01]  /*5380*/  LEA R189, R189, UR5, 0x1 ;  /* 0x00000005bdbd7c11 */ /* 0x000fe2000f8e08ff */
[----:B------:R-:W3:Y:S03]  /*5390*/  SHFL.BFLY PT, R7, R8, 0x2, 0x1f ;  /* 0x0c401f0008077f89 */ /* 0x000ee600000e0000 */
[-C--:B------:R-:W-:Y:S01]  /*53a0*/  IADD3 R168, PT, PT, R156, R189.reuse, RZ ;  /* 0x000000bd9ca87210 */ /* 0x080fe20007ffe0ff */
[----:B------:R-:W-:Y:S01]  /*53b0*/  LDSM.16.MT88.4 R64, [R189+0xe000] ;  /* 0x00e00000bd40783b */ /* 0x000fe20000004200 */
[C---:B------:R-:W-:Y:S02]  /*53c0*/  IADD3 R178, PT, PT, R84.reuse, R189, RZ ;  /* 0x000000bd54b27210 */ /* 0x040fe40007ffe0ff */
[----:B------:R-:W-:Y:S01]  /*53d0*/  IADD3 R165, PT, PT, R84, R168, RZ ;  /* 0x000000a854a57210 */ /* 0x000fe20007ffe0ff */
[----:B------:R-:W-:Y:S04]  /*53e0*/  LDSM.16.MT88.4 R48, [R168+0xc000] ;  /* 0x00c00000a830783b */ /* 0x000fe80000004200 */
[----:B------:R-:W-:Y:S04]  /*53f0*/  LDSM.16.MT88.4 R72, [R178+0xe000] ;  /* 0x00e00000b248783b */ /* 0x000fe80000004200 */
[----:B------:R-:W-:Y:S01]  /*5400*/  LDSM.16.MT88.4 R104, [R178+0x10000] ;  /* 0x01000000b268783b */ /* 0x000fe20000004200 */
[----:B--2---:R-:W-:-:S03]  /*5410*/  FMNMX.FTZ R6, R9, R6, !PT ;  /* 0x0000000609067209 */ /* 0x004fc60007810000 */
[----:B------:R-:W-:Y:S01]  /*5420*/  LDSM.16.MT88.4 R124, [R189+0xc000] ;  /* 0x00c00000bd7c783b */ /* 0x000fe20000004200 */
[----:B---3--:R-:W-:-:S03]  /*5430*/  FMNMX.FTZ R7, R8, R7, !PT ;  /* 0x0000000708077209 */ /* 0x008fc60007810000 */
[----:B------:R-:W2:Y:S04]  /*5440*/  SHFL.BFLY PT, R133, R6, 0x1, 0x1f ;  /* 0x0c201f0006857f89 */ /* 0x000ea800000e0000 */
[----:B------:R-:W3:Y:S04]  /*5450*/  SHFL.BFLY PT, R132, R7, 0x1, 0x1f ;  /* 0x0c201f0007847f89 */ /* 0x000ee800000e0000 */
[----:B------:R-:W-:Y:S04]  /*5460*/  LDSM.16.MT88.4 R56, [R165+0xc000] ;  /* 0x00c00000a538783b */ /* 0x000fe80000004200 */
[----:B------:R-:W-:Y:S04]  /*5470*/  LDSM.16.MT88.4 R80, [R168+0xe000] ;  /* 0x00e00000a850783b */ /* 0x000fe80000004200 */
[----:B------:R-:W-:Y:S04]  /*5480*/  LDSM.16.MT88.4 R88, [R165+0xe000] ;  /* 0x00e00000a558783b */ /* 0x000fe80000004200 */
[----:B------:R-:W-:Y:S01]  /*5490*/  LDSM.16.MT88.4 R96, [R189+0x10000] ;  /* 0x01000000bd60783b */ /* 0x000fe20000004200 */
[----:B--2---:R-:W-:-:S03]  /*54a0*/  FMNMX.FTZ R133, R6, R133, !PT ;  /* 0x0000008506857209 */ /* 0x004fc60007810000 */
[----:B------:R-:W-:Y:S01]  /*54b0*/  LDSM.16.MT88.4 R120, [R168+0x10000] ;  /* 0x01000000a878783b */ /* 0x000fe20000004200 */
[----:B---3--:R-:W-:Y:S01]  /*54c0*/  FMNMX.FTZ R132, R7, R132, !PT ;  /* 0x0000008407847209 */ /* 0x008fe20007810000 */
[C---:B-1----:R-:W-:Y:S01]  /*54d0*/  FMUL.FTZ R202, R133.reuse, UR4 ;  /* 0x0000000485ca7c20 */ /* 0x042fe20008410000 */
[----:B------:R-:W-:Y:S01]  /*54e0*/  FSETP.NEU.FTZ.AND P2, PT, R133, -INF , PT ;  /* 0xff8000008500780b */ /* 0x000fe20003f5d000 */
[----:B------:R-:W-:Y:S02]  /*54f0*/  LDSM.16.MT88.4 R136, [R178+0xc800] ;  /* 0x00c80000b288783b */ /* 0x000fe40000004200 */
[----:B------:R-:W-:Y:S01]  /*5500*/  FMUL.FTZ R175, R132, UR4 ;  /* 0x0000000484af7c20 */ /* 0x000fe20008410000 */
[----:B------:R-:W-:Y:S01]  /*5510*/  FSEL R202, R202, RZ, P2 ;  /* 0x000000ffcaca7208 */ /* 0x000fe20001000000 */
[----:B------:R-:W-:Y:S01]  /*5520*/  LDSM.16.MT88.4 R32, [R178+0x10800] ;  /* 0x01080000b220783b */ /* 0x000fe20000004200 */
[----:B------:R-:W-:-:S03]  /*5530*/  FSETP.NEU.FTZ.AND P2, PT, R132, -INF , PT ;  /* 0xff8000008400780b */ /* 0x000fc60003f5d000 */
[--C-:B------:R-:W-:Y:S01]  /*5540*/  FFMA.FTZ R164, R5, UR4, -R202.reuse ;  /* 0x0000000405a47c23 */ /* 0x100fe200080108ca */
[----:B------:R-:W-:Y:S01]  /*5550*/  FSEL R175, R175, RZ, P2 ;  /* 0x000000ffafaf7208 */ /* 0x000fe20001000000 */
[--C-:B------:R-:W-:Y:S01]  /*5560*/  FFMA.FTZ R161, R41, UR4, -R202.reuse ;  /* 0x0000000429a17c23 */ /* 0x100fe200080108ca */
[--C-:B------:R-:W-:Y:S01]  /*5570*/  FFMA.FTZ R160, R29, UR4, -R202.reuse ;  /* 0x000000041da07c23 */ /* 0x100fe200080108ca */
[--C-:B------:R-:W-:Y:S01]  /*5580*/  FFMA.FTZ R157, R37, UR4, -R202.reuse ;  /* 0x00000004259d7c23 */ /* 0x100fe200080108ca */
[----:B------:R-:W1:Y:S01]  /*5590*/  LDSM.16.MT88.4 R40, [R178+0xc000] ;  /* 0x00c00000b228783b */ /* 0x000e620000004200 */
        /* <DEDUP_REMOVED lines=8> */
[--C-:B------:R-:W-:Y:S01]  /*5620*/  FFMA.FTZ R151, R11, UR4, -R202.reuse ;  /* 0x000000040b977c23 */ /* 0x100fe200080108ca */
[--C-:B------:R-:W-:Y:S01]  /*5630*/  FFMA.FTZ R153, R14, UR4, -R175.reuse ;  /* 0x000000040e997c23 */ /* 0x100fe200080108af */
[--C-:B------:R-:W-:Y:S01]  /*5640*/  FFMA.FTZ R150, R12, UR4, -R175.reuse ;  /* 0x000000040c967c23 */ /* 0x100fe200080108af */
[--C-:B------:R-:W-:Y:S01]  /*5650*/  FFMA.FTZ R149, R10, UR4, -R175.reuse ;  /* 0x000000040a957c23 */ /* 0x100fe200080108af */
[----:B------:R-:W3:Y:S01]  /*5660*/  LDSM.16.MT88.4 R12, [R168+0xc800] ;  /* 0x00c80000a80c783b */ /* 0x000ee20000004200 */
[----:B------:R-:W4:Y:S01]  /*5670*/  MUFU.EX2 R161, R161 ;  /* 0x000000a100a17308 */ /* 0x000f220000000800 */
[--C-:B------:R-:W-:Y:S01]  /*5680*/  FFMA.FTZ R155, R17, UR4, -R202.reuse ;  /* 0x00000004119b7c23 */ /* 0x100fe200080108ca */
[--C-:B------:R-:W-:Y:S01]  /*5690*/  FFMA.FTZ R154, R16, UR4, -R175.reuse ;  /* 0x00000004109a7c23 */ /* 0x100fe200080108af */
[----:B------:R-:W5:Y:S01]  /*56a0*/  LDSM.16.MT88.4 R8, [R189+0xe800] ;  /* 0x00e80000bd08783b */ /* 0x000f620000004200 */
[--C-:B------:R-:W-:Y:S01]  /*56b0*/  FFMA.FTZ R170, R171, UR4, -R202.reuse ;  /* 0x00000004abaa7c23 */ /* 0x100fe200080108ca */
[--C-:B------:R-:W-:Y:S01]  /*56c0*/  FFMA.FTZ R167, R167, UR4, -R202.reuse ;  /* 0x00000004a7a77c23 */ /* 0x100fe200080108ca */
[--C-:B------:R-:W-:Y:S01]  /*56d0*/  FFMA.FTZ R171, R143, UR4, -R202.reuse ;  /* 0x000000048fab7c23 */ /* 0x100fe200080108ca */
[----:B------:R-:W5:Y:S01]  /*56e0*/  LDSM.16.MT88.4 R20, [R178+0xe800] ;  /* 0x00e80000b214783b */ /* 0x000f620000004200 */
[----:B------:R-:W-:Y:S01]  /*56f0*/  MUFU.EX2 R160, R160 ;  /* 0x000000a000a07308 */ /* 0x000fe20000000800 */
[--C-:B------:R-:W-:Y:S01]  /*5700*/  FFMA.FTZ R172, R141, UR4, -R202.reuse ;  /* 0x000000048dac7c23 */ /* 0x100fe200080108ca */
[--C-:B------:R-:W-:Y:S01]  /*5710*/  FFMA.FTZ R173, R142, UR4, -R175.reuse ;  /* 0x000000048ead7c23 */ /* 0x100fe200080108af */
[----:B------:R-:W5:Y:S01]  /*5720*/  LDSM.16.MT88.4 R16, [R168+0xe800] ;  /* 0x00e80000a810783b */ /* 0x000f620000004200 */
[--C-:B------:R-:W-:Y:S01]  /*5730*/  FFMA.FTZ R180, R140, UR4, -R175.reuse ;  /* 0x000000048cb47c23 */ /* 0x100fe200080108af */
[--C-:B------:R-:W-:Y:S01]  /*5740*/  FFMA.FTZ R181, R206, UR4, -R175.reuse ;  /* 0x00000004ceb57c23 */ /* 0x100fe200080108af */
[--C-:B------:R-:W-:Y:S01]  /*5750*/  FFMA.FTZ R192, R192, UR4, -R175.reuse ;  /* 0x00000004c0c07c23 */ /* 0x100fe200080108af */
[----:B------:R-:W-:Y:S01]  /*5760*/  LDSM.16.MT88.4 R28, [R189+0xc800] ;  /* 0x00c80000bd1c783b */ /* 0x000fe20000004200 */
[----:B------:R-:W1:Y:S01]  /*5770*/  MUFU.EX2 R157, R157 ;  /* 0x0000009d009d7308 */ /* 0x000e620000000800 */
[----:B----4-:R-:W-:Y:S01]  /*5780*/  F2FP.BF16.F32.PACK_AB R116, R161, R164 ;  /* 0x000000a4a174723e */ /* 0x010fe200000010ff */
[--C-:B------:R-:W-:Y:S01]  /*5790*/  FFMA.FTZ R201, R201, UR4, -R202.reuse ;  /* 0x00000004c9c97c23 */ /* 0x100fe200080108ca */
[----:B------:R-:W-:Y:S01]  /*57a0*/  LDSM.16.MT88.4 R24, [R165+0xc800] ;  /* 0x00c80000a518783b */ /* 0x000fe20000004200 */
[--C-:B------:R-:W-:Y:S01]  /*57b0*/  FFMA.FTZ R206, R193, UR4, -R202.reuse ;  /* 0x00000004c1ce7c23 */ /* 0x100fe200080108ca */
[--C-:B------:R-:W-:Y:S01]  /*57c0*/  FFMA.FTZ R191, R191, UR4, -R202.reuse ;  /* 0x00000004bfbf7c23 */ /* 0x100fe200080108ca */
[----:B------:R-:W-:Y:S01]  /*57d0*/  FFMA.FTZ R202, R183, UR4, -R202 ;  /* 0x00000004b7ca7c23 */ /* 0x000fe200080108ca */
[----:B------:R-:W-:Y:S01]  /*57e0*/  LDSM.16.MT88.4 R140, [R178+0xd000] ;  /* 0x00d00000b28c783b */ /* 0x000fe20000004200 */
[----:B------:R-:W-:Y:S01]  /*57f0*/  MUFU.EX2 R166, R166 ;  /* 0x000000a600a67308 */ /* 0x000fe20000000800 */
[--C-:B------:R-:W-:Y:S01]  /*5800*/  FFMA.FTZ R183, R194, UR4, -R175.reuse ;  /* 0x00000004c2b77c23 */ /* 0x100fe200080108af */
[--C-:B------:R-:W-:Y:S01]  /*5810*/  FFMA.FTZ R184, R184, UR4, -R175.reuse ;  /* 0x00000004b8b87c23 */ /* 0x100fe200080108af */
[--C-:B------:R-:W-:Y:S01]  /*5820*/  FFMA.FTZ R182, R182, UR4, -R175.reuse ;  /* 0x00000004b6b67c23 */ /* 0x100fe200080108af */
[----:B------:R-:W-:Y:S01]  /*5830*/  FFMA.FTZ R209, R174, UR4, -R175 ;  /* 0x00000004aed17c23 */ /* 0x000fe200080108af */
[----:B------:R-:W-:-:S03]  /*5840*/  FADD.FTZ R161, R164, R161 ;  /* 0x000000a1a4a17221 */ /* 0x000fc60000010000 */
[----:B------:R-:W4:Y:S01]  /*5850*/  MUFU.EX2 R163, R163 ;  /* 0x000000a300a37308 */ /* 0x000f220000000800 */
[----:B-1----:R-:W-:Y:S01]  /*5860*/  F2FP.BF16.F32.PACK_AB R118, R157, R160 ;  /* 0x000000a09d76723e */ /* 0x002fe200000010ff */
[----:B------:R-:W-:-:S04]  /*5870*/  FADD.FTZ R160, R160, R161 ;  /* 0x000000a1a0a07221 */ /* 0x000fc80000010000 */
[----:B------:R-:W-:Y:S02]  /*5880*/  FADD.FTZ R157, R157, R160 ;  /* 0x000000a09d9d7221 */ /* 0x000fe40000010000 */
[----:B------:R-:W-:Y:S08]  /*5890*/  MUFU.EX2 R162, R162 ;  /* 0x000000a200a27308 */ /* 0x000ff00000000800 */
[----:B------:R-:W1:Y:S01]  /*58a0*/  MUFU.EX2 R159, R159 ;  /* 0x0000009f009f7308 */ /* 0x000e620000000800 */
[----:B----4-:R-:W-:Y:S01]  /*58b0*/  F2FP.BF16.F32.PACK_AB R117, R163, R166 ;  /* 0x000000a6a375723e */ /* 0x010fe200000010ff */
[----:B------:R-:W-:-:S06]  /*58c0*/  FADD.FTZ R163, R166, R163 ;  /* 0x000000a3a6a37221 */ /* 0x000fcc0000010000 */
[----:B------:R-:W-:Y:S08]  /*58d0*/  MUFU.EX2 R158, R158 ;  /* 0x0000009e009e7308 */ /* 0x000ff00000000800 */
[----:B------:R-:W4:Y:S01]  /*58e0*/  MUFU.EX2 R155, R155 ;  /* 0x0000009b009b7308 */ /* 0x000f220000000800 */
[----:B-1----:R-:W-:Y:S01]  /*58f0*/  F2FP.BF16.F32.PACK_AB R119, R159, R162 ;  /* 0x000000a29f77723e */ /* 0x002fe200000010ff */
        /* <DEDUP_REMOVED lines=46> */
[----:B--2---:R-:W-:Y:S01]  /*5be0*/  HMMA.16816.F32.BF16 R112, R116, R4, RZ ;  /* 0x000000047470723c */ /* 0x004fe200000418ff */
[----:B----4-:R-:W-:Y:S01]  /*5bf0*/  F2FP.BF16.F32.PACK_AB R4, R155, R158 ;  /* 0x0000009e9b04723e */ /* 0x010fe200000010ff */
[----:B------:R-:W-:Y:S01]  /*5c00*/  FADD.FTZ R158, R158, R157 ;  /* 0x0000009d9e9e7221 */ /* 0x000fe20000010000 */
[----:B-1----:R-:W-:Y:S01]  /*5c10*/  F2FP.BF16.F32.PACK_AB R5, R153, R154 ;  /* 0x0000009a9905723e */ /* 0x002fe200000010ff */
        /* <DEDUP_REMOVED lines=8> */
[----:B------:R-:W1:Y:S07]  /*5ca0*/  LDSM.16.MT88.4 R12, [R189+0x10800] ;  /* 0x01080000bd0c783b */ /* 0x000e6e0000004200 */
[C---:B-----5:R-:W-:Y:S08]  /*5cb0*/  HMMA.16816.F32.BF16 R60, R4.reuse, R8, R60 ;  /* 0x00000008043c723c */ /* 0x060ff0000004183c */
        /* <DEDUP_REMOVED lines=26> */
[C---:B---3--:R-:W-:Y:S08]  /*5e60*/  HMMA.16816.F32.BF16 R84, R4.reuse, R20, R84 ;  /* 0x000000140454723c */ /* 0x048ff00000041854 */
[C---:B------:R-:W-:Y:S01]  /*5e70*/  HMMA.16816.F32.BF16 R88, R4.reuse, R22, R88 ;  /* 0x000000160458723c */ /* 0x040fe20000041858 */
[----:B------:R-:W-:Y:S07]  /*5e80*/  LDSM.16.MT88.4 R20, [R168+0xf000] ;  /* 0x00f00000a814783b */ /* 0x000fee0000004200 */
[C---:B----4-:R-:W-:Y:S08]  /*5e90*/  HMMA.16816.F32.BF16 R112, R4.reuse, R16, R112 ;  /* 0x000000100470723c */ /* 0x050ff00000041870 */
[----:B------:R-:W-:Y:S01]  /*5ea0*/  HMMA.16816.F32.BF16 R116, R4, R18, R116 ;  /* 0x000000120474723c */ /* 0x000fe20000041874 */
[----:B------:R-:W3:Y:S01]  /*5eb0*/  LDSM.16.MT88.4 R16, [R165+0xf000] ;  /* 0x00f00000a510783b */ /* 0x000ee20000004200 */
[----:B------:R-:W-:-:S02]  /*5ec0*/  F2FP.BF16.F32.PACK_AB R4, R170, R167 ;  /* 0x000000a7aa04723e */ /* 0x000fc400000010ff */
[----:B------:R-:W-:Y:S02]  /*5ed0*/  F2FP.BF16.F32.PACK_AB R5, R180, R173 ;  /* 0x000000adb405723e */ /* 0x000fe400000010ff */
[----:B------:R-:W-:Y:S02]  /*5ee0*/  F2FP.BF16.F32.PACK_AB R6, R172, R171 ;  /* 0x000000abac06723e */ /* 0x000fe400000010ff */
[----:B------:R-:W-:-:S07]  /*5ef0*/  F2FP.BF16.F32.PACK_AB R7, R192, R181 ;  /* 0x000000b5c007723e */ /* 0x000fce00000010ff */
        /* <DEDUP_REMOVED lines=34> */
[----:B------:R-:W-:Y:S01]  /*6120*/  HMMA.16816.F32.BF16 R116, R4, R18, R116 ;  /* 0x000000120474723c */ /* 0x000fe20000041874 */
[----:B------:R-:W-:Y:S01]  /*6130*/  F2FP.BF16.F32.PACK_AB R4, R206, R201 ;  /* 0x000000c9ce04723e */ /* 0x000fe200000010ff */
[----:B------:R-:W3:Y:S01]  /*6140*/  LDSM.16.MT88.4 R16, [R189+0xf800] ;  /* 0x00f80000bd10783b */ /* 0x000ee20000004200 */
[----:B------:R-:W-:-:S02]  /*6150*/  F2FP.BF16.F32.PACK_AB R5, R184, R183 ;  /* 0x000000b7b805723e */ /* 0x000fc400000010ff */
        /* <DEDUP_REMOVED lines=12> */
[----:B-1----:R-:W-:Y:S01]  /*6220*/  HMMA.16816.F32.BF16 R84, R4, R12, R84 ;  /* 0x0000000c0454723c */ /* 0x002fe20000041854 */
[----:B------:R-:W-:-:S04]  /*6230*/  FADD.FTZ R12, R150, R153 ;  /* 0x00000099960c7221 */ /* 0x000fc80000010000 */
[----:B------:R-:W-:-:S03]  /*6240*/  FADD.FTZ R12, R149, R12 ;  /* 0x0000000c950c7221 */ /* 0x000fc60000010000 */
[----:B------:R-:W-:Y:S01]  /*6250*/  HMMA.16816.F32.BF16 R72, R4, R142, R72 ;  /* 0x0000008e0448723c */ /* 0x000fe20000041848 */
[----:B------:R-:W-:-:S04]  /*6260*/  FADD.FTZ R173, R173, R12 ;  /* 0x0000000cadad7221 */ /* 0x000fc80000010000 */
[----:B------:R-:W-:-:S03]  /*6270*/  FADD.FTZ R180, R180, R173 ;  /* 0x000000adb4b47221 */ /* 0x000fc60000010000 */
        /* <DEDUP_REMOVED lines=96> */
.L_x_1898:
[----:B------:R-:W-:Y:S01]  /*6880*/  UMOV UR4, URZ ;  /* 0x000000ff00047c82 */ /* 0x000fe20008000000 */
[----:B------:R-:W-:Y:S01]  /*6890*/  IMAD.SHL.U32 R4, R144, 0x40, RZ ;  /* 0x0000004090047824 */ /* 0x000fe200078e00ff */
[----:B------:R-:W-:-:S05]  /*68a0*/  IADD3 R5, P2, PT, RZ, -UR4, RZ ;  /* 0x80000004ff057c10 */ /* 0x000fca000ff5e0ff */
[----:B------:R-:W-:-:S05]  /*68b0*/  IMAD.X R4, RZ, RZ, ~R4, P2 ;  /* 0x000000ffff047224 */ /* 0x000fca00010e0e04 */
[----:B------:R-:W-:-:S04]  /*68c0*/  SHF.R.S64 R5, R5, 0x1f, R4 ;  /* 0x0000001f05057819 */ /* 0x000fc80000001004 */
[----:B------:R-:W-:-:S04]  /*68d0*/  IADD3 R198, P2, PT, R5, R198, RZ ;  /* 0x000000c605c67210 */ /* 0x000fc80007f5e0ff */
[----:B------:R-:W-:-:S09]  /*68e0*/  LEA.HI.X.SX32 R199, R4, R199, 0x1, P2 ;  /* 0x000000c704c77211 */ /* 0x000fd200010f0eff */
.L_x_1899:
[----:B------:R-:W1:Y:S01]  /*68f0*/  LDCU UR4, c[0x0][0x440] ;  /* 0x00008800ff0477ac */ /* 0x000e620008000800 */
[C---:B------:R-:W-:Y:S01]  /*6900*/  LEA R8, P2, R144.reuse, R198, 0x5 ;  /* 0x000000c690087211 */ /* 0x040fe200078428ff */
[C---:B------:R-:W-:Y:S01]  /*6910*/  IMAD.SHL.U32 R5, R144.reuse, 0x20, RZ ;  /* 0x0000002090057824 */ /* 0x040fe200078e00ff */
[--C-:B------:R-:W-:Y:S01]  /*6920*/  SHF.L.U64.HI R4, R144, 0x5, R145.reuse ;  /* 0x0000000590047819 */ /* 0x100fe20000010291 */
[----:B------:R-:W-:Y:S01]  /*6930*/  IMAD.SHL.U32 R187, R188, 0x20, RZ ;  /* 0x00000020bcbb7824 */ /* 0x000fe200078e00ff */
[----:B------:R-:W-:Y:S01]  /*6940*/  LEA.HI.X R9, R144, R199, R145, 0x5, P2 ;  /* 0x000000c790097211 */ /* 0x000fe200010f2c91 */
[----:B------:R-:W-:Y:S01]  /*6950*/  IMAD.MOV.U32 R180, RZ, RZ, 0x20 ;  /* 0x00000020ffb47424 */ /* 0x000fe200078e00ff */
[----:B------:R-:W-:Y:S02]  /*6960*/  IADD3 R10, P6, PT, R5, R8, RZ ;  /* 0x00000008050a7210 */ /* 0x000fe40007fde0ff */
        /* <DEDUP_REMOVED lines=16> */
[----:B------:R-:W-:Y:S02]  /*6a70*/  @!P5 LDGSTS.E.BYPASS.LTC128B.128 [R213+0xc000], desc[UR16][R198.64] ;  /* 0x0c000000c6d5dfae */ /* 0x000fe4000b981a10 */
[--C-:B------:R-:W-:Y:S02]  /*6a80*/  IMAD.IADD R184, R180, 0x1, R191.reuse ;  /* 0x00000001b4b87824 */ /* 0x100fe400078e02bf */
[----:B------:R-:W-:Y:S01]  /*6a90*/  @P5 STS.128 [R213+0xc000], RZ ;  /* 0x00c000ffd5005388 */ /* 0x000fe20000000c00 */
[----:B------:R-:W-:-:S03]  /*6aa0*/  IMAD.IADD R181, R156, 0x1, R191 ;  /* 0x000000019cb57824 */ /* 0x000fc600078e02bf */
        /* <DEDUP_REMOVED lines=39> */
[----:B------:R2:W-:Y:S01]  /*6d20*/  @!P3 LDGSTS.E.BYPASS.LTC128B.128 [R213+0x11000], desc[UR16][R10.64+0x100] ;  /* 0x110001000ad5bfae */ /* 0x0005e2000b981a10 */
[----:B-1----:R-:W-:-:S03]  /*6d30*/  VIADD R9, R179, UR5 ;  /* 0x00000005b3097c36 */ /* 0x002fc60008000000 */
[----:B------:R-:W-:Y:S01]  /*6d40*/  @P3 STS.128 [R213+0x11000], RZ ;  /* 0x011000ffd5003388 */ /* 0x000fe20000000c00 */
[----:B------:R-:W-:-:S03]  /*6d50*/  IMAD.IADD R182, R9, 0x1, R180 ;  /* 0x0000000109b67824 */ /* 0x000fc600078e02b4 */
[----:B------:R-:W-:Y:S01]  /*6d60*/  @!PT LDS RZ, [RZ] ;  /* 0x00000000fffff984 */ /* 0x000fe20000000800 */
[----:B------:R-:W-:Y:S01]  /*6d70*/  @!PT LDS RZ, [RZ] ;  /* 0x00000000fffff984 */ /* 0x000fe20000000800 */
[----:B------:R-:W-:Y:S01]  /*6d80*/  @!PT LDS RZ, [RZ] ;  /* 0x00000000fffff984 */ /* 0x000fe20000000800 */
[----:B------:R-:W-:Y:S01]  /*6d90*/  @!P5 LDGSTS.E.BYPASS.LTC128B.128 [R213+0xd800], desc[UR16][R12.64] ;  /* 0x0d8000000cd5dfae */ /* 0x000fe2000b981a10 */
[----:B------:R-:W-:-:S03]  /*6da0*/  IMAD.IADD R178, R9, 0x1, R156 ;  /* 0x0000000109b27824 */ /* 0x000fc600078e029c */
        /* <DEDUP_REMOVED lines=16> */
[----:B------:R-:W5:Y:S04]  /*6eb0*/  LDSM.16.M88.4 R4, [R179+UR5+0x7800] ;  /* 0x00780005b304783b */ /* 0x000f680008000200 */
[----:B------:R-:W-:Y:S04]  /*6ec0*/  LDSM.16.M88.4 R144, [R184] ;  /* 0x00000000b890783b */ /* 0x000fe80000000200 */
[----:B------:R-:W5:Y:S04]  /*6ed0*/  LDSM.16.M88.4 R152, [R182+0x6000] ;  /* 0x00600000b698783b */ /* 0x000f680000000200 */
[----:B------:R-:W5:Y:S04]  /*6ee0*/  LDSM.16.M88.4 R148, [R182+0x6800] ;  /* 0x00680000b694783b */ /* 0x000f680000000200 */
[----:B------:R-:W5:Y:S04]  /*6ef0*/  LDSM.16.M88.4 R160, [R182+0x7000] ;  /* 0x00700000b6a0783b */ /* 0x000f680000000200 */
[----:B------:R-:W5:Y:S04]  /*6f00*/  LDSM.16.M88.4 R156, [R182+0x7800] ;  /* 0x00780000b69c783b */ /* 0x000f680000000200 */
[----:B--2---:R-:W-:Y:S01]  /*6f10*/  LDSM.16.M88.4 R8, [R181] ;  /* 0x00000000b508783b */ /* 0x004fe20000000200 */
[C---:B---3--:R-:W-:Y:S03]  /*6f20*/  HMMA.16816.F32.BF16 R140, R16.reuse, R136, RZ ;  /* 0x00000088108c723c */ /* 0x048fe600000418ff */
[----:B-1----:R-:W1:Y:S04]  /*6f30*/  LDSM.16.M88.4 R12, [R178+0x6000] ;  /* 0x00600000b20c783b */ /* 0x002e680000000200 */
        /* <DEDUP_REMOVED lines=8> */
[C---:B------:R-:W-:Y:S08]  /*6fc0*/  HMMA.16816.F32.BF16 R164, R16.reuse, R4, RZ ;  /* 0x0000000410a4723c */ /* 0x040ff000000418ff */
[----:B------:R-:W-:Y:S01]  /*6fd0*/  HMMA.16816.F32.BF16 R16, R16, R6, RZ ;  /* 0x000000061010723c */ /* 0x000fe200000418ff */
        /* <DEDUP_REMOVED lines=8> */
[C---:B------:R-:W-:Y:S01]  /*7060*/  HMMA.16816.F32.BF16 R20, R144.reuse, R162, R20 ;  /* 0x000000a29014723c */ /* 0x040fe20000041814 */
[----:B------:R-:W-:Y:S07]  /*7070*/  LDSM.16.M88.4 R160, [R179+UR5+0x9000] ;  /* 0x00900005b3a0783b */ /* 0x000fee0008000200 */
[C---:B------:R-:W-:Y:S08]  /*7080*/  HMMA.16816.F32.BF16 R164, R144.reuse, R156, R164 ;  /* 0x0000009c90a4723c */ /* 0x040ff000000418a4 */
[----:B------:R-:W-:Y:S01]  /*7090*/  HMMA.16816.F32.BF16 R16, R144, R158, R16 ;  /* 0x0000009e9010723c */ /* 0x000fe20000041810 */
[----:B------:R-:W-:Y:S04]  /*70a0*/  LDSM.16.M88.4 R156, [R183] ;  /* 0x00000000b79c783b */ /* 0x000fe80000000200 */
[----:B------:R-:W5:Y:S03]  /*70b0*/  LDSM.16.M88.4 R144, [R180+0x6000] ;  /* 0x00600000b490783b */ /* 0x000f660000000200 */
[C---:B-1----:R-:W-:Y:S08]  /*70c0*/  HMMA.16816.F32.BF16 R140, R8.reuse, R12, R140 ;  /* 0x0000000c088c723c */ /* 0x042ff0000004188c */
[C---:B------:R-:W-:Y:S01]  /*70d0*/  HMMA.16816.F32.BF16 R136, R8.reuse, R14, R136 ;  /* 0x0000000e0888723c */ /* 0x040fe20000041888 */
[----:B------:R-:W1:Y:S07]  /*70e0*/  LDSM.16.M88.4 R12, [R180+0x6800] ;  /* 0x00680000b40c783b */ /* 0x000e6e0000000200 */
[C---:B--2---:R-:W-:Y:S08]  /*70f0*/  HMMA.16816.F32.BF16 R32, R8.reuse, R4, R32 ;  /* 0x000000040820723c */ /* 0x044ff00000041820 */
[C---:B------:R-:W-:Y:S01]  /*7100*/  HMMA.16816.F32.BF16 R28, R8.reuse, R6, R28 ;  /* 0x00000006081c723c */ /* 0x040fe2000004181c */
[----:B------:R-:W2:Y:S07]  /*7110*/  LDSM.16.M88.4 R4, [R180+0x7000] ;  /* 0x00700000b404783b */ /* 0x000eae0000000200 */
[C---:B---3--:R-:W-:Y:S08]  /*7120*/  HMMA.16816.F32.BF16 R24, R8.reuse, R152, R24 ;  /* 0x000000980818723c */ /* 0x048ff00000041818 */
[C---:B------:R-:W-:Y:S01]  /*7130*/  HMMA.16816.F32.BF16 R20, R8.reuse, R154, R20 ;  /* 0x0000009a0814723c */ /* 0x040fe20000041814 */
[----:B------:R-:W-:Y:S07]  /*7140*/  LDSM.16.M88.4 R152, [R179+UR5+0x9800] ;  /* 0x00980005b398783b */ /* 0x000fee0008000200 */
[C---:B----4-:R-:W-:Y:S08]  /*7150*/  HMMA.16816.F32.BF16 R164, R8.reuse, R148, R164 ;  /* 0x0000009408a4723c */ /* 0x050ff000000418a4 */
[----:B------:R-:W-:Y:S01]  /*7160*/  HMMA.16816.F32.BF16 R16, R8, R150, R16 ;  /* 0x000000960810723c */ /* 0x000fe20000041810 */
[----:B------:R-:W-:Y:S04]  /*7170*/  LDSM.16.M88.4 R148, [R191+0x2000] ;  /* 0x00200000bf94783b */ /* 0x000fe80000000200 */
[----:B------:R-:W3:Y:S03]  /*7180*/  LDSM.16.M88.4 R8, [R179+UR5+0x8000] ;  /* 0x00800005b308783b */ /* 0x000ee60008000200 */
[C---:B-----5:R-:W-:Y:S08]  /*7190*/  HMMA.16816.F32.BF16 R140, R156.reuse, R144, R140 ;  /* 0x000000909c8c723c */ /* 0x060ff0000004188c */
[C---:B------:R-:W-:Y:S01]  /*71a0*/  HMMA.16816.F32.BF16 R136, R156.reuse, R146, R136 ;  /* 0x000000929c88723c */ /* 0x040fe20000041888 */
[----:B------:R-:W-:Y:S07]  /*71b0*/  LDSM.16.M88.4 R144, [R182+0x8800] ;  /* 0x00880000b690783b */ /* 0x000fee0000000200 */
[C---:B-1----:R-:W-:Y:S08]  /*71c0*/  HMMA.16816.F32.BF16 R32, R156.reuse, R12, R32 ;  /* 0x0000000c9c20723c */ /* 0x042ff00000041820 */
[C---:B------:R-:W-:Y:S01]  /*71d0*/  HMMA.16816.F32.BF16 R28, R156.reuse, R14, R28 ;  /* 0x0000000e9c1c723c */ /* 0x040fe2000004181c */
[----:B------:R-:W-:Y:S07]  /*71e0*/  LDSM.16.M88.4 R12, [R182+0x8000] ;  /* 0x00800000b60c783b */ /* 0x000fee0000000200 */
[C---:B--2---:R-:W-:Y:S08]  /*71f0*/  HMMA.16816.F32.BF16 R24, R156.reuse, R4, R24 ;  /* 0x000000049c18723c */ /* 0x044ff00000041818 */
[C---:B------:R-:W-:Y:S01]  /*7200*/  HMMA.16816.F32.BF16 R20, R156.reuse, R6, R20 ;  /* 0x000000069c14723c */ /* 0x040fe20000041814 */
[----:B------:R-:W1:Y:S07]  /*7210*/  LDSM.16.M88.4 R4, [R184+0x2000] ;  /* 0x00200000b804783b */ /* 0x000e6e0000000200 */
[C---:B------:R-:W-:Y:S08]  /*7220*/  HMMA.16816.F32.BF16 R164, R156.reuse, R172, R164 ;  /* 0x000000ac9ca4723c */ /* 0x040ff000000418a4 */
[----:B------:R-:W-:Y:S01]  /*7230*/  HMMA.16816.F32.BF16 R16, R156, R174, R16 ;  /* 0x000000ae9c10723c */ /* 0x000fe20000041810 */
[----:B------:R-:W2:Y:S04]  /*7240*/  LDSM.16.M88.4 R156, [R182+0x9000] ;  /* 0x00900000b69c783b */ /* 0x000ea80000000200 */
[----:B------:R-:W-:Y:S03]  /*7250*/  LDSM.16.M88.4 R172, [R182+0xb800] ;  /* 0x00b80000b6ac783b */ /* 0x000fe60000000200 */
[C---:B---3--:R-:W-:Y:S08]  /*7260*/  HMMA.16816.F32.BF16 R140, R148.reuse, R8, R140 ;  /* 0x00000008948c723c */ /* 0x048ff0000004188c */
[C---:B------:R-:W-:Y:S01]  /*7270*/  HMMA.16816.F32.BF16 R136, R148.reuse, R10, R136 ;  /* 0x0000000a9488723c */ /* 0x040fe20000041888 */
[----:B------:R-:W3:Y:S07]  /*7280*/  LDSM.16.M88.4 R8, [R182+0x9800] ;  /* 0x00980000b608783b */ /* 0x000eee0000000200 */
        /* <DEDUP_REMOVED lines=14> */
[C---:B------:R-:W-:Y:S01]  /*7370*/  HMMA.16816.F32.BF16 R28, R4.reuse, R146, R28 ;  /* 0x00000092041c723c */ /* 0x040fe2000004181c */
[----:B------:R-:W4:Y:S07]  /*7380*/  LDSM.16.M88.4 R144, [R178+0x9000] ;  /* 0x00900000b290783b */ /* 0x000f2e0000000200 */
[C---:B--2---:R-:W-:Y:S08]  /*7390*/  HMMA.16816.F32.BF16 R24, R4.reuse, R156, R24 ;  /* 0x0000009c0418723c */ /* 0x044ff00000041818 */
[C---:B------:R-:W-:Y:S01]  /*73a0*/  HMMA.16816.F32.BF16 R20, R4.reuse, R158, R20 ;  /* 0x0000009e0414723c */ /* 0x040fe20000041814 */
[----:B------:R-:W2:Y:S07]  /*73b0*/  LDSM.16.M88.4 R156, [R178+0x9800] ;  /* 0x00980000b29c783b */ /* 0x000eae0000000200 */
[C---:B---3--:R-:W-:Y:S08]  /*73c0*/  HMMA.16816.F32.BF16 R164, R4.reuse, R8, R164 ;  /* 0x0000000804a4723c */ /* 0x048ff000000418a4 */
[----:B------:R-:W-:Y:S01]  /*73d0*/  HMMA.16816.F32.BF16 R16, R4, R10, R16 ;  /* 0x0000000a0410723c */ /* 0x000fe20000041810 */
[----:B------:R-:W-:Y:S04]  /*73e0*/  LDSM.16.M88.4 R8, [R183+0x2000] ;  /* 0x00200000b708783b */ /* 0x000fe80000000200 */
[----:B------:R-:W3:Y:S03]  /*73f0*/  LDSM.16.M88.4 R4, [R180+0x8000] ;  /* 0x00800000b404783b */ /* 0x000ee60000000200 */
[C---:B-1----:R-:W-:Y:S08]  /*7400*/  HMMA.16816.F32.BF16 R140, R12.reuse, R148, R140 ;  /* 0x000000940c8c723c */ /* 0x042ff0000004188c */
[C---:B------:R-:W-:Y:S01]  /*7410*/  HMMA.16816.F32.BF16 R136, R12.reuse, R150, R136 ;  /* 0x000000960c88723c */ /* 0x040fe20000041888 */
[----:B------:R-:W1:Y:S07]  /*7420*/  LDSM.16.M88.4 R148, [R180+0x8800] ;  /* 0x00880000b494783b */ /* 0x000e6e0000000200 */
[C---:B----4-:R-:W-:Y:S08]  /*7430*/  HMMA.16816.F32.BF16 R24, R12.reuse, R144, R24 ;  /* 0x000000900c18723c */ /* 0x050ff00000041818 */
[C---:B------:R-:W-:Y:S01]  /*7440*/  HMMA.16816.F32.BF16 R20, R12.reuse, R146, R20 ;  /* 0x000000920c14723c */ /* 0x040fe20000041814 */
[----:B------:R-:W4:Y:S07]  /*7450*/  LDSM.16.M88.4 R144, [R180+0x9800] ;  /* 0x00980000b490783b */ /* 0x000f2e0000000200 */
[C---:B------:R-:W-:Y:S08]  /*7460*/  HMMA.16816.F32.BF16 R32, R12.reuse, R152, R32 ;  /* 0x000000980c20723c */ /* 0x040ff00000041820 */
[C---:B------:R-:W-:Y:S01]  /*7470*/  HMMA.16816.F32.BF16 R28, R12.reuse, R154, R28 ;  /* 0x0000009a0c1c723c */ /* 0x040fe2000004181c */
[----:B------:R-:W5:Y:S07]  /*7480*/  LDSM.16.M88.4 R152, [R180+0x9000] ;  /* 0x00900000b498783b */ /* 0x000f6e0000000200 */
[C---:B--2---:R-:W-:Y:S08]  /*7490*/  HMMA.16816.F32.BF16 R164, R12.reuse, R156, R164 ;  /* 0x0000009c0ca4723c */ /* 0x044ff000000418a4 */
[----:B------:R-:W-:Y:S01]  /*74a0*/  HMMA.16816.F32.BF16 R16, R12, R158, R16 ;  /* 0x0000009e0c10723c */ /* 0x000fe20000041810 */
[----:B------:R-:W-:Y:S04]  /*74b0*/  LDSM.16.M88.4 R12, [R191+0x4000] ;  /* 0x00400000bf0c783b */ /* 0x000fe80000000200 */
[----:B------:R-:W-:Y:S03]  /*74c0*/  LDSM.16.M88.4 R156, [R178+0xa000] ;  /* 0x00a00000b29c783b */ /* 0x000fe60000000200 */
[C---:B---3--:R-:W-:Y:S08]  /*74d0*/  HMMA.16816.F32.BF16 R140, R8.reuse, R4, R140 ;  /* 0x00000004088c723c */ /* 0x048ff0000004188c */
[C---:B------:R-:W-:Y:S01]  /*74e0*/  HMMA.16816.F32.BF16 R136, R8.reuse, R6, R136 ;  /* 0x000000060888723c */ /* 0x040fe20000041888 */
[----:B------:R-:W2:Y:S07]  /*74f0*/  LDSM.16.M88.4 R4, [R179+UR5+0xa000] ;  /* 0x00a00005b304783b */ /* 0x000eae0008000200 */
[C---:B-1----:R-:W-:Y:S08]  /*7500*/  HMMA.16816.F32.BF16 R32, R8.reuse, R148, R32 ;  /* 0x000000940820723c */ /* 0x042ff00000041820 */
[C---:B------:R-:W-:Y:S01]  /*7510*/  HMMA.16816.F32.BF16 R28, R8.reuse, R150, R28 ;  /* 0x00000096081c723c */ /* 0x040fe2000004181c */
[----:B------:R-:W1:Y:S07]  /*7520*/  LDSM.16.M88.4 R148, [R179+UR5+0xa800] ;  /* 0x00a80005b394783b */ /* 0x000e6e0008000200 */
[C---:B----4-:R-:W-:Y:S08]  /*7530*/  HMMA.16816.F32.BF16 R164, R8.reuse, R144, R164 ;  /* 0x0000009008a4723c */ /* 0x050ff000000418a4 */
[C---:B------:R-:W-:Y:S01]  /*7540*/  HMMA.16816.F32.BF16 R16, R8.reuse, R146, R16 ;  /* 0x000000920810723c */ /* 0x040fe20000041810 */
[----:B------:R-:W3:Y:S07]  /*7550*/  LDSM.16.M88.4 R144, [R179+UR5+0xb800] ;  /* 0x00b80005b390783b */ /* 0x000eee0008000200 */
[C---:B-----5:R-:W-:Y:S08]  /*7560*/  HMMA.16816.F32.BF16 R24, R8.reuse, R152, R24 ;  /* 0x000000980818723c */ /* 0x060ff00000041818 */
[----:B------:R-:W-:Y:S01]  /*7570*/  HMMA.16816.F32.BF16 R20, R8, R154, R20 ;  /* 0x0000009a0814723c */ /* 0x000fe20000041814 */
[----:B------:R-:W4:Y:S04]  /*7580*/  LDSM.16.M88.4 R152, [R179+UR5+0xb000] ;  /* 0x00b00005b398783b */ /* 0x000f280008000200 */
[----:B------:R-:W5:Y:S03]  /*7590*/  LDSM.16.M88.4 R8, [R182+0xa000] ;  /* 0x00a00000b608783b */ /* 0x000f660000000200 */
[C---:B--2---:R-:W-:Y:S08]  /*75a0*/  HMMA.16816.F32.BF16 R140, R12.reuse, R4, R140 ;  /* 0x000000040c8c723c */ /* 0x044ff0000004188c */
[C---:B------:R-:W-:Y:S01]  /*75b0*/  HMMA.16816.F32.BF16 R136, R12.reuse, R6, R136 ;  /* 0x000000060c88723c */ /* 0x040fe20000041888 */
[----:B------:R-:W2:Y:S07]  /*75c0*/  LDSM.16.M88.4 R4, [R182+0xa800] ;  /* 0x00a80000b604783b */ /* 0x000eae0000000200 */
        /* <DEDUP_REMOVED lines=8> */
[----:B------:R-:W4:Y:S04]  /*7650*/  LDSM.16.M88.4 R152, [R178+0xa800] ;  /* 0x00a80000b298783b */ /* 0x000f280000000200 */
[----:B------:R-:W-:Y:S03]  /*7660*/  LDSM.16.M88.4 R12, [R183+0x4000] ;  /* 0x00400000b70c783b */ /* 0x000fe60000000200 */
[C---:B-----5:R-:W-:Y:S08]  /*7670*/  HMMA.16816.F32.BF16 R140, R168.reuse, R8, R140 ;  /* 0x00000008a88c723c */ /* 0x060ff0000004188c */
[C---:B------:R-:W-:Y:S01]  /*7680*/  HMMA.16816.F32.BF16 R136, R168.reuse, R10, R136 ;  /* 0x0000000aa888723c */ /* 0x040fe20000041888 */
[----:B------:R-:W5:Y:S07]  /*7690*/  LDSM.16.M88.4 R8, [R180+0xa000] ;  /* 0x00a00000b408783b */ /* 0x000f6e0000000200 */
[C---:B--2---:R-:W-:Y:S08]  /*76a0*/  HMMA.16816.F32.BF16 R32, R168.reuse, R4, R32 ;  /* 0x00000004a820723c */ /* 0x044ff00000041820 */
[C---:B------:R-:W-:Y:S01]  /*76b0*/  HMMA.16816.F32.BF16 R28, R168.reuse, R6, R28 ;  /* 0x00000006a81c723c */ /* 0x040fe2000004181c */
[----:B------:R-:W2:Y:S07]  /*76c0*/  LDSM.16.M88.4 R4, [R180+0xb800] ;  /* 0x00b80000b404783b */ /* 0x000eae0000000200 */
[----:B------:R-:W-:Y:S08]  /*76d0*/  HMMA.16816.F32.BF16 R16, R168, R174, R16 ;  /* 0x000000aea810723c */ /* 0x000ff00000041810 */
[----:B------:R-:W-:Y:S08]  /*76e0*/  HMMA.16816.F32.BF16 R140, R160, R156, R140 ;  /* 0x0000009ca08c723c */ /* 0x000ff0000004188c */
[----:B-1----:R-:W-:Y:S08]  /*76f0*/  HMMA.16816.F32.BF16 R24, R168, R148, R24 ;  /* 0x00000094a818723c */ /* 0x002ff00000041818 */
[----:B---3--:R-:W-:Y:S08]  /*7700*/  HMMA.16816.F32.BF16 R16, R160, R146, R16 ;  /* 0x00000092a010723c */ /* 0x008ff00000041810 */
[C---:B------:R-:W-:Y:S01]  /*7710*/  HMMA.16816.F32.BF16 R20, R168.reuse, R150, R20 ;  /* 0x00000096a814723c */ /* 0x040fe20000041814 */
[----:B------:R-:W1:Y:S07]  /*7720*/  LDSM.16.M88.4 R148, [R178+0xb000] ;  /* 0x00b00000b294783b */ /* 0x000e6e0000000200 */
[----:B------:R-:W-:Y:S01]  /*7730*/  HMMA.16816.F32.BF16 R164, R168, R172, R164 ;  /* 0x000000aca8a4723c */ /* 0x000fe200000418a4 */
[----:B------:R-:W-:-:S05]  /*7740*/  IMAD.SHL.U32 R169, R188, 0x2, RZ ;  /* 0x00000002bca97824 */ /* 0x000fca00078e00ff */
[----:B------:R-:W-:Y:S02]  /*7750*/  LOP3.LUT R169, R169, 0x6, RZ, 0xc0, !PT ;  /* 0x00000006a9a97812 */ /* 0x000fe400078ec0ff */
[C---:B----4-:R-:W-:Y:S08]  /*7760*/  HMMA.16816.F32.BF16 R32, R160.reuse, R152, R32 ;  /* 0x00000098a020723c */ /* 0x050ff00000041820 */
[----:B------:R-:W-:Y:S01]  /*7770*/  HMMA.16816.F32.BF16 R28, R160, R154, R28 ;  /* 0x0000009aa01c723c */ /* 0x000fe2000004181c */
[----:B------:R-:W3:Y:S07]  /*7780*/  LDSM.16.M88.4 R152, [R180+0xa800] ;  /* 0x00a80000b498783b */ /* 0x000eee0000000200 */
[----:B-----5:R-:W-:Y:S08]  /*7790*/  HMMA.16816.F32.BF16 R140, R12, R8, R140 ;  /* 0x000000080c8c723c */ /* 0x020ff0000004188c */
[----:B------:R-:W-:Y:S08]  /*77a0*/  HMMA.16816.F32.BF16 R136, R160, R158, R136 ;  /* 0x0000009ea088723c */ /* 0x000ff00000041888 */
[----:B--2---:R-:W-:Y:S01]  /*77b0*/  HMMA.16816.F32.BF16 R16, R12, R6, R16 ;  /* 0x000000060c10723c */ /* 0x004fe20000041810 */
[----:B------:R-:W-:-:S04]  /*77c0*/  IMAD R6, R0, 0x40, R169 ;  /* 0x0000004000067824 */ /* 0x000fc800078e02a9 */
[C---:B------:R-:W-:Y:S02]  /*77d0*/  VIADD R7, R6.reuse, 0xffffff80 ;  /* 0xffffff8006077836 */ /* 0x040fe40000000000 */
[C---:B------:R-:W-:Y:S01]  /*77e0*/  VIADD R147, R6.reuse, 0xffffffb8 ;  /* 0xffffffb806937836 */ /* 0x040fe20000000000 */
[----:B-1----:R-:W-:Y:S01]  /*77f0*/  HMMA.16816.F32.BF16 R24, R160, R148, R24 ;  /* 0x00000094a018723c */ /* 0x002fe20000041818 */
[----:B------:R-:W-:Y:S01]  /*7800*/  VIADD R157, R6, 0xffffff81 ;  /* 0xffffff81069d7836 */ /* 0x000fe20000000000 */
[----:B------:R-:W-:Y:S02]  /*7810*/  I2FP.F32.U32 R8, R7 ;  /* 0x0000000700087245 */ /* 0x000fe40000201000 */
[C---:B------:R-:W-:Y:S02]  /*7820*/  ISETP.GE.AND P2, PT, R7.reuse, R176, PT ;  /* 0x000000b00700720c */ /* 0x040fe40003f46270 */
[----:B------:R-:W-:Y:S01]  /*7830*/  ISETP.GE.AND P6, PT, R7, R2, PT ;  /* 0x000000020700720c */ /* 0x000fe20003fc6270 */
[CC--:B------:R-:W-:Y:S01]  /*7840*/  FFMA.FTZ R171, R3.reuse, R8.reuse, R140 ;  /* 0x0000000803ab7223 */ /* 0x0c0fe2000001008c */
[----:B------:R-:W-:Y:S01]  /*7850*/  I2FP.F32.U32 R140, R147 ;  /* 0x00000093008c7245 */ /* 0x000fe20000201000 */
[----:B------:R-:W-:Y:S01]  /*7860*/  HMMA.16816.F32.BF16 R136, R12, R10, R136 ;  /* 0x0000000a0c88723c */ /* 0x000fe20000041888 */
[----:B------:R-:W-:-:S02]  /*7870*/  FFMA.FTZ R7, R3, R8, R142 ;  /* 0x0000000803077223 */ /* 0x000fc4000001008e */
[----:B------:R-:W1:Y:S01]  /*7880*/  LDSM.16.M88.4 R8, [R180+0xb000] ;  /* 0x00b00000b408783b */ /* 0x000e620000000200 */
[----:B------:R-:W-:Y:S01]  /*7890*/  FSEL R171, R171, -INF , !P2 ;  /* 0xff800000abab7808 */ /* 0x000fe20005000000 */
[----:B------:R-:W-:Y:S01]  /*78a0*/  FFMA.FTZ R16, R3, R140, R16 ;  /* 0x0000008c03107223 */ /* 0x000fe20000010010 */
[----:B------:R-:W-:Y:S01]  /*78b0*/  ISETP.GE.AND P2, PT, R147, R176, PT ;  /* 0x000000b09300720c */ /* 0x000fe20003f46270 */
[----:B------:R-:W-:Y:S01]  /*78c0*/  FFMA.FTZ R18, R3, R140, R18 ;  /* 0x0000008c03127223 */ /* 0x000fe20000010012 */
[----:B------:R-:W-:Y:S01]  /*78d0*/  FSEL R7, R7, -INF , !P6 ;  /* 0xff80000007077808 */ /* 0x000fe20007000000 */
[----:B------:R-:W-:Y:S01]  /*78e0*/  HMMA.16816.F32.BF16 R20, R160, R150, R20 ;  /* 0x00000096a014723c */ /* 0x000fe20000041814 */
[----:B------:R-:W-:Y:S01]  /*78f0*/  ISETP.GE.AND P6, PT, R147, R2, PT ;  /* 0x000000029300720c */ /* 0x000fe20003fc6270 */
[----:B------:R-:W-:Y:S01]  /*7900*/  VIADD R147, R6, 0xffffff88 ;  /* 0xffffff8806937836 */ /* 0x000fe20000000000 */
[----:B------:R-:W-:Y:S01]  /*7910*/  FSEL R149, R16, -INF , !P2 ;  /* 0xff80000010957808 */ /* 0x000fe20005000000 */
[----:B------:R-:W-:-:S04]  /*7920*/  DEPBAR.LE SB0, 0x0 ;  /* 0x000080000000791a */ /* 0x000fc80000000000 */
[----:B------:R-:W-:Y:S01]  /*7930*/  I2FP.F32.U32 R16, R157 ;  /* 0x0000009d00107245 */ /* 0x000fe20000201000 */
[C---:B---3--:R-:W-:Y:S01]  /*7940*/  HMMA.16816.F32.BF16 R32, R12.reuse, R152, R32 ;  /* 0x000000980c20723c */ /* 0x048fe20000041820 */
[----:B------:R-:W-:Y:S02]  /*7950*/  I2FP.F32.U32 R151, R147 ;  /* 0x0000009300977245 */ /* 0x000fe40000201000 */
[----:B------:R-:W-:Y:S01]  /*7960*/  FSEL R148, R18, -INF , !P6 ;  /* 0xff80000012947808 */ /* 0x000fe20007000000 */
[CC--:B------:R-:W-:Y:S01]  /*7970*/  FFMA.FTZ R219, R3.reuse, R16.reuse, R141 ;  /* 0x0000001003db7223 */ /* 0x0c0fe2000001008d */
[----:B------:R-:W-:Y:S01]  /*7980*/  FFMA.FTZ R143, R3, R16, R143 ;  /* 0x00000010038f7223 */ /* 0x000fe2000001008f */
[----:B------:R-:W-:Y:S01]  /*7990*/  ISETP.GE.AND P2, PT, R157, R176, PT ;  /* 0x000000b09d00720c */ /* 0x000fe20003f46270 */
[-C--:B------:R-:W-:Y:S01]  /*79a0*/  FFMA.FTZ R136, R3, R151.reuse, R136 ;  /* 0x0000009703887223 */ /* 0x080fe20000010088 */
[----:B------:R-:W-:Y:S01]  /*79b0*/  ISETP.GE.AND P6, PT, R157, R2, PT ;  /* 0x000000029d00720c */ /* 0x000fe20003fc6270 */
[----:B------:R-:W-:Y:S01]  /*79c0*/  FFMA.FTZ R138, R3, R151, R138 ;  /* 0x00000097038a7223 */ /* 0x000fe2000001008a */
[----:B------:R-:W-:Y:S01]  /*79d0*/  FSEL R219, R219, -INF , !P2 ;  /* 0xff800000dbdb7808 */ /* 0x000fe20005000000 */
[----:B------:R-:W-:Y:S01]  /*79e0*/  VIADD R141, R6, 0xffffff89 ;  /* 0xffffff89068d7836 */ /* 0x000fe20000000000 */
[----:B------:R-:W-:Y:S01]  /*79f0*/  FSEL R175, R143, -INF , !P6 ;  /* 0xff8000008faf7808 */ /* 0x000fe20007000000 */
[----:B------:R-:W-:Y:S01]  /*7a00*/  HMMA.16816.F32.BF16 R28, R12, R154, R28 ;  /* 0x0000009a0c1c723c */ /* 0x000fe2000004181c */
[----:B------:R-:W-:Y:S01]  /*7a10*/  BAR.SYNC.DEFER_BLOCKING 0x0 ;  /* 0x0000000000007b1d */ /* 0x000fe20000010000 */
[----:B------:R-:W-:-:S02]  /*7a20*/  ISETP.GE.AND P2, PT, R147, R176, PT ;  /* 0x000000b09300720c */ /* 0x000fc40003f46270 */
[----:B------:R-:W-:Y:S02]  /*7a30*/  ISETP.GE.AND P6, PT, R147, R2, PT ;  /* 0x000000029300720c */ /* 0x000fe40003fc6270 */
[----:B------:R-:W-:Y:S02]  /*7a40*/  FSEL R217, R136, -INF , !P2 ;  /* 0xff80000088d97808 */ /* 0x000fe40005000000 */
[----:B------:R-:W-:Y:S01]  /*7a50*/  FSEL R173, R138, -INF , !P6 ;  /* 0xff8000008aad7808 */ /* 0x000fe20007000000 */
[----:B------:R-:W-:Y:S01]  /*7a60*/  HMMA.16816.F32.BF16 R164, R160, R144, R164 ;  /* 0x00000090a0a4723c */ /* 0x000fe200000418a4 */
[----:B------:R-:W-:Y:S02]  /*7a70*/  I2FP.F32.U32 R16, R141 ;  /* 0x0000008d00107245 */ /* 0x000fe40000201000 */
[C---:B------:R-:W-:Y:S02]  /*7a80*/  ISETP.GE.AND P2, PT, R141.reuse, R176, PT ;  /* 0x000000b08d00720c */ /* 0x040fe40003f46270 */
[----:B------:R-:W-:Y:S01]  /*7a90*/  ISETP.GE.AND P6, PT, R141, R2, PT ;  /* 0x000000028d00720c */ /* 0x000fe20003fc6270 */
[----:B------:R-:W-:-:S02]  /*7aa0*/  VIADD R141, R6, 0xffffff90 ;  /* 0xffffff90068d7836 */ /* 0x000fc40000000000 */
[CC--:B------:R-:W-:Y:S01]  /*7ab0*/  FFMA.FTZ R221, R3.reuse, R16.reuse, R137 ;  /* 0x0000001003dd7223 */ /* 0x0c0fe20000010089 */
[----:B------:R-:W-:Y:S01]  /*7ac0*/  FFMA.FTZ R139, R3, R16, R139 ;  /* 0x00000010038b7223 */ /* 0x000fe2000001008b */
[C---:B------:R-:W-:Y:S01]  /*7ad0*/  VIADD R137, R6.reuse, 0xffffff91 ;  /* 0xffffff9106897836 */ /* 0x040fe20000000000 */
[C---:B-1----:R-:W-:Y:S01]  /*7ae0*/  HMMA.16816.F32.BF16 R24, R12.reuse, R8, R24 ;  /* 0x000000080c18723c */ /* 0x042fe20000041818 */
[----:B------:R-:W-:Y:S01]  /*7af0*/  I2FP.F32.U32 R18, R141 ;  /* 0x0000008d00127245 */ /* 0x000fe20000201000 */
[----:B------:R-:W-:Y:S01]  /*7b00*/  VIADD R9, R6, 0xffffff98 ;  /* 0xffffff9806097836 */ /* 0x000fe20000000000 */
[----:B------:R-:W-:Y:S02]  /*7b10*/  FSEL R215, R139, -INF , !P6 ;  /* 0xff8000008bd77808 */ /* 0x000fe40007000000 */
[----:B------:R-:W-:Y:S01]  /*7b20*/  I2FP.F32.U32 R16, R137 ;  /* 0x0000008900107245 */ /* 0x000fe20000201000 */
[----:B------:R-:W-:Y:S01]  /*7b30*/  FFMA.FTZ R34, R3, R18, R34 ;  /* 0x0000001203227223 */ /* 0x000fe20000010022 */
[----:B------:R-:W-:Y:S01]  /*7b40*/  ISETP.GE.AND P6, PT, R141, R2, PT ;  /* 0x000000028d00720c */ /* 0x000fe20003fc6270 */
[----:B------:R-:W-:Y:S01]  /*7b50*/  FFMA.FTZ R32, R3, R18, R32 ;  /* 0x0000001203207223 */ /* 0x000fe20000010020 */
        /* <DEDUP_REMOVED lines=8> */
[----:B------:R-:W-:-:S02]  /*7be0*/  FSEL R179, R32, -INF , !P2 ;  /* 0xff80000020b37808 */ /* 0x000fc40005000000 */
[----:B------:R-:W-:Y:S02]  /*7bf0*/  ISETP.GE.AND P2, PT, R137, R176, PT ;  /* 0x000000b08900720c */ /* 0x000fe40003f46270 */
[----:B------:R-:W-:Y:S01]  /*7c00*/  I2FP.F32.U32 R8, R9 ;  /* 0x0000000900087245 */ /* 0x000fe20000201000 */
[----:B------:R-:W-:Y:S01]  /*7c10*/  HMMA.16816.F32.BF16 R164, R12, R4, R164 ;  /* 0x000000040ca4723c */ /* 0x000fe200000418a4 */
[----:B------:R-:W-:Y:S01]  /*7c20*/  FSEL R137, R35, -INF , !P6 ;  /* 0xff80000023897808 */ /* 0x000fe20007000000 */
[C---:B------:R-:W-:Y:S01]  /*7c30*/  VIADD R35, R6.reuse, 0xffffff99 ;  /* 0xffffff9906237836 */ /* 0x040fe20000000000 */
[----:B------:R-:W-:Y:S01]  /*7c40*/  FSEL R181, R33, -INF , !P2 ;  /* 0xff80000021b57808 */ /* 0x000fe20005000000 */
[CC--:B------:R-:W-:Y:S01]  /*7c50*/  FFMA.FTZ R28, R3.reuse, R8.reuse, R28 ;  /* 0x00000008031c7223 */ /* 0x0c0fe2000001001c */
[----:B------:R-:W-:Y:S01]  /*7c60*/  FFMA.FTZ R30, R3, R8, R30 ;  /* 0x00000008031e7223 */ /* 0x000fe2000001001e */
[----:B------:R-:W-:Y:S01]  /*7c70*/  ISETP.GE.AND P2, PT, R9, R176, PT ;  /* 0x000000b00900720c */ /* 0x000fe20003f46270 */
[----:B------:R-:W-:Y:S01]  /*7c80*/  VIADD R5, R6, 0xffffffa9 ;  /* 0xffffffa906057836 */ /* 0x000fe20000000000 */
[----:B------:R-:W-:-:S02]  /*7c90*/  I2FP.F32.U32 R8, R35 ;  /* 0x0000002300087245 */ /* 0x000fc40000201000 */
[----:B------:R-:W-:Y:S01]  /*7ca0*/  ISETP.GE.AND P6, PT, R9, R2, PT ;  /* 0x000000020900720c */ /* 0x000fe20003fc6270 */
[----:B------:R-:W-:Y:S01]  /*7cb0*/  VIADD R9, R6, 0xffffffa0 ;  /* 0xffffffa006097836 */ /* 0x000fe20000000000 */
[----:B------:R-:W-:Y:S01]  /*7cc0*/  FSEL R207, R28, -INF , !P2 ;  /* 0xff8000001ccf7808 */ /* 0x000fe20005000000 */
[CC--:B------:R-:W-:Y:S01]  /*7cd0*/  FFMA.FTZ R29, R3.reuse, R8.reuse, R29 ;  /* 0x00000008031d7223 */ /* 0x0c0fe2000001001d */
[----:B------:R-:W-:Y:S01]  /*7ce0*/  FSEL R203, R30, -INF , !P6 ;  /* 0xff8000001ecb7808 */ /* 0x000fe20007000000 */
[----:B------:R-:W-:Y:S01]  /*7cf0*/  FFMA.FTZ R31, R3, R8, R31 ;  /* 0x00000008031f7223 */ /* 0x000fe2000001001f */
[C---:B------:R-:W-:Y:S02]  /*7d00*/  ISETP.GE.AND P2, PT, R35.reuse, R176, PT ;  /* 0x000000b02300720c */ /* 0x040fe40003f46270 */
[----:B------:R-:W-:Y:S02]  /*7d10*/  ISETP.GE.AND P6, PT, R35, R2, PT ;  /* 0x000000022300720c */ /* 0x000fe40003fc6270 */
[----:B------:R-:W-:-:S02]  /*7d20*/  I2FP.F32.U32 R33, R9 ;  /* 0x0000000900217245 */ /* 0x000fc40000201000 */
[----:B------:R-:W-:Y:S02]  /*7d30*/  FSEL R183, R29, -INF , !P2 ;  /* 0xff8000001db77808 */ /* 0x000fe40005000000 */
[----:B------:R-:W-:Y:S01]  /*7d40*/  FSEL R191, R31, -INF , !P6 ;  /* 0xff8000001fbf7808 */ /* 0x000fe20007000000 */
[-C--:B------:R-:W-:Y:S01]  /*7d50*/  FFMA.FTZ R24, R3, R33.reuse, R24 ;  /* 0x0000002103187223 */ /* 0x080fe20000010018 */
[----:B------:R-:W-:Y:S01]  /*7d60*/  ISETP.GE.AND P2, PT, R9, R176, PT ;  /* 0x000000b00900720c */ /* 0x000fe20003f46270 */
[----:B------:R-:W-:Y:S01]  /*7d70*/  FFMA.FTZ R26, R3, R33, R26 ;  /* 0x00000021031a7223 */ /* 0x000fe2000001001a */
[----:B------:R-:W-:Y:S01]  /*7d80*/  ISETP.GE.AND P6, PT, R9, R2, PT ;  /* 0x000000020900720c */ /* 0x000fe20003fc6270 */
[----:B------:R-:W-:Y:S01]  /*7d90*/  VIADD R9, R6, 0xffffffa8 ;  /* 0xffffffa806097836 */ /* 0x000fe20000000000 */
[----:B------:R-:W-:Y:S02]  /*7da0*/  I2FP.F32.U32 R8, R11 ;  /* 0x0000000b00087245 */ /* 0x000fe40000201000 */
[----:B------:R-:W-:-:S02]  /*7db0*/  FSEL R163, R24, -INF , !P2 ;  /* 0xff80000018a37808 */ /* 0x000fc40005000000 */
[----:B------:R-:W-:Y:S01]  /*7dc0*/  FSEL R145, R26, -INF , !P6 ;  /* 0xff8000001a917808 */ /* 0x000fe20007000000 */
[CC--:B------:R-:W-:Y:S01]  /*7dd0*/  FFMA.FTZ R25, R3.reuse, R8.reuse, R25 ;  /* 0x0000000803197223 */ /* 0x0c0fe20000010019 */
[----:B------:R-:W-:Y:S01]  /*7de0*/  FFMA.FTZ R27, R3, R8, R27 ;  /* 0x00000008031b7223 */ /* 0x000fe2000001001b */
[----:B------:R-:W-:Y:S02]  /*7df0*/  I2FP.F32.U32 R8, R9 ;  /* 0x0000000900087245 */ /* 0x000fe40000201000 */
[C---:B------:R-:W-:Y:S02]  /*7e00*/  ISETP.GE.AND P2, PT, R11.reuse, R176, PT ;  /* 0x000000b00b00720c */ /* 0x040fe40003f46270 */
[----:B------:R-:W-:Y:S01]  /*7e10*/  ISETP.GE.AND P6, PT, R11, R2, PT ;  /* 0x000000020b00720c */ /* 0x000fe20003fc6270 */
[-C--:B------:R-:W-:Y:S01]  /*7e20*/  FFMA.FTZ R20, R3, R8.reuse, R20 ;  /* 0x0000000803147223 */ /* 0x080fe20000010014 */
[----:B------:R-:W-:Y:S01]  /*7e30*/  FSEL R201, R25, -INF , !P2 ;  /* 0xff80000019c97808 */ /* 0x000fe20005000000 */
[----:B------:R-:W-:Y:S01]  /*7e40*/  FFMA.FTZ R22, R3, R8, R22 ;  /* 0x0000000803167223 */ /* 0x000fe20000010016 */
[----:B------:R-:W-:-:S02]  /*7e50*/  FSEL R147, R27, -INF , !P6 ;  /* 0xff8000001b937808 */ /* 0x000fc40007000000 */
[----:B------:R-:W-:Y:S02]  /*7e60*/  I2FP.F32.U32 R4, R5 ;  /* 0x0000000500047245 */ /* 0x000fe40000201000 */
[C---:B------:R-:W-:Y:S02]  /*7e70*/  ISETP.GE.AND P2, PT, R9.reuse, R176, PT ;  /* 0x000000b00900720c */ /* 0x040fe40003f46270 */
[----:B------:R-:W-:Y:S01]  /*7e80*/  ISETP.GE.AND P6, PT, R9, R2, PT ;  /* 0x000000020900720c */ /* 0x000fe20003fc6270 */
[----:B------:R-:W-:Y:S02]  /*7e90*/  VIADD R9, R6, 0xffffffb0 ;  /* 0xffffffb006097836 */ /* 0x000fe40000000000 */
[CC--:B------:R-:W-:Y:S01]  /*7ea0*/  FFMA.FTZ R21, R3.reuse, R4.reuse, R21 ;  /* 0x0000000403157223 */ /* 0x0c0fe20000010015 */
[----:B------:R-:W-:Y:S01]  /*7eb0*/  FFMA.FTZ R23, R3, R4, R23 ;  /* 0x0000000403177223 */ /* 0x000fe20000010017 */
[----:B------:R-:W-:Y:S02]  /*7ec0*/  FSEL R193, R20, -INF , !P2 ;  /* 0xff80000014c17808 */ /* 0x000fe40005000000 */
[----:B------:R-:W-:-:S02]  /*7ed0*/  FSEL R143, R22, -INF , !P6 ;  /* 0xff800000168f7808 */ /* 0x000fc40007000000 */
[C---:B------:R-:W-:Y:S02]  /*7ee0*/  ISETP.GE.AND P2, PT, R5.reuse, R176, PT ;  /* 0x000000b00500720c */ /* 0x040fe40003f46270 */
[----:B------:R-:W-:Y:S01]  /*7ef0*/  ISETP.GE.AND P6, PT, R5, R2, PT ;  /* 0x000000020500720c */ /* 0x000fe20003fc6270 */
[C---:B------:R-:W-:Y:S01]  /*7f00*/  VIADD R5, R6.reuse, 0xffffffb1 ;  /* 0xffffffb106057836 */ /* 0x040fe20000000000 */
[----:B------:R-:W-:Y:S02]  /*7f10*/  I2FP.F32.U32 R4, R9 ;  /* 0x0000000900047245 */ /* 0x000fe40000201000 */
[----:B------:R-:W-:Y:S02]  /*7f20*/  FSEL R161, R21, -INF , !P2 ;  /* 0xff80000015a17808 */ /* 0x000fe40005000000 */
[----:B------:R-:W-:Y:S01]  /*7f30*/  FSEL R141, R23, -INF , !P6 ;  /* 0xff800000178d7808 */ /* 0x000fe20007000000 */
[----:B------:R-:W-:Y:S01]  /*7f40*/  FFMA.FTZ R157, R3, R4, R164 ;  /* 0x00000004039d7223 */ /* 0x000fe200000100a4 */
[----:B------:R-:W-:Y:S01]  /*7f50*/  ISETP.GE.AND P2, PT, R9, R176, PT ;  /* 0x000000b00900720c */ /* 0x000fe20003f46270 */
[----:B------:R-:W-:Y:S01]  /*7f60*/  FFMA.FTZ R153, R3, R4, R166 ;  /* 0x0000000403997223 */ /* 0x000fe200000100a6 */
[----:B------:R-:W-:Y:S01]  /*7f70*/  ISETP.GE.AND P6, PT, R9, R2, PT ;  /* 0x000000020900720c */ /* 0x000fe20003fc6270 */
[----:B------:R-:W-:Y:S01]  /*7f80*/  VIADD R9, R6, 0xffffffb9 ;  /* 0xffffffb906097836 */ /* 0x000fe20000000000 */
[----:B------:R-:W-:-:S02]  /*7f90*/  I2FP.F32.U32 R6, R5 ;  /* 0x0000000500067245 */ /* 0x000fc40000201000 */
[----:B------:R-:W-:Y:S02]  /*7fa0*/  FSEL R157, R157, -INF , !P2 ;  /* 0xff8000009d9d7808 */ /* 0x000fe40005000000 */
[----:B------:R-:W-:Y:S01]  /*7fb0*/  I2FP.F32.U32 R4, R9 ;  /* 0x0000000900047245 */ /* 0x000fe20000201000 */
[----:B------:R-:W-:Y:S01]  /*7fc0*/  FFMA.FTZ R159, R3, R6, R165 ;  /* 0x00000006039f7223 */ /* 0x000fe200000100a5 */
[----:B------:R-:W-:Y:S01]  /*7fd0*/  ISETP.GE.AND P2, PT, R5, R176, PT ;  /* 0x000000b00500720c */ /* 0x000fe20003f46270 */
[----:B------:R-:W-:Y:S01]  /*7fe0*/  FFMA.FTZ R155, R3, R6, R167 ;  /* 0x00000006039b7223 */ /* 0x000fe200000100a7 */
[----:B------:R-:W-:Y:S01]  /*7ff0*/  FSEL R153, R153, -INF , !P6 ;  /* 0xff80000099997808 */ /* 0x000fe20007000000 */
[-C--:B------:R-:W-:Y:S01]  /*8000*/  FFMA.FTZ R17, R3, R4.reuse, R17 ;  /* 0x0000000403117223 */ /* 0x080fe20000010011 */
[----:B------:R-:W-:Y:S01]  /*8010*/  FSEL R159, R159, -INF , !P2 ;  /* 0xff8000009f9f7808 */ /* 0x000fe20005000000 */
[----:B------:R-:W-:Y:S01]  /*8020*/  FFMA.FTZ R19, R3, R4, R19 ;  /* 0x0000000403137223 */ /* 0x000fe20000010013 */
[----:B------:R-:W-:-:S02]  /*8030*/  ISETP.GE.AND P2, PT, R9, R176, PT ;  /* 0x000000b00900720c */ /* 0x000fc40003f46270 */
[-C--:B------:R-:W-:Y:S02]  /*8040*/  ISETP.GE.AND P6, PT, R5, R2.reuse, PT ;  /* 0x000000020500720c */ /* 0x080fe40003fc6270 */
[----:B------:R-:W-:Y:S02]  /*8050*/  FSEL R152, R17, -INF , !P2 ;  /* 0xff80000011987808 */ /* 0x000fe40005000000 */
[----:B------:R-:W-:Y:S02]  /*8060*/  ISETP.GE.U32.AND P2, PT, R0, 0x3, PT ;  /* 0x000000030000780c */ /* 0x000fe40003f46070 */
[----:B------:R-:W-:Y:S02]  /*8070*/  FSEL R155, R155, -INF , !P6 ;  /* 0xff8000009b9b7808 */ /* 0x000fe40007000000 */
[----:B------:R-:W-:-:S04]  /*8080*/  ISETP.GE.AND P6, PT, R9, R2, PT ;  /* 0x000000020900720c */ /* 0x000fc80003fc6270 */
[----:B------:R-:W-:-:S05]  /*8090*/  FSEL R151, R19, -INF , !P6 ;  /* 0xff80000013977808 */ /* 0x000fca0007000000 */
[----:B------:R-:W-:Y:S05]  /*80a0*/  @!P2 BRA `(.L_x_1900) ;  /* 0x000000080028a947 */ /* 0x000fea0003800000 */
[----:B------:R-:W-:Y:S05]  /*80b0*/  BRA.U !UP1, `(.L_x_1901) ;  /* 0x0000000109f47547 */ /* 0x000fea000b800000 */
[----:B------:R-:W1:Y:S01]  /*80c0*/  LDC R4, c[0x0][0x4f0] ;  /* 0x00013c00ff047b82 */ /* 0x000e620000000800 */
[C---:B------:R-:W-:Y:S01]  /*80d0*/  IADD3 R11, PT, PT, R177.reuse, -0x80, RZ ;  /* 0xffffff80b10b7810 */ /* 0x040fe20007ffe0ff */
[----:B------:R-:W2:Y:S01]  /*80e0*/  LDCU.64 UR6, c[0x0][0x3a0] ;  /* 0x00007400ff0677ac */ /* 0x000ea20008000a00 */
[----:B------:R-:W-:Y:S02]  /*80f0*/  IADD3 R177, PT, PT, R177, -0xc0, RZ ;  /* 0xffffff40b1b17810 */ /* 0x000fe40007ffe0ff */
        /* <DEDUP_REMOVED lines=13> */
[----:B------:R-:W-:-:S04]  /*81d0*/  IMAD.HI.U32 R10, R5, R2, RZ ;  /* 0x00000002050a7227 */ /* 0x000fc800078e00ff */
        /* <DEDUP_REMOVED lines=43> */
.L_x_1901:
[----:B------:R-:W-:Y:S01]  /*8490*/  UMOV UR4, URZ ;  /* 0x000000ff00047c82 */ /* 0x000fe20008000000 */
[----:B------:R-:W-:Y:S01]  /*84a0*/  IMAD.SHL.U32 R2, R134, 0x40, RZ ;  /* 0x0000004086027824 */ /* 0x000fe200078e00ff */
[----:B------:R-:W-:-:S05]  /*84b0*/  IADD3 R4, P2, PT, RZ, -UR4, RZ ;  /* 0x80000004ff047c10 */ /* 0x000fca000ff5e0ff */
[----:B------:R-:W-:-:S05]  /*84c0*/  IMAD.X R2, RZ, RZ, ~R2, P2 ;  /* 0x000000ffff027224 */ /* 0x000fca00010e0e02 */
[----:B------:R-:W-:-:S04]  /*84d0*/  SHF.R.S64 R5, R4, 0x1f, R2 ;  /* 0x0000001f04057819 */ /* 0x000fc80000001002 */
[----:B------:R-:W-:-:S04]  /*84e0*/  IADD3 R196, P2, PT, R5, R196, RZ ;  /* 0x000000c405c47210 */ /* 0x000fc80007f5e0ff */
[----:B------:R-:W-:-:S09]  /*84f0*/  LEA.HI.X.SX32 R197, R2, R197, 0x1, P2 ;  /* 0x000000c502c57211 */ /* 0x000fd200010f0eff */
.L_x_1902:
[C---:B------:R-:W-:Y:S01]  /*8500*/  LEA R8, P2, R134.reuse, R196, 0x5 ;  /* 0x000000c486087211 */ /* 0x040fe200078428ff */
[C---:B------:R-:W-:Y:S01]  /*8510*/  IMAD.SHL.U32 R2, R134.reuse, 0x20, RZ ;  /* 0x0000002086027824 */ /* 0x040fe200078e00ff */
[----:B------:R-:W-:Y:S01]  /*8520*/  @!PT LDS RZ, [RZ] ;  /* 0x00000000fffff984 */ /* 0x000fe20000000800 */
[----:B------:R-:W-:Y:S01]  /*8530*/  @!PT LDS RZ, [RZ] ;  /* 0x00000000fffff984 */ /* 0x000fe20000000800 */
[----:B------:R-:W-:Y:S01]  /*8540*/  @!PT LDS RZ, [RZ] ;  /* 0x00000000fffff984 */ /* 0x000fe20000000800 */
[----:B------:R1:W-:Y:S01]  /*8550*/  @!P5 LDGSTS.E.BYPASS.LTC128B.128 [R213+0x6000], desc[UR16][R196.64] ;  /* 0x06000000c4d5dfae */ /* 0x0003e2000b981a10 */
[C-C-:B------:R-:W-:Y:S02]  /*8560*/  SHF.L.U64.HI R4, R134.reuse, 0x5, R135.reuse ;  /* 0x0000000586047819 */ /* 0x140fe40000010287 */
[----:B------:R-:W-:Y:S01]  /*8570*/  LEA.HI.X R9, R134, R197, R135, 0x5, P2 ;  /* 0x000000c586097211 */ /* 0x000fe200010f2c87 */
[----:B------:R1:W-:Y:S01]  /*8580*/  @P5 STS.128 [R213+0x6000], RZ ;  /* 0x006000ffd5005388 */ /* 0x0003e20000000c00 */
[----:B------:R-:W-:-:S03]  /*8590*/  IADD3 R10, P6, PT, R2, R8, RZ ;  /* 0x00000008020a7210 */ /* 0x000fc60007fde0ff */
[----:B------:R-:W-:Y:S01]  /*85a0*/  @!PT LDS RZ, [RZ] ;  /* 0x00000000fffff984 */ /* 0x000fe20000000800 */
[----:B------:R-:W-:Y:S01]  /*85b0*/  @!PT LDS RZ, [RZ] ;  /* 0x00000000fffff984 */ /* 0x000fe20000000800 */
[----:B------:R-:W-:Y:S01]  /*85c0*/  @!PT LDS RZ, [RZ] ;  /* 0x00000000fffff984 */ /* 0x000fe20000000800 */
[----:B------:R1:W-:Y:S01]  /*85d0*/  @!P4 LDGSTS.E.BYPASS.LTC128B.128 [R213+0x8000], desc[UR16][R196.64+0x80] ;  /* 0x08000080c4d5cfae */ /* 0x0003e2000b981a10 */
[----:B------:R-:W-:Y:S01]  /*85e0*/  IADD3 R12, P2, PT, R2, R10, RZ ;  /* 0x0000000a020c7210 */ /* 0x000fe20007f5e0ff */
        /* <DEDUP_REMOVED lines=54> */
.L_x_1900:
[----:B------:R-:W-:Y:S01]  /*8950*/  FMNMX3.FTZ R4, R133, R171, R219, !PT ;  /* 0x000000ab85047276 */ /* 0x000fe200078100db */
[----:B------:R-:W2:Y:S01]  /*8960*/  LDCU UR4, c[0x0][0x45c] ;  /* 0x00008b80ff0477ac */ /* 0x000ea20008000800 */
[----:B------:R-:W-:Y:S01]  /*8970*/  FMNMX3.FTZ R2, R132, R7, R175, !PT ;  /* 0x0000000784027276 */ /* 0x000fe200078100af */
[----:B-1----:R-:W-:Y:S01]  /*8980*/  LDSM.16.MT88.4 R12, [R189+0xc000] ;  /* 0x00c00000bd0c783b */ /* 0x002fe20000004200 */
        /* <DEDUP_REMOVED lines=19> */
[----:B------:R-:W-:Y:S02]  /*8ac0*/  IADD3 R177, PT, PT, R189, 0xc040, RZ ;  /* 0x0000c040bdb17810 */ /* 0x000fe40007ffe0ff */
[----:B------:R-:W-:Y:S01]  /*8ad0*/  @P0 IADD3 R177, PT, PT, R16, -0x40, RZ ;  /* 0xffffffc010b10810 */ /* 0x000fe20007ffe0ff */
[----:B------:R-:W-:Y:S03]  /*8ae0*/  LDSM.16.MT88.4 R20, [R178+0xc000] ;  /* 0x00c00000b214783b */ /* 0x000fe60000004200 */
[----:B------:R-:W-:Y:S01]  /*8af0*/  IADD3 R176, PT, PT, R176, R177, RZ ;  /* 0x000000b1b0b07210 */ /* 0x000fe20007ffe0ff */
[----:B------:R-:W-:Y:S01]  /*8b00*/  LDSM.16.MT88.4 R28, [R177] ;  /* 0x00000000b11c783b */ /* 0x000fe20000004200 */
[----:B-1----:R-:W-:-:S02]  /*8b10*/  FMNMX.FTZ R9, R4, R9, !PT ;  /* 0x0000000904097209 */ /* 0x002fc40007810000 */
[----:B---3--:R-:W-:-:S03]  /*8b20*/  FMNMX.FTZ R5, R2, R5, !PT ;  /* 0x0000000502057209 */ /* 0x008fc60007810000 */
[----:B------:R-:W1:Y:S04]  /*8b30*/  SHFL.BFLY PT, R170, R9, 0x1, 0x1f ;  /* 0x0c201f0009aa7f89 */ /* 0x000e6800000e0000 */
[----:B------:R-:W3:Y:S01]  /*8b40*/  SHFL.BFLY PT, R168, R5, 0x1, 0x1f ;  /* 0x0c201f0005a87f89 */ /* 0x000ee200000e0000 */
[----:B-1----:R-:W-:Y:S02]  /*8b50*/  FMNMX.FTZ R170, R9, R170, !PT ;  /* 0x000000aa09aa7209 */ /* 0x002fe40007810000 */
[----:B---3--:R-:W-:-:S03]  /*8b60*/  FMNMX.FTZ R168, R5, R168, !PT ;  /* 0x000000a805a87209 */ /* 0x008fc60007810000 */
[C---:B--2---:R-:W-:Y:S01]  /*8b70*/  FMUL.FTZ R154, R170.reuse, UR4 ;  /* 0x00000004aa9a7c20 */ /* 0x044fe20008410000 */
[----:B------:R-:W-:Y:S02]  /*8b80*/  FSETP.NEU.FTZ.AND P3, PT, R170, -INF , PT ;  /* 0xff800000aa00780b */ /* 0x000fe40003f7d000 */
[C---:B------:R-:W-:Y:S01]  /*8b90*/  FSETP.NEU.FTZ.AND P2, PT, R168.reuse, -INF , PT ;  /* 0xff800000a800780b */ /* 0x040fe20003f5d000 */
[----:B------:R-:W-:Y:S01]  /*8ba0*/  FMUL.FTZ R150, R168, UR4 ;  /* 0x00000004a8967c20 */ /* 0x000fe20008410000 */
[----:B------:R-:W-:Y:S02]  /*8bb0*/  FSEL R4, R170, RZ, P3 ;  /* 0x000000ffaa047208 */ /* 0x000fe40001800000 */
[----:B------:R-:W-:Y:S02]  /*8bc0*/  FSEL R5, R168, RZ, P2 ;  /* 0x000000ffa8057208 */ /* 0x000fe40001000000 */
[----:B------:R-:W-:Y:S01]  /*8bd0*/  FSEL R154, R154, RZ, P3 ;  /* 0x000000ff9a9a7208 */ /* 0x000fe20001800000 */
[----:B------:R-:W-:Y:S01]  /*8be0*/  FADD.FTZ R4, R133, -R4 ;  /* 0x8000000485047221 */ /* 0x000fe20000010000 */
[----:B------:R-:W-:Y:S01]  /*8bf0*/  FSEL R150, R150, RZ, P2 ;  /* 0x000000ff96967208 */ /* 0x000fe20001000000 */
[----:B------:R-:W-:-:S02]  /*8c00*/  FADD.FTZ R5, R132, -R5 ;  /* 0x8000000584057221 */ /* 0x000fc40000010000 */
[--C-:B------:R-:W-:Y:S01]  /*8c10*/  FFMA.FTZ R174, R171, UR4, -R154.reuse ;  /* 0x00000004abae7c23 */ /* 0x100fe2000801089a */
[----:B------:R-:W-:Y:S01]  /*8c20*/  FFMA.FTZ R167, R219, UR4, -R154 ;  /* 0x00000004dba77c23 */ /* 0x000fe2000801089a */
[--C-:B------:R-:W-:Y:S01]  /*8c30*/  FFMA.FTZ R164, R175, UR4, -R150.reuse ;  /* 0x00000004afa47c23 */ /* 0x100fe20008010896 */
[----:B------:R-:W-:Y:S01]  /*8c40*/  FFMA.FTZ R2, R173, UR4, -R150 ;  /* 0x00000004ad027c23 */ /* 0x000fe20008010896 */
[--C-:B------:R-:W-:Y:S01]  /*8c50*/  FFMA.FTZ R166, R217, UR4, -R154.reuse ;  /* 0x00000004d9a67c23 */ /* 0x100fe2000801089a */
[----:B------:R-:W-:Y:S01]  /*8c60*/  FFMA.FTZ R165, R221, UR4, -R154 ;  /* 0x00000004dda57c23 */ /* 0x000fe2000801089a */
[--C-:B------:R-:W-:Y:S01]  /*8c70*/  FFMA.FTZ R172, R7, UR4, -R150.reuse ;  /* 0x0000000407ac7c23 */ /* 0x100fe20008010896 */
[----:B------:R-:W-:Y:S01]  /*8c80*/  FFMA.FTZ R171, R215, UR4, -R150 ;  /* 0x00000004d7ab7c23 */ /* 0x000fe20008010896 */
[----:B------:R-:W-:Y:S01]  /*8c90*/  FMUL.FTZ R175, R4, UR4 ;  /* 0x0000000404af7c20 */ /* 0x000fe20008410000 */
[----:B------:R-:W-:Y:S01]  /*8ca0*/  FMUL.FTZ R173, R5, UR4 ;  /* 0x0000000405ad7c20 */ /* 0x000fe20008410000 */
[----:B------:R-:W-:Y:S01]  /*8cb0*/  MUFU.EX2 R174, R174 ;  /* 0x000000ae00ae7308 */ /* 0x000fe20000000800 */
[--C-:B------:R-:W-:Y:S01]  /*8cc0*/  FFMA.FTZ R180, R181, UR4, -R154.reuse ;  /* 0x00000004b5b47c23 */ /* 0x100fe2000801089a */
[--C-:B------:R-:W-:Y:S01]  /*8cd0*/  FFMA.FTZ R182, R183, UR4, -R154.reuse ;  /* 0x00000004b7b67c23 */ /* 0x100fe2000801089a */
[--C-:B------:R-:W-:Y:S01]  /*8ce0*/  FFMA.FTZ R179, R179, UR4, -R154.reuse ;  /* 0x00000004b3b37c23 */ /* 0x100fe2000801089a */
[----:B------:R-:W-:Y:S01]  /*8cf0*/  FFMA.FTZ R181, R207, UR4, -R154 ;  /* 0x00000004cfb57c23 */ /* 0x000fe2000801089a */
[--C-:B------:R-:W-:Y:S01]  /*8d00*/  FFMA.FTZ R183, R139, UR4, -R150.reuse ;  /* 0x000000048bb77c23 */ /* 0x100fe20008010896 */
[--C-:B------:R-:W-:Y:S01]  /*8d10*/  FFMA.FTZ R184, R137, UR4, -R150.reuse ;  /* 0x0000000489b87c23 */ /* 0x100fe20008010896 */
[--C-:B------:R-:W-:Y:S01]  /*8d20*/  FFMA.FTZ R192, R203, UR4, -R150.reuse ;  /* 0x00000004cbc07c23 */ /* 0x100fe20008010896 */
[----:B------:R-:W1:Y:S01]  /*8d30*/  MUFU.EX2 R167, R167 ;  /* 0x000000a700a77308 */ /* 0x000e620000000800 */
[----:B------:R-:W-:Y:S01]  /*8d40*/  FFMA.FTZ R191, R191, UR4, -R150 ;  /* 0x00000004bfbf7c23 */ /* 0x000fe20008010896 */
[----:B------:R-:W-:Y:S01]  /*8d50*/  LDSM.16.MT88.4 R136, [R189+0xc800] ;  /* 0x00c80000bd88783b */ /* 0x000fe20000004200 */
[--C-:B------:R-:W-:Y:S01]  /*8d60*/  FFMA.FTZ R194, R163, UR4, -R154.reuse ;  /* 0x00000004a3c27c23 */ /* 0x100fe2000801089a */
[--C-:B------:R-:W-:Y:S01]  /*8d70*/  FFMA.FTZ R201, R201, UR4, -R154.reuse ;  /* 0x00000004c9c97c23 */ /* 0x100fe2000801089a */
[--C-:B------:R-:W-:Y:S01]  /*8d80*/  FFMA.FTZ R193, R193, UR4, -R154.reuse ;  /* 0x00000004c1c17c23 */ /* 0x100fe2000801089a */
[----:B------:R-:W-:Y:S01]  /*8d90*/  LDSM.16.MT88.4 R132, [R178+0xc800] ;  /* 0x00c80000b284783b */ /* 0x000fe20000004200 */
[----:B------:R-:W-:Y:S01]  /*8da0*/  FFMA.FTZ R202, R161, UR4, -R154 ;  /* 0x00000004a1ca7c23 */ /* 0x000fe2000801089a */
[----:B------:R-:W-:Y:S01]  /*8db0*/  MUFU.EX2 R166, R166 ;  /* 0x000000a600a67308 */ /* 0x000fe20000000800 */
[--C-:B------:R-:W-:Y:S01]  /*8dc0*/  FFMA.FTZ R203, R145, UR4, -R150.reuse ;  /* 0x0000000491cb7c23 */ /* 0x100fe20008010896 */
[--C-:B------:R-:W-:Y:S01]  /*8dd0*/  FFMA.FTZ R206, R147, UR4, -R150.reuse ;  /* 0x0000000493ce7c23 */ /* 0x100fe20008010896 */
[--C-:B------:R-:W-:Y:S01]  /*8de0*/  FFMA.FTZ R207, R143, UR4, -R150.reuse ;  /* 0x000000048fcf7c23 */ /* 0x100fe20008010896 */
[----:B------:R-:W-:Y:S01]  /*8df0*/  FFMA.FTZ R208, R141, UR4, -R150 ;  /* 0x000000048dd07c23 */ /* 0x000fe20008010896 */
[----:B------:R-:W-:Y:S01]  /*8e00*/  LDSM.16.MT88.4 R144, [R176+0x1000] ;  /* 0x00100000b090783b */ /* 0x000fe20000004200 */
[--C-:B------:R-:W-:Y:S01]  /*8e10*/  FFMA.FTZ R214, R157, UR4, -R154.reuse ;  /* 0x000000049dd67c23 */ /* 0x100fe2000801089a */
[--C-:B------:R-:W-:Y:S01]  /*8e20*/  FFMA.FTZ R215, R159, UR4, -R154.reuse ;  /* 0x000000049fd77c23 */ /* 0x100fe2000801089a */
[----:B------:R-:W2:Y:S01]  /*8e30*/  MUFU.EX2 R165, R165 ;  /* 0x000000a500a57308 */ /* 0x000ea20000000800 */
[----:B-1----:R-:W-:Y:S01]  /*8e40*/  F2FP.BF16.F32.PACK_AB R4, R167, R174 ;  /* 0x000000aea704723e */ /* 0x002fe200000010ff */
[----:B------:R-:W-:Y:S01]  /*8e50*/  LDSM.16.MT88.4 R160, [R177+0x1800] ;  /* 0x00180000b1a0783b */ /* 0x000fe20000004200 */
[--C-:B------:R-:W-:Y:S01]  /*8e60*/  FFMA.FTZ R216, R149, UR4, -R154.reuse ;  /* 0x0000000495d87c23 */ /* 0x100fe2000801089a */
[----:B------:R-:W-:Y:S01]  /*8e70*/  FFMA.FTZ R217, R152, UR4, -R154 ;  /* 0x0000000498d97c23 */ /* 0x000fe2000801089a */
[--C-:B------:R-:W-:Y:S01]  /*8e80*/  FFMA.FTZ R218, R153, UR4, -R150.reuse ;  /* 0x0000000499da7c23 */ /* 0x100fe20008010896 */
[--C-:B------:R-:W-:Y:S01]  /*8e90*/  FFMA.FTZ R219, R155, UR4, -R150.reuse ;  /* 0x000000049bdb7c23 */ /* 0x100fe20008010896 */
[--C-:B------:R-:W-:Y:S01]  /*8ea0*/  FFMA.FTZ R220, R148, UR4, -R150.reuse ;  /* 0x0000000494dc7c23 */ /* 0x100fe20008010896 */
[----:B------:R-:W-:Y:S01]  /*8eb0*/  MUFU.EX2 R172, R172 ;  /* 0x000000ac00ac7308 */ /* 0x000fe20000000800 */
[----:B------:R-:W-:Y:S01]  /*8ec0*/  FFMA.FTZ R221, R151, UR4, -R150 ;  /* 0x0000000497dd7c23 */ /* 0x000fe20008010896 */
[----:B------:R-:W-:Y:S04]  /*8ed0*/  LDSM.16.MT88.4 R152, [R177+0x5800] ;  /* 0x00580000b198783b */ /* 0x000fe80000004200 */
[----:B------:R-:W-:Y:S02]  /*8ee0*/  LDSM.16.MT88.4 R156, [R189+0xd800] ;  /* 0x00d80000bd9c783b */ /* 0x000fe40000004200 */
[----:B------:R-:W1:Y:S01]  /*8ef0*/  MUFU.EX2 R164, R164 ;  /* 0x000000a400a47308 */ /* 0x000e620000000800 */
[----:B--2---:R-:W-:-:S07]  /*8f00*/  F2FP.BF16.F32.PACK_AB R6, R165, R166 ;  /* 0x000000a6a506723e */ /* 0x004fce00000010ff */
[----:B------:R-:W-:Y:S08]  /*8f10*/  MUFU.EX2 R2, R2 ;  /* 0x0000000200027308 */ /* 0x000ff00000000800 */
[----:B------:R-:W2:Y:S01]  /*8f20*/  MUFU.EX2 R171, R171 ;  /* 0x000000ab00ab7308 */ /* 0x000ea20000000800 */
[----:B-1----:R-:W-:-:S07]  /*8f30*/  F2FP.BF16.F32.PACK_AB R5, R164, R172 ;  /* 0x000000aca405723e */ /* 0x002fce00000010ff */
[----:B------:R-:W1:Y:S08]  /*8f40*/  MUFU.EX2 R175, R175 ;  /* 0x000000af00af7308 */ /* 0x000e700000000800 */
[----:B------:R-:W3:Y:S01]  /*8f50*/  MUFU.EX2 R173, R173 ;  /* 0x000000ad00ad7308 */ /* 0x000ee20000000800 */
[----:B--2---:R-:W-:-:S07]  /*8f60*/  F2FP.BF16.F32.PACK_AB R7, R171, R2 ;  /* 0x00000002ab07723e */ /* 0x004fce00000010ff */
        /* <DEDUP_REMOVED lines=9> */
[-C--:B---3--:R-:W-:Y:S01]  /*9000*/  FMUL.FTZ R18, R38, R173.reuse ;  /* 0x000000ad26127220 */ /* 0x088fe20000410000 */
[-C--:B------:R-:W-:Y:S01]  /*9010*/  FMUL.FTZ R19, R39, R173.reuse ;  /* 0x000000ad27137220 */ /* 0x080fe20000410000 */
[-C--:B------:R-:W-:Y:S01]  /*9020*/  FMUL.FTZ R42, R42, R173.reuse ;  /* 0x000000ad2a2a7220 */ /* 0x080fe20000410000 */
[-C--:B------:R-:W-:Y:S01]  /*9030*/  FMUL.FTZ R43, R43, R173.reuse ;  /* 0x000000ad2b2b7220 */ /* 0x080fe20000410000 */
[----:B------:R-:W1:Y:S01]  /*9040*/  LDSM.16.MT88.4 R36, [R176] ;  /* 0x00000000b024783b */ /* 0x000e620000004200 */
[-C--:B------:R-:W-:Y:S01]  /*9050*/  FMUL.FTZ R34, R54, R173.reuse ;  /* 0x000000ad36227220 */ /* 0x080fe20000410000 */
[-C--:B------:R-:W-:Y:S01]  /*9060*/  FMUL.FTZ R35, R55, R173.reuse ;  /* 0x000000ad37237220 */ /* 0x080fe20000410000 */
[-C--:B------:R-:W-:Y:S01]  /*9070*/  FMUL.FTZ R26, R46, R173.reuse ;  /* 0x000000ad2e1a7220 */ /* 0x080fe20000410000 */
[----:B------:R-:W2:Y:S01]  /*9080*/  LDSM.16.MT88.4 R52, [R178+0xe000] ;  /* 0x00e00000b234783b */ /* 0x000ea20000004200 */
[C---:B------:R-:W-:Y:S01]  /*9090*/  HMMA.16816.F32.BF16 R16, R4.reuse, R20, R16 ;  /* 0x000000140410723c */ /* 0x040fe20000041810 */
[----:B------:R-:W-:Y:S01]  /*90a0*/  FMUL.FTZ R27, R47, R173 ;  /* 0x000000ad2f1b7220 */ /* 0x000fe20000410000 */
[-C--:B------:R-:W-:Y:S01]  /*90b0*/  FMUL.FTZ R48, R48, R175.reuse ;  /* 0x000000af30307220 */ /* 0x080fe20000410000 */
[----:B------:R-:W3:Y:S01]  /*90c0*/  LDSM.16.MT88.4 R44, [R189+0xe000] ;  /* 0x00e00000bd2c783b */ /* 0x000ee20000004200 */
[----:B------:R-:W-:Y:S01]  /*90d0*/  FMUL.FTZ R49, R49, R175 ;  /* 0x000000af31317220 */ /* 0x000fe20000410000 */
[-C--:B------:R-:W-:Y:S01]  /*90e0*/  FMUL.FTZ R50, R50, R173.reuse ;  /* 0x000000ad32327220 */ /* 0x080fe20000410000 */
[----:B------:R-:W-:Y:S01]  /*90f0*/  FMUL.FTZ R51, R51, R173 ;  /* 0x000000ad33337220 */ /* 0x000fe20000410000 */
[-C--:B------:R-:W-:Y:S01]  /*9100*/  FMUL.FTZ R56, R56, R175.reuse ;  /* 0x000000af38387220 */ /* 0x080fe20000410000 */
[C---:B------:R-:W-:Y:S01]  /*9110*/  HMMA.16816.F32.BF16 R20, R4.reuse, R22, R40 ;  /* 0x000000160414723c */ /* 0x040fe20000041828 */
[-C--:B------:R-:W-:Y:S01]  /*9120*/  FMUL.FTZ R40, R60, R175.reuse ;  /* 0x000000af3c287220 */ /* 0x080fe20000410000 */
[----:B------:R-:W-:Y:S01]  /*9130*/  FMUL.FTZ R41, R61, R175 ;  /* 0x000000af3d297220 */ /* 0x000fe20000410000 */
[-C--:B------:R-:W-:Y:S01]  /*9140*/  FMUL.FTZ R42, R62, R173.reuse ;  /* 0x000000ad3e2a7220 */ /* 0x080fe20000410000 */
[----:B------:R-:W-:Y:S01]  /*9150*/  FMUL.FTZ R43, R63, R173 ;  /* 0x000000ad3f2b7220 */ /* 0x000fe20000410000 */
[----:B------:R-:W-:Y:S01]  /*9160*/  FMUL.FTZ R57, R57, R175 ;  /* 0x000000af39397220 */ /* 0x000fe20000410000 */
[----:B------:R-:W4:Y:S01]  /*9170*/  LDSM.16.MT88.4 R60, [R177+0x2000] ;  /* 0x00200000b13c783b */ /* 0x000f220000004200 */
        /* <DEDUP_REMOVED lines=9> */
[----:B------:R-:W-:Y:S01]  /*9210*/  FMUL.FTZ R66, R66, R173 ;  /* 0x000000ad42427220 */ /* 0x000fe20000410000 */
[C---:B------:R-:W-:Y:S01]  /*9220*/  HMMA.16816.F32.BF16 R28, R4.reuse, R30, R48 ;  /* 0x0000001e041c723c */ /* 0x040fe20000041830 */
[-C--:B------:R-:W-:Y:S01]  /*9230*/  FMUL.FTZ R48, R68, R175.reuse ;  /* 0x000000af44307220 */ /* 0x080fe20000410000 */
[----:B------:R-:W-:Y:S01]  /*9240*/  FMUL.FTZ R49, R69, R175 ;  /* 0x000000af45317220 */ /* 0x000fe20000410000 */
[-C--:B------:R-:W-:Y:S01]  /*9250*/  FMUL.FTZ R50, R70, R173.reuse ;  /* 0x000000ad46327220 */ /* 0x080fe20000410000 */
[-C--:B------:R-:W-:Y:S01]  /*9260*/  FMUL.FTZ R51, R71, R173.reuse ;  /* 0x000000ad47337220 */ /* 0x080fe20000410000 */
[----:B------:R-:W-:Y:S01]  /*9270*/  FMUL.FTZ R67, R67, R173 ;  /* 0x000000ad43437220 */ /* 0x000fe20000410000 */
[----:B------:R-:W5:Y:S01]  /*9280*/  LDSM.16.MT88.4 R68, [R176+0x2000] ;  /* 0x00200000b044783b */ /* 0x000f620000004200 */
        /* <DEDUP_REMOVED lines=10> */
[-C--:B------:R-:W-:Y:S01]  /*9330*/  FMUL.FTZ R125, R125, R175.reuse ;  /* 0x000000af7d7d7220 */ /* 0x080fe20000410000 */
[C---:B------:R-:W-:Y:S01]  /*9340*/  HMMA.16816.F32.BF16 R36, R4.reuse, R38, R56 ;  /* 0x000000260424723c */ /* 0x040fe20000041838 */
[-C--:B------:R-:W-:Y:S01]  /*9350*/  FMUL.FTZ R56, R76, R175.reuse ;  /* 0x000000af4c387220 */ /* 0x080fe20000410000 */
[----:B------:R-:W-:Y:S01]  /*9360*/  FMUL.FTZ R57, R77, R175 ;  /* 0x000000af4d397220 */ /* 0x000fe20000410000 */
[-C--:B------:R-:W-:Y:S01]  /*9370*/  FMUL.FTZ R58, R78, R173.reuse ;  /* 0x000000ad4e3a7220 */ /* 0x080fe20000410000 */
[-C--:B------:R-:W-:Y:S01]  /*9380*/  FMUL.FTZ R59, R79, R173.reuse ;  /* 0x000000ad4f3b7220 */ /* 0x080fe20000410000 */
[-C--:B------:R-:W-:Y:S01]  /*9390*/  FMUL.FTZ R126, R126, R173.reuse ;  /* 0x000000ad7e7e7220 */ /* 0x080fe20000410000 */
[----:B------:R-:W1:Y:S01]  /*93a0*/  LDSM.16.MT88.4 R76, [R189+0x10000] ;  /* 0x01000000bd4c783b */ /* 0x000e620000004200 */
[----:B------:R-:W-:Y:S01]  /*93b0*/  FMUL.FTZ R127, R127, R173 ;  /* 0x000000ad7f7f7220 */ /* 0x000fe20000410000 */
[C---:B--2---:R-:W-:Y:S01]  /*93c0*/  HMMA.16816.F32.BF16 R48, R4.reuse, R52, R48 ;  /* 0x000000340430723c */ /* 0x044fe20000041830 */
        /* <DEDUP_REMOVED lines=13> */
[----:B------:R-:W2:Y:S01]  /*94a0*/  LDSM.16.MT88.4 R92, [R177+0x4000] ;  /* 0x00400000b15c783b */ /* 0x000ea20000004200 */
[----:B------:R-:W2:Y:S01]  /*94b0*/  MUFU.EX2 R180, R180 ;  /* 0x000000b400b47308 */ /* 0x000ea20000000800 */
[C---:B---3--:R-:W-:Y:S01]  /*94c0*/  HMMA.16816.F32.BF16 R40, R4.reuse, R44, R40 ;  /* 0x0000002c0428723c */ /* 0x048fe20000041828 */
[-C--:B------:R-:W-:Y:S01]  /*94d0*/  FMUL.FTZ R120, R120, R175.reuse ;  /* 0x000000af78787220 */ /* 0x080fe20000410000 */
[----:B------:R-:W-:Y:S01]  /*94e0*/  FMUL.FTZ R121, R121, R175 ;  /* 0x000000af79797220 */ /* 0x000fe20000410000 */
[-C--:B------:R-:W-:Y:S01]  /*94f0*/  FMUL.FTZ R122, R122, R173.reuse ;  /* 0x000000ad7a7a7220 */ /* 0x080fe20000410000 */
[----:B------:R-:W-:Y:S01]  /*9500*/  FMUL.FTZ R123, R123, R173 ;  /* 0x000000ad7b7b7220 */ /* 0x000fe20000410000 */
[-C--:B------:R-:W-:Y:S01]  /*9510*/  FMUL.FTZ R104, R104, R175.reuse ;  /* 0x000000af68687220 */ /* 0x080fe20000410000 */
[-C--:B------:R-:W-:Y:S01]  /*9520*/  FMUL.FTZ R105, R105, R175.reuse ;  /* 0x000000af69697220 */ /* 0x080fe20000410000 */
[----:B------:R-:W-:Y:S01]  /*9530*/  MUFU.EX2 R181, R181 ;  /* 0x000000b500b57308 */ /* 0x000fe20000000800 */
[C---:B------:R-:W-:Y:S01]  /*9540*/  HMMA.16816.F32.BF16 R44, R4.reuse, R46, R64 ;  /* 0x0000002e042c723c */ /* 0x040fe20000041840 */
[-C--:B------:R-:W-:Y:S01]  /*9550*/  FMUL.FTZ R64, R84, R175.reuse ;  /* 0x000000af54407220 */ /* 0x080fe20000410000 */
[----:B------:R-:W-:Y:S01]  /*9560*/  FMUL.FTZ R65, R85, R175 ;  /* 0x000000af55417220 */ /* 0x000fe20000410000 */
[-C--:B------:R-:W-:Y:S01]  /*9570*/  FMUL.FTZ R66, R86, R173.reuse ;  /* 0x000000ad56427220 */ /* 0x080fe20000410000 */
[-C--:B------:R-:W-:Y:S01]  /*9580*/  FMUL.FTZ R67, R87, R173.reuse ;  /* 0x000000ad57437220 */ /* 0x080fe20000410000 */
[-C--:B------:R-:W-:Y:S01]  /*9590*/  FMUL.FTZ R106, R106, R173.reuse ;  /* 0x000000ad6a6a7220 */ /* 0x080fe20000410000 */
[----:B------:R-:W3:Y:S01]  /*95a0*/  LDSM.16.MT88.4 R84, [R178+0x10000] ;  /* 0x01000000b254783b */ /* 0x000ee20000004200 */
[----:B------:R-:W-:Y:S01]  /*95b0*/  MUFU.EX2 R182, R182 ;  /* 0x000000b600b67308 */ /* 0x000fe20000000800 */
[C---:B----4-:R-:W-:Y:S01]  /*95c0*/  HMMA.16816.F32.BF16 R56, R4.reuse, R60, R56 ;  /* 0x0000003c0438723c */ /* 0x050fe20000041838 */
[----:B------:R-:W-:Y:S01]  /*95d0*/  FMUL.FTZ R107, R107, R173 ;  /* 0x000000ad6b6b7220 */ /* 0x000fe20000410000 */
[-C--:B------:R-:W-:Y:S01]  /*95e0*/  FMUL.FTZ R116, R116, R175.reuse ;  /* 0x000000af74747220 */ /* 0x080fe20000410000 */
[----:B------:R-:W-:Y:S01]  /*95f0*/  FMUL.FTZ R117, R117, R175 ;  /* 0x000000af75757220 */ /* 0x000fe20000410000 */
[-C--:B------:R-:W-:Y:S01]  /*9600*/  FMUL.FTZ R118, R118, R173.reuse ;  /* 0x000000ad76767220 */ /* 0x080fe20000410000 */
[----:B------:R-:W-:Y:S01]  /*9610*/  FMUL.FTZ R119, R119, R173 ;  /* 0x000000ad77777220 */ /* 0x000fe20000410000 */
[----:B------:R-:W-:Y:S01]  /*9620*/  LDSM.16.MT88.4 R128, [R177+0x800] ;  /* 0x00080000b180783b */ /* 0x000fe20000004200 */
[----:B------:R-:W-:Y:S01]  /*9630*/  MUFU.EX2 R183, R183 ;  /* 0x000000b700b77308 */ /* 0x000fe20000000800 */
[C---:B------:R-:W-:Y:S01]  /*9640*/  HMMA.16816.F32.BF16 R60, R4.reuse, R62, R80 ;  /* 0x0000003e043c723c */ /* 0x040fe20000041850 */
[-C--:B------:R-:W-:Y:S01]  /*9650*/  FMUL.FTZ R80, R100, R175.reuse ;  /* 0x000000af64507220 */ /* 0x080fe20000410000 */
[----:B------:R-:W-:Y:S01]  /*9660*/  FMUL.FTZ R81, R101, R175 ;  /* 0x000000af65517220 */ /* 0x000fe20000410000 */
[-C--:B------:R-:W-:Y:S01]  /*9670*/  FMUL.FTZ R82, R102, R173.reuse ;  /* 0x000000ad66527220 */ /* 0x080fe20000410000 */
[----:B------:R-:W-:Y:S01]  /*9680*/  FMUL.FTZ R83, R103, R173 ;  /* 0x000000ad67537220 */ /* 0x000fe20000410000 */
[----:B------:R-:W-:Y:S01]  /*9690*/  FFMA.FTZ R174, R211, R175, R174 ;  /* 0x000000afd3ae7223 */ /* 0x000fe200000100ae */
[----:B------:R-:W4:Y:S01]  /*96a0*/  LDSM.16.MT88.4 R100, [R176+0x4000] ;  /* 0x00400000b064783b */ /* 0x000f220000004200 */
[----:B------:R-:W4:Y:S01]  /*96b0*/  MUFU.EX2 R184, R184 ;  /* 0x000000b800b87308 */ /* 0x000f220000000800 */
[----:B------:R-:W-:Y:S01]  /*96c0*/  HMMA.16816.F32.BF16 R8, R4, R12, R8 ;  /* 0x0000000c0408723c */ /* 0x000fe20000041808 */
[----:B------:R-:W-:-:S04]  /*96d0*/  FADD.FTZ R167, R167, R174 ;  /* 0x000000aea7a77221 */ /* 0x000fc80000010000 */
[----:B------:R-:W-:Y:S02]  /*96e0*/  FADD.FTZ R166, R166, R167 ;  /* 0x000000a7a6a67221 */ /* 0x000fe40000010000 */
[----:B------:R-:W-:Y:S01]  /*96f0*/  MUFU.EX2 R192, R192 ;  /* 0x000000c000c07308 */ /* 0x000fe20000000800 */
[----:B------:R-:W-:Y:S01]  /*9700*/  HMMA.16816.F32.BF16 R12, R4, R14, R124 ;  /* 0x0000000e040c723c */ /* 0x000fe2000004187c */
[----:B------:R-:W4:Y:S01]  /*9710*/  LDSM.16.MT88.4 R124, [R176+0x800] ;  /* 0x00080000b07c783b */ /* 0x000f220000004200 */
[----:B------:R-:W-:-:S05]  /*9720*/  FADD.FTZ R166, R165, R166 ;  /* 0x000000a6a5a67221 */ /* 0x000fca0000010000 */
[----:B------:R-:W4:Y:S01]  /*9730*/  MUFU.EX2 R191, R191 ;  /* 0x000000bf00bf7308 */ /* 0x000f220000000800 */
[C---:B-----5:R-:W-:Y:S07]  /*9740*/  HMMA.16816.F32.BF16 R64, R4.reuse, R68, R64 ;  /* 0x000000440440723c */ /* 0x060fee0000041840 */
[----:B------:R-:W-:Y:S01]  /*9750*/  MUFU.EX2 R194, R194 ;  /* 0x000000c200c27308 */ /* 0x000fe20000000800 */
[----:B------:R-:W-:Y:S01]  /*9760*/  HMMA.16816.F32.BF16 R68, R4, R70, R88 ;  /* 0x000000460444723c */ /* 0x000fe20000041858 */
[-C--:B------:R-:W-:Y:S01]  /*9770*/  FMUL.FTZ R88, R108, R175.reuse ;  /* 0x000000af6c587220 */ /* 0x080fe20000410000 */
[----:B------:R-:W-:Y:S01]  /*9780*/  FMUL.FTZ R89, R109, R175 ;  /* 0x000000af6d597220 */ /* 0x000fe20000410000 */
[-C--:B------:R-:W-:Y:S01]  /*9790*/  FMUL.FTZ R90, R110, R173.reuse ;  /* 0x000000ad6e5a7220 */ /* 0x080fe20000410000 */
[----:B------:R-:W-:-:S02]  /*97a0*/  FMUL.FTZ R91, R111, R173 ;  /* 0x000000ad6f5b7220 */ /* 0x000fc40000410000 */
[----:B------:R-:W5:Y:S01]  /*97b0*/  LDSM.16.MT88.4 R108, [R177+0x2800] ;  /* 0x00280000b16c783b */ /* 0x000f620000004200 */
[----:B------:R-:W-:Y:S01]  /*97c0*/  MUFU.EX2 R201, R201 ;  /* 0x000000c900c97308 */ /* 0x000fe20000000800 */
[C---:B-1----:R-:W-:Y:S07]  /*97d0*/  HMMA.16816.F32.BF16 R72, R4.reuse, R76, R72 ;  /* 0x0000004c0448723c */ /* 0x042fee0000041848 */
[----:B------:R-:W-:Y:S01]  /*97e0*/  MUFU.EX2 R193, R193 ;  /* 0x000000c100c17308 */ /* 0x000fe20000000800 */
[C---:B------:R-:W-:Y:S01]  /*97f0*/  HMMA.16816.F32.BF16 R76, R4.reuse, R78, R96 ;  /* 0x0000004e044c723c */ /* 0x040fe20000041860 */
[-C--:B------:R-:W-:Y:S01]  /*9800*/  FMUL.FTZ R96, R112, R175.reuse ;  /* 0x000000af70607220 */ /* 0x080fe20000410000 */
[----:B------:R-:W-:Y:S01]  /*9810*/  FMUL.FTZ R97, R113, R175 ;  /* 0x000000af71617220 */ /* 0x000fe20000410000 */
[-C--:B------:R-:W-:Y:S01]  /*9820*/  FMUL.FTZ R98, R114, R173.reuse ;  /* 0x000000ad72627220 */ /* 0x080fe20000410000 */
[-C--:B------:R-:W-:Y:S01]  /*9830*/  FMUL.FTZ R99, R115, R173.reuse ;  /* 0x000000ad73637220 */ /* 0x080fe20000410000 */
[----:B------:R-:W-:Y:S01]  /*9840*/  FFMA.FTZ R173, R209, R173, R172 ;  /* 0x000000add1ad7223 */ /* 0x000fe200000100ac */
[----:B------:R-:W-:Y:S01]  /*9850*/  LDSM.16.MT88.4 R112, [R189+0x10800] ;  /* 0x01080000bd70783b */ /* 0x000fe20000004200 */
[----:B------:R-:W-:Y:S01]  /*9860*/  MUFU.EX2 R202, R202 ;  /* 0x000000ca00ca7308 */ /* 0x000fe20000000800 */
[----:B--2---:R-:W-:Y:S01]  /*9870*/  HMMA.16816.F32.BF16 R88, R4, R92, R88 ;  /* 0x0000005c0458723c */ /* 0x004fe20000041858 */
[----:B------:R-:W-:-:S04]  /*9880*/  FADD.FTZ R173, R164, R173 ;  /* 0x000000ada4ad7221 */ /* 0x000fc80000010000 */
[----:B------:R-:W-:Y:S02]  /*9890*/  FADD.FTZ R2, R2, R173 ;  /* 0x000000ad02027221 */ /* 0x000fe40000010000 */
[----:B------:R-:W-:Y:S01]  /*98a0*/  MUFU.EX2 R203, R203 ;  /* 0x000000cb00cb7308 */ /* 0x000fe20000000800 */
[----:B------:R-:W-:Y:S01]  /*98b0*/  HMMA.16816.F32.BF16 R92, R4, R94, R120 ;  /* 0x0000005e045c723c */ /* 0x000fe20000041878 */
[----:B------:R-:W1:Y:S01]  /*98c0*/  LDSM.16.MT88.4 R120, [R189+0xe800] ;  /* 0x00e80000bd78783b */ /* 0x000e620000004200 */
[----:B------:R-:W-:-:S05]  /*98d0*/  FADD.FTZ R2, R171, R2 ;  /* 0x00000002ab027221 */ /* 0x000fca0000010000 */
[----:B------:R-:W-:Y:S01]  /*98e0*/  MUFU.EX2 R206, R206 ;  /* 0x000000ce00ce7308 */ /* 0x000fe20000000800 */
[C---:B---3--:R-:W-:Y:S07]  /*98f0*/  HMMA.16816.F32.BF16 R80, R4.reuse, R84, R80 ;  /* 0x000000540450723c */ /* 0x048fee0000041850 */
[----:B------:R-:W-:Y:S01]  /*9900*/  MUFU.EX2 R207, R207 ;  /* 0x000000cf00cf7308 */ /* 0x000fe20000000800 */
[C---:B------:R-:W-:Y:S01]  /*9910*/  HMMA.16816.F32.BF16 R84, R4.reuse, R86, R104 ;  /* 0x000000560454723c */ /* 0x040fe20000041868 */
[----:B------:R-:W-:Y:S06]  /*9920*/  LDSM.16.MT88.4 R104, [R176+0x2800] ;  /* 0x00280000b068783b */ /* 0x000fec0000004200 */
[----:B------:R-:W-:Y:S01]  /*9930*/  MUFU.EX2 R208, R208 ;  /* 0x000000d000d07308 */ /* 0x000fe20000000800 */
[----:B----4-:R-:W-:Y:S01]  /*9940*/  HMMA.16816.F32.BF16 R96, R4, R100, R96 ;  /* 0x000000640460723c */ /* 0x010fe20000041860 */
[----:B------:R-:W-:Y:S01]  /*9950*/  F2FP.BF16.F32.PACK_AB R100, R180, R179 ;  /* 0x000000b3b464723e */ /* 0x000fe200000010ff */
[----:B------:R-:W-:Y:S01]  /*9960*/  FADD.FTZ R179, R179, R166 ;  /* 0x000000a6b3b37221 */ /* 0x000fe20000010000 */
[----:B------:R-:W-:Y:S01]  /*9970*/  F2FP.BF16.F32.PACK_AB R101, R184, R183 ;  /* 0x000000b7b865723e */ /* 0x000fe200000010ff */
[----:B------:R-:W-:-:S02]  /*9980*/  FADD.FTZ R183, R183, R2 ;  /* 0x00000002b7b77221 */ /* 0x000fc40000010000 */
[----:B------:R-:W-:Y:S01]  /*9990*/  FADD.FTZ R180, R180, R179 ;  /* 0x000000b3b4b47221 */ /* 0x000fe20000010000 */
[----:B------:R-:W-:Y:S01]  /*99a0*/  MUFU.EX2 R214, R214 ;  /* 0x000000d600d67308 */ /* 0x000fe20000000800 */
[----:B------:R-:W-:Y:S01]  /*99b0*/  HMMA.16816.F32.BF16 R4, R4, R102, R116 ;  /* 0x000000660404723c */ /* 0x000fe20000041874 */
[----:B------:R-:W-:Y:S01]  /*99c0*/  F2FP.BF16.F32.PACK_AB R102, R182, R181 ;  /* 0x000000b5b666723e */ /* 0x000fe200000010ff */
[----:B------:R-:W2:Y:S01]  /*99d0*/  LDSM.16.MT88.4 R116, [R178+0xe800] ;  /* 0x00e80000b274783b */ /* 0x000ea20000004200 */
[----:B------:R-:W-:Y:S01]  /*99e0*/  F2FP.BF16.F32.PACK_AB R103, R191, R192 ;  /* 0x000000c0bf67723e */ /* 0x000fe200000010ff */
[----:B------:R-:W-:Y:S01]  /*99f0*/  FADD.FTZ R183, R184, R183 ;  /* 0x000000b7b8b77221 */ /* 0x000fe20000010000 */
[----:B------:R-:W-:Y:S02]  /*9a00*/  FADD.FTZ R181, R181, R180 ;  /* 0x000000b4b5b57221 */ /* 0x000fe40000010000 */
[----:B------:R-:W3:Y:S01]  /*9a10*/  MUFU.EX2 R215, R215 ;  /* 0x000000d700d77308 */ /* 0x000ee20000000800 */
[----:B------:R-:W-:Y:S01]  /*9a20*/  FADD.FTZ R192, R192, R183 ;  /* 0x000000b7c0c07221 */ /* 0x000fe20000010000 */
[----:B------:R-:W-:Y:S01]  /*9a30*/  FADD.FTZ R181, R182, R181 ;  /* 0x000000b5b6b57221 */ /* 0x000fe20000010000 */
[----:B------:R-:W-:Y:S02]  /*9a40*/  HMMA.16816.F32.BF16 R32, R100, R124, R32 ;  /* 0x0000007c6420723c */ /* 0x000fe40000041820 */
[----:B------:R-:W-:-:S03]  /*9a50*/  FADD.FTZ R192, R191, R192 ;  /* 0x000000c0bfc07221 */ /* 0x000fc60000010000 */
[----:B------:R-:W-:Y:S03]  /*9a60*/  MUFU.EX2 R216, R216 ;  /* 0x000000d800d87308 */ /* 0x000fe60000000800 */
[C---:B------:R-:W-:Y:S01]  /*9a70*/  HMMA.16816.F32.BF16 R36, R100.reuse, R126, R36 ;  /* 0x0000007e6424723c */ /* 0x040fe20000041824 */
[----:B------:R-:W4:Y:S04]  /*9a80*/  LDSM.16.MT88.4 R124, [R178+0x10800] ;  /* 0x01080000b27c783b */ /* 0x000f280000004200 */
[----:B------:R-:W1:Y:S01]  /*9a90*/  MUFU.EX2 R217, R217 ;  /* 0x000000d900d97308 */ /* 0x000e620000000800 */
[----:B---3--:R-:W-:Y:S02]  /*9aa0*/  F2FP.BF16.F32.PACK_AB R148, R215, R214 ;  /* 0x000000d6d794723e */ /* 0x008fe400000010ff */
[C---:B-----5:R-:W-:Y:S05]  /*9ab0*/  HMMA.16816.F32.BF16 R56, R100.reuse, R108, R56 ;  /* 0x0000006c6438723c */ /* 0x060fea0000041838 */
[----:B------:R-:W-:Y:S03]  /*9ac0*/  MUFU.EX2 R218, R218 ;  /* 0x000000da00da7308 */ /* 0x000fe60000000800 */
[----:B------:R-:W-:Y:S01]  /*9ad0*/  HMMA.16816.F32.BF16 R60, R100, R110, R60 ;  /* 0x0000006e643c723c */ /* 0x000fe2000004183c */
[----:B------:R-:W3:Y:S04]  /*9ae0*/  LDSM.16.MT88.4 R108, [R177+0x4800] ;  /* 0x00480000b16c783b */ /* 0x000ee80000004200 */
[----:B------:R-:W5:Y:S01]  /*9af0*/  MUFU.EX2 R219, R219 ;  /* 0x000000db00db7308 */ /* 0x000f620000000800 */
[----:B-1----:R-:W-:-:S02]  /*9b00*/  F2FP.BF16.F32.PACK_AB R150, R217, R216 ;  /* 0x000000d8d996723e */ /* 0x002fc400000010ff */
[C---:B------:R-:W-:Y:S05]  /*9b10*/  HMMA.16816.F32.BF16 R40, R100.reuse, R120, R40 ;  /* 0x000000786428723c */ /* 0x040fea0000041828 */
[----:B------:R-:W-:Y:S03]  /*9b20*/  MUFU.EX2 R220, R220 ;  /* 0x000000dc00dc7308 */ /* 0x000fe60000000800 */
[----:B------:R-:W-:Y:S01]  /*9b30*/  HMMA.16816.F32.BF16 R44, R100, R122, R44 ;  /* 0x0000007a642c723c */ /* 0x000fe2000004182c */
[----:B------:R-:W1:Y:S04]  /*9b40*/  LDSM.16.MT88.4 R120, [R176+0x4800] ;  /* 0x00480000b078783b */ /* 0x000e680000004200 */
[----:B------:R-:W4:Y:S01]  /*9b50*/  MUFU.EX2 R221, R221 ;  /* 0x000000dd00dd7308 */ /* 0x000f220000000800 */
[----:B-----5:R-:W-:-:S02]  /*9b60*/  F2FP.BF16.F32.PACK_AB R149, R219, R218 ;  /* 0x000000dadb95723e */ /* 0x020fc400000010ff */
[C---:B--2---:R-:W-:Y:S08]  /*9b70*/  HMMA.16816.F32.BF16 R48, R100.reuse, R116, R48 ;  /* 0x000000746430723c */ /* 0x044ff00000041830 */
[----:B------:R-:W-:Y:S01]  /*9b80*/  HMMA.16816.F32.BF16 R52, R100, R118, R52 ;  /* 0x000000766434723c */ /* 0x000fe20000041834 */
[----:B------:R-:W2:Y:S01]  /*9b90*/  LDSM.16.MT88.4 R116, [R189+0xd000] ;  /* 0x00d00000bd74783b */ /* 0x000ea20000004200 */
[----:B----4-:R-:W-:-:S06]  /*9ba0*/  F2FP.BF16.F32.PACK_AB R151, R221, R220 ;  /* 0x000000dcdd97723e */ /* 0x010fcc00000010ff */
[C---:B------:R-:W-:Y:S08]  /*9bb0*/  HMMA.16816.F32.BF16 R72, R100.reuse, R112, R72 ;  /* 0x000000706448723c */ /* 0x040ff00000041848 */
[C---:B------:R-:W-:Y:S01]  /*9bc0*/  HMMA.16816.F32.BF16 R76, R100.reuse, R114, R76 ;  /* 0x00000072644c723c */ /* 0x040fe2000004184c */
[----:B------:R-:W4:Y:S07]  /*9bd0*/  LDSM.16.MT88.4 R112, [R177+0x1000] ;  /* 0x00100000b170783b */ /* 0x000f2e0000004200 */
[C---:B------:R-:W-:Y:S08]  /*9be0*/  HMMA.16816.F32.BF16 R80, R100.reuse, R124, R80 ;  /* 0x0000007c6450723c */ /* 0x040ff00000041850 */
[C---:B------:R-:W-:Y:S01]  /*9bf0*/  HMMA.16816.F32.BF16 R84, R100.reuse, R126, R84 ;  /* 0x0000007e6454723c */ /* 0x040fe20000041854 */
[----:B------:R-:W5:Y:S07]  /*9c00*/  LDSM.16.MT88.4 R124, [R176+0x3000] ;  /* 0x00300000b07c783b */ /* 0x000f6e0000004200 */
[C---:B------:R-:W-:Y:S08]  /*9c10*/  HMMA.16816.F32.BF16 R8, R100.reuse, R136, R8 ;  /* 0x000000886408723c */ /* 0x040ff00000041808 */
[C---:B------:R-:W-:Y:S01]  /*9c20*/  HMMA.16816.F32.BF16 R12, R100.reuse, R138, R12 ;  /* 0x0000008a640c723c */ /* 0x040fe2000004180c */
[----:B------:R-:W-:Y:S07]  /*9c30*/  LDSM.16.MT88.4 R136, [R178+0xd000] ;  /* 0x00d00000b288783b */ /* 0x000fee0000004200 */
[C---:B------:R-:W-:Y:S08]  /*9c40*/  HMMA.16816.F32.BF16 R24, R100.reuse, R128, R24 ;  /* 0x000000806418723c */ /* 0x040ff00000041818 */
[C---:B------:R-:W-:Y:S01]  /*9c50*/  HMMA.16816.F32.BF16 R28, R100.reuse, R130, R28 ;  /* 0x00000082641c723c */ /* 0x040fe2000004181c */
[----:B------:R-:W5:Y:S07]  /*9c60*/  LDSM.16.MT88.4 R128, [R189+0xf000] ;  /* 0x00f00000bd80783b */ /* 0x000f6e0000004200 */
        /* <DEDUP_REMOVED lines=8> */
[----:B-1----:R-:W-:Y:S01]  /*9cf0*/  HMMA.16816.F32.BF16 R108, R100, R120, R96 ;  /* 0x00000078646c723c */ /* 0x002fe20000041860 */
[----:B------:R-:W-:Y:S01]  /*9d00*/  F2FP.BF16.F32.PACK_AB R120, R201, R194 ;  /* 0x000000c2c978723e */ /* 0x000fe200000010ff */
[----:B------:R-:W-:Y:S01]  /*9d10*/  LDSM.16.MT88.4 R96, [R189+0x11000] ;  /* 0x01100000bd60783b */ /* 0x000fe20000004200 */
[----:B------:R-:W-:Y:S01]  /*9d20*/  F2FP.BF16.F32.PACK_AB R121, R206, R203 ;  /* 0x000000cbce79723e */ /* 0x000fe200000010ff */
[----:B------:R-:W-:Y:S01]  /*9d30*/  FADD.FTZ R194, R194, R181 ;  /* 0x000000b5c2c27221 */ /* 0x000fe20000010000 */
[----:B------:R-:W-:-:S03]  /*9d40*/  FADD.FTZ R203, R203, R192 ;  /* 0x000000c0cbcb7221 */ /* 0x000fc60000010000 */
[----:B------:R-:W-:Y:S01]  /*9d50*/  HMMA.16816.F32.BF16 R100, R100, R122, R4 ;  /* 0x0000007a6464723c */ /* 0x000fe20000041804 */
[----:B------:R-:W-:Y:S01]  /*9d60*/  F2FP.BF16.F32.PACK_AB R122, R202, R193 ;  /* 0x000000c1ca7a723e */ /* 0x000fe200000010ff */
[----:B------:R-:W-:Y:S01]  /*9d70*/  FADD.FTZ R194, R201, R194 ;  /* 0x000000c2c9c27221 */ /* 0x000fe20000010000 */
[----:B------:R-:W-:Y:S01]  /*9d80*/  F2FP.BF16.F32.PACK_AB R123, R208, R207 ;  /* 0x000000cfd07b723e */ /* 0x000fe200000010ff */
[----:B------:R-:W-:Y:S02]  /*9d90*/  FADD.FTZ R206, R206, R203 ;  /* 0x000000cbcece7221 */ /* 0x000fe40000010000 */
[----:B------:R-:W-:Y:S02]  /*9da0*/  FADD.FTZ R193, R193, R194 ;  /* 0x000000c2c1c17221 */ /* 0x000fe40000010000 */
[----:B------:R-:W-:Y:S02]  /*9db0*/  FADD.FTZ R207, R207, R206 ;  /* 0x000000cecfcf7221 */ /* 0x000fe40000010000 */
[----:B--2---:R-:W-:Y:S01]  /*9dc0*/  HMMA.16816.F32.BF16 R8, R120, R116, R8 ;  /* 0x000000747808723c */ /* 0x004fe20000041808 */
[----:B------:R-:W-:Y:S01]  /*9dd0*/  FADD.FTZ R193, R202, R193 ;  /* 0x000000c1cac17221 */ /* 0x000fe20000010000 */
[----:B------:R-:W-:-:S03]  /*9de0*/  FADD.FTZ R207, R208, R207 ;  /* 0x000000cfd0cf7221 */ /* 0x000fc60000010000 */
[----:B------:R-:W-:Y:S01]  /*9df0*/  FADD.FTZ R214, R214, R193 ;  /* 0x000000c1d6d67221 */ /* 0x000fe20000010000 */
[----:B------:R-:W-:Y:S01]  /*9e00*/  FADD.FTZ R218, R218, R207 ;  /* 0x000000cfdada7221 */ /* 0x000fe20000010000 */
[----:B------:R-:W-:Y:S01]  /*9e10*/  IADD3 R207, PT, PT, R0, -0x3, RZ ;  /* 0xfffffffd00cf7810 */ /* 0x000fe20007ffe0ff */
[----:B------:R-:W-:Y:S01]  /*9e20*/  HMMA.16816.F32.BF16 R12, R120, R118, R12 ;  /* 0x00000076780c723c */ /* 0x000fe2000004180c */
[----:B------:R-:W-:Y:S01]  /*9e30*/  FADD.FTZ R215, R215, R214 ;  /* 0x000000d6d7d77221 */ /* 0x000fe20000010000 */
[----:B------:R-:W-:-:S03]  /*9e40*/  FADD.FTZ R219, R219, R218 ;  /* 0x000000dadbdb7221 */ /* 0x000fc60000010000 */
[----:B------:R-:W-:Y:S01]  /*9e50*/  FADD.FTZ R216, R216, R215 ;  /* 0x000000d7d8d87221 */ /* 0x000fe20000010000 */
[----:B------:R-:W-:Y:S02]  /*9e60*/  FADD.FTZ R220, R220, R219 ;  /* 0x000000dbdcdc7221 */ /* 0x000fe40000010000 */
[----:B----4-:R-:W-:Y:S01]  /*9e70*/  HMMA.16816.F32.BF16 R116, R120, R112, R24 ;  /* 0x000000707874723c */ /* 0x010fe20000041818 */
[----:B------:R-:W-:Y:S01]  /*9e80*/  FADD.FTZ R211, R217, R216 ;  /* 0x000000d8d9d37221 */ /* 0x000fe20000010000 */
[----:B------:R-:W-:-:S06]  /*9e90*/  FADD.FTZ R209, R221, R220 ;  /* 0x000000dcddd17221 */ /* 0x000fcc0000010000 */
[C---:B------:R-:W-:Y:S08]  /*9ea0*/  HMMA.16816.F32.BF16 R112, R120.reuse, R114, R28 ;  /* 0x000000727870723c */ /* 0x040ff0000004181c */
[C---:B-----5:R-:W-:Y:S01]  /*9eb0*/  HMMA.16816.F32.BF16 R28, R120.reuse, R124, R64 ;  /* 0x0000007c781c723c */ /* 0x060fe20000041840 */
[----:B------:R-:W-:Y:S07]  /*9ec0*/  LDSM.16.MT88.4 R64, [R189+0xf800] ;  /* 0x00f80000bd40783b */ /* 0x000fee0000004200 */
[C---:B------:R-:W-:Y:S01]  /*9ed0*/  HMMA.16816.F32.BF16 R24, R120.reuse, R126, R68 ;  /* 0x0000007e7818723c */ /* 0x040fe20000041844 */
[----:B------:R-:W1:Y:S07]  /*9ee0*/  LDSM.16.MT88.4 R124, [R177+0x5000] ;  /* 0x00500000b17c783b */ /* 0x000e6e0000004200 */
[C---:B------:R-:W-:Y:S01]  /*9ef0*/  HMMA.16816.F32.BF16 R4, R120.reuse, R130, R44 ;  /* 0x000000827804723c */ /* 0x040fe2000004182c */
[----:B------:R-:W2:Y:S07]  /*9f00*/  LDSM.16.MT88.4 R44, [R178+0x11000] ;  /* 0x01100000b22c783b */ /* 0x000eae0000004200 */
[C---:B------:R-:W-:Y:S08]  /*9f10*/  HMMA.16816.F32.BF16 R140, R120.reuse, R136, R16 ;  /* 0x00000088788c723c */ /* 0x040ff00000041810 */
[C---:B------:R-:W-:Y:S08]  /*9f20*/  HMMA.16816.F32.BF16 R136, R120.reuse, R138, R20 ;  /* 0x0000008a7888723c */ /* 0x040ff00000041814 */
[C---:B------:R-:W-:Y:S08]  /*9f30*/  HMMA.16816.F32.BF16 R32, R120.reuse, R144, R32 ;  /* 0x000000907820723c */ /* 0x040ff00000041820 */
[C---:B------:R-:W-:Y:S01]  /*9f40*/  HMMA.16816.F32.BF16 R20, R120.reuse, R146, R36 ;  /* 0x000000927814723c */ /* 0x040fe20000041824 */
[----:B------:R-:W4:Y:S07]  /*9f50*/  LDSM.16.MT88.4 R144, [R176+0x5000] ;  /* 0x00500000b090783b */ /* 0x000f2e0000004200 */
[C---:B------:R-:W-:Y:S01]  /*9f60*/  HMMA.16816.F32.BF16 R16, R120.reuse, R128, R40 ;  /* 0x000000807810723c */ /* 0x040fe20000041828 */
[----:B------:R-:W-:Y:S07]  /*9f70*/  LDSM.16.MT88.4 R40, [R178+0xd800] ;  /* 0x00d80000b228783b */ /* 0x000fee0000004200 */
[C---:B---3--:R-:W-:Y:S08]  /*9f80*/  HMMA.16816.F32.BF16 R48, R120.reuse, R92, R48 ;  /* 0x0000005c7830723c */ /* 0x048ff00000041830 */
[C---:B------:R-:W-:Y:S08]  /*9f90*/  HMMA.16816.F32.BF16 R52, R120.reuse, R94, R52 ;  /* 0x0000005e7834723c */ /* 0x040ff00000041834 */
[C---:B-1----:R-:W-:Y:S01]  /*9fa0*/  HMMA.16816.F32.BF16 R128, R120.reuse, R124, R88 ;  /* 0x0000007c7880723c */ /* 0x042fe20000041858 */
[----:B------:R-:W-:Y:S07]  /*9fb0*/  LDSM.16.MT88.4 R88, [R176+0x3800] ;  /* 0x00380000b058783b */ /* 0x000fee0000004200 */
[C---:B------:R-:W-:Y:S01]  /*9fc0*/  HMMA.16816.F32.BF16 R92, R120.reuse, R96, R72 ;  /* 0x00000060785c723c */ /* 0x040fe20000041848 */
[----:B------:R-:W1:Y:S07]  /*9fd0*/  LDSM.16.MT88.4 R72, [R178+0xf800] ;  /* 0x00f80000b248783b */ /* 0x000e6e0000004200 */
[C---:B------:R-:W-:Y:S01]  /*9fe0*/  HMMA.16816.F32.BF16 R124, R120.reuse, R126, R104 ;  /* 0x0000007e787c723c */ /* 0x040fe20000041868 */
[----:B------:R-:W3:Y:S07]  /*9ff0*/  LDSM.16.MT88.4 R104, [R178+0x11800] ;  /* 0x01180000b268783b */ /* 0x000eee0000004200 */
[C---:B------:R-:W-:Y:S08]  /*a000*/  HMMA.16816.F32.BF16 R96, R120.reuse, R98, R76 ;  /* 0x000000627860723c */ /* 0x040ff0000004184c */
[C---:B--2---:R-:W-:Y:S01]  /*a010*/  HMMA.16816.F32.BF16 R76, R120.reuse, R44, R80 ;  /* 0x0000002c784c723c */ /* 0x044fe20000041850 */
[----:B------:R-:W2:Y:S07]  /*a020*/  LDSM.16.MT88.4 R80, [R177+0x3800] ;  /* 0x00380000b150783b */ /* 0x000eae0000004200 */
[C---:B------:R-:W-:Y:S01]  /*a030*/  HMMA.16816.F32.BF16 R44, R120.reuse, R46, R84 ;  /* 0x0000002e782c723c */ /* 0x040fe20000041854 */
[----:B------:R-:W5:Y:S07]  /*a040*/  LDSM.16.MT88.4 R84, [R176+0x1800] ;  /* 0x00180000b054783b */ /* 0x000f6e0000004200 */
[C---:B------:R-:W-:Y:S08]  /*a050*/  HMMA.16816.F32.BF16 R56, R120.reuse, R132, R56 ;  /* 0x000000847838723c */ /* 0x040ff00000041838 */
[C---:B------:R-:W-:Y:S08]  /*a060*/  HMMA.16816.F32.BF16 R60, R120.reuse, R134, R60 ;  /* 0x00000086783c723c */ /* 0x040ff0000004183c */
[C---:B----4-:R-:W-:Y:S08]  /*a070*/  HMMA.16816.F32.BF16 R132, R120.reuse, R144, R108 ;  /* 0x000000907884723c */ /* 0x050ff0000004186c */
[----:B------:R-:W-:Y:S08]  /*a080*/  HMMA.16816.F32.BF16 R144, R120, R146, R100 ;  /* 0x000000927890723c */ /* 0x000ff00000041864 */
[C---:B-1----:R-:W-:Y:S08]  /*a090*/  HMMA.16816.F32.BF16 R68, R148.reuse, R72, R48 ;  /* 0x000000489444723c */ /* 0x042ff00000041830 */
[C---:B---3--:R-:W-:Y:S08]  /*a0a0*/  HMMA.16816.F32.BF16 R100, R148.reuse, R104, R76 ;  /* 0x000000689464723c */ /* 0x048ff0000004184c */
[C---:B------:R-:W-:Y:S08]  /*a0b0*/  HMMA.16816.F32.BF16 R104, R148.reuse, R106, R44 ;  /* 0x0000006a9468723c */ /* 0x040ff0000004182c */
[C---:B------:R-:W-:Y:S01]  /*a0c0*/  HMMA.16816.F32.BF16 R48, R148.reuse, R162, R112 ;  /* 0x000000a29430723c */ /* 0x040fe20000041870 */
[----:B------:R-:W1:Y:S07]  /*a0d0*/  LDSM.16.MT88.4 R112, [R189+0x11800] ;  /* 0x01180000bd70783b */ /* 0x000e6e0000004200 */
[C---:B------:R-:W-:Y:S01]  /*a0e0*/  HMMA.16816.F32.BF16 R44, R148.reuse, R160, R116 ;  /* 0x000000a0942c723c */ /* 0x040fe20000041874 */
[----:B------:R-:W3:Y:S07]  /*a0f0*/  LDSM.16.MT88.4 R116, [R176+0x5800] ;  /* 0x00580000b074783b */ /* 0x000eee0000004200 */
[C---:B------:R-:W-:Y:S08]  /*a100*/  HMMA.16816.F32.BF16 R72, R148.reuse, R74, R52 ;  /* 0x0000004a9448723c */ /* 0x040ff00000041834 */
[C---:B--2---:R-:W-:Y:S08]  /*a110*/  HMMA.16816.F32.BF16 R76, R148.reuse, R80, R56 ;  /* 0x00000050944c723c */ /* 0x044ff00000041838 */
[C---:B------:R-:W-:Y:S08]  /*a120*/  HMMA.16816.F32.BF16 R80, R148.reuse, R82, R60 ;  /* 0x000000529450723c */ /* 0x040ff0000004183c */
[C---:B-----5:R-:W-:Y:S08]  /*a130*/  HMMA.16816.F32.BF16 R52, R148.reuse, R84, R32 ;  /* 0x000000549434723c */ /* 0x060ff00000041820 */
[C---:B------:R-:W-:Y:S08]  /*a140*/  HMMA.16816.F32.BF16 R56, R148.reuse, R86, R20 ;  /* 0x000000569438723c */ /* 0x040ff00000041814 */
[C---:B-1----:R-:W-:Y:S08]  /*a150*/  HMMA.16816.F32.BF16 R92, R148.reuse, R112, R92 ;  /* 0x00000070945c723c */ /* 0x042ff0000004185c */
[C---:B------:R-:W-:Y:S08]  /*a160*/  HMMA.16816.F32.BF16 R96, R148.reuse, R114, R96 ;  /* 0x000000729460723c */ /* 0x040ff00000041860 */
[C---:B------:R-:W-:Y:S08]  /*a170*/  HMMA.16816.F32.BF16 R36, R148.reuse, R40, R140 ;  /* 0x000000289424723c */ /* 0x040ff0000004188c */
[C---:B------:R-:W-:Y:S08]  /*a180*/  HMMA.16816.F32.BF16 R108, R148.reuse, R152, R128 ;  /* 0x00000098946c723c */ /* 0x040ff00000041880 */
[C---:B------:R-:W-:Y:S08]  /*a190*/  HMMA.16816.F32.BF16 R120, R148.reuse, R154, R124 ;  /* 0x0000009a9478723c */ /* 0x040ff0000004187c */
[C---:B------:R-:W-:Y:S08]  /*a1a0*/  HMMA.16816.F32.BF16 R60, R148.reuse, R64, R16 ;  /* 0x00000040943c723c */ /* 0x040ff00000041810 */
[C---:B------:R-:W-:Y:S08]  /*a1b0*/  HMMA.16816.F32.BF16 R84, R148.reuse, R88, R28 ;  /* 0x000000589454723c */ /* 0x040ff0000004181c */
[----:B---3--:R-:W-:Y:S01]  /*a1c0*/  HMMA.16816.F32.BF16 R112, R148, R116, R132 ;  /* 0x000000749470723c */ /* 0x008fe20000041884 */
[----:B------:R-:W-:-:S02]  /*a1d0*/  MOV R132, R168 ;  /* 0x000000a800847202 */ /* 0x000fc40000000f00 */
[----:B------:R-:W-:-:S05]  /*a1e0*/  MOV R133, R170 ;  /* 0x000000aa00857202 */ /* 0x000fca0000000f00 */
[C---:B------:R-:W-:Y:S08]  /*a1f0*/  HMMA.16816.F32.BF16 R40, R148.reuse, R42, R136 ;  /* 0x0000002a9428723c */ /* 0x040ff00000041888 */
[C---:B------:R-:W-:Y:S08]  /*a200*/  HMMA.16816.F32.BF16 R128, R148.reuse, R156, R8 ;  /* 0x0000009c9480723c */ /* 0x040ff00000041808 */
[C---:B------:R-:W-:Y:S08]  /*a210*/  HMMA.16816.F32.BF16 R124, R148.reuse, R158, R12 ;  /* 0x0000009e947c723c */ /* 0x040ff0000004180c */
[C---:B------:R-:W-:Y:S08]  /*a220*/  HMMA.16816.F32.BF16 R64, R148.reuse, R66, R4 ;  /* 0x000000429440723c */ /* 0x040ff00000041804 */
[C---:B------:R-:W-:Y:S08]  /*a230*/  HMMA.16816.F32.BF16 R88, R148.reuse, R90, R24 ;  /* 0x0000005a9458723c */ /* 0x040ff00000041818 */
[----:B------:R-:W-:-:S15]  /*a240*/  HMMA.16816.F32.BF16 R116, R148, R118, R144 ;  /* 0x000000769474723c */ /* 0x000fde0000041890 */
[----:B------:R-:W-:-:S05]  /*a250*/  NOP ;  /* 0x0000000000007918 */ /* 0x000fca0000000000 */
.L_x_1897:
[----:B------:R-:W-:-:S13]  /*a260*/  ISETP.GE.AND P2, PT, R207, RZ, PT ;  /* 0x000000ffcf00720c */ /* 0x000fda0003f46270 */
[----:B------:R-:W-:Y:S05]  /*a270*/  @!P2 BRA `(.L_x_1903) ;  /* 0x0000003c0020a947 */ /* 0x000fea0003800000 */
[----:B------:R-:W1:Y:S01]  /*a280*/  S2UR UR5, SR_CgaCtaId ;  /* 0x00000000000579c3 */ /* 0x000e620000008800 */
[----:B------:R-:W-:Y:S01]  /*a290*/  UISETP.NE.U32.AND UP0, UPT, UR8, URZ, UPT ;  /* 0x000000ff0800728c */ /* 0x000fe2000bf05070 */
[----:B------:R-:W-:Y:S01]  /*a2a0*/  MOV R184, 0x20 ;  /* 0x0000002000b87802 */ /* 0x000fe20000000f00 */
[----:B------:R-:W-:Y:S01]  /*a2b0*/  IMAD.MOV.U32 R135, RZ, RZ, R132 ;  /* 0x000000ffff877224 */ /* 0x000fe200078e0084 */
[C---:B------:R-:W-:Y:S01]  /*a2c0*/  SHF.L.U32 R208, R207.reuse, 0x6, RZ ;  /* 0x00000006cfd07819 */ /* 0x040fe200000006ff */
[----:B------:R-:W-:Y:S01]  /*a2d0*/  UISETP.NE.AND.EX UP0, UPT, UR9, URZ, UPT, UP0 ;  /* 0x000000ff0900728c */ /* 0x000fe2000bf05300 */
[----:B------:R-:W-:Y:S01]  /*a2e0*/  SEL R184, R184, 0xffffffe0, !P1 ;  /* 0xffffffe0b8b87807 */ /* 0x000fe20004800000 */
[----:B------:R-:W-:Y:S01]  /*a2f0*/  IMAD.MOV.U32 R0, RZ, RZ, R133 ;  /* 0x000000ffff007224 */ /* 0x000fe200078e0085 */
[C---:B------:R-:W-:Y:S01]  /*a300*/  LOP3.LUT R206, R208.reuse, 0x20, R169, 0xfe, !PT ;  /* 0x00000020d0ce7812 */ /* 0x040fe200078efea9 */
[----:B------:R-:W-:Y:S01]  /*a310*/  VIADD R207, R207, 0x1 ;  /* 0x00000001cfcf7836 */ /* 0x000fe20000000000 */
[C---:B------:R-:W-:Y:S01]  /*a320*/  IADD3 R201, PT, PT, R189.reuse, 0xc040, RZ ;  /* 0x0000c040bdc97810 */ /* 0x040fe20007ffe0ff */
[----:B------:R-:W-:Y:S01]  /*a330*/  VIADD R202, R189, 0xc000 ;  /* 0x0000c000bdca7836 */ /* 0x000fe20000000000 */
[----:B------:R-:W-:Y:S01]  /*a340*/  PLOP3.LUT P4, PT, PT, PT, UP0, 0x80, 0x8 ;  /* 0x000000000008781c */ /* 0x000fe20003f8f008 */
[----:B------:R-:W-:Y:S01]  /*a350*/  IMAD.MOV.U32 R203, RZ, RZ, RZ ;  /* 0x000000ffffcb7224 */ /* 0x000fe200078e00ff */
[----:B------:R-:W-:Y:S01]  /*a360*/  IADD3 R208, PT, PT, R208, 0x40, RZ ;  /* 0x00000040d0d07810 */ /* 0x000fe20007ffe0ff */
[----:B------:R-:W-:Y:S01]  /*a370*/  IMAD.IADD R184, R184, 0x1, R189 ;  /* 0x00000001b8b87824 */ /* 0x000fe200078e02bd */
[----:B------:R-:W-:Y:S01]  /*a380*/  UMOV UR11, 0x400 ;  /* 0x00000400000b7882 */ /* 0x000fe20000000000 */
[----:B------:R-:W2:Y:S01]  /*a390*/  LDCU UR10, c[0x0][0x440] ;  /* 0x00008800ff0a77ac */ /* 0x000ea20008000800 */
[----:B------:R-:W3:Y:S01]  /*a3a0*/  LDCU UR4, c[0x0][0x45c] ;  /* 0x00008b80ff0477ac */ /* 0x000ee20008000800 */
[----:B------:R-:W4:Y:S01]  /*a3b0*/  LDCU.64 UR6, c[0x0][0x3a0] ;  /* 0x00007400ff0677ac */ /* 0x000f220008000a00 */
[----:B------:R-:W2:Y:S01]  /*a3c0*/  LDCU.64 UR8, c[0x0][0x3a8] ;  /* 0x00007500ff0877ac */ /* 0x000ea20008000a00 */
[----:B-1----:R-:W-:-:S12]  /*a3d0*/  ULEA UR5, UR5, UR11, 0x18 ;  /* 0x0000000b05057291 */ /* 0x002fd8000f8ec0ff */
.L_x_1907:
[----:B------:R-:W-:Y:S01]  /*a3e0*/  @!P4 IADD3 R11, P0, PT, RZ, -R203, RZ ;  /* 0x800000cbff0bc210 */ /* 0x000fe20007f1e0ff */
[----:B------:R-:W1:Y:S01]  /*a3f0*/  S2R R188, SR_TID.X ;  /* 0x0000000000bc7919 */ /* 0x000e620000002100 */
[----:B------:R-:W5:Y:S01]  /*a400*/  @!P4 LDC R172, c[0x0][0x3c0] ;  /* 0x0000f000ffaccb82 */ /* 0x000f620000000800 */
[----:B------:R-:W-:Y:S07]  /*a410*/  DEPBAR.LE SB0, 0x0 ;  /* 0x000080000000791a */ /* 0x000fee0000000000 */
[----:B------:R-:W2:Y:S08]  /*a420*/  LDC R175, c[0x0][0x3c4] ;  /* 0x0000f100ffaf7b82 */ /* 0x000eb00000000800 */
[----:B------:R-:W-:Y:S01]  /*a430*/  BAR.SYNC.DEFER_BLOCKING 0x0 ;  /* 0x0000000000007b1d */ /* 0x000fe20000010000 */
[----:B------:R-:W-:Y:S01]  /*a440*/  IMAD.MOV.U32 R8, RZ, RZ, R198 ;  /* 0x000000ffff087224 */ /* 0x000fe200078e00c6 */
[C---:B-1----:R-:W-:Y:S01]  /*a450*/  LOP3.LUT R213, R188.reuse, 0x38, RZ, 0xc0, !PT ;  /* 0x00000038bcd57812 */ /* 0x042fe200078ec0ff */
[C---:B------:R-:W-:Y:S01]  /*a460*/  IMAD.SHL.U32 R4, R188.reuse, 0x8, RZ ;  /* 0x00000008bc047824 */ /* 0x040fe200078e00ff */
[----:B------:R-:W-:Y:S01]  /*a470*/  SHF.R.U32.HI R190, RZ, 0x1, R188 ;  /* 0x00000001ffbe7819 */ /* 0x000fe200000116bc */
[C---:B------:R-:W-:Y:S02]  /*a480*/  IMAD.SHL.U32 R5, R188.reuse, 0x40, RZ ;  /* 0x00000040bc057824 */ /* 0x040fe400078e00ff */
[----:B------:R-:W-:Y:S01]  /*a490*/  IMAD.SHL.U32 R6, R188, 0x20, RZ ;  /* 0x00000020bc067824 */ /* 0x000fe200078e00ff */
[--C-:B------:R-:W-:Y:S02]  /*a4a0*/  LOP3.LUT R213, R213, 0x1f8, R4.reuse, 0x78, !PT ;  /* 0x000001f8d5d57812 */ /* 0x100fe400078e7804 */
[----:B------:R-:W-:Y:S02]  /*a4b0*/  LOP3.LUT R186, R4, 0x38, RZ, 0xc0, !PT ;  /* 0x0000003804ba7812 */ /* 0x000fe400078ec0ff */
[----:B------:R-:W-:Y:S01]  /*a4c0*/  LOP3.LUT R213, R213, 0x1e00, R4, 0xf8, !PT ;  /* 0x00001e00d5d57812 */ /* 0x000fe200078ef804 */
[----:B-----5:R-:W-:Y:S01]  /*a4d0*/  @!P4 IMAD.SHL.U32 R4, R172, 0x40, RZ ;  /* 0x00000040ac04c824 */ /* 0x020fe200078e00ff */
[----:B------:R-:W-:Y:S02]  /*a4e0*/  LOP3.LUT R9, R186, 0x1c0, R5, 0xf8, !PT ;  /* 0x000001c0ba097812 */ /* 0x000fe400078ef805 */
[----:B------:R-:W-:Y:S01]  /*a4f0*/  LOP3.LUT R187, R6, 0x7c00, RZ, 0xc0, !PT ;  /* 0x00007c0006bb7812 */ /* 0x000fe200078ec0ff */
[----:B------:R-:W-:Y:S01]  /*a500*/  @!P4 IMAD.X R4, RZ, RZ, ~R4, P0 ;  /* 0x000000ffff04c224 */ /* 0x000fe200000e0e04 */
[----:B------:R-:W-:Y:S01]  /*a510*/  LOP3.LUT R194, R5, 0x400, RZ, 0xc0, !PT ;  /* 0x0000040005c27812 */ /* 0x000fe200078ec0ff */
[----:B------:R-:W-:Y:S01]  /*a520*/  IMAD.MOV.U32 R6, RZ, RZ, R199 ;  /* 0x000000ffff067224 */ /* 0x000fe200078e00c7 */
[----:B------:R-:W-:Y:S02]  /*a530*/  LOP3.LUT R7, R9, 0x8, R188, 0x78, !PT ;  /* 0x0000000809077812 */ /* 0x000fe400078e78bc */
[----:B------:R-:W-:Y:S02]  /*a540*/  @!P4 SHF.R.S64 R11, R11, 0x1f, R4 ;  /* 0x0000001f0b0bc819 */ /* 0x000fe40000001004 */
[----:B------:R-:W-:Y:S01]  /*a550*/  LOP3.LUT R2, R190, 0x8, RZ, 0xc0, !PT ;  /* 0x00000008be027812 */ /* 0x000fe200078ec0ff */
[----:B------:R-:W-:Y:S01]  /*a560*/  IMAD R194, R7, 0x2, R194 ;  /* 0x0000000207c27824 */ /* 0x000fe200078e02c2 */
[----:B------:R-:W-:Y:S02]  /*a570*/  LOP3.LUT R5, R187, 0x200, R5, 0xf8, !PT ;  /* 0x00000200bb057812 */ /* 0x000fe400078ef805 */
[----:B------:R-:W-:Y:S02]  /*a580*/  @!P4 IADD3 R198, P0, PT, R198, R11, RZ ;  /* 0x0000000bc6c6c210 */ /* 0x000fe40007f1e0ff */
[C---:B------:R-:W-:Y:S02]  /*a590*/  LOP3.LUT R212, R186.reuse, 0x40, RZ, 0xfc, !PT ;  /* 0x00000040bad47812 */ /* 0x040fe400078efcff */
[----:B------:R-:W-:Y:S02]  /*a5a0*/  LOP3.LUT R210, R186, 0x80, RZ, 0xfc, !PT ;  /* 0x00000080bad27812 */ /* 0x000fe400078efcff */
[----:B------:R-:W-:Y:S02]  /*a5b0*/  LOP3.LUT R2, R5, R9, R2, 0xf6, !PT ;  /* 0x0000000905027212 */ /* 0x000fe400078ef602 */
[----:B------:R-:W-:Y:S02]  /*a5c0*/  @!P4 LEA.HI.X.SX32 R199, R4, R199, 0x1, P0 ;  /* 0x000000c704c7c211 */ /* 0x000fe400000f0eff */
[----:B--2---:R-:W-:Y:S02]  /*a5d0*/  ISETP.GE.AND P3, PT, R186, UR10, PT ;  /* 0x0000000aba007c0c */ /* 0x004fe4000bf66270 */
[----:B------:R-:W-:Y:S02]  /*a5e0*/  ISETP.GE.AND P2, PT, R212, UR10, PT ;  /* 0x0000000ad4007c0c */ /* 0x000fe4000bf46270 */
[----:B------:R-:W-:Y:S02]  /*a5f0*/  ISETP.GE.AND P1, PT, R210, UR10, PT ;  /* 0x0000000ad2007c0c */ /* 0x000fe4000bf26270 */
[----:B------:R-:W-:Y:S01]  /*a600*/  LEA R213, R213, UR5, 0x1 ;  /* 0x00000005d5d57c11 */ /* 0x000fe2000f8e08ff */
[----:B------:R-:W-:Y:S10]  /*a610*/  @!P4 BRA `(.L_x_1904) ;  /* 0x0000000000f4c947 */ /* 0x000ff40003800000 */
[----:B------:R-:W-:Y:S01]  /*a620*/  VIADD R10, R208, 0xffffffc0 ;  /* 0xffffffc0d00a7836 */ /* 0x000fe20000000000 */
[----:B------:R-:W1:Y:S04]  /*a630*/  LDC R5, c[0x0][0x4f0] ;  /* 0x00013c00ff057b82 */ /* 0x000e680000000800 */
[----:B------:R-:W-:Y:S04]  /*a640*/  IABS R9, R10 ;  /* 0x0000000a00097213 */ /* 0x000fe80000000000 */
[----:B------:R-:W2:Y:S01]  /*a650*/  LDC.64 R172, c[0x0][0x3c0] ;  /* 0x0000f000ffac7b82 */ /* 0x000ea20000000a00 */
[-C--:B-1----:R-:W-:Y:S02]  /*a660*/  IABS R7, R5.reuse ;  /* 0x0000000500077213 */ /* 0x082fe40000000000 */
[----:B------:R-:W-:Y:S02]  /*a670*/  LOP3.LUT R10, R10, R5, RZ, 0x3c, !PT ;  /* 0x000000050a0a7212 */ /* 0x000fe400078e3cff */
[----:B------:R-:W1:Y:S10]  /*a680*/  I2F.RP R11, R7 ;  /* 0x00000007000b7306 */ /* 0x000e740000209400 */
[----:B-1----:R-:W1:Y:S02]  /*a690*/  MUFU.RCP R4, R11 ;  /* 0x0000000b00047308 */ /* 0x002e640000001000 */
[----:B-1----:R-:W-:Y:S01]  /*a6a0*/  VIADD R12, R4, 0xffffffe ;  /* 0x0ffffffe040c7836 */ /* 0x002fe20000000000 */
[----:B------:R-:W-:Y:S07]  /*a6b0*/  IABS R11, R208 ;  /* 0x000000d0000b7213 */ /* 0x000fee0000000000 */
[----:B------:R-:W1:Y:S02]  /*a6c0*/  F2I.FTZ.U32.TRUNC.NTZ R13, R12 ;  /* 0x0000000c000d7305 */ /* 0x000e64000021f000 */
[--C-:B-1----:R-:W-:Y:S01]  /*a6d0*/  IMAD.MOV R4, RZ, RZ, -R13.reuse ;  /* 0x000000ffff047224 */ /* 0x102fe200078e0a0d */
[----:B------:R-:W-:Y:S03]  /*a6e0*/  MOV R12, RZ ;  /* 0x000000ff000c7202 */ /* 0x000fe60000000f00 */
[----:B------:R-:W-:Y:S04]  /*a6f0*/  IMAD R4, R4, R7, RZ ;  /* 0x0000000704047224 */ /* 0x000fe800078e02ff */
[----:B------:R-:W-:Y:S06]  /*a700*/  IMAD.HI.U32 R4, R13, R4, R12 ;  /* 0x000000040d047227 */ /* 0x000fec00078e000c */
        /* <DEDUP_REMOVED lines=29> */
[----:B------:R-:W5:Y:S01]  /*a8e0*/  LDG.E R7, desc[UR16][R16.64] ;  /* 0x0000001010077981 */ /* 0x000f62000c1e1900 */
[----:B------:R-:W-:Y:S01]  /*a8f0*/  LEA.HI.X.SX32 R15, R9, R205, 0x2, P0 ;  /* 0x000000cd090f7211 */ /* 0x000fe200000f16ff */
[----:B------:R-:W-:Y:S04]  /*a900*/  IMAD R5, R10, R5, -0x40 ;  /* 0xffffffc00a057424 */ /* 0x000fe800078e0205 */
[-C--:B--2---:R-:W-:Y:S01]  /*a910*/  IMAD.WIDE.U32 R12, R5, R172.reuse, RZ ;  /* 0x000000ac050c7225 */ /* 0x084fe200078e00ff */
[----:B------:R-:W5:Y:S02]  /*a920*/  LDG.E R4, desc[UR16][R14.64] ;  /* 0x000000100e047981 */ /* 0x000f64000c1e1900 */
[----:B------:R-:W-:Y:S05]  /*a930*/  SHF.R.S32.HI R9, RZ, 0x1f, R5 ;  /* 0x0000001fff097819 */ /* 0x000fea0000011405 */
        /* <DEDUP_REMOVED lines=11> */
.L_x_1904:
        /* <DEDUP_REMOVED lines=36> */
[----:B------:R-:W-:Y:S03]  /*ac30*/  IMAD.IADD R133, R134, 0x1, R191 ;  /* 0x0000000186857824 */ /* 0x000fe600078e02bf */
        /* <DEDUP_REMOVED lines=41> */
[----:B------:R-:W5:Y:S04]  /*aed0*/  LDSM.16.M88.4 R140, [R194+UR5+0x6000] ;  /* 0x00600005c28c783b */ /* 0x000f680008000200 */
[----:B------:R-:W3:Y:S04]  /*aee0*/  LDSM.16.M88.4 R144, [R194+UR5+0x6800] ;  /* 0x00680005c290783b */ /* 0x000ee80008000200 */
[----:B------:R-:W4:Y:S04]  /*aef0*/  LDSM.16.M88.4 R148, [R194+UR5+0x7000] ;  /* 0x00700005c294783b */ /* 0x000f280008000200 */
[----:B------:R-:W0:Y:S04]  /*af00*/  LDGDEPBAR ;  /* 0x00000000000079af */ /* 0x000e280000000000 */
[----:B------:R-:W4:Y:S04]  /*af10*/  LDSM.16.M88.4 R152, [R194+UR5+0x7800] ;  /* 0x00780005c298783b */ /* 0x000f280008000200 */
[----:B------:R-:W-:Y:S04]  /*af20*/  LDSM.16.M88.4 R156, [R193] ;  /* 0x00000000c19c783b */ /* 0x000fe80000000200 */
[----:B------:R-:W4:Y:S04]  /*af30*/  LDSM.16.M88.4 R160, [R133+0x6000] ;  /* 0x0060000085a0783b */ /* 0x000f280000000200 */
[----:B------:R-:W4:Y:S04]  /*af40*/  LDSM.16.M88.4 R164, [R133+0x6800] ;  /* 0x0068000085a4783b */ /* 0x000f280000000200 */
[----:B-1----:R-:W-:Y:S04]  /*af50*/  LDSM.16.M88.4 R172, [R133+0x8000] ;  /* 0x0080000085ac783b */ /* 0x002fe80000000200 */
[----:B--2---:R-:W-:Y:S01]  /*af60*/  LDSM.16.M88.4 R180, [R194+UR5+0xa000] ;  /* 0x00a00005c2b4783b */ /* 0x004fe20008000200 */
[C---:B-----5:R-:W-:Y:S08]  /*af70*/  HMMA.16816.F32.BF16 R4, R136.reuse, R140, RZ ;  /* 0x0000008c8804723c */ /* 0x060ff000000418ff */
[C---:B------:R-:W-:Y:S01]  /*af80*/  HMMA.16816.F32.BF16 R8, R136.reuse, R142, RZ ;  /* 0x0000008e8808723c */ /* 0x040fe200000418ff */
[----:B------:R-:W1:Y:S07]  /*af90*/  LDSM.16.M88.4 R140, [R133+0x7000] ;  /* 0x00700000858c783b */ /* 0x000e6e0000000200 */
[C---:B---3--:R-:W-:Y:S01]  /*afa0*/  HMMA.16816.F32.BF16 R12, R136.reuse, R144, RZ ;  /* 0x00000090880c723c */ /* 0x048fe200000418ff */
[----:B------:R-:W-:Y:S05]  /*afb0*/  SEL R145, R2, 0xffffffc0, !P0 ;  /* 0xffffffc002917807 */ /* 0x000fea0004000000 */
[----:B------:R-:W-:Y:S02]  /*afc0*/  IMAD.IADD R192, R145, 0x1, R176 ;  /* 0x0000000191c07824 */ /* 0x000fe400078e02b0 */
[C---:B------:R-:W-:Y:S01]  /*afd0*/  HMMA.16816.F32.BF16 R16, R136.reuse, R146, RZ ;  /* 0x000000928810723c */ /* 0x040fe200000418ff */
[----:B------:R-:W-:Y:S02]  /*afe0*/  IMAD.IADD R134, R134, 0x1, R145 ;  /* 0x0000000186867824 */ /* 0x000fe400078e0291 */
[----:B------:R-:W-:Y:S01]  /*aff0*/  LDSM.16.M88.4 R144, [R192] ;  /* 0x00000000c090783b */ /* 0x000fe20000000200 */
[C---:B------:R-:W-:Y:S02]  /*b000*/  IMAD.IADD R132, R191.reuse, 0x1, R192 ;  /* 0x00000001bf847824 */ /* 0x040fe400078e02c0 */
[----:B------:R-:W-:Y:S02]  /*b010*/  IMAD.IADD R2, R191, 0x1, R134 ;  /* 0x00000001bf027824 */ /* 0x000fe400078e0286 */
[C---:B----4-:R-:W-:Y:S03]  /*b020*/  HMMA.16816.F32.BF16 R20, R136.reuse, R148, RZ ;  /* 0x000000948814723c */ /* 0x050fe600000418ff */
[----:B------:R-:W-:Y:S05]  /*b030*/  LDSM.16.M88.4 R168, [R2+0x6000] ;  /* 0x0060000002a8783b */ /* 0x000fea0000000200 */
        /* <DEDUP_REMOVED lines=218> */
.L_x_1906:
        /* <DEDUP_REMOVED lines=69> */
.L_x_1905:
[C---:B------:R-:W-:Y:S01]  /*c230*/  IADD3 R2, PT, PT, R206.reuse, -0x1f, RZ ;  /* 0xffffffe1ce027810 */ /* 0x040fe20007ffe0ff */
[----:B------:R-:W-:Y:S01]  /*c240*/  LDSM.16.MT88.4 R140, [R184+0xc000] ;  /* 0x00c00000b88c783b */ /* 0x000fe20000004200 */
[----:B-1----:R-:W-:Y:S02]  /*c250*/  I2FP.F32.U32 R132, R206 ;  /* 0x000000ce00847245 */ /* 0x002fe40000201000 */
[----:B------:R-:W-:Y:S02]  /*c260*/  I2FP.F32.U32 R2, R2 ;  /* 0x0000000200027245 */ /* 0x000fe40000201000 */
[C---:B------:R-:W-:Y:S01]  /*c270*/  IADD3 R133, PT, PT, R206.reuse, -0x18, RZ ;  /* 0xffffffe8ce857810 */ /* 0x040fe20007ffe0ff */
[CC--:B------:R-:W-:Y:S01]  /*c280*/  FFMA.FTZ R20, R3.reuse, R132.reuse, R20 ;  /* 0x0000008403147223 */ /* 0x0c0fe20000010014 */
[C---:B------:R-:W-:Y:S01]  /*c290*/  FFMA.FTZ R22, R3.reuse, R132, R22 ;  /* 0x0000008403167223 */ /* 0x040fe20000010016 */
[CC--:B------:R-:W-:Y:S01]  /*c2a0*/  FFMA.FTZ R5, R3.reuse, R2.reuse, R5 ;  /* 0x0000000203057223 */ /* 0x0c0fe20000010005 */
[C---:B------:R-:W-:Y:S01]  /*c2b0*/  FFMA.FTZ R7, R3.reuse, R2, R7 ;  /* 0x0000000203077223 */ /* 0x040fe20000010007 */
[C---:B------:R-:W-:Y:S01]  /*c2c0*/  IADD3 R2, PT, PT, R206.reuse, -0xf, RZ ;  /* 0xfffffff1ce027810 */ /* 0x040fe20007ffe0ff */
[----:B------:R-:W-:Y:S01]  /*c2d0*/  LDSM.16.MT88.4 R148, [R189+0xe800] ;  /* 0x00e80000bd94783b */ /* 0x000fe20000004200 */
[C---:B------:R-:W-:Y:S02]  /*c2e0*/  IADD3 R132, PT, PT, R206.reuse, -0x17, RZ ;  /* 0xffffffe9ce847810 */ /* 0x040fe40007ffe0ff */
[----:B------:R-:W-:Y:S02]  /*c2f0*/  I2FP.F32.U32 R2, R2 ;  /* 0x0000000200027245 */ /* 0x000fe40000201000 */
[C---:B------:R-:W-:Y:S02]  /*c300*/  IADD3 R137, PT, PT, R206.reuse, -0x20, RZ ;  /* 0xffffffe0ce897810 */ /* 0x040fe40007ffe0ff */
[----:B------:R-:W-:Y:S01]  /*c310*/  I2FP.F32.U32 R133, R133 ;  /* 0x0000008500857245 */ /* 0x000fe20000201000 */
[C---:B------:R-:W-:Y:S01]  /*c320*/  FFMA.FTZ R13, R3.reuse, R2, R13 ;  /* 0x00000002030d7223 */ /* 0x040fe2000001000d */
[----:B------:R-:W-:Y:S01]  /*c330*/  I2FP.F32.U32 R132, R132 ;  /* 0x0000008400847245 */ /* 0x000fe20000201000 */
[C---:B------:R-:W-:Y:S01]  /*c340*/  FFMA.FTZ R15, R3.reuse, R2, R15 ;  /* 0x00000002030f7223 */ /* 0x040fe2000001000f */
[----:B------:R-:W-:Y:S01]  /*c350*/  I2FP.F32.U32 R137, R137 ;  /* 0x0000008900897245 */ /* 0x000fe20000201000 */
[CC--:B------:R-:W-:Y:S01]  /*c360*/  FFMA.FTZ R8, R3.reuse, R133.reuse, R8 ;  /* 0x0000008503087223 */ /* 0x0c0fe20000010008 */
[C---:B------:R-:W-:Y:S01]  /*c370*/  IADD3 R2, PT, PT, R206.reuse, 0x1, RZ ;  /* 0x00000001ce027810 */ /* 0x040fe20007ffe0ff */
[C---:B------:R-:W-:Y:S01]  /*c380*/  FFMA.FTZ R10, R3.reuse, R133, R10 ;  /* 0x00000085030a7223 */ /* 0x040fe2000001000a */
[CC--:B------:R-:W-:Y:S01]  /*c390*/  FFMA.FTZ R9, R3.reuse, R132.reuse, R9 ;  /* 0x0000008403097223 */ /* 0x0c0fe20000010009 */
[C---:B------:R-:W-:Y:S01]  /*c3a0*/  FFMA.FTZ R11, R3.reuse, R132, R11 ;  /* 0x00000084030b7223 */ /* 0x040fe2000001000b */
[CC--:B------:R-:W-:Y:S01]  /*c3b0*/  FFMA.FTZ R4, R3.reuse, R137.reuse, R4 ;  /* 0x0000008903047223 */ /* 0x0c0fe20000010004 */
[C---:B------:R-:W-:Y:S01]  /*c3c0*/  FFMA.FTZ R6, R3.reuse, R137, R6 ;  /* 0x0000008903067223 */ /* 0x040fe20000010006 */
[----:B------:R-:W-:Y:S01]  /*c3d0*/  I2FP.F32.U32 R2, R2 ;  /* 0x0000000200027245 */ /* 0x000fe20000201000 */
[----:B------:R-:W-:Y:S01]  /*c3e0*/  LDSM.16.MT88.4 R152, [R184+0xe800] ;  /* 0x00e80000b898783b */ /* 0x000fe20000004200 */
[C---:B------:R-:W-:Y:S02]  /*c3f0*/  IADD3 R137, PT, PT, R206.reuse, -0x10, RZ ;  /* 0xfffffff0ce897810 */ /* 0x040fe40007ffe0ff */
[C---:B------:R-:W-:Y:S01]  /*c400*/  IADD3 R133, PT, PT, R206.reuse, -0x8, RZ ;  /* 0xfffffff8ce857810 */ /* 0x040fe20007ffe0ff */
[CC--:B------:R-:W-:Y:S01]  /*c410*/  FFMA.FTZ R21, R3.reuse, R2.reuse, R21 ;  /* 0x0000000203157223 */ /* 0x0c0fe20000010015 */
[----:B------:R-:W-:Y:S01]  /*c420*/  IADD3 R132, PT, PT, R206, -0x7, RZ ;  /* 0xfffffff9ce847810 */ /* 0x000fe20007ffe0ff */
[C---:B------:R-:W-:Y:S01]  /*c430*/  FFMA.FTZ R23, R3.reuse, R2, R23 ;  /* 0x0000000203177223 */ /* 0x040fe20000010017 */
[----:B------:R-:W-:Y:S02]  /*c440*/  I2FP.F32.U32 R137, R137 ;  /* 0x0000008900897245 */ /* 0x000fe40000201000 */
[----:B------:R-:W-:Y:S02]  /*c450*/  I2FP.F32.U32 R133, R133 ;  /* 0x0000008500857245 */ /* 0x000fe40000201000 */
[----:B------:R-:W-:Y:S01]  /*c460*/  I2FP.F32.U32 R132, R132 ;  /* 0x0000008400847245 */ /* 0x000fe20000201000 */
[C---:B------:R-:W-:Y:S01]  /*c470*/  FFMA.FTZ R12, R3.reuse, R137, R12 ;  /* 0x00000089030c7223 */ /* 0x040fe2000001000c */
[----:B------:R-:W-:Y:S01]  /*c480*/  FMNMX3.FTZ R2, R0, R4, R5, !PT ;  /* 0x0000000400027276 */ /* 0x000fe20007810005 */
[CC--:B------:R-:W-:Y:S01]  /*c490*/  FFMA.FTZ R16, R3.reuse, R133.reuse, R16 ;  /* 0x0000008503107223 */ /* 0x0c0fe20000010010 */
[C---:B------:R-:W-:Y:S01]  /*c4a0*/  FFMA.FTZ R18, R3.reuse, R133, R18 ;  /* 0x0000008503127223 */ /* 0x040fe20000010012 */
[CC--:B------:R-:W-:Y:S01]  /*c4b0*/  FFMA.FTZ R17, R3.reuse, R132.reuse, R17 ;  /* 0x0000008403117223 */ /* 0x0c0fe20000010011 */
[C---:B------:R-:W-:Y:S01]  /*c4c0*/  FFMA.FTZ R19, R3.reuse, R132, R19 ;  /* 0x0000008403137223 */ /* 0x040fe20000010013 */
[----:B------:R-:W-:Y:S01]  /*c4d0*/  FMNMX3.FTZ R134, R2, R8, R9, !PT ;  /* 0x0000000802867276 */ /* 0x000fe20007810009 */
[----:B------:R-:W-:Y:S01]  /*c4e0*/  FFMA.FTZ R14, R3, R137, R14 ;  /* 0x00000089030e7223 */ /* 0x000fe2000001000e */
[C---:B------:R-:W-:Y:S02]  /*c4f0*/  IADD3 R132, PT, PT, R206.reuse, 0x9, RZ ;  /* 0x00000009ce847810 */ /* 0x040fe40007ffe0ff */
[C---:B------:R-:W-:Y:S02]  /*c500*/  IADD3 R133, PT, PT, R206.reuse, 0x10, RZ ;  /* 0x00000010ce857810 */ /* 0x040fe40007ffe0ff */
[----:B------:R-:W-:Y:S02]  /*c510*/  FMNMX3.FTZ R136, R135, R6, R7, !PT ;  /* 0x0000000687887276 */ /* 0x000fe40007810007 */
[----:B------:R-:W-:Y:S02]  /*c520*/  IADD3 R137, PT, PT, R206, 0x8, RZ ;  /* 0x00000008ce897810 */ /* 0x000fe40007ffe0ff */
[----:B------:R-:W-:Y:S02]  /*c530*/  I2FP.F32.U32 R132, R132 ;  /* 0x0000008400847245 */ /* 0x000fe40000201000 */
[----:B------:R-:W-:Y:S02]  /*c540*/  I2FP.F32.U32 R133, R133 ;  /* 0x0000008500857245 */ /* 0x000fe40000201000 */
[----:B------:R-:W-:Y:S01]  /*c550*/  FMNMX3.FTZ R134, R134, R12, R13, !PT ;  /* 0x0000000c86867276 */ /* 0x000fe2000781000d */
[C---:B------:R-:W-:Y:S01]  /*c560*/  FFMA.FTZ R25, R3.reuse, R132, R25 ;  /* 0x0000008403197223 */ /* 0x040fe20000010019 */
[----:B------:R-:W-:Y:S01]  /*c570*/  FMNMX3.FTZ R136, R136, R10, R11, !PT ;  /* 0x0000000a88887276 */ /* 0x000fe2000781000b */
[C---:B------:R-:W-:Y:S01]  /*c580*/  FFMA.FTZ R27, R3.reuse, R132, R27 ;  /* 0x00000084031b7223 */ /* 0x040fe2000001001b */
[----:B------:R-:W-:Y:S01]  /*c590*/  I2FP.F32.U32 R137, R137 ;  /* 0x0000008900897245 */ /* 0x000fe20000201000 */
[CC--:B------:R-:W-:Y:S01]  /*c5a0*/  FFMA.FTZ R28, R3.reuse, R133.reuse, R28 ;  /* 0x00000085031c7223 */ /* 0x0c0fe2000001001c */
[----:B------:R-:W-:Y:S01]  /*c5b0*/  IADD3 R2, PT, PT, R206, 0x11, RZ ;  /* 0x00000011ce027810 */ /* 0x000fe20007ffe0ff */
[C---:B------:R-:W-:Y:S01]  /*c5c0*/  FFMA.FTZ R30, R3.reuse, R133, R30 ;  /* 0x00000085031e7223 */ /* 0x040fe2000001001e */
[----:B------:R-:W-:Y:S01]  /*c5d0*/  FMNMX3.FTZ R134, R134, R16, R17, !PT ;  /* 0x0000001086867276 */ /* 0x000fe20007810011 */
[CC--:B------:R-:W-:Y:S01]  /*c5e0*/  FFMA.FTZ R24, R3.reuse, R137.reuse, R24 ;  /* 0x0000008903187223 */ /* 0x0c0fe20000010018 */
[----:B------:R-:W-:Y:S01]  /*c5f0*/  FMNMX3.FTZ R136, R136, R14, R15, !PT ;  /* 0x0000000e88887276 */ /* 0x000fe2000781000f */
[C---:B------:R-:W-:Y:S01]  /*c600*/  FFMA.FTZ R26, R3.reuse, R137, R26 ;  /* 0x00000089031a7223 */ /* 0x040fe2000001001a */
[----:B------:R-:W-:Y:S02]  /*c610*/  I2FP.F32.U32 R2, R2 ;  /* 0x0000000200027245 */ /* 0x000fe40000201000 */
[C---:B------:R-:W-:Y:S02]  /*c620*/  IADD3 R132, PT, PT, R206.reuse, 0x19, RZ ;  /* 0x00000019ce847810 */ /* 0x040fe40007ffe0ff */
[----:B------:R-:W-:Y:S01]  /*c630*/  IADD3 R133, PT, PT, R206, 0x18, RZ ;  /* 0x00000018ce857810 */ /* 0x000fe20007ffe0ff */
[C---:B------:R-:W-:Y:S01]  /*c640*/  FFMA.FTZ R29, R3.reuse, R2, R29 ;  /* 0x00000002031d7223 */ /* 0x040fe2000001001d */
[----:B------:R-:W-:Y:S01]  /*c650*/  FMNMX3.FTZ R134, R134, R20, R21, !PT ;  /* 0x0000001486867276 */ /* 0x000fe20007810015 */
[C---:B------:R-:W-:Y:S01]  /*c660*/  FFMA.FTZ R31, R3.reuse, R2, R31 ;  /* 0x00000002031f7223 */ /* 0x040fe2000001001f */
[----:B------:R-:W-:Y:S02]  /*c670*/  FMNMX3.FTZ R136, R136, R18, R19, !PT ;  /* 0x0000001288887276 */ /* 0x000fe40007810013 */
[----:B------:R-:W-:Y:S02]  /*c680*/  I2FP.F32.U32 R132, R132 ;  /* 0x0000008400847245 */ /* 0x000fe40000201000 */
[----:B------:R-:W-:Y:S02]  /*c690*/  I2FP.F32.U32 R133, R133 ;  /* 0x0000008500857245 */ /* 0x000fe40000201000 */
[----:B------:R-:W-:Y:S01]  /*c6a0*/  FMNMX3.FTZ R134, R134, R24, R25, !PT ;  /* 0x0000001886867276 */ /* 0x000fe20007810019 */
[C---:B------:R-:W-:Y:S01]  /*c6b0*/  FFMA.FTZ R33, R3.reuse, R132, R33 ;  /* 0x0000008403217223 */ /* 0x040fe20000010021 */
[----:B------:R-:W-:Y:S01]  /*c6c0*/  FMNMX3.FTZ R136, R136, R22, R23, !PT ;  /* 0x0000001688887276 */ /* 0x000fe20007810017 */
[CC--:B------:R-:W-:Y:S01]  /*c6d0*/  FFMA.FTZ R32, R3.reuse, R133.reuse, R32 ;  /* 0x0000008503207223 */ /* 0x0c0fe20000010020 */
[----:B------:R-:W-:Y:S01]  /*c6e0*/  FMNMX3.FTZ R134, R134, R28, R29, !PT ;  /* 0x0000001c86867276 */ /* 0x000fe2000781001d */
[C---:B------:R-:W-:Y:S01]  /*c6f0*/  FFMA.FTZ R35, R3.reuse, R132, R35 ;  /* 0x0000008403237223 */ /* 0x040fe20000010023 */
[----:B------:R-:W-:Y:S01]  /*c700*/  FMNMX3.FTZ R2, R136, R26, R27, !PT ;  /* 0x0000001a88027276 */ /* 0x000fe2000781001b */
[----:B------:R-:W-:Y:S01]  /*c710*/  FFMA.FTZ R34, R3, R133, R34 ;  /* 0x0000008503227223 */ /* 0x000fe20000010022 */
[----:B------:R-:W-:Y:S02]  /*c720*/  FMNMX3.FTZ R138, R134, R32, R33, !PT ;  /* 0x00000020868a7276 */ /* 0x000fe40007810021 */
[----:B------:R-:W-:Y:S02]  /*c730*/  FMNMX3.FTZ R2, R2, R30, R31, !PT ;  /* 0x0000001e02027276 */ /* 0x000fe4000781001f */
[----:B------:R-:W-:Y:S01]  /*c740*/  IADD3 R207, PT, PT, R207, -0x1, RZ ;  /* 0xffffffffcfcf7810 */ /* 0x000fe20007ffe0ff */
[----:B------:R-:W-:Y:S01]  /*c750*/  SHFL.BFLY PT, R133, R138, 0x2, 0x1f ;  /* 0x0c401f008a857f89 */ /* 0x000fe200000e0000 */
[----:B------:R-:W-:Y:S02]  /*c760*/  FMNMX3.FTZ R139, R2, R34, R35, !PT ;  /* 0x00000022028b7276 */ /* 0x000fe40007810023 */
[----:B------:R-:W-:Y:S02]  /*c770*/  IADD3 R208, PT, PT, R208, -0x40, RZ ;  /* 0xffffffc0d0d07810 */ /* 0x000fe40007ffe0ff */
[----:B------:R-:W-:Y:S03]  /*c780*/  IADD3 R206, PT, PT, R206, -0x40, RZ ;  /* 0xffffffc0cece7810 */ /* 0x000fe60007ffe0ff */
        /* <DEDUP_REMOVED lines=8> */
[----:B------:R-:W-:Y:S03]  /*c810*/  FMUL.FTZ R162, R132, UR4 ;  /* 0x0000000484a27c20 */ /* 0x000fe60008410000 */
[C---:B------:R-:W-:Y:S01]  /*c820*/  FSETP.NEU.FTZ.AND P1, PT, R133.reuse, -INF , PT ;  /* 0xff8000008500780b */ /* 0x040fe20003f3d000 */
[C---:B------:R-:W-:Y:S01]  /*c830*/  FMUL.FTZ R164, R133.reuse, UR4 ;  /* 0x0000000485a47c20 */ /* 0x040fe20008410000 */
[----:B------:R-:W-:Y:S04]  /*c840*/  FADD.FTZ R0, -R133, R0 ;  /* 0x0000000085007221 */ /* 0x000fe80000010100 */
[----:B------:R-:W-:Y:S01]  /*c850*/  FSEL R164, R164, RZ, P1 ;  /* 0x000000ffa4a47208 */ /* 0x000fe20000800000 */
[----:B------:R-:W-:Y:S01]  /*c860*/  FMUL.FTZ R2, R0, UR4 ;  /* 0x0000000400027c20 */ /* 0x000fe20008410000 */
[C---:B------:R-:W-:Y:S01]  /*c870*/  FADD.FTZ R0, -R132.reuse, R135 ;  /* 0x0000008784007221 */ /* 0x040fe20000010100 */
[----:B------:R-:W-:Y:S02]  /*c880*/  FSETP.NEU.FTZ.AND P1, PT, R132, -INF , PT ;  /* 0xff8000008400780b */ /* 0x000fe40003f3d000 */
[--C-:B------:R-:W-:Y:S01]  /*c890*/  FFMA.FTZ R163, R4, UR4, -R164.reuse ;  /* 0x0000000404a37c23 */ /* 0x100fe200080108a4 */
[----:B------:R-:W-:Y:S01]  /*c8a0*/  FMUL.FTZ R134, R0, UR4 ;  /* 0x0000000400867c20 */ /* 0x000fe20008410000 */
[----:B------:R-:W-:Y:S01]  /*c8b0*/  FSEL R162, R162, RZ, P1 ;  /* 0x000000ffa2a27208 */ /* 0x000fe20000800000 */
[--C-:B------:R-:W-:Y:S01]  /*c8c0*/  FFMA.FTZ R160, R5, UR4, -R164.reuse ;  /* 0x0000000405a07c23 */ /* 0x100fe200080108a4 */
[--C-:B------:R-:W-:Y:S01]  /*c8d0*/  FFMA.FTZ R158, R8, UR4, -R164.reuse ;  /* 0x00000004089e7c23 */ /* 0x100fe200080108a4 */
[----:B------:R2:W3:Y:S01]  /*c8e0*/  MUFU.EX2 R0, R134 ;  /* 0x0000008600007308 */ /* 0x0004e20000000800 */
[----:B------:R-:W-:Y:S01]  /*c8f0*/  FFMA.FTZ R157, R9, UR4, -R164 ;  /* 0x00000004099d7c23 */ /* 0x000fe200080108a4 */
[--C-:B------:R-:W-:Y:S01]  /*c900*/  FFMA.FTZ R161, R6, UR4, -R162.reuse ;  /* 0x0000000406a17c23 */ /* 0x100fe200080108a2 */
[--C-:B------:R-:W-:Y:S01]  /*c910*/  FFMA.FTZ R159, R7, UR4, -R162.reuse ;  /* 0x00000004079f7c23 */ /* 0x100fe200080108a2 */
[--C-:B------:R-:W-:Y:S01]  /*c920*/  FFMA.FTZ R156, R10, UR4, -R162.reuse ;  /* 0x000000040a9c7c23 */ /* 0x100fe200080108a2 */
[----:B------:R-:W-:Y:S01]  /*c930*/  FFMA.FTZ R135, R11, UR4, -R162 ;  /* 0x000000040b877c23 */ /* 0x000fe200080108a2 */
[--C-:B------:R-:W-:Y:S01]  /*c940*/  FFMA.FTZ R173, R24, UR4, -R164.reuse ;  /* 0x0000000418ad7c23 */ /* 0x100fe200080108a4 */
[----:B------:R-:W-:Y:S03]  /*c950*/  FFMA.FTZ R174, R25, UR4, -R164 ;  /* 0x0000000419ae7c23 */ /* 0x000fe600080108a4 */
[----:B------:R-:W4:Y:S01]  /*c960*/  MUFU.EX2 R2, R2 ;  /* 0x0000000200027308 */ /* 0x000f220000000800 */
[--C-:B------:R-:W-:Y:S01]  /*c970*/  FFMA.FTZ R175, R26, UR4, -R162.reuse ;  /* 0x000000041aaf7c23 */ /* 0x100fe200080108a2 */
[----:B------:R-:W-:Y:S01]  /*c980*/  FFMA.FTZ R176, R27, UR4, -R162 ;  /* 0x000000041bb07c23 */ /* 0x000fe200080108a2 */
[--C-:B------:R-:W-:Y:S01]  /*c990*/  FFMA.FTZ R177, R28, UR4, -R164.reuse ;  /* 0x000000041cb17c23 */ /* 0x100fe200080108a4 */
[--C-:B------:R-:W-:Y:S01]  /*c9a0*/  FFMA.FTZ R178, R29, UR4, -R164.reuse ;  /* 0x000000041db27c23 */ /* 0x100fe200080108a4 */
[----:B------:R-:W-:Y:S01]  /*c9b0*/  FFMA.FTZ R181, R32, UR4, -R164 ;  /* 0x0000000420b57c23 */ /* 0x000fe200080108a4 */
[--C-:B------:R-:W-:Y:S01]  /*c9c0*/  FFMA.FTZ R179, R30, UR4, -R162.reuse ;  /* 0x000000041eb37c23 */ /* 0x100fe200080108a2 */
[--C-:B------:R-:W-:Y:S03]  /*c9d0*/  FFMA.FTZ R180, R31, UR4, -R162.reuse ;  /* 0x000000041fb47c23 */ /* 0x100fe600080108a2 */
[----:B------:R-:W-:Y:S01]  /*c9e0*/  MUFU.EX2 R163, R163 ;  /* 0x000000a300a37308 */ /* 0x000fe20000000800 */
[----:B--2---:R-:W-:Y:S01]  /*c9f0*/  MOV R134, R201 ;  /* 0x000000c900867202 */ /* 0x004fe20000000f00 */
[----:B---3--:R-:W-:Y:S01]  /*ca00*/  FMUL.FTZ R6, R0, R130 ;  /* 0x0000008200067220 */ /* 0x008fe20000410000 */
[----:B------:R-:W-:Y:S01]  /*ca10*/  @P0 IADD3 R134, PT, PT, R202, -0x40, RZ ;  /* 0xffffffc0ca860810 */ /* 0x000fe20007ffe0ff */
[C---:B------:R-:W-:Y:S01]  /*ca20*/  FMUL.FTZ R7, R0.reuse, R131 ;  /* 0x0000008300077220 */ /* 0x040fe20000410000 */
[C---:B------:R-:W-:Y:S01]  /*ca30*/  FMUL.FTZ R10, R0.reuse, R126 ;  /* 0x0000007e000a7220 */ /* 0x040fe20000410000 */
[----:B------:R-:W-:Y:S01]  /*ca40*/  FMUL.FTZ R11, R0, R127 ;  /* 0x0000007f000b7220 */ /* 0x000fe20000410000 */
[----:B------:R-:W-:Y:S03]  /*ca50*/  IADD3 R191, PT, PT, R191, R134, RZ ;  /* 0x00000086bfbf7210 */ /* 0x000fe60007ffe0ff */
[----:B------:R-:W2:Y:S01]  /*ca60*/  MUFU.EX2 R160, R160 ;  /* 0x000000a000a07308 */ /* 0x000ea20000000800 */
[----:B------:R-:W3:Y:S01]  /*ca70*/  LDSM.16.MT88.4 R144, [R134] ;  /* 0x000000008690783b */ /* 0x000ee20000004200 */
[C---:B----4-:R-:W-:Y:S01]  /*ca80*/  FMUL.FTZ R4, R2.reuse, R128 ;  /* 0x0000008002047220 */ /* 0x050fe20000410000 */
[C---:B------:R-:W-:Y:S01]  /*ca90*/  FMUL.FTZ R5, R2.reuse, R129 ;  /* 0x0000008102057220 */ /* 0x040fe20000410000 */
[C---:B------:R-:W-:Y:S01]  /*caa0*/  FMUL.FTZ R8, R2.reuse, R124 ;  /* 0x0000007c02087220 */ /* 0x040fe20000410000 */
[C---:B------:R-:W-:Y:S01]  /*cab0*/  FMUL.FTZ R9, R2.reuse, R125 ;  /* 0x0000007d02097220 */ /* 0x040fe20000410000 */
[C---:B------:R-:W-:Y:S01]  /*cac0*/  FMUL.FTZ R36, R2.reuse, R36 ;  /* 0x0000002402247220 */ /* 0x040fe20000410000 */
[----:B------:R-:W-:Y:S03]  /*cad0*/  FMUL.FTZ R37, R2, R37 ;  /* 0x0000002502257220 */ /* 0x000fe60000410000 */
[----:B------:R-:W-:Y:S01]  /*cae0*/  MUFU.EX2 R161, R161 ;  /* 0x000000a100a17308 */ /* 0x000fe20000000800 */
[----:B------:R-:W4:Y:S01]  /*caf0*/  LDSM.16.MT88.4 R124, [R191] ;  /* 0x00000000bf7c783b */ /* 0x000f220000004200 */
[C---:B------:R-:W-:Y:S01]  /*cb00*/  FMUL.FTZ R38, R0.reuse, R38 ;  /* 0x0000002600267220 */ /* 0x040fe20000410000 */
[----:B------:R-:W-:Y:S01]  /*cb10*/  FMUL.FTZ R39, R0, R39 ;  /* 0x0000002700277220 */ /* 0x000fe20000410000 */
[----:B------:R-:W-:Y:S01]  /*cb20*/  FFMA.FTZ R182, R34, UR4, -R162 ;  /* 0x0000000422b67c23 */ /* 0x000fe200080108a2 */
[C---:B------:R-:W-:Y:S01]  /*cb30*/  FMUL.FTZ R40, R2.reuse, R40 ;  /* 0x0000002802287220 */ /* 0x040fe20000410000 */
[----:B------:R-:W-:Y:S01]  /*cb40*/  FMUL.FTZ R41, R2, R41 ;  /* 0x0000002902297220 */ /* 0x000fe20000410000 */
[----:B------:R-:W-:Y:S03]  /*cb50*/  FMUL.FTZ R42, R0, R42 ;  /* 0x0000002a002a7220 */ /* 0x000fe60000410000 */
[----:B------:R-:W5:Y:S01]  /*cb60*/  MUFU.EX2 R159, R159 ;  /* 0x0000009f009f7308 */ /* 0x000f620000000800 */
[----:B--2---:R-:W-:Y:S01]  /*cb70*/  F2FP.BF16.F32.PACK_AB R128, R160, R163 ;  /* 0x000000a3a080723e */ /* 0x004fe200000010ff */
[----:B------:R-:W-:Y:S01]  /*cb80*/  LDSM.16.MT88.4 R24, [R191+0x1000] ;  /* 0x00100000bf18783b */ /* 0x000fe20000004200 */
[----:B------:R-:W-:Y:S01]  /*cb90*/  FMUL.FTZ R43, R0, R43 ;  /* 0x0000002b002b7220 */ /* 0x000fe20000410000 */
[C---:B------:R-:W-:Y:S01]  /*cba0*/  FMUL.FTZ R44, R2.reuse, R44 ;  /* 0x0000002c022c7220 */ /* 0x040fe20000410000 */
[----:B------:R-:W-:Y:S01]  /*cbb0*/  FMUL.FTZ R45, R2, R45 ;  /* 0x0000002d022d7220 */ /* 0x000fe20000410000 */
[C---:B------:R-:W-:Y:S01]  /*cbc0*/  FMUL.FTZ R46, R0.reuse, R46 ;  /* 0x0000002e002e7220 */ /* 0x040fe20000410000 */
[----:B------:R-:W-:Y:S03]  /*cbd0*/  FMUL.FTZ R47, R0, R47 ;  /* 0x0000002f002f7220 */ /* 0x000fe60000410000 */
[----:B------:R-:W-:Y:S01]  /*cbe0*/  MUFU.EX2 R158, R158 ;  /* 0x0000009e009e7308 */ /* 0x000fe20000000800 */
[C---:B------:R-:W-:Y:S01]  /*cbf0*/  FMUL.FTZ R48, R2.reuse, R48 ;  /* 0x0000003002307220 */ /* 0x040fe20000410000 */
[----:B------:R-:W-:Y:S01]  /*cc00*/  LDSM.16.MT88.4 R28, [R184+0xd800] ;  /* 0x00d80000b81c783b */ /* 0x000fe20000004200 */
[----:B------:R-:W-:Y:S01]  /*cc10*/  FMUL.FTZ R49, R2, R49 ;  /* 0x0000003102317220 */ /* 0x000fe20000410000 */
[C---:B------:R-:W-:Y:S01]  /*cc20*/  FMUL.FTZ R50, R0.reuse, R50 ;  /* 0x0000003200327220 */ /* 0x040fe20000410000 */
[----:B------:R-:W-:Y:S01]  /*cc30*/  FMUL.FTZ R51, R0, R51 ;  /* 0x0000003300337220 */ /* 0x000fe20000410000 */
[C---:B------:R-:W-:Y:S01]  /*cc40*/  FMUL.FTZ R52, R2.reuse, R52 ;  /* 0x0000003402347220 */ /* 0x040fe20000410000 */
[----:B------:R-:W-:Y:S03]  /*cc50*/  FMUL.FTZ R53, R2, R53 ;  /* 0x0000003502357220 */ /* 0x000fe60000410000 */
[----:B------:R-:W2:Y:S01]  /*cc60*/  MUFU.EX2 R157, R157 ;  /* 0x0000009d009d7308 */ /* 0x000ea20000000800 */
[----:B-----5:R-:W-:Y:S01]  /*cc70*/  F2FP.BF16.F32.PACK_AB R129, R159, R161 ;  /* 0x000000a19f81723e */ /* 0x020fe200000010ff */
        /* <DEDUP_REMOVED lines=14> */
[----:B------:R-:W5:Y:S01]  /*cd60*/  MUFU.EX2 R135, R135 ;  /* 0x0000008700877308 */ /* 0x000f620000000800 */
[----:B--2---:R-:W-:Y:S01]  /*cd70*/  F2FP.BF16.F32.PACK_AB R130, R157, R158 ;  /* 0x0000009e9d82723e */ /* 0x004fe200000010ff */
        /* <DEDUP_REMOVED lines=15> */
[----:B-----5:R-:W-:Y:S01]  /*ce70*/  F2FP.BF16.F32.PACK_AB R131, R135, R156 ;  /* 0x0000009c8783723e */ /* 0x020fe200000010ff */
[C---:B------:R-:W-:Y:S01]  /*ce80*/  FMUL.FTZ R82, R0.reuse, R82 ;  /* 0x0000005200527220 */ /* 0x040fe20000410000 */
[----:B------:R-:W-:Y:S01]  /*ce90*/  FMUL.FTZ R83, R0, R83 ;  /* 0x0000005300537220 */ /* 0x000fe20000410000 */
[C---:B------:R-:W-:Y:S01]  /*cea0*/  FMUL.FTZ R84, R2.reuse, R84 ;  /* 0x0000005402547220 */ /* 0x040fe20000410000 */
[----:B------:R-:W-:Y:S01]  /*ceb0*/  FMUL.FTZ R85, R2, R85 ;  /* 0x0000005502557220 */ /* 0x000fe20000410000 */
[C---:B------:R-:W-:Y:S01]  /*cec0*/  FMUL.FTZ R86, R0.reuse, R86 ;  /* 0x0000005600567220 */ /* 0x040fe20000410000 */
[----:B------:R-:W-:Y:S01]  /*ced0*/  FMUL.FTZ R87, R0, R87 ;  /* 0x0000005700577220 */ /* 0x000fe20000410000 */
[C---:B-1----:R-:W-:Y:S01]  /*cee0*/  HMMA.16816.F32.BF16 R4, R128.reuse, R136, R4 ;  /* 0x000000888004723c */ /* 0x042fe20000041804 */
[----:B------:R-:W-:Y:S04]  /*cef0*/  MUFU.EX2 R173, R173 ;  /* 0x000000ad00ad7308 */ /* 0x000fe80000000800 */
[C---:B------:R-:W-:Y:S01]  /*cf00*/  FMUL.FTZ R88, R2.reuse, R88 ;  /* 0x0000005802587220 */ /* 0x040fe20000410000 */
[----:B------:R-:W-:Y:S01]  /*cf10*/  FMUL.FTZ R89, R2, R89 ;  /* 0x0000005902597220 */ /* 0x000fe20000410000 */
[C---:B------:R-:W-:Y:S01]  /*cf20*/  FMUL.FTZ R90, R0.reuse, R90 ;  /* 0x0000005a005a7220 */ /* 0x040fe20000410000 */
[C---:B------:R-:W-:Y:S01]  /*cf30*/  HMMA.16816.F32.BF16 R8, R128.reuse, R138, R8 ;  /* 0x0000008a8008723c */ /* 0x040fe20000041808 */
[----:B------:R-:W1:Y:S02]  /*cf40*/  LDSM.16.MT88.4 R136, [R189+0xe000] ;  /* 0x00e00000bd88783b */ /* 0x000e640000004200 */
[----:B------:R-:W-:Y:S01]  /*cf50*/  MUFU.EX2 R174, R174 ;  /* 0x000000ae00ae7308 */ /* 0x000fe20000000800 */
[----:B------:R-:W-:Y:S01]  /*cf60*/  FMUL.FTZ R91, R0, R91 ;  /* 0x0000005b005b7220 */ /* 0x000fe20000410000 */
[C---:B------:R-:W-:Y:S01]  /*cf70*/  FMUL.FTZ R92, R2.reuse, R92 ;  /* 0x0000005c025c7220 */ /* 0x040fe20000410000 */
[----:B------:R-:W-:Y:S01]  /*cf80*/  FMUL.FTZ R93, R2, R93 ;  /* 0x0000005d025d7220 */ /* 0x000fe20000410000 */
[C---:B------:R-:W-:Y:S01]  /*cf90*/  FMUL.FTZ R94, R0.reuse, R94 ;  /* 0x0000005e005e7220 */ /* 0x040fe20000410000 */
[----:B------:R-:W-:Y:S01]  /*cfa0*/  FMUL.FTZ R95, R0, R95 ;  /* 0x0000005f005f7220 */ /* 0x000fe20000410000 */
[C---:B------:R-:W-:Y:S04]  /*cfb0*/  HMMA.16816.F32.BF16 R36, R128.reuse, R140, R36 ;  /* 0x0000008c8024723c */ /* 0x040fe80000041824 */
[----:B------:R-:W-:Y:S01]  /*cfc0*/  MUFU.EX2 R175, R175 ;  /* 0x000000af00af7308 */ /* 0x000fe20000000800 */
[C---:B------:R-:W-:Y:S01]  /*cfd0*/  FMUL.FTZ R96, R2.reuse, R96 ;  /* 0x0000006002607220 */ /* 0x040fe20000410000 */
[----:B------:R-:W-:Y:S01]  /*cfe0*/  FMUL.FTZ R97, R2, R97 ;  /* 0x0000006102617220 */ /* 0x000fe20000410000 */
[C---:B------:R-:W-:Y:S01]  /*cff0*/  FMUL.FTZ R98, R0.reuse, R98 ;  /* 0x0000006200627220 */ /* 0x040fe20000410000 */
[----:B------:R-:W-:Y:S01]  /*d000*/  FMUL.FTZ R99, R0, R99 ;  /* 0x0000006300637220 */ /* 0x000fe20000410000 */
[C---:B------:R-:W-:Y:S01]  /*d010*/  FMUL.FTZ R100, R2.reuse, R100 ;  /* 0x0000006402647220 */ /* 0x040fe20000410000 */
[C---:B------:R-:W-:Y:S01]  /*d020*/  HMMA.16816.F32.BF16 R40, R128.reuse, R142, R40 ;  /* 0x0000008e8028723c */ /* 0x040fe20000041828 */
[----:B------:R-:W2:Y:S03]  /*d030*/  LDSM.16.MT88.4 R140, [R184+0xe000] ;  /* 0x00e00000b88c783b */ /* 0x000ea60000004200 */
[----:B------:R-:W-:Y:S01]  /*d040*/  MUFU.EX2 R176, R176 ;  /* 0x000000b000b07308 */ /* 0x000fe20000000800 */
[----:B------:R-:W-:Y:S01]  /*d050*/  FMUL.FTZ R101, R2, R101 ;  /* 0x0000006502657220 */ /* 0x000fe20000410000 */
[C---:B------:R-:W-:Y:S01]  /*d060*/  FMUL.FTZ R102, R0.reuse, R102 ;  /* 0x0000006600667220 */ /* 0x040fe20000410000 */
[----:B------:R-:W-:Y:S01]  /*d070*/  FMUL.FTZ R103, R0, R103 ;  /* 0x0000006700677220 */ /* 0x000fe20000410000 */
[C---:B------:R-:W-:Y:S01]  /*d080*/  FMUL.FTZ R104, R2.reuse, R104 ;  /* 0x0000006802687220 */ /* 0x040fe20000410000 */
[----:B------:R-:W-:Y:S01]  /*d090*/  FMUL.FTZ R105, R2, R105 ;  /* 0x0000006902697220 */ /* 0x000fe20000410000 */
[C---:B---3--:R-:W-:Y:S04]  /*d0a0*/  HMMA.16816.F32.BF16 R44, R128.reuse, R144, R44 ;  /* 0x00000090802c723c */ /* 0x048fe8000004182c */
[----:B------:R-:W-:Y:S01]  /*d0b0*/  MUFU.EX2 R177, R177 ;  /* 0x000000b100b17308 */ /* 0x000fe20000000800 */
[C---:B------:R-:W-:Y:S01]  /*d0c0*/  FMUL.FTZ R106, R0.reuse, R106 ;  /* 0x0000006a006a7220 */ /* 0x040fe20000410000 */
[----:B------:R-:W-:Y:S01]  /*d0d0*/  FMUL.FTZ R107, R0, R107 ;  /* 0x0000006b006b7220 */ /* 0x000fe20000410000 */
[--C-:B------:R-:W-:Y:S01]  /*d0e0*/  FFMA.FTZ R165, R12, UR4, -R164.reuse ;  /* 0x000000040ca57c23 */ /* 0x100fe200080108a4 */
[C---:B------:R-:W-:Y:S01]  /*d0f0*/  FMUL.FTZ R12, R2.reuse, R120 ;  /* 0x00000078020c7220 */ /* 0x040fe20000410000 */
[----:B------:R-:W-:Y:S01]  /*d100*/  FFMA.FTZ R166, R13, UR4, -R164 ;  /* 0x000000040da67c23 */ /* 0x000fe200080108a4 */
[C---:B------:R-:W-:Y:S01]  /*d110*/  HMMA.16816.F32.BF16 R48, R128.reuse, R146, R48 ;  /* 0x000000928030723c */ /* 0x040fe20000041830 */
[----:B------:R-:W-:Y:S03]  /*d120*/  LDSM.16.MT88.4 R144, [R191+0x800] ;  /* 0x00080000bf90783b */ /* 0x000fe60000004200 */
[----:B------:R-:W-:Y:S01]  /*d130*/  MUFU.EX2 R178, R178 ;  /* 0x000000b200b27308 */ /* 0x000fe20000000800 */
[----:B------:R-:W-:Y:S01]  /*d140*/  FMUL.FTZ R13, R2, R121 ;  /* 0x00000079020d7220 */ /* 0x000fe20000410000 */
[--C-:B------:R-:W-:Y:S01]  /*d150*/  FFMA.FTZ R167, R14, UR4, -R162.reuse ;  /* 0x000000040ea77c23 */ /* 0x100fe200080108a2 */
[C---:B------:R-:W-:Y:S01]  /*d160*/  FMUL.FTZ R14, R0.reuse, R122 ;  /* 0x0000007a000e7220 */ /* 0x040fe20000410000 */
[----:B------:R-:W-:Y:S01]  /*d170*/  FFMA.FTZ R168, R15, UR4, -R162 ;  /* 0x000000040fa87c23 */ /* 0x000fe200080108a2 */
[----:B------:R-:W-:Y:S01]  /*d180*/  FMUL.FTZ R15, R0, R123 ;  /* 0x0000007b000f7220 */ /* 0x000fe20000410000 */
[C---:B----4-:R-:W-:Y:S01]  /*d190*/  HMMA.16816.F32.BF16 R52, R128.reuse, R124, R52 ;  /* 0x0000007c8034723c */ /* 0x050fe20000041834 */
[----:B------:R-:W-:Y:S03]  /*d1a0*/  LDSM.16.MT88.4 R120, [R189+0xc800] ;  /* 0x00c80000bd78783b */ /* 0x000fe60000004200 */
[----:B------:R-:W-:Y:S01]  /*d1b0*/  MUFU.EX2 R165, R165 ;  /* 0x000000a500a57308 */ /* 0x000fe20000000800 */
[C---:B------:R-:W-:Y:S01]  /*d1c0*/  FMUL.FTZ R108, R2.reuse, R108 ;  /* 0x0000006c026c7220 */ /* 0x040fe20000410000 */
[----:B------:R-:W-:Y:S01]  /*d1d0*/  FMUL.FTZ R109, R2, R109 ;  /* 0x0000006d026d7220 */ /* 0x000fe20000410000 */
[C---:B------:R-:W-:Y:S01]  /*d1e0*/  FMUL.FTZ R110, R0.reuse, R110 ;  /* 0x0000006e006e7220 */ /* 0x040fe20000410000 */
[----:B------:R-:W-:Y:S01]  /*d1f0*/  FMUL.FTZ R111, R0, R111 ;  /* 0x0000006f006f7220 */ /* 0x000fe20000410000 */
[--C-:B------:R-:W-:Y:S01]  /*d200*/  FFMA.FTZ R169, R16, UR4, -R164.reuse ;  /* 0x0000000410a97c23 */ /* 0x100fe200080108a4 */
[C---:B------:R-:W-:Y:S01]  /*d210*/  HMMA.16816.F32.BF16 R56, R128.reuse, R126, R56 ;  /* 0x0000007e8038723c */ /* 0x040fe20000041838 */
[----:B------:R-:W3:Y:S03]  /*d220*/  LDSM.16.MT88.4 R124, [R134+0x2000] ;  /* 0x00200000867c783b */ /* 0x000ee60000004200 */
[----:B------:R-:W4:Y:S01]  /*d230*/  MUFU.EX2 R166, R166 ;  /* 0x000000a600a67308 */ /* 0x000f220000000800 */
[----:B------:R-:W-:Y:S01]  /*d240*/  FFMA.FTZ R170, R17, UR4, -R164 ;  /* 0x0000000411aa7c23 */ /* 0x000fe200080108a4 */
[--C-:B------:R-:W-:Y:S01]  /*d250*/  FFMA.FTZ R171, R18, UR4, -R162.reuse ;  /* 0x0000000412ab7c23 */ /* 0x100fe200080108a2 */
[----:B------:R-:W-:Y:S01]  /*d260*/  FFMA.FTZ R172, R19, UR4, -R162 ;  /* 0x0000000413ac7c23 */ /* 0x000fe200080108a2 */
[C---:B------:R-:W-:Y:S01]  /*d270*/  FMUL.FTZ R112, R2.reuse, R112 ;  /* 0x0000007002707220 */ /* 0x040fe20000410000 */
[----:B------:R-:W-:Y:S01]  /*d280*/  FMUL.FTZ R113, R2, R113 ;  /* 0x0000007102717220 */ /* 0x000fe20000410000 */
[C---:B-1----:R-:W-:Y:S04]  /*d290*/  HMMA.16816.F32.BF16 R60, R128.reuse, R136, R60 ;  /* 0x00000088803c723c */ /* 0x042fe8000004183c */
[----:B------:R-:W-:Y:S01]  /*d2a0*/  MUFU.EX2 R167, R167 ;  /* 0x000000a700a77308 */ /* 0x000fe20000000800 */
[C---:B------:R-:W-:Y:S01]  /*d2b0*/  FMUL.FTZ R114, R0.reuse, R114 ;  /* 0x0000007200727220 */ /* 0x040fe20000410000 */
[----:B------:R-:W-:Y:S01]  /*d2c0*/  FMUL.FTZ R115, R0, R115 ;  /* 0x0000007300737220 */ /* 0x000fe20000410000 */
[C---:B------:R-:W-:Y:S01]  /*d2d0*/  FMUL.FTZ R16, R2.reuse, R116 ;  /* 0x0000007402107220 */ /* 0x040fe20000410000 */
[----:B------:R-:W-:Y:S01]  /*d2e0*/  FMUL.FTZ R17, R2, R117 ;  /* 0x0000007502117220 */ /* 0x000fe20000410000 */
[----:B------:R-:W-:Y:S01]  /*d2f0*/  FMUL.FTZ R18, R0, R118 ;  /* 0x0000007600127220 */ /* 0x000fe20000410000 */
[C---:B------:R-:W-:Y:S01]  /*d300*/  HMMA.16816.F32.BF16 R64, R128.reuse, R138, R64 ;  /* 0x0000008a8040723c */ /* 0x040fe20000041840 */
[----:B------:R-:W1:Y:S03]  /*d310*/  LDSM.16.MT88.4 R136, [R191+0x2000] ;  /* 0x00200000bf88783b */ /* 0x000e660000004200 */
[----:B------:R-:W5:Y:S01]  /*d320*/  MUFU.EX2 R168, R168 ;  /* 0x000000a800a87308 */ /* 0x000f620000000800 */
[----:B----4-:R-:W-:Y:S01]  /*d330*/  F2FP.BF16.F32.PACK_AB R116, R166, R165 ;  /* 0x000000a5a674723e */ /* 0x010fe200000010ff */
[----:B------:R-:W-:Y:S01]  /*d340*/  FMUL.FTZ R19, R0, R119 ;  /* 0x0000007700137220 */ /* 0x000fe20000410000 */
[----:B------:R-:W-:Y:S01]  /*d350*/  FFMA.FTZ R163, R2, R211, R163 ;  /* 0x000000d302a37223 */ /* 0x000fe200000100a3 */
[----:B------:R-:W-:Y:S01]  /*d360*/  ISETP.NE.AND P1, PT, R207, RZ, PT ;  /* 0x000000ffcf00720c */ /* 0x000fe20003f25270 */
[----:B------:R-:W-:Y:S01]  /*d370*/  FFMA.FTZ R161, R0, R209, R161 ;  /* 0x000000d100a17223 */ /* 0x000fe200000100a1 */
[C---:B--2---:R-:W-:Y:S04]  /*d380*/  HMMA.16816.F32.BF16 R68, R128.reuse, R140, R68 ;  /* 0x0000008c8044723c */ /* 0x044fe80000041844 */
[----:B------:R-:W-:Y:S01]  /*d390*/  MUFU.EX2 R169, R169 ;  /* 0x000000a900a97308 */ /* 0x000fe20000000800 */
[----:B------:R-:W-:Y:S01]  /*d3a0*/  FADD.FTZ R163, R160, R163 ;  /* 0x000000a3a0a37221 */ /* 0x000fe20000010000 */
[----:B------:R-:W-:Y:S03]  /*d3b0*/  FADD.FTZ R161, R159, R161 ;  /* 0x000000a19fa17221 */ /* 0x000fe60000010000 */
[----:B------:R-:W-:Y:S01]  /*d3c0*/  FADD.FTZ R0, R158, R163 ;  /* 0x000000a39e007221 */ /* 0x000fe20000010000 */
[C---:B------:R-:W-:Y:S01]  /*d3d0*/  HMMA.16816.F32.BF16 R72, R128.reuse, R142, R72 ;  /* 0x0000008e8048723c */ /* 0x040fe20000041848 */
[----:B------:R-:W2:Y:S03]  /*d3e0*/  LDSM.16.MT88.4 R140, [R189+0x10000] ;  /* 0x01000000bd8c783b */ /* 0x000ea60000004200 */
[----:B------:R-:W4:Y:S01]  /*d3f0*/  MUFU.EX2 R170, R170 ;  /* 0x000000aa00aa7308 */ /* 0x000f220000000800 */
[----:B-----5:R-:W-:Y:S01]  /*d400*/  F2FP.BF16.F32.PACK_AB R117, R168, R167 ;  /* 0x000000a7a875723e */ /* 0x020fe200000010ff */
[----:B------:R-:W-:Y:S01]  /*d410*/  FADD.FTZ R2, R156, R161 ;  /* 0x000000a19c027221 */ /* 0x000fe20000010000 */
[----:B------:R-:W-:Y:S03]  /*d420*/  FADD.FTZ R0, R157, R0 ;  /* 0x000000009d007221 */ /* 0x000fe60000010000 */
[----:B------:R-:W-:Y:S01]  /*d430*/  FADD.FTZ R2, R135, R2 ;  /* 0x0000000287027221 */ /* 0x000fe20000010000 */
[C---:B---3--:R-:W-:Y:S03]  /*d440*/  HMMA.16816.F32.BF16 R76, R128.reuse, R124, R76 ;  /* 0x0000007c804c723c */ /* 0x048fe6000004184c */
[----:B------:R-:W-:Y:S01]  /*d450*/  MUFU.EX2 R171, R171 ;  /* 0x000000ab00ab7308 */ /* 0x000fe20000000800 */
[----:B------:R-:W-:Y:S01]  /*d460*/  MOV R135, R132 ;  /* 0x0000008400877202 */ /* 0x000fe20000000f00 */
[----:B------:R-:W-:Y:S01]  /*d470*/  FADD.FTZ R165, R165, R0 ;  /* 0x00000000a5a57221 */ /* 0x000fe20000010000 */
[----:B------:R-:W-:Y:S02]  /*d480*/  FADD.FTZ R167, R167, R2 ;  /* 0x00000002a7a77221 */ /* 0x000fe40000010000 */
[C---:B------:R-:W-:Y:S01]  /*d490*/  HMMA.16816.F32.BF16 R80, R128.reuse, R126, R80 ;  /* 0x0000007e8050723c */ /* 0x040fe20000041850 */
[----:B------:R-:W3:Y:S04]  /*d4a0*/  LDSM.16.MT88.4 R124, [R184+0x10000] ;  /* 0x01000000b87c783b */ /* 0x000ee80000004200 */
[----:B------:R-:W5:Y:S01]  /*d4b0*/  MUFU.EX2 R172, R172 ;  /* 0x000000ac00ac7308 */ /* 0x000f620000000800 */
[----:B----4-:R-:W-:Y:S01]  /*d4c0*/  F2FP.BF16.F32.PACK_AB R118, R170, R169 ;  /* 0x000000a9aa76723e */ /* 0x010fe200000010ff */
[----:B------:R-:W-:Y:S01]  /*d4d0*/  FADD.FTZ R166, R166, R165 ;  /* 0x000000a5a6a67221 */ /* 0x000fe20000010000 */
[----:B------:R-:W-:Y:S01]  /*d4e0*/  FADD.FTZ R168, R168, R167 ;  /* 0x000000a7a8a87221 */ /* 0x000fe20000010000 */
[C---:B-1----:R-:W-:Y:S06]  /*d4f0*/  HMMA.16816.F32.BF16 R84, R128.reuse, R136, R84 ;  /* 0x000000888054723c */ /* 0x042fec0000041854 */
[----:B------:R-:W-:Y:S02]  /*d500*/  MUFU.EX2 R179, R179 ;  /* 0x000000b300b37308 */ /* 0x000fe40000000800 */
[C---:B------:R-:W-:Y:S01]  /*d510*/  HMMA.16816.F32.BF16 R88, R128.reuse, R138, R88 ;  /* 0x0000008a8058723c */ /* 0x040fe20000041858 */
[----:B------:R-:W1:Y:S07]  /*d520*/  LDSM.16.MT88.4 R136, [R134+0x4000] ;  /* 0x004000008688783b */ /* 0x000e6e0000004200 */
[----:B------:R-:W-:Y:S01]  /*d530*/  MUFU.EX2 R180, R180 ;  /* 0x000000b400b47308 */ /* 0x000fe20000000800 */
[----:B-----5:R-:W-:Y:S01]  /*d540*/  F2FP.BF16.F32.PACK_AB R119, R172, R171 ;  /* 0x000000abac77723e */ /* 0x020fe200000010ff */
[C---:B--2---:R-:W-:Y:S08]  /*d550*/  HMMA.16816.F32.BF16 R92, R128.reuse, R140, R92 ;  /* 0x0000008c805c723c */ /* 0x044ff0000004185c */
[----:B------:R-:W-:Y:S01]  /*d560*/  MUFU.EX2 R181, R181 ;  /* 0x000000b500b57308 */ /* 0x000fe20000000800 */
[C---:B------:R-:W-:Y:S01]  /*d570*/  HMMA.16816.F32.BF16 R96, R128.reuse, R142, R96 ;  /* 0x0000008e8060723c */ /* 0x040fe20000041860 */
[----:B------:R-:W2:Y:S08]  /*d580*/  LDSM.16.MT88.4 R140, [R191+0x4000] ;  /* 0x00400000bf8c783b */ /* 0x000eb00000004200 */
[----:B------:R-:W-:Y:S01]  /*d590*/  MUFU.EX2 R182, R182 ;  /* 0x000000b600b67308 */ /* 0x000fe20000000800 */
[C---:B---3--:R-:W-:Y:S08]  /*d5a0*/  HMMA.16816.F32.BF16 R100, R128.reuse, R124, R100 ;  /* 0x0000007c8064723c */ /* 0x048ff00000041864 */
[C---:B------:R-:W-:Y:S01]  /*d5b0*/  HMMA.16816.F32.BF16 R104, R128.reuse, R126, R104 ;  /* 0x0000007e8068723c */ /* 0x040fe20000041868 */
[----:B------:R-:W3:Y:S07]  /*d5c0*/  LDSM.16.MT88.4 R124, [R184+0xc800] ;  /* 0x00c80000b87c783b */ /* 0x000eee0000004200 */
[C---:B-1----:R-:W-:Y:S08]  /*d5d0*/  HMMA.16816.F32.BF16 R108, R128.reuse, R136, R108 ;  /* 0x00000088806c723c */ /* 0x042ff0000004186c */
[C---:B------:R-:W-:Y:S01]  /*d5e0*/  HMMA.16816.F32.BF16 R12, R128.reuse, R138, R12 ;  /* 0x0000008a800c723c */ /* 0x040fe2000004180c */
[----:B------:R-:W1:Y:S07]  /*d5f0*/  LDSM.16.MT88.4 R136, [R134+0x800] ;  /* 0x000800008688783b */ /* 0x000e6e0000004200 */
[C---:B--2---:R-:W-:Y:S08]  /*d600*/  HMMA.16816.F32.BF16 R112, R128.reuse, R140, R112 ;  /* 0x0000008c8070723c */ /* 0x044ff00000041870 */
[----:B------:R-:W-:Y:S01]  /*d610*/  HMMA.16816.F32.BF16 R16, R128, R142, R16 ;  /* 0x0000008e8010723c */ /* 0x000fe20000041810 */
[----:B------:R-:W2:Y:S07]  /*d620*/  LDSM.16.MT88.4 R128, [R134+0x2800] ;  /* 0x002800008680783b */ /* 0x000eae0000004200 */
[C---:B------:R-:W-:Y:S01]  /*d630*/  HMMA.16816.F32.BF16 R4, R116.reuse, R120, R4 ;  /* 0x000000787404723c */ /* 0x040fe20000041804 */
[----:B------:R-:W4:Y:S07]  /*d640*/  LDSM.16.MT88.4 R140, [R191+0x2800] ;  /* 0x00280000bf8c783b */ /* 0x000f2e0000004200 */
[C---:B------:R-:W-:Y:S01]  /*d650*/  HMMA.16816.F32.BF16 R8, R116.reuse, R122, R8 ;  /* 0x0000007a7408723c */ /* 0x040fe20000041808 */
[----:B------:R-:W5:Y:S07]  /*d660*/  LDSM.16.MT88.4 R120, [R189+0x10800] ;  /* 0x01080000bd78783b */ /* 0x000f6e0000004200 */
[C---:B---3--:R-:W-:Y:S08]  /*d670*/  HMMA.16816.F32.BF16 R36, R116.reuse, R124, R36 ;  /* 0x0000007c7424723c */ /* 0x048ff00000041824 */
[C---:B------:R-:W-:Y:S01]  /*d680*/  HMMA.16816.F32.BF16 R40, R116.reuse, R126, R40 ;  /* 0x0000007e7428723c */ /* 0x040fe20000041828 */
[----:B------:R-:W3:Y:S07]  /*d690*/  LDSM.16.MT88.4 R124, [R184+0x10800] ;  /* 0x01080000b87c783b */ /* 0x000eee0000004200 */
[C---:B-1----:R-:W-:Y:S08]  /*d6a0*/  HMMA.16816.F32.BF16 R44, R116.reuse, R136, R44 ;  /* 0x00000088742c723c */ /* 0x042ff0000004182c */
        /* <DEDUP_REMOVED lines=8> */
[C---:B------:R-:W-:Y:S03]  /*d730*/  HMMA.16816.F32.BF16 R68, R116.reuse, R152, R68 ;  /* 0x000000987444723c */ /* 0x040fe60000041844 */
[--C-:B------:R-:W-:Y:S01]  /*d740*/  FFMA.FTZ R152, R20, UR4, -R164.reuse ;  /* 0x0000000414987c23 */ /* 0x100fe200080108a4 */
[--C-:B------:R-:W-:Y:S01]  /*d750*/  FFMA.FTZ R153, R21, UR4, -R164.reuse ;  /* 0x0000000415997c23 */ /* 0x100fe200080108a4 */
[----:B------:R-:W-:Y:S03]  /*d760*/  FFMA.FTZ R164, R33, UR4, -R164 ;  /* 0x0000000421a47c23 */ /* 0x000fe600080108a4 */
[C---:B------:R-:W-:Y:S01]  /*d770*/  HMMA.16816.F32.BF16 R72, R116.reuse, R154, R72 ;  /* 0x0000009a7448723c */ /* 0x040fe20000041848 */
[----:B------:R-:W-:Y:S02]  /*d780*/  MUFU.EX2 R152, R152 ;  /* 0x0000009800987308 */ /* 0x000fe40000000800 */
[--C-:B------:R-:W-:Y:S01]  /*d790*/  FFMA.FTZ R154, R22, UR4, -R162.reuse ;  /* 0x00000004169a7c23 */ /* 0x100fe200080108a2 */
[----:B------:R-:W-:Y:S01]  /*d7a0*/  F2FP.BF16.F32.PACK_AB R22, R174, R173 ;  /* 0x000000adae16723e */ /* 0x000fe200000010ff */
[--C-:B------:R-:W-:Y:S01]  /*d7b0*/  FFMA.FTZ R155, R23, UR4, -R162.reuse ;  /* 0x00000004179b7c23 */ /* 0x100fe200080108a2 */
[----:B------:R-:W-:Y:S01]  /*d7c0*/  F2FP.BF16.F32.PACK_AB R23, R176, R175 ;  /* 0x000000afb017723e */ /* 0x000fe200000010ff */
[----:B------:R-:W-:Y:S01]  /*d7d0*/  FFMA.FTZ R162, R35, UR4, -R162 ;  /* 0x0000000423a27c23 */ /* 0x000fe200080108a2 */
[C---:B--2---:R-:W-:Y:S01]  /*d7e0*/  HMMA.16816.F32.BF16 R76, R116.reuse, R128, R76 ;  /* 0x00000080744c723c */ /* 0x044fe2000004184c */
[----:B------:R-:W-:Y:S02]  /*d7f0*/  LDSM.16.MT88.4 R32, [R189+0xf800] ;  /* 0x00f80000bd20783b */ /* 0x000fe40000004200 */
[----:B------:R-:W1:Y:S05]  /*d800*/  MUFU.EX2 R153, R153 ;  /* 0x0000009900997308 */ /* 0x000e6a0000000800 */
[C---:B------:R-:W-:Y:S01]  /*d810*/  HMMA.16816.F32.BF16 R80, R116.reuse, R130, R80 ;  /* 0x000000827450723c */ /* 0x040fe20000041850 */
[----:B------:R-:W2:Y:S04]  /*d820*/  LDSM.16.MT88.4 R128, [R134+0x4800] ;  /* 0x004800008680783b */ /* 0x000ea80000004200 */
[----:B------:R-:W-:Y:S03]  /*d830*/  MUFU.EX2 R154, R154 ;  /* 0x0000009a009a7308 */ /* 0x000fe60000000800 */
[C---:B----4-:R-:W-:Y:S07]  /*d840*/  HMMA.16816.F32.BF16 R84, R116.reuse, R140, R84 ;  /* 0x0000008c7454723c */ /* 0x050fee0000041854 */
[----:B------:R-:W4:Y:S01]  /*d850*/  MUFU.EX2 R155, R155 ;  /* 0x0000009b009b7308 */ /* 0x000f220000000800 */
[----:B-1----:R-:W-:Y:S01]  /*d860*/  F2FP.BF16.F32.PACK_AB R20, R153, R152 ;  /* 0x000000989914723e */ /* 0x002fe200000010ff */
[C---:B------:R-:W-:Y:S01]  /*d870*/  HMMA.16816.F32.BF16 R88, R116.reuse, R142, R88 ;  /* 0x0000008e7458723c */ /* 0x040fe20000041858 */
[----:B------:R-:W-:Y:S07]  /*d880*/  LDSM.16.MT88.4 R140, [R134+0x1000] ;  /* 0x00100000868c783b */ /* 0x000fee0000004200 */
[----:B------:R-:W1:Y:S01]  /*d890*/  MUFU.EX2 R164, R164 ;  /* 0x000000a400a47308 */ /* 0x000e620000000800 */
[C---:B-----5:R-:W-:Y:S09]  /*d8a0*/  HMMA.16816.F32.BF16 R92, R116.reuse, R120, R92 ;  /* 0x00000078745c723c */ /* 0x060ff2000004185c */
[----:B------:R-:W5:Y:S01]  /*d8b0*/  MUFU.EX2 R183, R162 ;  /* 0x000000a200b77308 */ /* 0x000f620000000800 */
[----:B----4-:R-:W-:Y:S01]  /*d8c0*/  F2FP.BF16.F32.PACK_AB R21, R155, R154 ;  /* 0x0000009a9b15723e */ /* 0x010fe200000010ff */
[C---:B------:R-:W-:Y:S01]  /*d8d0*/  HMMA.16816.F32.BF16 R96, R116.reuse, R122, R96 ;  /* 0x0000007a7460723c */ /* 0x040fe20000041860 */
[----:B------:R-:W4:Y:S07]  /*d8e0*/  LDSM.16.MT88.4 R120, [R189+0xd000] ;  /* 0x00d00000bd78783b */ /* 0x000f2e0000004200 */
[C---:B---3--:R-:W-:Y:S08]  /*d8f0*/  HMMA.16816.F32.BF16 R100, R116.reuse, R124, R100 ;  /* 0x0000007c7464723c */ /* 0x048ff00000041864 */
[C---:B------:R-:W-:Y:S01]  /*d900*/  HMMA.16816.F32.BF16 R104, R116.reuse, R126, R104 ;  /* 0x0000007e7468723c */ /* 0x040fe20000041868 */
[----:B------:R-:W3:Y:S07]  /*d910*/  LDSM.16.MT88.4 R124, [R184+0xd000] ;  /* 0x00d00000b87c783b */ /* 0x000eee0000004200 */
[C---:B--2---:R-:W-:Y:S08]  /*d920*/  HMMA.16816.F32.BF16 R108, R116.reuse, R128, R108 ;  /* 0x00000080746c723c */ /* 0x044ff0000004186c */
[C---:B------:R-:W-:Y:S01]  /*d930*/  HMMA.16816.F32.BF16 R12, R116.reuse, R130, R12 ;  /* 0x00000082740c723c */ /* 0x040fe2000004180c */
[----:B------:R-:W2:Y:S07]  /*d940*/  LDSM.16.MT88.4 R128, [R189+0xf000] ;  /* 0x00f00000bd80783b */ /* 0x000eae0000004200 */
[C---:B------:R-:W-:Y:S08]  /*d950*/  HMMA.16816.F32.BF16 R112, R116.reuse, R136, R112 ;  /* 0x000000887470723c */ /* 0x040ff00000041870 */
[----:B------:R-:W-:Y:S01]  /*d960*/  HMMA.16816.F32.BF16 R16, R116, R138, R16 ;  /* 0x0000008a7410723c */ /* 0x000fe20000041810 */
[----:B------:R-:W1:Y:S07]  /*d970*/  LDSM.16.MT88.4 R116, [R184+0xf000] ;  /* 0x00f00000b874783b */ /* 0x000e6e0000004200 */
[C---:B----4-:R-:W-:Y:S01]  /*d980*/  HMMA.16816.F32.BF16 R4, R20.reuse, R120, R4 ;  /* 0x000000781404723c */ /* 0x050fe20000041804 */
[----:B------:R-:W4:Y:S07]  /*d990*/  LDSM.16.MT88.4 R136, [R134+0x3000] ;  /* 0x003000008688783b */ /* 0x000f2e0000004200 */
[C---:B------:R-:W-:Y:S01]  /*d9a0*/  HMMA.16816.F32.BF16 R8, R20.reuse, R122, R8 ;  /* 0x0000007a1408723c */ /* 0x040fe20000041808 */
[----:B------:R-:W5:Y:S07]  /*d9b0*/  LDSM.16.MT88.4 R120, [R189+0x11000] ;  /* 0x01100000bd78783b */ /* 0x000f6e0000004200 */
[C---:B---3--:R-:W-:Y:S08]  /*d9c0*/  HMMA.16816.F32.BF16 R36, R20.reuse, R124, R36 ;  /* 0x0000007c1424723c */ /* 0x048ff00000041824 */
[C---:B------:R-:W-:Y:S01]  /*d9d0*/  HMMA.16816.F32.BF16 R40, R20.reuse, R126, R40 ;  /* 0x0000007e1428723c */ /* 0x040fe20000041828 */
[----:B------:R-:W-:Y:S07]  /*d9e0*/  LDSM.16.MT88.4 R124, [R191+0x5000] ;  /* 0x00500000bf7c783b */ /* 0x000fee0000004200 */
[C---:B------:R-:W-:Y:S08]  /*d9f0*/  HMMA.16816.F32.BF16 R44, R20.reuse, R140, R44 ;  /* 0x0000008c142c723c */ /* 0x040ff0000004182c */
[C---:B------:R-:W-:Y:S01]  /*da00*/  HMMA.16816.F32.BF16 R48, R20.reuse, R142, R48 ;  /* 0x0000008e1430723c */ /* 0x040fe20000041830 */
[----:B------:R-:W-:Y:S07]  /*da10*/  LDSM.16.MT88.4 R140, [R184+0xf800] ;  /* 0x00f80000b88c783b */ /* 0x000fee0000004200 */
[C---:B------:R-:W-:Y:S08]  /*da20*/  HMMA.16816.F32.BF16 R52, R20.reuse, R24, R52 ;  /* 0x000000181434723c */ /* 0x040ff00000041834 */
[C---:B------:R-:W-:Y:S01]  /*da30*/  HMMA.16816.F32.BF16 R56, R20.reuse, R26, R56 ;  /* 0x0000001a1438723c */ /* 0x040fe20000041838 */
[----:B------:R-:W3:Y:S07]  /*da40*/  LDSM.16.MT88.4 R24, [R184+0x11000] ;  /* 0x01100000b818783b */ /* 0x000eee0000004200 */
[C---:B--2---:R-:W-:Y:S08]  /*da50*/  HMMA.16816.F32.BF16 R60, R20.reuse, R128, R60 ;  /* 0x00000080143c723c */ /* 0x044ff0000004183c */
[C---:B------:R-:W-:Y:S08]  /*da60*/  HMMA.16816.F32.BF16 R64, R20.reuse, R130, R64 ;  /* 0x000000821440723c */ /* 0x040ff00000041840 */
[C---:B-1----:R-:W-:Y:S08]  /*da70*/  HMMA.16816.F32.BF16 R68, R20.reuse, R116, R68 ;  /* 0x000000741444723c */ /* 0x042ff00000041844 */
[C---:B------:R-:W-:Y:S01]  /*da80*/  HMMA.16816.F32.BF16 R72, R20.reuse, R118, R72 ;  /* 0x000000761448723c */ /* 0x040fe20000041848 */
[----:B------:R-:W1:Y:S07]  /*da90*/  LDSM.16.MT88.4 R116, [R134+0x5000] ;  /* 0x005000008674783b */ /* 0x000e6e0000004200 */
[C---:B----4-:R-:W-:Y:S08]  /*daa0*/  HMMA.16816.F32.BF16 R76, R20.reuse, R136, R76 ;  /* 0x00000088144c723c */ /* 0x050ff0000004184c */
[C---:B------:R-:W-:Y:S01]  /*dab0*/  HMMA.16816.F32.BF16 R80, R20.reuse, R138, R80 ;  /* 0x0000008a1450723c */ /* 0x040fe20000041850 */
[----:B------:R-:W-:Y:S07]  /*dac0*/  LDSM.16.MT88.4 R136, [R191+0x1800] ;  /* 0x00180000bf88783b */ /* 0x000fee0000004200 */
[C---:B------:R-:W-:Y:S08]  /*dad0*/  HMMA.16816.F32.BF16 R84, R20.reuse, R144, R84 ;  /* 0x000000901454723c */ /* 0x040ff00000041854 */
[C---:B------:R-:W-:Y:S01]  /*dae0*/  HMMA.16816.F32.BF16 R88, R20.reuse, R146, R88 ;  /* 0x000000921458723c */ /* 0x040fe20000041858 */
[----:B------:R-:W-:Y:S07]  /*daf0*/  LDSM.16.MT88.4 R144, [R134+0x3800] ;  /* 0x003800008690783b */ /* 0x000fee0000004200 */
[C---:B-----5:R-:W-:Y:S08]  /*db00*/  HMMA.16816.F32.BF16 R92, R20.reuse, R120, R92 ;  /* 0x00000078145c723c */ /* 0x060ff0000004185c */
[C---:B------:R-:W-:Y:S01]  /*db10*/  HMMA.16816.F32.BF16 R96, R20.reuse, R122, R96 ;  /* 0x0000007a1460723c */ /* 0x040fe20000041860 */
[----:B------:R-:W-:Y:S07]  /*db20*/  LDSM.16.MT88.4 R120, [R134+0x1800] ;  /* 0x001800008678783b */ /* 0x000fee0000004200 */
[C---:B---3--:R-:W-:Y:S08]  /*db30*/  HMMA.16816.F32.BF16 R100, R20.reuse, R24, R100 ;  /* 0x000000181464723c */ /* 0x048ff00000041864 */
[C---:B------:R-:W-:Y:S01]  /*db40*/  HMMA.16816.F32.BF16 R104, R20.reuse, R26, R104 ;  /* 0x0000001a1468723c */ /* 0x040fe20000041868 */
[----:B------:R-:W2:Y:S07]  /*db50*/  LDSM.16.MT88.4 R24, [R189+0xd800] ;  /* 0x00d80000bd18783b */ /* 0x000eae0000004200 */
[C---:B-1----:R-:W-:Y:S03]  /*db60*/  HMMA.16816.F32.BF16 R108, R20.reuse, R116, R108 ;  /* 0x00000074146c723c */ /* 0x042fe6000004186c */
[----:B------:R-:W-:Y:S02]  /*db70*/  F2FP.BF16.F32.PACK_AB R116, R178, R177 ;  /* 0x000000b1b274723e */ /* 0x000fe400000010ff */
[----:B------:R-:W-:Y:S03]  /*db80*/  F2FP.BF16.F32.PACK_AB R117, R180, R179 ;  /* 0x000000b3b475723e */ /* 0x000fe600000010ff */
[C---:B------:R-:W-:Y:S03]  /*db90*/  HMMA.16816.F32.BF16 R12, R20.reuse, R118, R12 ;  /* 0x00000076140c723c */ /* 0x040fe6000004180c */
[----:B------:R-:W-:Y:S02]  /*dba0*/  F2FP.BF16.F32.PACK_AB R118, R164, R181 ;  /* 0x000000b5a476723e */ /* 0x000fe400000010ff */
[----:B------:R-:W-:Y:S03]  /*dbb0*/  F2FP.BF16.F32.PACK_AB R119, R183, R182 ;  /* 0x000000b6b777723e */ /* 0x000fe600000010ff */
[C---:B------:R-:W-:Y:S08]  /*dbc0*/  HMMA.16816.F32.BF16 R112, R20.reuse, R124, R112 ;  /* 0x0000007c1470723c */ /* 0x040ff00000041870 */
[----:B------:R-:W-:Y:S01]  /*dbd0*/  HMMA.16816.F32.BF16 R16, R20, R126, R16 ;  /* 0x0000007e1410723c */ /* 0x000fe20000041810 */
[----:B------:R-:W1:Y:S07]  /*dbe0*/  LDSM.16.MT88.4 R20, [R189+0x11800] ;  /* 0x01180000bd14783b */ /* 0x000e6e0000004200 */
[C---:B--2---:R-:W-:Y:S01]  /*dbf0*/  HMMA.16816.F32.BF16 R128, R116.reuse, R24, R4 ;  /* 0x000000187480723c */ /* 0x044fe20000041804 */
[----:B------:R-:W2:Y:S07]  /*dc00*/  LDSM.16.MT88.4 R4, [R184+0x11800] ;  /* 0x01180000b804783b */ /* 0x000eae0000004200 */
[C---:B------:R-:W-:Y:S01]  /*dc10*/  HMMA.16816.F32.BF16 R124, R116.reuse, R26, R8 ;  /* 0x0000001a747c723c */ /* 0x040fe20000041808 */
[----:B------:R-:W-:Y:S07]  /*dc20*/  LDSM.16.MT88.4 R8, [R191+0x5800] ;  /* 0x00580000bf08783b */ /* 0x000fee0000004200 */
        /* <DEDUP_REMOVED lines=17> */
[C---:B--2---:R-:W-:Y:S03]  /*dd40*/  HMMA.16816.F32.BF16 R100, R116.reuse, R4, R100 ;  /* 0x000000047464723c */ /* 0x044fe60000041864 */
[----:B------:R-:W-:Y:S04]  /*dd50*/  FADD.FTZ R5, R169, R166 ;  /* 0x000000a6a9057221 */ /* 0x000fe80000010000 */
[----:B------:R-:W-:Y:S01]  /*dd60*/  FADD.FTZ R5, R170, R5 ;  /* 0x00000005aa057221 */ /* 0x000fe20000010000 */
[C---:B------:R-:W-:Y:S03]  /*dd70*/  HMMA.16816.F32.BF16 R104, R116.reuse, R6, R104 ;  /* 0x000000067468723c */ /* 0x040fe60000041868 */
[----:B------:R-:W-:Y:S01]  /*dd80*/  FADD.FTZ R7, R171, R168 ;  /* 0x000000a8ab077221 */ /* 0x000fe20000010000 */
[----:B------:R-:W-:Y:S03]  /*dd90*/  FADD.FTZ R0, R152, R5 ;  /* 0x0000000598007221 */ /* 0x000fe60000010000 */
[----:B------:R-:W-:Y:S01]  /*dda0*/  FADD.FTZ R7, R172, R7 ;  /* 0x00000007ac077221 */ /* 0x000fe20000010000 */
[C---:B---3--:R-:W-:Y:S03]  /*ddb0*/  HMMA.16816.F32.BF16 R108, R116.reuse, R120, R108 ;  /* 0x00000078746c723c */ /* 0x048fe6000004186c */
[----:B------:R-:W-:Y:S01]  /*ddc0*/  FADD.FTZ R2, R154, R7 ;  /* 0x000000079a027221 */ /* 0x000fe20000010000 */
[----:B------:R-:W-:Y:S03]  /*ddd0*/  FADD.FTZ R0, R153, R0 ;  /* 0x0000000099007221 */ /* 0x000fe60000010000 */
[----:B------:R-:W-:Y:S01]  /*dde0*/  FADD.FTZ R2, R155, R2 ;  /* 0x000000029b027221 */ /* 0x000fe20000010000 */
[C---:B------:R-:W-:Y:S03]  /*ddf0*/  HMMA.16816.F32.BF16 R120, R116.reuse, R122, R12 ;  /* 0x0000007a7478723c */ /* 0x040fe6000004180c */
[----:B------:R-:W-:Y:S01]  /*de00*/  FADD.FTZ R173, R173, R0 ;  /* 0x00000000adad7221 */ /* 0x000fe20000010000 */
[----:B------:R-:W-:Y:S01]  /*de10*/  MOV R0, R133 ;  /* 0x0000008500007202 */ /* 0x000fe20000000f00 */
[----:B------:R-:W-:Y:S02]  /*de20*/  FADD.FTZ R175, R175, R2 ;  /* 0x00000002afaf7221 */ /* 0x000fe40000010000 */
[----:B------:R-:W-:Y:S01]  /*de30*/  FADD.FTZ R174, R174, R173 ;  /* 0x000000adaeae7221 */ /* 0x000fe20000010000 */
[C---:B------:R-:W-:Y:S03]  /*de40*/  HMMA.16816.F32.BF16 R112, R116.reuse, R8, R112 ;  /* 0x000000087470723c */ /* 0x040fe60000041870 */
[----:B------:R-:W-:Y:S01]  /*de50*/  FADD.FTZ R176, R176, R175 ;  /* 0x000000afb0b07221 */ /* 0x000fe20000010000 */
[----:B------:R-:W-:Y:S03]  /*de60*/  FADD.FTZ R177, R177, R174 ;  /* 0x000000aeb1b17221 */ /* 0x000fe60000010000 */
[----:B------:R-:W-:Y:S01]  /*de70*/  FADD.FTZ R5, R179, R176 ;  /* 0x000000b0b3057221 */ /* 0x000fe20000010000 */
[----:B------:R-:W-:Y:S03]  /*de80*/  HMMA.16816.F32.BF16 R116, R116, R10, R16 ;  /* 0x0000000a7474723c */ /* 0x000fe60000041810 */
[----:B------:R-:W-:Y:S01]  /*de90*/  FADD.FTZ R178, R178, R177 ;  /* 0x000000b1b2b27221 */ /* 0x000fe20000010000 */
[----:B------:R-:W-:Y:S03]  /*dea0*/  FADD.FTZ R5, R180, R5 ;  /* 0x00000005b4057221 */ /* 0x000fe60000010000 */
[----:B------:R-:W-:Y:S01]  /*deb0*/  FADD.FTZ R181, R181, R178 ;  /* 0x000000b2b5b57221 */ /* 0x000fe20000010000 */
[----:B------:R-:W-:Y:S03]  /*dec0*/  FADD.FTZ R182, R182, R5 ;  /* 0x00000005b6b67221 */ /* 0x000fe60000010000 */
[----:B------:R-:W-:Y:S01]  /*ded0*/  FADD.FTZ R211, R164, R181 ;  /* 0x000000b5a4d37221 */ /* 0x000fe20000010000 */
[----:B------:R-:W-:Y:S01]  /*dee0*/  FADD.FTZ R209, R183, R182 ;  /* 0x000000b6b7d17221 */ /* 0x000fe20000010000 */
[----:B------:R-:W-:Y:S07]  /*def0*/  @P1 BRA `(.L_x_1907) ;  /* 0xffffffc400381947 */ /* 0x000fee000383ffff */
.L_x_1903:
[----:B------:R-:W1:Y:S01]  /*df00*/  SHFL.BFLY PT, R0, R209, 0x2, 0x1f ;  /* 0x0c401f00d1007f89 */ /* 0x000e6200000e0000 */
[C---:B------:R-:W-:Y:S01]  /*df10*/  SHF.L.U32 R5, R188.reuse, 0x4, RZ ;  /* 0x00000004bc057819 */ /* 0x040fe200000006ff */
[----:B------:R-:W2:Y:S01]  /*df20*/  S2UR UR6, SR_CTAID.X ;  /* 0x00000000000679c3 */ /* 0x000ea20000002500 */
[C---:B------:R-:W-:Y:S01]  /*df30*/  LOP3.LUT P3, RZ, R188.reuse, 0x10, RZ, 0xc0, !PT ;  /* 0x00000010bcff7812 */ /* 0x040fe2000786c0ff */
[----:B------:R-:W3:Y:S01]  /*df40*/  SHFL.BFLY PT, R8, R211, 0x2, 0x1f ;  /* 0x0c401f00d3087f89 */ /* 0x000ee200000e0000 */
[----:B------:R-:W-:Y:S01]  /*df50*/  LOP3.LUT R5, R5, 0x1c0, RZ, 0xc0, !PT ;  /* 0x000001c005057812 */ /* 0x000fe200078ec0ff */
[----:B------:R-:W-:Y:S01]  /*df60*/  BSSY.RECONVERGENT B0, `(.L_x_1908) ;  /* 0x000010f000007945 */ /* 0x000fe20003800200 */
[C---:B------:R-:W-:Y:S02]  /*df70*/  LOP3.LUT P4, RZ, R188.reuse, 0x8, RZ, 0xc0, !PT ;  /* 0x00000008bcff7812 */ /* 0x040fe4000788c0ff */
[----:B------:R-:W-:Y:S02]  /*df80*/  LOP3.LUT P5, RZ, R188, 0x3, RZ, 0xc0, !PT ;  /* 0x00000003bcff7812 */ /* 0x000fe400078ac0ff */
[----:B------:R-:W-:Y:S01]  /*df90*/  SHF.R.U32.HI R16, RZ, 0x2, R188 ;  /* 0x00000002ff107819 */ /* 0x000fe200000116bc */
[----:B-1----:R-:W-:Y:S01]  /*dfa0*/  FADD.FTZ R7, R0, R209 ;  /* 0x000000d100077221 */ /* 0x002fe20000010000 */
[----:B------:R-:W-:Y:S01]  /*dfb0*/  SHF.L.U32 R0, R188, 0x1, RZ ;  /* 0x00000001bc007819 */ /* 0x000fe200000006ff */
[----:B--2---:R-:W-:Y:S01]  /*dfc0*/  USHF.L.U32 UR6, UR6, 0x6, URZ ;  /* 0x0000000606067899 */ /* 0x004fe200080006ff */
[----:B---3--:R-:W-:-:S02]  /*dfd0*/  FADD.FTZ R8, R8, R211 ;  /* 0x000000d308087221 */ /* 0x008fc40000010000 */
[----:B------:R-:W1:Y:S01]  /*dfe0*/  SHFL.BFLY PT, R2, R7, 0x1, 0x1f ;  /* 0x0c201f0007027f89 */ /* 0x000e6200000e0000 */
[--C-:B------:R-:W-:Y:S02]  /*dff0*/  LOP3.LUT R187, R187, 0x6, R0.reuse, 0xf8, !PT ;  /* 0x00000006bbbb7812 */ /* 0x100fe400078ef800 */
[----:B------:R-:W-:Y:S01]  /*e000*/  LOP3.LUT R0, R5, 0x38, R0, 0xf8, !PT ;  /* 0x0000003805007812 */ /* 0x000fe200078ef800 */
[----:B------:R-:W2:Y:S03]  /*e010*/  SHFL.BFLY PT, R3, R8, 0x1, 0x1f ;  /* 0x0c201f0008037f89 */ /* 0x000ea600000e0000 */
[----:B------:R-:W-:-:S04]  /*e020*/  LOP3.LUT R0, R187, R0, RZ, 0xfc, !PT ;  /* 0x00000000bb007212 */ /* 0x000fc800078efcff */
[----:B------:R-:W-:Y:S02]  /*e030*/  LEA R5, R0, UR5, 0x1 ;  /* 0x0000000500057c11 */ /* 0x000fe4000f8e08ff */
[----:B------:R-:W-:Y:S02]  /*e040*/  SEL R0, R185, 0xffffffe0, !P4 ;  /* 0xffffffe0b9007807 */ /* 0x000fe40006000000 */
[C---:B------:R-:W-:Y:S02]  /*e050*/  IADD3 R11, PT, PT, R5.reuse, 0x40, RZ ;  /* 0x00000040050b7810 */ /* 0x040fe40007ffe0ff */
[C---:B------:R-:W-:Y:S02]  /*e060*/  IADD3 R9, PT, PT, R5.reuse, R0, RZ ;  /* 0x0000000005097210 */ /* 0x040fe40007ffe0ff */
[----:B------:R-:W-:Y:S02]  /*e070*/  @P3 IADD3 R11, PT, PT, R5, -0x40, RZ ;  /* 0xffffffc0050b3810 */ /* 0x000fe40007ffe0ff */
[----:B------:R-:W-:-:S02]  /*e080*/  ISETP.NE.AND P3, PT, R200, -0x1, PT ;  /* 0xffffffffc800780c */ /* 0x000fc40003f65270 */
[----:B------:R-:W-:Y:S01]  /*e090*/  IADD3 R15, PT, PT, R0, R11, RZ ;  /* 0x0000000b000f7210 */ /* 0x000fe20007ffe0ff */
[----:B-1----:R-:W-:Y:S01]  /*e0a0*/  FADD.FTZ R2, R7, R2 ;  /* 0x0000000207027221 */ /* 0x002fe20000010000 */
[----:B------:R-:W1:Y:S01]  /*e0b0*/  LDC.U8 R0, c[0x0][0x548] ;  /* 0x00015200ff007b82 */ /* 0x000e620000000000 */
[----:B--2---:R-:W-:Y:S02]  /*e0c0*/  FADD.FTZ R3, R8, R3 ;  /* 0x0000000308037221 */ /* 0x004fe40000010000 */
[----:B------:R-:W2:Y:S01]  /*e0d0*/  MUFU.RCP R4, R2 ;  /* 0x0000000200047308 */ /* 0x000ea20000001000 */
[----:B------:R-:W-:Y:S02]  /*e0e0*/  FSETP.NE.FTZ.AND P1, PT, R2, RZ, PT ;  /* 0x000000ff0200720b */ /* 0x000fe40003f35000 */
[----:B------:R-:W-:-:S03]  /*e0f0*/  FSETP.NE.FTZ.AND P2, PT, R3, RZ, PT ;  /* 0x000000ff0300720b */ /* 0x000fc60003f55000 */
[----:B------:R-:W3:Y:S02]  /*e100*/  @!P3 LDC.64 R20, c[0x0][0x400] ;  /* 0x00010000ff14bb82 */ /* 0x000ee40000000a00 */
[----:B------:R-:W4:Y:S06]  /*e110*/  MUFU.RCP R6, R3 ;  /* 0x0000000300067308 */ /* 0x000f2c0000001000 */
[----:B------:R-:W5:Y:S02]  /*e120*/  @P1 LDC R23, c[0x0][0x458] ;  /* 0x00011600ff171b82 */ /* 0x000f640000000800 */
[----:B------:R-:W-:Y:S01]  /*e130*/  @P1 MUFU.LG2 R2, R2 ;  /* 0x0000000200021308 */ /* 0x000fe20000000c00 */
[----:B--2---:R-:W-:-:S02]  /*e140*/  FSEL R4, R4, 1, P1 ;  /* 0x3f80000004047808 */ /* 0x004fc40000800000 */
[----:B-1----:R-:W-:-:S03]  /*e150*/  ISETP.NE.AND P4, PT, R0, RZ, PT ;  /* 0x000000ff0000720c */ /* 0x002fc60003f85270 */
[C---:B------:R-:W-:Y:S01]  /*e160*/  FMUL.FTZ R130, R4.reuse, R130 ;  /* 0x0000008204827220 */ /* 0x040fe20000410000 */
[C---:B------:R-:W-:Y:S01]  /*e170*/  FMUL.FTZ R131, R4.reuse, R131 ;  /* 0x0000008304837220 */ /* 0x040fe20000410000 */
[----:B------:R-:W-:Y:S01]  /*e180*/  FMUL.FTZ R126, R4, R126 ;  /* 0x0000007e047e7220 */ /* 0x000fe20000410000 */
[----:B----4-:R-:W-:Y:S01]  /*e190*/  FSEL R6, R6, 1, P2 ;  /* 0x3f80000006067808 */ /* 0x010fe20001000000 */
        /* <DEDUP_REMOVED lines=46> */
[C---:B------:R-:W-:Y:S01]  /*e480*/  FMUL.FTZ R128, R6.reuse, R128 ;  /* 0x0000008006807220 */ /* 0x040fe20000410000 */
[C---:B------:R-:W-:Y:S01]  /*e490*/  FMUL.FTZ R129, R6.reuse, R129 ;  /* 0x0000008106817220 */ /* 0x040fe20000410000 */
[C---:B------:R-:W-:Y:S01]  /*e4a0*/  FMUL.FTZ R124, R6.reuse, R124 ;  /* 0x0000007c067c7220 */ /* 0x040fe20000410000 */
[C---:B------:R-:W-:Y:S01]  /*e4b0*/  FMUL.FTZ R125, R6.reuse, R125 ;  /* 0x0000007d067d7220 */ /* 0x040fe20000410000 */
[C---:B------:R-:W-:Y:S01]  /*e4c0*/  FMUL.FTZ R36, R6.reuse, R36 ;  /* 0x0000002406247220 */ /* 0x040fe20000410000 */
[----:B------:R-:W-:Y:S01]  /*e4d0*/  FMUL.FTZ R37, R6, R37 ;  /* 0x0000002506257220 */ /* 0x000fe20000410000 */
[----:B------:R-:W-:Y:S01]  /*e4e0*/  SEL R4, R4, 0xfffffff0, !P0 ;  /* 0xfffffff004047807 */ /* 0x000fe20004000000 */
[C---:B------:R-:W-:Y:S01]  /*e4f0*/  FMUL.FTZ R40, R6.reuse, R40 ;  /* 0x0000002806287220 */ /* 0x040fe20000410000 */
[C---:B------:R-:W-:Y:S01]  /*e500*/  FMUL.FTZ R41, R6.reuse, R41 ;  /* 0x0000002906297220 */ /* 0x040fe20000410000 */
[C---:B------:R-:W-:Y:S01]  /*e510*/  FMUL.FTZ R44, R6.reuse, R44 ;  /* 0x0000002c062c7220 */ /* 0x040fe20000410000 */
[C---:B------:R-:W-:Y:S01]  /*e520*/  FMUL.FTZ R45, R6.reuse, R45 ;  /* 0x0000002d062d7220 */ /* 0x040fe20000410000 */
[C---:B------:R-:W-:Y:S01]  /*e530*/  FMUL.FTZ R48, R6.reuse, R48 ;  /* 0x0000003006307220 */ /* 0x040fe20000410000 */
        /* <DEDUP_REMOVED lines=20> */
[C---:B------:R-:W-:Y:S01]  /*e680*/  FMUL.FTZ R69, R6.reuse, R69 ;  /* 0x0000004506457220 */ /* 0x040fe20000410000 */
[----:B------:R-:W-:Y:S01]  /*e690*/  F2FP.BF16.F32.PACK_AB R44, R45, R44 ;  /* 0x0000002c2d2c723e */ /* 0x000fe200000010ff */
[----:B------:R-:W-:Y:S01]  /*e6a0*/  STS [R5], R128 ;  /* 0x0000008005007388 */ /* 0x000fe20000000800 */
[----:B------:R-:W-:Y:S01]  /*e6b0*/  F2FP.BF16.F32.PACK_AB R46, R47, R46 ;  /* 0x0000002e2f2e723e */ /* 0x000fe200000010ff */
[C---:B------:R-:W-:Y:S01]  /*e6c0*/  FMUL.FTZ R72, R6.reuse, R72 ;  /* 0x0000004806487220 */ /* 0x040fe20000410000 */
[----:B------:R-:W-:Y:S01]  /*e6d0*/  F2FP.BF16.F32.PACK_AB R48, R49, R48 ;  /* 0x000000303130723e */ /* 0x000fe200000010ff */
[----:B------:R-:W-:Y:S01]  /*e6e0*/  STS [R5+0x400], R130 ;  /* 0x0004008205007388 */ /* 0x000fe20000000800 */
[----:B------:R-:W-:Y:S01]  /*e6f0*/  F2FP.BF16.F32.PACK_AB R50, R51, R50 ;  /* 0x000000323332723e */ /* 0x000fe200000010ff */
[----:B------:R-:W-:Y:S01]  /*e700*/  FMUL.FTZ R73, R6, R73 ;  /* 0x0000004906497220 */ /* 0x000fe20000410000 */
[----:B------:R-:W-:Y:S01]  /*e710*/  IADD3 R17, PT, PT, R4, R11, RZ ;  /* 0x0000000b04117210 */ /* 0x000fe20007ffe0ff */
[----:B------:R-:W-:Y:S01]  /*e720*/  STS [R7], R124 ;  /* 0x0000007c07007388 */ /* 0x000fe20000000800 */
[----:B------:R-:W-:Y:S01]  /*e730*/  F2FP.BF16.F32.PACK_AB R52, R53, R52 ;  /* 0x000000343534723e */ /* 0x000fe200000010ff */
[C---:B------:R-:W-:Y:S01]  /*e740*/  FMUL.FTZ R76, R6.reuse, R76 ;  /* 0x0000004c064c7220 */ /* 0x040fe20000410000 */
[----:B------:R-:W-:Y:S01]  /*e750*/  F2FP.BF16.F32.PACK_AB R54, R55, R54 ;  /* 0x000000363736723e */ /* 0x000fe200000010ff */
[----:B------:R-:W-:Y:S01]  /*e760*/  STS [R7+0x400], R126 ;  /* 0x0004007e07007388 */ /* 0x000fe20000000800 */
[C---:B------:R-:W-:Y:S01]  /*e770*/  FMUL.FTZ R77, R6.reuse, R77 ;  /* 0x0000004d064d7220 */ /* 0x040fe20000410000 */
[----:B------:R-:W-:Y:S01]  /*e780*/  F2FP.BF16.F32.PACK_AB R56, R57, R56 ;  /* 0x000000383938723e */ /* 0x000fe200000010ff */
[----:B------:R-:W-:Y:S01]  /*e790*/  FMUL.FTZ R80, R6, R80 ;  /* 0x0000005006507220 */ /* 0x000fe20000410000 */
[----:B------:R-:W-:Y:S01]  /*e7a0*/  F2FP.BF16.F32.PACK_AB R58, R59, R58 ;  /* 0x0000003a3b3a723e */ /* 0x000fe200000010ff */
[----:B------:R-:W-:Y:S01]  /*e7b0*/  STS [R9], R36 ;  /* 0x0000002409007388 */ /* 0x000fe20000000800 */
[----:B------:R-:W-:Y:S01]  /*e7c0*/  IADD3 R19, PT, PT, R4, R15, RZ ;  /* 0x0000000f04137210 */ /* 0x000fe20007ffe0ff */
[C---:B------:R-:W-:Y:S01]  /*e7d0*/  FMUL.FTZ R81, R6.reuse, R81 ;  /* 0x0000005106517220 */ /* 0x040fe20000410000 */
[----:B------:R-:W-:Y:S01]  /*e7e0*/  F2FP.BF16.F32.PACK_AB R60, R61, R60 ;  /* 0x0000003c3d3c723e */ /* 0x000fe200000010ff */
[----:B------:R-:W-:Y:S01]  /*e7f0*/  STS [R9+0x400], R38 ;  /* 0x0004002609007388 */ /* 0x000fe20000000800 */
[----:B------:R-:W-:Y:S01]  /*e800*/  F2FP.BF16.F32.PACK_AB R62, R63, R62 ;  /* 0x0000003e3f3e723e */ /* 0x000fe200000010ff */
[C---:B------:R-:W-:Y:S01]  /*e810*/  FMUL.FTZ R84, R6.reuse, R84 ;  /* 0x0000005406547220 */ /* 0x040fe20000410000 */
[C---:B------:R-:W-:Y:S01]  /*e820*/  FMUL.FTZ R85, R6.reuse, R85 ;  /* 0x0000005506557220 */ /* 0x040fe20000410000 */
[----:B------:R-:W-:Y:S01]  /*e830*/  STS [R13], R40 ;  /* 0x000000280d007388 */ /* 0x000fe20000000800 */
[----:B------:R-:W-:Y:S01]  /*e840*/  F2FP.BF16.F32.PACK_AB R64, R65, R64 ;  /* 0x000000404140723e */ /* 0x000fe200000010ff */
[C---:B------:R-:W-:Y:S01]  /*e850*/  FMUL.FTZ R88, R6.reuse, R88 ;  /* 0x0000005806587220 */ /* 0x040fe20000410000 */
[----:B------:R-:W-:Y:S01]  /*e860*/  F2FP.BF16.F32.PACK_AB R66, R67, R66 ;  /* 0x000000424342723e */ /* 0x000fe200000010ff */
[----:B------:R-:W-:Y:S01]  /*e870*/  STS [R13+0x400], R42 ;  /* 0x0004002a0d007388 */ /* 0x000fe20000000800 */
[C---:B------:R-:W-:Y:S01]  /*e880*/  FMUL.FTZ R89, R6.reuse, R89 ;  /* 0x0000005906597220 */ /* 0x040fe20000410000 */
[----:B------:R-:W-:Y:S01]  /*e890*/  F2FP.BF16.F32.PACK_AB R68, R69, R68 ;  /* 0x000000444544723e */ /* 0x000fe200000010ff */
[C---:B------:R-:W-:Y:S01]  /*e8a0*/  FMUL.FTZ R92, R6.reuse, R92 ;  /* 0x0000005c065c7220 */ /* 0x040fe20000410000 */
[----:B------:R-:W-:Y:S01]  /*e8b0*/  STS [R11], R44 ;  /* 0x0000002c0b007388 */ /* 0x000fe20000000800 */
[----:B------:R-:W-:Y:S01]  /*e8c0*/  F2FP.BF16.F32.PACK_AB R70, R71, R70 ;  /* 0x000000464746723e */ /* 0x000fe200000010ff */
        /* <DEDUP_REMOVED lines=40> */
[----:B------:R-:W1:Y:S01]  /*eb50*/  @!P4 LDC R0, c[0x0][0x3e0] ;  /* 0x0000f800ff00cb82 */ /* 0x000e620000000800 */
[----:B------:R-:W-:Y:S01]  /*eb60*/  F2FP.BF16.F32.PACK_AB R102, R103, R102 ;  /* 0x000000666766723e */ /* 0x000fe200000010ff */
[----:B------:R-:W-:Y:S01]  /*eb70*/  STS [R7+0x2400], R66 ;  /* 0x0024004207007388 */ /* 0x000fe20000000800 */
[----:B------:R-:W-:Y:S01]  /*eb80*/  F2FP.BF16.F32.PACK_AB R104, R105, R104 ;  /* 0x000000686968723e */ /* 0x000fe200000010ff */
[----:B------:R-:W2:Y:S01]  /*eb90*/  @P2 MUFU.LG2 R3, R3 ;  /* 0x0000000300032308 */ /* 0x000ea20000000c00 */
[----:B------:R-:W-:Y:S01]  /*eba0*/  F2FP.BF16.F32.PACK_AB R106, R107, R106 ;  /* 0x0000006a6b6a723e */ /* 0x000fe200000010ff */
[----:B------:R-:W-:Y:S01]  /*ebb0*/  STS [R9+0x2000], R68 ;  /* 0x0020004409007388 */ /* 0x000fe20000000800 */
[----:B------:R-:W-:Y:S01]  /*ebc0*/  F2FP.BF16.F32.PACK_AB R108, R109, R108 ;  /* 0x0000006c6d6c723e */ /* 0x000fe200000010ff */
[----:B------:R-:W4:Y:S01]  /*ebd0*/  @P2 LDC R14, c[0x0][0x458] ;  /* 0x00011600ff0e2b82 */ /* 0x000f220000000800 */
        /* <DEDUP_REMOVED lines=11> */
[----:B------:R-:W-:Y:S01]  /*ec90*/  ISETP.NE.OR P0, PT, R200, -0x1, !P4 ;  /* 0xffffffffc800780c */ /* 0x000fe20006705670 */
[----:B--2---:R-:W-:Y:S01]  /*eca0*/  @P2 FMUL.FTZ R18, R3, 0.69314718246459960938 ;  /* 0x3f31721803122820 */ /* 0x004fe20000410000 */
[----:B------:R-:W-:Y:S01]  /*ecb0*/  @P1 FMUL.FTZ R3, R2, 0.69314718246459960938 ;  /* 0x3f31721802031820 */ /* 0x000fe20000410000 */
[----:B------:R-:W-:Y:S04]  /*ecc0*/  STS [R11+0x2400], R78 ;  /* 0x0024004e0b007388 */ /* 0x000fe80000000800 */
[----:B------:R-:W-:Y:S04]  /*ecd0*/  STS [R17+0x2000], R80 ;  /* 0x0020005011007388 */ /* 0x000fe80000000800 */
[----:B------:R-:W-:Y:S04]  /*ece0*/  STS [R17+0x2400], R82 ;  /* 0x0024005211007388 */ /* 0x000fe80000000800 */
[----:B------:R-:W-:Y:S04]  /*ecf0*/  STS [R15+0x2000], R84 ;  /* 0x002000540f007388 */ /* 0x000fe80000000800 */
[----:B------:R-:W-:Y:S04]  /*ed00*/  STS [R15+0x2400], R86 ;  /* 0x002400560f007388 */ /* 0x000fe80000000800 */
[----:B------:R-:W-:Y:S04]  /*ed10*/  STS [R19+0x2000], R88 ;  /* 0x0020005813007388 */ /* 0x000fe80000000800 */
[----:B------:R-:W-:Y:S04]  /*ed20*/  STS [R19+0x2400], R90 ;  /* 0x0024005a13007388 */ /* 0x000fe80000000800 */
[----:B------:R-:W-:Y:S04]  /*ed30*/  STS [R5+0x4000], R92 ;  /* 0x0040005c05007388 */ /* 0x000fe80000000800 */
[----:B------:R2:W-:Y:S04]  /*ed40*/  STS [R5+0x4400], R94 ;  /* 0x0044005e05007388 */ /* 0x0005e80000000800 */
[----:B------:R-:W-:Y:S04]  /*ed50*/  STS [R7+0x4000], R96 ;  /* 0x0040006007007388 */ /* 0x000fe80000000800 */
[----:B------:R-:W-:Y:S04]  /*ed60*/  STS [R7+0x4400], R98 ;  /* 0x0044006207007388 */ /* 0x000fe80000000800 */
[----:B------:R-:W-:Y:S04]  /*ed70*/  STS [R9+0x4000], R100 ;  /* 0x0040006409007388 */ /* 0x000fe80000000800 */
        /* <DEDUP_REMOVED lines=10> */
[----:B---3--:R-:W3:Y:S01]  /*ee20*/  LDC.64 R12, c[0x0][0x408] ;  /* 0x00010200ff0c7b82 */ /* 0x008ee20000000a00 */
[----:B--2---:R-:W-:Y:S01]  /*ee30*/  @P3 IMAD.WIDE.U32 R26, R200, R4, RZ ;  /* 0x00000004c81a3225 */ /* 0x004fe200078e00ff */
[----:B------:R-:W-:Y:S01]  /*ee40*/  MOV R4, 0x7f800000 ;  /* 0x7f80000000047802 */ /* 0x000fe20000000f00 */
[----:B------:R-:W-:Y:S02]  /*ee50*/  STS [R19+0x4000], R116 ;  /* 0x0040007413007388 */ /* 0x000fe40000000800 */
[----:B----4-:R-:W-:-:S02]  /*ee60*/  @P2 FFMA.FTZ R4, R133, R14, R18 ;  /* 0x0000000e85042223 */ /* 0x010fc40000010012 */
[----:B------:R2:W-:Y:S01]  /*ee70*/  STS [R19+0x4400], R118 ;  /* 0x0044007613007388 */ /* 0x0005e20000000800 */
[----:B------:R-:W-:Y:S08]  /*ee80*/  BAR.SYNC.DEFER_BLOCKING 0x0 ;  /* 0x0000000000007b1d */ /* 0x000ff00000010000 */
[----:B-----5:R-:W4:Y:S01]  /*ee90*/  LDC R17, c[0x0][0x434] ;  /* 0x00010d00ff117b82 */ /* 0x020f220000000800 */
[----:B------:R-:W5:Y:S01]  /*eea0*/  S2R R6, SR_CTAID.Y ;  /* 0x0000000000067919 */ /* 0x000f620000002600 */
[----:B------:R-:W3:Y:S06]  /*eeb0*/  S2R R7, SR_CTAID.Z ;  /* 0x0000000000077919 */ /* 0x000eec0000002700 */
[----:B-1----:R-:W1:Y:S01]  /*eec0*/  @P4 LDC R15, c[0x0][0x454] ;  /* 0x00011500ff0f4b82 */ /* 0x002e620000000800 */
[----:B--2---:R-:W-:Y:S01]  /*eed0*/  LOP3.LUT R19, R190, 0x30, RZ, 0xc0, !PT ;  /* 0x00000030be137812 */ /* 0x004fe200078ec0ff */
[----:B------:R2:W2:Y:S03]  /*eee0*/  LDS.128 R8, [R213+0x1800] ;  /* 0x00180000d5087984 */ /* 0x0004a60000000c00 */
[----:B------:R-:W-:Y:S01]  /*eef0*/  LOP3.LUT R16, R19, 0x7, R16, 0xf8, !PT ;  /* 0x0000000713107812 */ /* 0x000fe200078ef810 */
[----:B-----5:R-:W-:-:S04]  /*ef00*/  @!P3 IMAD.WIDE.U32 R24, R6, R20, RZ ;  /* 0x000000140618b225 */ /* 0x020fc800078e00ff */
[----:B------:R-:W-:Y:S02]  /*ef10*/  @!P3 IMAD R21, R6, R21, R25 ;  /* 0x000000150615b224 */ /* 0x000fe400078e0219 */
[----:B------:R-:W-:Y:S01]  /*ef20*/  @P3 IMAD R21, R200, R5, R27 ;  /* 0x00000005c8153224 */ /* 0x000fe200078e021b */
[----:B------:R-:W-:Y:S01]  /*ef30*/  MOV R5, 0x7f800000 ;  /* 0x7f80000000057802 */ /* 0x000fe20000000f00 */
[----:B---3--:R-:W-:Y:S02]  /*ef40*/  @!P4 IMAD R0, R6, R0, R7 ;  /* 0x000000000600c224 */ /* 0x008fe400078e0207 */
[----:B------:R-:W-:Y:S01]  /*ef50*/  @P1 FFMA.FTZ R5, R132, R23, R3 ;  /* 0x0000001784051223 */ /* 0x000fe20000010003 */
[-C--:B----4-:R-:W-:Y:S02]  /*ef60*/  @!P0 IMAD R200, R6, R17.reuse, RZ ;  /* 0x0000001106c88224 */ /* 0x090fe400078e02ff */
[----:B------:R-:W-:Y:S02]  /*ef70*/  @!P4 IMAD R0, R0, R17, RZ ;  /* 0x000000110000c224 */ /* 0x000fe400078e02ff */
[----:B-1----:R-:W-:Y:S01]  /*ef80*/  @P4 IMAD R0, R7, R15, R200 ;  /* 0x0000000f07004224 */ /* 0x002fe200078e02c8 */
[----:B--2---:R-:W-:Y:S06]  /*ef90*/  @P5 BRA `(.L_x_1909) ;  /* 0x00000000002c5947 */ /* 0x004fec0003800000 */
        /* <DEDUP_REMOVED lines=11> */
.L_x_1909:
[----:B------:R-:W-:Y:S05]  /*f050*/  BSYNC.RECONVERGENT B0 ;  /* 0x0000000000007941 */ /* 0x000fea0003800200 */
.L_x_1908:
[----:B------:R-:W-:Y:S01]  /*f060*/  IMAD.MOV.U32 R187, RZ, RZ, RZ ;  /* 0x000000ffffbb7224 */ /* 0x000fe200078e00ff */
[----:B------:R-:W2:Y:S01]  /*f070*/  LDCU.64 UR4, c[0x0][0x410] ;  /* 0x00008200ff0477ac */ /* 0x000ea20008000a00 */
[----:B------:R-:W-:Y:S01]  /*f080*/  @P3 IMAD.MOV.U32 R24, RZ, RZ, R26 ;  /* 0x000000ffff183224 */ /* 0x000fe200078e001a */
[----:B------:R-:W-:Y:S01]  /*f090*/  SHF.R.U32.HI R0, RZ, 0x3, R188 ;  /* 0x00000003ff007819 */ /* 0x000fe200000116bc */
[----:B-1----:R-:W-:Y:S01]  /*f0a0*/  IMAD.WIDE.U32 R4, R12, UR6, R186 ;  /* 0x000000060c047c25 */ /* 0x002fe2000f8e00ba */
[----:B------:R1:W3:Y:S01]  /*f0b0*/  LDS.128 R16, [R213+0x2000] ;  /* 0x00200000d5107984 */ /* 0x0002e20000000c00 */
[----:B------:R-:W-:Y:S01]  /*f0c0*/  BSSY.RECONVERGENT B0, `(.L_x_1910) ;  /* 0x000001d000007945 */ /* 0x000fe20003800200 */
[----:B------:R-:W-:Y:S01]  /*f0d0*/  IADD3 R6, PT, PT, R0, 0x10, RZ ;  /* 0x0000001000067810 */ /* 0x000fe20007ffe0ff */
[----:B------:R-:W-:Y:S01]  /*f0e0*/  IMAD R2, R13, UR6, R5 ;  /* 0x000000060d027c24 */ /* 0x000fe2000f8e0205 */
[----:B------:R-:W-:Y:S01]  /*f0f0*/  IADD3 R24, P0, PT, R24, R4, RZ ;  /* 0x0000000418187210 */ /* 0x000fe20007f1e0ff */
[----:B------:R-:W-:Y:S01]  /*f100*/  VIADD R4, R0, 0x20 ;  /* 0x0000002000047836 */ /* 0x000fe20000000000 */
[----:B------:R-:W-:-:S02]  /*f110*/  ISETP.GE.AND P2, PT, R6, R195, PT ;  /* 0x000000c30600720c */ /* 0x000fc40003f46270 */
[----:B------:R-:W-:Y:S01]  /*f120*/  IADD3.X R25, PT, PT, R21, R2, RZ, P0, !PT ;  /* 0x0000000215197210 */ /* 0x000fe200007fe4ff */
[----:B------:R-:W-:Y:S01]  /*f130*/  VIADD R2, R0, 0x30 ;  /* 0x0000003000027836 */ /* 0x000fe20000000000 */
[-C--:B------:R-:W-:Y:S01]  /*f140*/  ISETP.GE.AND P1, PT, R4, R195.reuse, PT ;  /* 0x000000c30400720c */ /* 0x080fe20003f26270 */
[----:B------:R1:W4:Y:S01]  /*f150*/  LDS.128 R20, [R213] ;  /* 0x00000000d5147984 */ /* 0x0003220000000c00 */
[-C--:B------:R-:W-:Y:S02]  /*f160*/  ISETP.GE.AND P3, PT, R0, R195.reuse, PT ;  /* 0x000000c30000720c */ /* 0x080fe40003f66270 */
[----:B------:R-:W-:Y:S01]  /*f170*/  ISETP.GE.AND P0, PT, R2, R195, PT ;  /* 0x000000c30200720c */ /* 0x000fe20003f06270 */
[----:B--2---:R-:W-:-:S04]  /*f180*/  IMAD.WIDE.U32 R2, R7, UR4, R24 ;  /* 0x0000000407027c25 */ /* 0x004fc8000f8e0018 */
[----:B------:R-:W-:Y:S02]  /*f190*/  IMAD R15, R7, UR5, R3 ;  /* 0x00000005070f7c24 */ /* 0x000fe4000f8e0203 */
[----:B------:R1:W2:Y:S04]  /*f1a0*/  LDS.128 R4, [R213+0x4000] ;  /* 0x00400000d5047984 */ /* 0x0002a80000000c00 */
[----:B------:R-:W-:Y:S05]  /*f1b0*/  @P3 BRA `(.L_x_1911) ;  /* 0x0000000000343947 */ /* 0x000fea0003800000 */
        /* <DEDUP_REMOVED lines=13> */
.L_x_1911:
[----:B------:R-:W-:Y:S05]  /*f290*/  BSYNC.RECONVERGENT B0 ;  /* 0x0000000000007941 */ /* 0x000fea0003800200 */
.L_x_1910:
        /* <DEDUP_REMOVED lines=23> */
.L_x_1913:
[----:B------:R-:W-:Y:S05]  /*f410*/  BSYNC.RECONVERGENT B0 ;  /* 0x0000000000007941 */ /* 0x000fea0003800200 */
.L_x_1912:
        /* <DEDUP_REMOVED lines=23> */
.L_x_1915:
[----:B------:R-:W-:Y:S05]  /*f590*/  BSYNC.RECONVERGENT B0 ;  /* 0x0000000000007941 */ /* 0x000fea0003800200 */
.L_x_1914:
[----:B--23--:R2:W3:Y:S01]  /*f5a0*/  LDS.128 R4, [R213+0x3800] ;  /* 0x00380000d5047984 */ /* 0x00c4e20000000c00 */
[----:B------:R-:W-:Y:S05]  /*f5b0*/  @P0 EXIT ;  /* 0x000000000000094d */ /* 0x000fea0003800000 */
[----:B-1----:R1:W1:Y:S01]  /*f5c0*/  LDS.128 R16, [R213+0x5800] ;  /* 0x00580000d5107984 */ /* 0x0022620000000c00 */
[----:B------:R-:W5:Y:S01]  /*f5d0*/  LDCU UR6, c[0x0][0x440] ;  /* 0x00008800ff0677ac */ /* 0x000f620008000800 */
[----:B------:R-:W-:Y:S01]  /*f5e0*/  IADD3 R3, P0, PT, R0, 0x30, RZ ;  /* 0x0000003000037810 */ /* 0x000fe20007f1e0ff */
[----:B------:R-:W-:Y:S01]  /*f5f0*/  IMAD.MOV.U32 R14, RZ, RZ, R2 ;  /* 0x000000ffff0e7224 */ /* 0x000fe200078e0002 */
[----:B------:R-:W2:Y:S03]  /*f600*/  LDCU.64 UR4, c[0x0][0x3f0] ;  /* 0x00007e00ff0477ac */ /* 0x000ea60008000a00 */
[----:B----4-:R-:W-:Y:S02]  /*f610*/  IMAD.X R21, RZ, RZ, RZ, P0 ;  /* 0x000000ffff157224 */ /* 0x010fe400000e06ff */
[----:B------:R-:W-:-:S04]  /*f620*/  IMAD.WIDE.U32 R14, R3, R12, R14 ;  /* 0x0000000c030e7225 */ /* 0x000fc800078e000e */
[----:B------:R-:W-:-:S04]  /*f630*/  IMAD R0, R21, R12, RZ ;  /* 0x0000000c15007224 */ /* 0x000fc800078e02ff */
[----:B------:R-:W-:Y:S01]  /*f640*/  IMAD R0, R3, R13, R0 ;  /* 0x0000000d03007224 */ /* 0x000fe200078e0200 */
[----:B-----5:R-:W-:Y:S02]  /*f650*/  ISETP.GE.AND P2, PT, R186, UR6, PT ;  /* 0x00000006ba007c0c */ /* 0x020fe4000bf46270 */
[----:B------:R-:W-:Y:S01]  /*f660*/  ISETP.GE.AND P1, PT, R212, UR6, PT ;  /* 0x00000006d4007c0c */ /* 0x000fe2000bf26270 */
[----:B------:R-:W-:Y:S01]  /*f670*/  IMAD.IADD R0, R0, 0x1, R15 ;  /* 0x0000000100007824 */ /* 0x000fe200078e020f */
[----:B------:R-:W-:Y:S02]  /*f680*/  ISETP.GE.AND P0, PT, R210, UR6, PT ;  /* 0x00000006d2007c0c */ /* 0x000fe4000bf06270 */
[----:B--2---:R-:W-:-:S04]  /*f690*/  LEA R2, P3, R14, UR4, 0x1 ;  /* 0x000000040e027c11 */ /* 0x004fc8000f8608ff */
[----:B------:R-:W-:-:S05]  /*f6a0*/  LEA.HI.X R3, R14, UR5, R0, 0x1, P3 ;  /* 0x000000050e037c11 */ /* 0x000fca00098f0c00 */
[----:B------:R2:W-:Y:S04]  /*f6b0*/  @!P2 STG.E.128 desc[UR16][R2.64], R8 ;  /* 0x000000080200a986 */ /* 0x0005e8000c101d10 */
[----:B---3--:R2:W-:Y:S01]  /*f6c0*/  @!P1 STG.E.128 desc[UR16][R2.64+0x80], R4 ;  /* 0x0000800402009986 */ /* 0x0085e2000c101d10 */
[----:B------:R-:W-:Y:S05]  /*f6d0*/  @P0 EXIT ;  /* 0x000000000000094d */ /* 0x000fea0003800000 */
[----:B-1----:R-:W-:Y:S01]  /*f6e0*/  STG.E.128 desc[UR16][R2.64+0x100], R16 ;  /* 0x0001001002007986 */ /* 0x002fe2000c101d10 */
[----:B------:R-:W-:Y:S05]  /*f6f0*/  EXIT ;  /* 0x000000000000794d */ /* 0x000fea0003800000 */
.L_x_1916:
        /* <DEDUP_REMOVED lines=16> */
.L_x_3747:


//--------------------- .text._ZN5flash24flash_fwd_splitkv_kernelI23Flash_fwd_kernel_traitsILi192ELi64ELi64ELi4ELb0ELb0EN7cutlass10bfloat16_tE19Flash_kernel_traitsILi192ELi64ELi64ELi4ES3_EELb1ELb0ELb1ELb0ELb0ELb1ELb0ELb0EEEvNS_16Flash_fwd_paramsE --------------------------
	.section	.text._ZN5flash24flash_fwd_splitkv_kernelI23Flash_fwd_kernel_traitsILi192ELi64ELi64ELi4ELb0ELb0EN7cutlass10bfloat16_tE19Flash_kernel_traitsILi192ELi64ELi64ELi4ES3_EELb1ELb0ELb1ELb0ELb0ELb1ELb0ELb0EEEvNS_16Flash_fwd_paramsE,"ax",@progbits
	.align	128
        .global         _ZN5flash24flash_fwd_splitkv_kernelI23Flash_fwd_kernel_traitsILi192ELi64ELi64ELi4ELb0ELb0EN7cutlass10bfloat16_tE19Flash_kernel_traitsILi192ELi64ELi64ELi4ES3_EELb1ELb0ELb1ELb0ELb0ELb1ELb0ELb0EEEvNS_16Flash_fwd_paramsE
        .type           _ZN5flash24flash_fwd_splitkv_kernelI23Flash_fwd_kernel_traitsILi192ELi64ELi64ELi4ELb0ELb0EN7cutlass10bfloat16_tE19Flash_kernel_traitsILi192ELi64ELi64ELi4ES3_EELb1ELb0ELb1ELb0ELb0ELb1ELb0ELb0EEEvNS_16Flash_fwd_paramsE,@function
        .size           _ZN5flash24flash_fwd_splitkv_kernelI23Flash_fwd_kernel_traitsILi192ELi64ELi64ELi4ELb0ELb0EN7cutlass10bfloat16_tE19Flash_kernel_traitsILi192ELi64ELi64ELi4ES3_EELb1ELb0ELb1ELb0ELb0ELb1ELb0ELb0EEEvNS_16Flash_fwd_paramsE,(.L_x_3748 - _ZN5flash24flash_fwd_splitkv_kernelI23Flash_fwd_kernel_traitsILi192ELi64ELi64ELi4ELb0ELb0EN7cutlass10bfloat16_tE19Flash_kernel_traitsILi192ELi64ELi64ELi4ES3_EELb1ELb0ELb1ELb0ELb0ELb1ELb0ELb0EEEvNS_16Flash_fwd_paramsE)
        .other          _ZN5flash24flash_fwd_splitkv_kernelI23Flash_fwd_kernel_traitsILi192ELi64ELi64ELi4ELb0ELb0EN7cutlass10bfloat16_tE19Flash_kernel_traitsILi192ELi64ELi64ELi4ES3_EELb1ELb0ELb1ELb0ELb0ELb1ELb0ELb0EEEvNS_16Flash_fwd_paramsE,@"STO_CUDA_ENTRY STV_DEFAULT"
_ZN5flash24flash_fwd_splitkv_kernelI23Flash_fwd_kernel_traitsILi192ELi64ELi64ELi4ELb0ELb0EN7cutlass10bfloat16_tE19Flash_kernel_traitsILi192ELi64ELi64ELi4ES3_EELb1ELb0ELb1ELb0ELb0ELb1ELb0ELb0EEEvNS_16Flash_fwd_paramsE:
.text._ZN5flash24flash_fwd_splitkv_kernelI23Flash_fwd_kernel_traitsILi192ELi64ELi64ELi4ELb0ELb0EN7cutlass10bfloat16_tE19Flash_kernel_traitsILi192ELi64ELi64ELi4ES3_EELb1ELb0ELb1ELb0ELb0ELb1ELb0ELb0EEEvNS_16Flash_fwd_paramsE:
        /* <DEDUP_REMOVED lines=27> */
[----:B------:R-:W4:Y:S01]  /*01b0*/  @!P4 LDC R0, c[0x0][0x434] ;  /* 0x00010d00ff00cb82 */ /* 0x000f220000000800 */
        /* <DEDUP_REMOVED lines=14> */
[----:B------:R-:W-:-:S07]  /*02a0*/  IMAD.MOV.U32 R5, RZ, RZ, -0x1 ;  /* 0xffffffffff057424 */ /* 0x000fce00078e00ff */
[----:B------:R1:W5:Y:S01]  /*02b0*/  @!P3 LDG.E R5, desc[UR16][R14.64] ;  /* 0x000000100e05b981 */ /* 0x000362000c1e1900 */
[----:B--2---:R-:W-:Y:S02]  /*02c0*/  @P4 IMAD.IADD R0, R13, 0x1, -R206 ;  /* 0x000000010d004824 */ /* 0x004fe400078e0ace */
[----:B----4-:R-:W-:-:S05]  /*02d0*/  IMAD.SHL.U32 R13, R19, 0x40, RZ ;  /* 0x00000040130d7824 */ /* 0x010fca00078e00ff */
[----:B------:R-:W-:Y:S01]  /*02e0*/  ISETP.GT.AND P3, PT, R0, R13, PT ;  /* 0x0000000d0000720c */ /* 0x000fe20003f64270 */
[----:B-1-3--:R-:W-:-:S12]  /*02f0*/  @!P0 BRA `(.L_x_1917) ;  /* 0x00000000000c8947 */ /* 0x00afd80003800000 */
[----:B------:R-:W2:Y:S02]  /*0300*/  @P1 LDG.E R6, desc[UR16][R14.64+0x4] ;  /* 0x000004100e061981 */ /* 0x000ea4000c1e1900 */
[----:B--2--5:R-:W-:-:S06]  /*0310*/  @P1 IADD3 R7, PT, PT, R6, -R5, RZ ;  /* 0x8000000506071210 */ /* 0x024fcc0007ffe0ff */
[----:B------:R1:W5:Y:S02]  /*0320*/  @!P1 LDG.E R7, desc[UR16][R14.64] ;  /* 0x000000100e079981 */ /* 0x000364000c1e1900 */
.L_x_1917:
        /* <DEDUP_REMOVED lines=8> */
[----:B------:R-:W-:Y:S01]  /*03b0*/  VIADD R3, R19, 0x1 ;  /* 0x0000000113037836 */ /* 0x000fe20000000000 */
[----:B------:R-:W4:Y:S02]  /*03c0*/  S2R R188, SR_TID.X ;  /* 0x0000000000bc7919 */ /* 0x000f240000002100 */
[----:B------:R-:W-:Y:S01]  /*03d0*/  @!P2 IADD3 R85, PT, PT, R10, R7, -R4 ;  /* 0x000000070a55a210 */ /* 0x000fe20007ffe804 */
[----:B------:R-:W-:-:S04]  /*03e0*/  IMAD R2, R3, 0x40, -R0 ;  /* 0x0000004003027824 */ /* 0x000fc800078e0a00 */
[----:B------:R-:W-:Y:S01]  /*03f0*/  VIADD R7, R85, 0x3f ;  /* 0x0000003f55077836 */ /* 0x000fe20000000000 */
[----:B--2---:R-:W-:-:S04]  /*0400*/  UIADD3 UR5, UPT, UPT, UR5, 0x3f, URZ ;  /* 0x0000003f05057890 */ /* 0x004fc8000fffe0ff */
[----:B------:R-:W-:Y:S02]  /*0410*/  SHF.R.S32.HI R6, RZ, 0x1f, R7 ;  /* 0x0000001fff067819 */ /* 0x000fe40000011407 */
[----:B---3--:R-:W-:Y:S01]  /*0420*/  IADD3 R3, PT, PT, R7, UR14, R2 ;  /* 0x0000000e07037c10 */ /* 0x008fe2000fffe002 */
[----:B------:R-:W-:Y:S01]  /*0430*/  USHF.R.S32.HI UR4, URZ, 0x1f, UR5 ;  /* 0x0000001fff047899 */ /* 0x000fe20008011405 */
[----:B------:R-:W-:Y:S01]  /*0440*/  LEA.HI R6, R6, R7, RZ, 0x6 ;  /* 0x0000000706067211 */ /* 0x000fe200078f30ff */
[----:B------:R-:W-:Y:S01]  /*0450*/  IMAD.MOV.U32 R7, RZ, RZ, R11 ;  /* 0x000000ffff077224 */ /* 0x000fe200078e000b */
        /* <DEDUP_REMOVED lines=15> */
[----:B------:R-:W3:Y:S01]  /*0550*/  LDCU.64 UR4, c[0x0][0x410] ;  /* 0x00008200ff0477ac */ /* 0x000ee20008000a00 */
[----:B------:R-:W4:Y:S06]  /*0560*/  LDCU UR6, c[0x0][0x434] ;  /* 0x00008680ff0677ac */ /* 0x000f2c0008000800 */
[----:B------:R-:W5:Y:S01]  /*0570*/  @!P0 LDC.64 R4, c[0x0][0x400] ;  /* 0x00010000ff048b82 */ /* 0x000f620000000a00 */
[----:B--2---:R-:W-:-:S02]  /*0580*/  IMAD R12, R7, UR7, R14 ;  /* 0x00000007070c7c24 */ /* 0x004fc4000f8e020e */
[----:B-1----:R-:W-:-:S04]  /*0590*/  @P0 IMAD.WIDE.U32 R8, R206, R2, RZ ;  /* 0x00000002ce080225 */ /* 0x002fc800078e00ff */
        /* <DEDUP_REMOVED lines=10> */
[----:B------:R-:W-:Y:S01]  /*0640*/  IADD3 R10, P0, PT, R10, R16, RZ ;  /* 0x000000100a0a7210 */ /* 0x000fe20007f1e0ff */
[----:B------:R-:W-:-:S04]  /*0650*/  VIADD R8, R188, 0x10 ;  /* 0x00000010bc087836 */ /* 0x000fc80000000000 */
[----:B------:R-:W-:Y:S01]  /*0660*/  IMAD.X R11, R6, 0x1, R9, P0 ;  /* 0x00000001060b7824 */ /* 0x000fe200000e0609 */
[----:B------:R-:W-:Y:S01]  /*0670*/  IADD3 R9, PT, PT, -R13, R0, RZ ;  /* 0x000000000d097210 */ /* 0x000fe20007ffe1ff */
[C---:B------:R-:W-:Y:S01]  /*0680*/  VIADD R0, R188.reuse, 0x30 ;  /* 0x00000030bc007836 */ /* 0x040fe20000000000 */
[----:B------:R-:W-:Y:S01]  /*0690*/  IADD3 R6, PT, PT, R188, 0x20, RZ ;  /* 0x00000020bc067810 */ /* 0x000fe20007ffe0ff */
[----:B---3--:R-:W-:Y:S01]  /*06a0*/  IMAD.WIDE.U32 R10, R14, UR4, R10 ;  /* 0x000000040e0a7c25 */ /* 0x008fe2000f8e000a */
[-C--:B------:R-:W-:Y:S02]  /*06b0*/  ISETP.GE.AND P0, PT, R188, R9.reuse, PT ;  /* 0x00000009bc00720c */ /* 0x080fe40003f06270 */
[-C--:B------:R-:W-:Y:S01]  /*06c0*/  ISETP.GE.AND P3, PT, R8, R9.reuse, PT ;  /* 0x000000090800720c */ /* 0x080fe20003f66270 */
[----:B----4-:R-:W-:Y:S01]  /*06d0*/  IMAD R13, R12, UR6, R13 ;  /* 0x000000060c0d7c24 */ /* 0x010fe2000f8e020d */
[-C--:B------:R-:W-:Y:S01]  /*06e0*/  ISETP.GE.AND P2, PT, R6, R9.reuse, PT ;  /* 0x000000090600720c */ /* 0x080fe20003f46270 */
[----:B------:R-:W-:Y:S01]  /*06f0*/  IMAD R19, R14, UR5, R11 ;  /* 0x000000050e137c24 */ /* 0x000fe2000f8e020b */
[----:B------:R-:W-:-:S02]  /*0700*/  ISETP.GE.AND P1, PT, R0, R9, PT ;  /* 0x000000090000720c */ /* 0x000fc40003f26270 */
        /* <DEDUP_REMOVED lines=15> */
.L_x_1920:
[----:B------:R-:W-:Y:S05]  /*0800*/  BSYNC.RECONVERGENT B0 ;  /* 0x0000000000007941 */ /* 0x000fea0003800200 */
.L_x_1919:
        /* <DEDUP_REMOVED lines=20> */
.L_x_1922:
[----:B------:R-:W-:Y:S05]  /*0950*/  BSYNC.RECONVERGENT B0 ;  /* 0x0000000000007941 */ /* 0x000fea0003800200 */
.L_x_1921:
        /* <DEDUP_REMOVED lines=20> */
.L_x_1924:
[----:B------:R-:W-:Y:S05]  /*0aa0*/  BSYNC.RECONVERGENT B0 ;  /* 0x0000000000007941 */ /* 0x000fea0003800200 */
.L_x_1923:
        /* <DEDUP_REMOVED lines=19> */
.L_x_1926:
[----:B------:R-:W-:Y:S05]  /*0be0*/  BSYNC.RECONVERGENT B0 ;  /* 0x0000000000007941 */ /* 0x000fea0003800200 */
.L_x_1925:
        /* <DEDUP_REMOVED lines=20> */
.L_x_1918:
        /* <DEDUP_REMOVED lines=10> */
.L_x_1927:
[----:B------:R-:W-:Y:S05]  /*0dd0*/  BRA.U !UP1, `(.L_x_1928) ;  /* 0x0000000509947547 */ /* 0x000fea000b800000 */
[----:B------:R-:W2:Y:S01]  /*0de0*/  LDC R9, c[0x0][0x4f0] ;  /* 0x00013c00ff097b82 */ /* 0x000ea20000000800 */
[----:B------:R-:W-:Y:S01]  /*0df0*/  LEA R20, R134, 0xffffffc0, 0x6 ;  /* 0xffffffc086147811 */ /* 0x000fe200078e30ff */
[----:B------:R-:W3:Y:S03]  /*0e00*/  LDCU.64 UR4, c[0x0][0x4e8] ;  /* 0x00009d00ff0477ac */ /* 0x000ee60008000a00 */
[----:B-1----:R-:W-:Y:S01]  /*0e10*/  IABS R2, R20 ;  /* 0x0000001400027213 */ /* 0x002fe20000000000 */
[----:B------:R-:W1:Y:S01]  /*0e20*/  LDCU.64 UR6, c[0x0][0x3a0] ;  /* 0x00007400ff0677ac */ /* 0x000e620008000a00 */
[----:B------:R-:W4:Y:S01]  /*0e30*/  LDCU.64 UR12, c[0x0][0x3b8] ;  /* 0x00007700ff0c77ac */ /* 0x000f220008000a00 */
[----:B------:R-:W1:Y:S01]  /*0e40*/  LDCU.64 UR10, c[0x0][0x3c0] ;  /* 0x00007800ff0a77ac */ /* 0x000e620008000a00 */
[----:B--2---:R-:W-:-:S04]  /*0e50*/  IABS R4, R9 ;  /* 0x0000000900047213 */ /* 0x004fc80000000000 */
[----:B------:R-:W2:Y:S08]  /*0e60*/  I2F.RP R5, R4 ;  /* 0x0000000400057306 */ /* 0x000eb00000209400 */
[----:B--2---:R-:W2:Y:S02]  /*0e70*/  MUFU.RCP R6, R5 ;  /* 0x0000000500067308 */ /* 0x004ea40000001000 */
[----:B--2---:R-:W-:-:S06]  /*0e80*/  IADD3 R6, PT, PT, R6, 0xffffffe, RZ ;  /* 0x0ffffffe06067810 */ /* 0x004fcc0007ffe0ff */
[----:B-----5:R-:W2:Y:S02]  /*0e90*/  F2I.FTZ.U32.TRUNC.NTZ R7, R6 ;  /* 0x0000000600077305 */ /* 0x020ea4000021f000 */
[----:B--2---:R-:W-:Y:S01]  /*0ea0*/  IMAD.MOV R3, RZ, RZ, -R7 ;  /* 0x000000ffff037224 */ /* 0x004fe200078e0a07 */
[----:B------:R-:W-:-:S03]  /*0eb0*/  MOV R6, RZ ;  /* 0x000000ff00067202 */ /* 0x000fc60000000f00 */
        /* <DEDUP_REMOVED lines=12> */
[----:B---3--:R-:W-:-:S04]  /*0f80*/  IMAD.WIDE.U32 R2, R11, UR4, RZ ;  /* 0x000000040b027c25 */ /* 0x008fc8000f8e00ff */
[----:B------:R-:W-:Y:S01]  /*0f90*/  IMAD R211, R11, UR5, R3 ;  /* 0x000000050bd37c24 */ /* 0x000fe2000f8e0203 */
[----:B------:R-:W2:Y:S01]  /*0fa0*/  LDCU.64 UR4, c[0x0][0x3a8] ;  /* 0x00007500ff0477ac */ /* 0x000ea20008000a00 */
[----:B------:R-:W3:Y:S06]  /*0fb0*/  LDC R3, c[0x0][0x3e8] ;  /* 0x0000fa00ff037b82 */ /* 0x000eec0000000800 */
[----:B------:R-:W-:Y:S02]  /*0fc0*/  @P0 IADD3 R7, PT, PT, R7, 0x1, RZ ;  /* 0x0000000107070810 */ /* 0x000fe40007ffe0ff */
[----:B------:R-:W-:-:S03]  /*0fd0*/  LEA R210, P0, R2, UR8, 0x2 ;  /* 0x0000000802d27c11 */ /* 0x000fc6000f8010ff */
[----:B------:R-:W-:Y:S01]  /*0fe0*/  @!P1 IMAD.MOV R7, RZ, RZ, -R7 ;  /* 0x000000ffff079224 */ /* 0x000fe200078e0a07 */
[----:B------:R-:W-:Y:S02]  /*0ff0*/  LEA.HI.X R211, R2, UR9, R211, 0x2, P0 ;  /* 0x0000000902d37c11 */ /* 0x000fe400080f14d3 */
[----:B------:R-:W-:-:S05]  /*1000*/  @!P2 LOP3.LUT R7, RZ, R9, RZ, 0x33, !PT ;  /* 0x00000009ff07a212 */ /* 0x000fca00078e33ff */
[----:B------:R-:W-:-:S05]  /*1010*/  IMAD.WIDE R22, R7, 0x4, R210 ;  /* 0x0000000407167825 */ /* 0x000fca00078e02d2 */
[----:B------:R-:W2:Y:S01]  /*1020*/  LDG.E R8, desc[UR16][R22.64] ;  /* 0x0000001016087981 */ /* 0x000ea2000c1e1900 */
[----:B---3--:R-:W-:Y:S01]  /*1030*/  IABS R2, R3 ;  /* 0x0000000300027213 */ /* 0x008fe20000000000 */
[----:B-1----:R-:W-:Y:S01]  /*1040*/  IMAD.U32 R144, RZ, RZ, UR10 ;  /* 0x0000000aff907e24 */ /* 0x002fe2000f8e00ff */
[----:B------:R-:W-:Y:S01]  /*1050*/  IADD3 R7, PT, PT, -R7, RZ, RZ ;  /* 0x000000ff07077210 */ /* 0x000fe20007ffe1ff */
[----:B------:R-:W-:Y:S01]  /*1060*/  IMAD.U32 R145, RZ, RZ, UR11 ;  /* 0x0000000bff917e24 */ /* 0x000fe2000f8e00ff */
[----:B------:R-:W1:Y:S03]  /*1070*/  I2F.RP R10, R2 ;  /* 0x00000002000a7306 */ /* 0x000e660000209400 */
[----:B------:R-:W-:-:S05]  /*1080*/  IMAD R20, R9, R7, R20 ;  /* 0x0000000709147224 */ /* 0x000fca00078e0214 */
        /* <DEDUP_REMOVED lines=8> */
[----:B------:R-:W-:-:S05]  /*1110*/  MOV R6, R4 ;  /* 0x0000000400067202 */ /* 0x000fca0000000f00 */
[----:B------:R-:W-:-:S04]  /*1120*/  IMAD.HI.U32 R4, R5, R6, RZ ;  /* 0x0000000605047227 */ /* 0x000fc800078e00ff */
[----:B------:R-:W-:-:S04]  /*1130*/  IMAD.MOV R5, RZ, RZ, -R4 ;  /* 0x000000ffff057224 */ /* 0x000fc800078e0a04 */
[----:B------:R-:W-:-:S05]  /*1140*/  IMAD R5, R2, R5, R6 ;  /* 0x0000000502057224 */ /* 0x000fca00078e0206 */
[----:B------:R-:W-:-:S13]  /*1150*/  ISETP.GT.U32.AND P1, PT, R2, R5, PT ;  /* 0x000000050200720c */ /* 0x000fda0003f24070 */
[-C--:B------:R-:W-:Y:S02]  /*1160*/  @!P1 IADD3 R5, PT, PT, R5, -R2.reuse, RZ ;  /* 0x8000000205059210 */ /* 0x080fe40007ffe0ff */
[----:B------:R-:W-:Y:S02]  /*1170*/  @!P1 IADD3 R4, PT, PT, R4, 0x1, RZ ;  /* 0x0000000104049810 */ /* 0x000fe40007ffe0ff */
[----:B------:R-:W-:Y:S02]  /*1180*/  ISETP.GE.U32.AND P2, PT, R5, R2, PT ;  /* 0x000000020500720c */ /* 0x000fe40003f46070 */
[----:B------:R-:W-:Y:S02]  /*1190*/  LOP3.LUT R2, R14, R3, RZ, 0x3c, !PT ;  /* 0x000000030e027212 */ /* 0x000fe400078e3cff */
[----:B------:R-:W-:Y:S02]  /*11a0*/  ISETP.NE.AND P1, PT, R3, RZ, PT ;  /* 0x000000ff0300720c */ /* 0x000fe40003f25270 */
[----:B------:R-:W-:-:S02]  /*11b0*/  ISETP.GE.AND P0, PT, R2, RZ, PT ;  /* 0x000000ff0200720c */ /* 0x000fc40003f06270 */
[----:B----4-:R-:W-:-:S05]  /*11c0*/  MOV R2, UR12 ;  /* 0x0000000c00027c02 */ /* 0x010fca0008000f00 */
[----:B------:R-:W-:-:S06]  /*11d0*/  @P2 VIADD R4, R4, 0x1 ;  /* 0x0000000104042836 */ /* 0x000fcc0000000000 */
[----:B------:R-:W-:Y:S02]  /*11e0*/  @!P0 IADD3 R4, PT, PT, -R4, RZ, RZ ;  /* 0x000000ff04048210 */ /* 0x000fe40007ffe1ff */
[----:B------:R-:W-:Y:S02]  /*11f0*/  @!P1 LOP3.LUT R4, RZ, R3, RZ, 0x33, !PT ;  /* 0x00000003ff049212 */ /* 0x000fe400078e33ff */
[----:B--2---:R-:W-:Y:S01]  /*1200*/  SHF.R.S32.HI R5, RZ, 0x1f, R8 ;  /* 0x0000001fff057819 */ /* 0x004fe20000011408 */
[----:B------:R-:W-:-:S04]  /*1210*/  IMAD.WIDE.U32 R16, R8, UR6, RZ ;  /* 0x0000000608107c25 */ /* 0x000fc8000f8e00ff */
[C---:B------:R-:W-:Y:S02]  /*1220*/  IMAD R21, R5.reuse, UR6, RZ ;  /* 0x0000000605157c24 */ /* 0x040fe4000f8e02ff */
[----:B------:R-:W-:Y:S02]  /*1230*/  IMAD R5, R5, UR4, RZ ;  /* 0x0000000405057c24 */ /* 0x000fe4000f8e02ff */
[C---:B------:R-:W-:Y:S02]  /*1240*/  IMAD R22, R8.reuse, UR7, R21 ;  /* 0x0000000708167c24 */ /* 0x040fe4000f8e0215 */
[C---:B------:R-:W-:Y:S01]  /*1250*/  IMAD R3, R8.reuse, UR5, R5 ;  /* 0x0000000508037c24 */ /* 0x040fe2000f8e0205 */
[----:B------:R-:W-:Y:S01]  /*1260*/  SHF.R.S32.HI R5, RZ, 0x1f, R20 ;  /* 0x0000001fff057819 */ /* 0x000fe20000011414 */
[----:B------:R-:W-:Y:S01]  /*1270*/  IMAD.WIDE.U32 R8, R8, UR4, RZ ;  /* 0x0000000408087c25 */ /* 0x000fe2000f8e00ff */
[----:B------:R-:W1:Y:S03]  /*1280*/  LDCU.128 UR4, c[0x0][0x3d0] ;  /* 0x00007a00ff0477ac */ /* 0x000e660008000c00 */
[----:B------:R-:W-:Y:S01]  /*1290*/  IMAD.IADD R23, R17, 0x1, R22 ;  /* 0x0000000111177824 */ /* 0x000fe200078e0216 */
[----:B------:R-:W-:Y:S01]  /*12a0*/  IADD3 R9, PT, PT, R9, R3, RZ ;  /* 0x0000000309097210 */ /* 0x000fe20007ffe0ff */
[C---:B------:R-:W-:Y:S01]  /*12b0*/  IMAD R6, R5.reuse, R144, RZ ;  /* 0x0000009005067224 */ /* 0x040fe200078e02ff */
[----:B------:R-:W-:Y:S01]  /*12c0*/  MOV R22, R16 ;  /* 0x0000001000167202 */ /* 0x000fe20000000f00 */
[----:B------:R-:W-:Y:S01]  /*12d0*/  IMAD R16, R5, R2, RZ ;  /* 0x0000000205107224 */ /* 0x000fe200078e02ff */
[----:B------:R-:W-:Y:S01]  /*12e0*/  MOV R3, UR13 ;  /* 0x0000000d00037c02 */ /* 0x000fe20008000f00 */
[----:B------:R-:W-:-:S02]  /*12f0*/  IMAD R6, R20, R145, R6 ;  /* 0x0000009114067224 */ /* 0x000fc400078e0206 */
[----:B------:R-:W-:-:S04]  /*1300*/  IMAD.WIDE.U32 R22, R20, R2, R22 ;  /* 0x0000000214167225 */ /* 0x000fc800078e0016 */
[C---:B------:R-:W-:Y:S02]  /*1310*/  IMAD R16, R20.reuse, R3, R16 ;  /* 0x0000000314107224 */ /* 0x040fe400078e0210 */
[----:B------:R-:W-:Y:S01]  /*1320*/  IMAD.WIDE.U32 R20, R20, R144, R8 ;  /* 0x0000009014147225 */ /* 0x000fe200078e0008 */
[----:B------:R-:W-:Y:S02]  /*1330*/  SHF.R.S32.HI R9, RZ, 0x1f, R4 ;  /* 0x0000001fff097819 */ /* 0x000fe40000011404 */
[----:B------:R-:W-:Y:S01]  /*1340*/  IADD3 R17, PT, PT, R23, R16, RZ ;  /* 0x0000001017117210 */ /* 0x000fe20007ffe0ff */
[----:B------:R-:W-:Y:S01]  /*1350*/  IMAD.MOV.U32 R16, RZ, RZ, R22 ;  /* 0x000000ffff107224 */ /* 0x000fe200078e0016 */
[----:B------:R-:W-:Y:S01]  /*1360*/  IADD3 R7, PT, PT, R21, R6, RZ ;  /* 0x0000000615077210 */ /* 0x000fe20007ffe0ff */
[C---:B-1----:R-:W-:Y:S01]  /*1370*/  IMAD R5, R9.reuse, UR4, RZ ;  /* 0x0000000409057c24 */ /* 0x042fe2000f8e02ff */
[----:B------:R-:W-:Y:S01]  /*1380*/  MOV R6, R20 ;  /* 0x0000001400067202 */ /* 0x000fe20000000f00 */
[----:B------:R-:W-:-:S02]  /*1390*/  IMAD R9, R9, UR6, RZ ;  /* 0x0000000609097c24 */ /* 0x000fc4000f8e02ff */
[C---:B------:R-:W-:Y:S02]  /*13a0*/  IMAD R8, R4.reuse, UR5, R5 ;  /* 0x0000000504087c24 */ /* 0x040fe4000f8e0205 */
[----:B------:R-:W-:-:S04]  /*13b0*/  IMAD.WIDE.U32 R16, R4, UR4, R16 ;  /* 0x0000000404107c25 */ /* 0x000fc8000f8e0010 */
[C---:B------:R-:W-:Y:S01]  /*13c0*/  IMAD R9, R4.reuse, UR7, R9 ;  /* 0x0000000704097c24 */ /* 0x040fe2000f8e0209 */
[----:B------:R-:W-:Y:S01]  /*13d0*/  IADD3 R8, PT, PT, R17, R8, RZ ;  /* 0x0000000811087210 */ /* 0x000fe20007ffe0ff */
[----:B------:R-:W-:-:S04]  /*13e0*/  IMAD.WIDE.U32 R4, R4, UR6, R6 ;  /* 0x0000000604047c25 */ /* 0x000fc8000f8e0006 */
[----:B------:R-:W-:Y:S01]  /*13f0*/  IMAD.MOV.U32 R12, RZ, RZ, R16 ;  /* 0x000000ffff0c7224 */ /* 0x000fe200078e0010 */
[----:B------:R-:W-:Y:S02]  /*1400*/  IADD3 R9, PT, PT, R5, R9, RZ ;  /* 0x0000000905097210 */ /* 0x000fe40007ffe0ff */
[----:B------:R-:W-:Y:S01]  /*1410*/  MOV R10, R4 ;  /* 0x00000004000a7202 */ /* 0x000fe20000000f00 */
[----:B------:R-:W-:Y:S06]  /*1420*/  BRA `(.L_x_1929) ;  /* 0x0000000400547947 */ /* 0x000fec0003800000 */
.L_x_1928:
[----:B------:R-:W-:-:S13]  /*1430*/  ISETP.NE.AND P0, PT, R5, -0x1, PT ;  /* 0xffffffff0500780c */ /* 0x000fda0003f05270 */
[----:B------:R-:W-:Y:S05]  /*1440*/  @P0 BRA `(.L_x_1930) ;  /* 0x0000000000340947 */ /* 0x000fea0003800000 */
[----:B-1----:R-:W1:Y:S01]  /*1450*/  LDC.64 R2, c[0x0][0x3b8] ;  /* 0x0000ee00ff027b82 */ /* 0x002e620000000a00 */
        /* <DEDUP_REMOVED lines=11> */
[----:B------:R-:W-:Y:S05]  /*1510*/  BRA `(.L_x_1931) ;  /* 0x0000000000187947 */ /* 0x000fea0003800000 */
.L_x_1930:
[----:B-1----:R-:W1:Y:S01]  /*1520*/  LDC.64 R2, c[0x0][0x3b8] ;  /* 0x0000ee00ff027b82 */ /* 0x002e620000000a00 */
[----:B------:R-:W-:-:S05]  /*1530*/  IADD3 R8, PT, PT, R4, R5, RZ ;  /* 0x0000000504087210 */ /* 0x000fca0007ffe0ff */
[C---:B-1----:R-:W-:Y:S02]  /*1540*/  IMAD R17, R8.reuse, R3, RZ ;  /* 0x0000000308117224 */ /* 0x042fe400078e02ff */
[----:B------:R-:W-:-:S05]  /*1550*/  IMAD.WIDE.U32 R8, R8, R2, RZ ;  /* 0x0000000208087225 */ /* 0x000fca00078e00ff */
[----:B------:R-:W-:Y:S02]  /*1560*/  IADD3 R17, PT, PT, R9, R17, RZ ;  /* 0x0000001109117210 */ /* 0x000fe40007ffe0ff */
[----:B------:R-:W-:Y:S02]  /*1570*/  MOV R16, R8 ;  /* 0x0000000800107202 */ /* 0x000fe40000000f00 */
.L_x_1931:
        /* <DEDUP_REMOVED lines=14> */
.L_x_1932:
[----:B------:R-:W1:Y:S01]  /*1660*/  LDC.64 R144, c[0x0][0x3c0] ;  /* 0x0000f000ff907b82 */ /* 0x000e620000000a00 */
[----:B------:R-:W-:-:S05]  /*1670*/  IADD3 R4, PT, PT, R4, R5, RZ ;  /* 0x0000000504047210 */ /* 0x000fca0007ffe0ff */
[C---:B-1----:R-:W-:Y:S02]  /*1680*/  IMAD R21, R4.reuse, R145, RZ ;  /* 0x0000009104157224 */ /* 0x042fe400078e02ff */
[----:B------:R-:W-:-:S05]  /*1690*/  IMAD.WIDE.U32 R4, R4, R144, RZ ;  /* 0x0000009004047225 */ /* 0x000fca00078e00ff */
[----:B------:R-:W-:Y:S02]  /*16a0*/  IADD3 R21, PT, PT, R5, R21, RZ ;  /* 0x0000001505157210 */ /* 0x000fe40007ffe0ff */
[----:B------:R-:W-:-:S07]  /*16b0*/  MOV R20, R4 ;  /* 0x0000000400147202 */ /* 0x000fce0000000f00 */
.L_x_1933:
[----:B------:R-:W1:Y:S01]  /*16c0*/  LDC R9, c[0x0][0x3e8] ;  /* 0x0000fa00ff097b82 */ /* 0x000e620000000800 */
[----:B------:R-:W-:Y:S02]  /*16d0*/  LEA R8, R134, 0xffffffc0, 0x6 ;  /* 0xffffffc086087811 */ /* 0x000fe400078e30ff */
[----:B------:R-:W-:-:S03]  /*16e0*/  CS2R R210, SRZ ;  /* 0x0000000000d27805 */ /* 0x000fc6000001ff00 */
[----:B------:R-:W-:-:S04]  /*16f0*/  IMAD.WIDE.U32 R20, R8, R144, R20 ;  /* 0x0000009008147225 */ /* 0x000fc800078e0014 */
[----:B------:R-:W-:-:S04]  /*1700*/  IMAD.WIDE.U32 R16, R8, R2, R16 ;  /* 0x0000000208107225 */ /* 0x000fc800078e0010 */
[C---:B------:R-:W-:Y:S02]  /*1710*/  IMAD R21, R8.reuse, R145, R21 ;  /* 0x0000009108157224 */ /* 0x040fe400078e0215 */
[----:B------:R-:W-:Y:S01]  /*1720*/  IMAD R17, R8, R3, R17 ;  /* 0x0000000308117224 */ /* 0x000fe200078e0211 */
[----:B-1----:R-:W-:-:S04]  /*1730*/  IABS R4, R9 ;  /* 0x0000000900047213 */ /* 0x002fc80000000000 */
[----:B-----5:R-:W1:Y:S08]  /*1740*/  I2F.RP R7, R4 ;  /* 0x0000000400077306 */ /* 0x020e700000209400 */
        /* <DEDUP_REMOVED lines=9> */
[----:B------:R-:W-:-:S05]  /*17e0*/  IMAD.HI.U32 R10, R23, R6, RZ ;  /* 0x00000006170a7227 */ /* 0x000fca00078e00ff */
[----:B------:R-:W-:-:S05]  /*17f0*/  IADD3 R5, PT, PT, -R10, RZ, RZ ;  /* 0x000000ff0a057210 */ /* 0x000fca0007ffe1ff */
        /* <DEDUP_REMOVED lines=17> */
[----:B------:R-:W-:-:S04]  /*1910*/  IMAD.WIDE.U32 R16, R10, R4, R16 ;  /* 0x000000040a107225 */ /* 0x000fc800078e0010 */
[C---:B------:R-:W-:Y:S01]  /*1920*/  IMAD R5, R10.reuse, R5, R9 ;  /* 0x000000050a057224 */ /* 0x040fe200078e0209 */
[----:B------:R-:W-:Y:S01]  /*1930*/  MOV R12, R16 ;  /* 0x00000010000c7202 */ /* 0x000fe20000000f00 */
[----:B------:R-:W-:Y:S01]  /*1940*/  IMAD R7, R10, R7, R8 ;  /* 0x000000070a077224 */ /* 0x000fe200078e0208 */
[----:B------:R-:W-:Y:S02]  /*1950*/  MOV R10, R20 ;  /* 0x00000014000a7202 */ /* 0x000fe40000000f00 */
[----:B------:R-:W-:Y:S01]  /*1960*/  IADD3 R8, PT, PT, R17, R5, RZ ;  /* 0x0000000511087210 */ /* 0x000fe20007ffe0ff */
[----:B------:R-:W-:-:S07]  /*1970*/  IMAD.IADD R9, R21, 0x1, R7 ;  /* 0x0000000115097824 */ /* 0x000fce00078e0207 */
.L_x_1929:
[----:B------:R-:W-:Y:S01]  /*1980*/  ISETP.NE.AND P0, PT, R206, -0x1, PT ;  /* 0xffffffffce00780c */ /* 0x000fe20003f05270 */
[----:B------:R-:W-:Y:S01]  /*1990*/  IMAD.SHL.U32 R219, R188, 0x8, RZ ;  /* 0x00000008bcdb7824 */ /* 0x000fe200078e00ff */
[----:B------:R-:W1:Y:S01]  /*19a0*/  LDCU.64 UR4, c[0x0][0x390] ;  /* 0x00007200ff0477ac */ /* 0x000e620008000a00 */
[----:B------:R-:W2:Y:S01]  /*19b0*/  S2UR UR12, SR_CgaCtaId ;  /* 0x00000000000c79c3 */ /* 0x000ea20000008800 */
[--C-:B------:R-:W-:Y:S01]  /*19c0*/  SHF.R.U32.HI R16, RZ, 0x3, R188.reuse ;  /* 0x00000003ff107819 */ /* 0x100fe200000116bc */
        /* <DEDUP_REMOVED lines=16> */
[----:B------:R-:W3:Y:S01]  /*1ad0*/  @P0 LDC.64 R4, c[0x0][0x3b0] ;  /* 0x0000ec00ff040b82 */ /* 0x000ee20000000a00 */
[----:B------:R-:W-:Y:S01]  /*1ae0*/  IMAD.X R21, RZ, RZ, R8, P2 ;  /* 0x000000ffff157224 */ /* 0x000fe200010e0608 */
[----:B------:R-:W-:Y:S01]  /*1af0*/  LOP3.LUT R218, R186, 0x40, RZ, 0xfc, !PT ;  /* 0x00000040bada7812 */ /* 0x000fe200078efcff */
[----:B------:R-:W-:Y:S01]  /*1b00*/  IMAD.WIDE.U32 R8, R16, R144, R26 ;  /* 0x0000009010087225 */ /* 0x000fe200078e001a */
[----:B------:R-:W-:-:S03]  /*1b10*/  LOP3.LUT R217, R186, 0x80, RZ, 0xfc, !PT ;  /* 0x00000080bad97812 */ /* 0x000fc600078efcff */
[----:B------:R-:W-:Y:S01]  /*1b20*/  IMAD R203, R16, R145, R9 ;  /* 0x0000009110cb7224 */ /* 0x000fe200078e0209 */
[----:B-1----:R-:W-:Y:S01]  /*1b30*/  LEA R204, P1, R8, UR4, 0x1 ;  /* 0x0000000408cc7c11 */ /* 0x002fe2000f8208ff */
[----:B------:R-:W-:-:S03]  /*1b40*/  IMAD.WIDE.U32 R18, R19, 0x40, R16 ;  /* 0x0000004013127825 */ /* 0x000fc600078e0010 */
[----:B------:R-:W-:Y:S01]  /*1b50*/  LEA.HI.X R203, R8, UR5, R203, 0x1, P1 ;  /* 0x0000000508cb7c11 */ /* 0x000fe200088f0ccb */
[----:B------:R-:W-:Y:S02]  /*1b60*/  UMOV UR5, 0x400 ;  /* 0x0000040000057882 */ /* 0x000fe40000000000 */
[----:B--2---:R-:W-:Y:S01]  /*1b70*/  ULEA UR5, UR12, UR5, 0x18 ;  /* 0x000000050c057291 */ /* 0x004fe2000f8ec0ff */
[----:B-----5:R-:W-:-:S04]  /*1b80*/  @!P0 IMAD.WIDE.U32 R22, R11, R6, RZ ;  /* 0x000000060b168225 */ /* 0x020fc800078e00ff */
[----:B------:R-:W-:Y:S01]  /*1b90*/  @!P0 IMAD.MOV.U32 R6, RZ, RZ, R22 ;  /* 0x000000ffff068224 */ /* 0x000fe200078e0016 */
[----:B------:R-:W-:Y:S01]  /*1ba0*/  LEA R219, R219, UR5, 0x1 ;  /* 0x00000005dbdb7c11 */ /* 0x000fe2000f8e08ff */
[----:B------:R-:W-:Y:S02]  /*1bb0*/  @!P0 IMAD R7, R11, R7, R23 ;  /* 0x000000070b078224 */ /* 0x000fe400078e0217 */
[----:B---3--:R-:W-:Y:S01]  /*1bc0*/  @P0 IMAD.WIDE.U32 R24, R206, R4, RZ ;  /* 0x00000004ce180225 */ /* 0x008fe200078e00ff */
[----:B------:R-:W-:-:S03]  /*1bd0*/  LOP3.LUT R4, R190, 0x8, RZ, 0xc0, !PT ;  /* 0x00000008be047812 */ /* 0x000fc600078ec0ff */
[----:B------:R-:W-:Y:S01]  /*1be0*/  @P0 IMAD.MOV.U32 R6, RZ, RZ, R24 ;  /* 0x000000ffff060224 */ /* 0x000fe200078e0018 */
[----:B------:R-:W-:Y:S01]  /*1bf0*/  LOP3.LUT R81, R147, R4, RZ, 0x3c, !PT ;  /* 0x0000000493517212 */ /* 0x000fe200078e3cff */
[----:B------:R-:W-:-:S04]  /*1c00*/  IMAD.WIDE.U32 R22, R16, R2, R20 ;  /* 0x0000000210167225 */ /* 0x000fc800078e0014 */
[----:B------:R-:W-:Y:S01]  /*1c10*/  @P0 IMAD R7, R206, R5, R25 ;  /* 0x00000005ce070224 */ /* 0x000fe200078e0219 */
[----:B------:R-:W-:Y:S01]  /*1c20*/  IADD3 R20, P0, PT, R186, R6, RZ ;  /* 0x00000006ba147210 */ /* 0x000fe20007f1e0ff */
[----:B------:R-:W-:Y:S01]  /*1c30*/  IMAD R201, R16, R3, R23 ;  /* 0x0000000310c97224 */ /* 0x000fe200078e0217 */
[----:B------:R-:W-:-:S03]  /*1c40*/  LEA R202, P2, R22, UR10, 0x1 ;  /* 0x0000000a16ca7c11 */ /* 0x000fc6000f8408ff */
[----:B------:R-:W-:Y:S01]  /*1c50*/  IMAD.X R21, RZ, RZ, R7, P0 ;  /* 0x000000ffff157224 */ /* 0x000fe200000e0607 */
[----:B------:R-:W-:Y:S02]  /*1c60*/  ISETP.GE.AND P0, PT, R16, R199, PT ;  /* 0x000000c71000720c */ /* 0x000fe40003f06270 */
[----:B------:R-:W-:Y:S01]  /*1c70*/  LEA.HI.X R201, R22, UR11, R201, 0x1, P2 ;  /* 0x0000000b16c97c11 */ /* 0x000fe200090f0cc9 */
[----:B----4-:R-:W-:-:S04]  /*1c80*/  IMAD.WIDE.U32 R20, R14, UR6, R20 ;  /* 0x000000060e147c25 */ /* 0x010fc8000f8e0014 */
[----:B------:R-:W-:-:S06]  /*1c90*/  IMAD R23, R14, UR7, R21 ;  /* 0x000000070e177c24 */ /* 0x000fcc000f8e0215 */
        /* <DEDUP_REMOVED lines=30> */
.L_x_1936:
[----:B------:R2:W-:Y:S02]  /*1e80*/  STS.128 [R219+0x4000], RZ ;  /* 0x004000ffdb007388 */ /* 0x0005e40000000c00 */
.L_x_1935:
[----:B------:R-:W-:Y:S05]  /*1e90*/  BSYNC.RECONVERGENT B0 ;  /* 0x0000000000007941 */ /* 0x000fea0003800200 */
.L_x_1934:
[----:B------:R-:W-:Y:S01]  /*1ea0*/  IADD3 R10, PT, PT, R16, 0x10, RZ ;  /* 0x00000010100a7810 */ /* 0x000fe20007ffe0ff */
[----:B------:R-:W-:Y:S03]  /*1eb0*/  BSSY.RECONVERGENT B0, `(.L_x_1937) ;  /* 0x0000024000007945 */ /* 0x000fe60003800200 */
[----:B------:R-:W-:-:S13]  /*1ec0*/  ISETP.GE.AND P0, PT, R10, R199, PT ;  /* 0x000000c70a00720c */ /* 0x000fda0003f06270 */
[----:B------:R-:W-:Y:S05]  /*1ed0*/  @P0 BRA `(.L_x_1938) ;  /* 0x0000000000840947 */ /* 0x000fea0003800000 */
[----:B------:R-:W4:Y:S01]  /*1ee0*/  LDCU.64 UR10, c[0x0][0x3b0] ;  /* 0x00007600ff0a77ac */ /* 0x000f220008000a00 */
[----:B------:R-:W-:Y:S01]  /*1ef0*/  IADD3 R5, P0, PT, R18, 0x10, RZ ;  /* 0x0000001012057810 */ /* 0x000fe20007f1e0ff */
[----:B------:R-:W-:Y:S01]  /*1f00*/  IMAD.MOV.U32 R6, RZ, RZ, R20 ;  /* 0x000000ffff067224 */ /* 0x000fe200078e0014 */
[----:B------:R-:W-:Y:S01]  /*1f10*/  MOV R7, R23 ;  /* 0x0000001700077202 */ /* 0x000fe20000000f00 */
[----:B------:R-:W5:Y:S02]  /*1f20*/  LDCU UR4, c[0x0][0x440] ;  /* 0x00008800ff0477ac */ /* 0x000f640008000800 */
[----:B------:R-:W-:Y:S01]  /*1f30*/  IMAD.X R4, RZ, RZ, R19, P0 ;  /* 0x000000ffff047224 */ /* 0x000fe200000e0613 */
[----:B------:R-:W1:Y:S03]  /*1f40*/  LDCU.64 UR6, c[0x0][0x380] ;  /* 0x00007000ff0677ac */ /* 0x000e660008000a00 */
[----:B----4-:R-:W-:-:S02]  /*1f50*/  IMAD R4, R4, UR10, RZ ;  /* 0x0000000a04047c24 */ /* 0x010fc4000f8e02ff */
[----:B------:R-:W-:Y:S01]  /*1f60*/  IMAD.WIDE.U32 R6, R5, UR10, R6 ;  /* 0x0000000a05067c25 */ /* 0x000fe2000f8e0006 */
[----:B-----5:R-:W-:-:S03]  /*1f70*/  ISETP.GE.AND P1, PT, R186, UR4, PT ;  /* 0x00000004ba007c0c */ /* 0x020fc6000bf26270 */
[----:B------:R-:W-:Y:S01]  /*1f80*/  IMAD R4, R5, UR11, R4 ;  /* 0x0000000b05047c24 */ /* 0x000fe2000f8e0204 */
[----:B------:R-:W-:Y:S02]  /*1f90*/  ISETP.GE.AND P0, PT, R218, UR4, PT ;  /* 0x00000004da007c0c */ /* 0x000fe4000bf06270 */
[----:B-1-3--:R-:W-:Y:S01]  /*1fa0*/  LEA R8, P2, R6, UR6, 0x1 ;  /* 0x0000000606087c11 */ /* 0x00afe2000f8408ff */
        /* <DEDUP_REMOVED lines=19> */
.L_x_1939:
[----:B------:R3:W-:Y:S02]  /*20e0*/  STS.128 [R219+0x4800], RZ ;  /* 0x004800ffdb007388 */ /* 0x0007e40000000c00 */
.L_x_1938:
[----:B------:R-:W-:Y:S05]  /*20f0*/  BSYNC.RECONVERGENT B0 ;  /* 0x0000000000007941 */ /* 0x000fea0003800200 */
.L_x_1937:
[----:B-1-34-:R-:W-:Y:S01]  /*2100*/  IADD3 R8, PT, PT, R16, 0x20, RZ ;  /* 0x0000002010087810 */ /* 0x01afe20007ffe0ff */
        /* <DEDUP_REMOVED lines=35> */
.L_x_1942:
[----:B------:R3:W-:Y:S02]  /*2340*/  STS.128 [R219+0x5000], RZ ;  /* 0x005000ffdb007388 */ /* 0x0007e40000000c00 */
.L_x_1941:
[----:B------:R-:W-:Y:S05]  /*2350*/  BSYNC.RECONVERGENT B0 ;  /* 0x0000000000007941 */ /* 0x000fea0003800200 */
.L_x_1940:
        /* <DEDUP_REMOVED lines=36> */
.L_x_1945:
[----:B------:R2:W-:Y:S02]  /*25a0*/  STS.128 [R219+0x5800], RZ ;  /* 0x005800ffdb007388 */ /* 0x0005e40000000c00 */
.L_x_1944:
[----:B------:R-:W-:Y:S05]  /*25b0*/  BSYNC.RECONVERGENT B0 ;  /* 0x0000000000007941 */ /* 0x000fea0003800200 */
.L_x_1943:
        /* <DEDUP_REMOVED lines=9> */
[--C-:B-12---:R-:W-:Y:S02]  /*2650*/  @!P1 IMAD.MOV.U32 R4, RZ, RZ, R202.reuse ;  /* 0x000000ffff049224 */ /* 0x106fe400078e00ca */
        /* <DEDUP_REMOVED lines=20> */
.L_x_1948:
[----:B------:R2:W-:Y:S02]  /*27a0*/  STS.128 [R219+0xa000], RZ ;  /* 0x00a000ffdb007388 */ /* 0x0005e40000000c00 */
.L_x_1947:
[----:B------:R-:W-:Y:S05]  /*27b0*/  BSYNC.RECONVERGENT B0 ;  /* 0x0000000000007941 */ /* 0x000fea0003800200 */
.L_x_1946:
        /* <DEDUP_REMOVED lines=27> */
.L_x_1951:
[----:B------:R2:W-:Y:S02]  /*2970*/  STS.128 [R219+0xa800], RZ ;  /* 0x00a800ffdb007388 */ /* 0x0005e40000000c00 */
.L_x_1950:
[----:B------:R-:W-:Y:S05]  /*2980*/  BSYNC.RECONVERGENT B0 ;  /* 0x0000000000007941 */ /* 0x000fea0003800200 */
.L_x_1949:
        /* <DEDUP_REMOVED lines=25> */
.L_x_1954:
[----:B------:R2:W-:Y:S02]  /*2b20*/  STS.128 [R219+0xb000], RZ ;  /* 0x00b000ffdb007388 */ /* 0x0005e40000000c00 */
.L_x_1953:
[----:B------:R-:W-:Y:S05]  /*2b30*/  BSYNC.RECONVERGENT B0 ;  /* 0x0000000000007941 */ /* 0x000fea0003800200 */
.L_x_1952:
[----:B-12---:R-:W1:Y:S01]  /*2b40*/  LDC.64 R4, c[0x0][0x538] ;  /* 0x00014e00ff047b82 */ /* 0x006e620000000a00 */
[----:B------:R-:W-:Y:S01]  /*2b50*/  ISETP.GE.AND P0, PT, R6, R7, PT ;  /* 0x000000070600720c */ /* 0x000fe20003f06270 */
[----:B------:R-:W-:-:S12]  /*2b60*/  BSSY.RECONVERGENT B0, `(.L_x_1955) ;  /* 0x0000019000007945 */ /* 0x000fd80003800200 */
[----:B------:R-:W-:Y:S05]  /*2b70*/  @P0 BRA `(.L_x_1956) ;  /* 0x00000000005c0947 */ /* 0x000fea0003800000 */
[----:B------:R-:W2:Y:S01]  /*2b80*/  LDCU UR4, c[0x0][0x440] ;  /* 0x00008800ff0477ac */ /* 0x000ea20008000800 */
[----:B------:R-:W-:Y:S02]  /*2b90*/  IMAD.MOV.U32 R200, RZ, RZ, R202 ;  /* 0x000000ffffc87224 */ /* 0x000fe400078e00ca */
        /* <DEDUP_REMOVED lines=21> */
.L_x_1956:
[----:B------:R-:W-:Y:S05]  /*2cf0*/  BSYNC.RECONVERGENT B0 ;  /* 0x0000000000007941 */ /* 0x000fea0003800200 */
.L_x_1955:
[----:B------:R-:W5:Y:S01]  /*2d00*/  LDCU.64 UR6, c[0x0][0x540] ;  /* 0x0000a800ff0677ac */ /* 0x000f620008000a00 */
[----:B------:R-:W-:Y:S01]  /*2d10*/  IMAD.MOV.U32 R15, RZ, RZ, RZ ;  /* 0x000000ffff0f7224 */ /* 0x000fe200078e00ff */
[----:B------:R-:W0:Y:S01]  /*2d20*/  LDGDEPBAR ;  /* 0x00000000000079af */ /* 0x000e220000000000 */
[----:B------:R-:W3:Y:S01]  /*2d30*/  LDCU UR4, c[0x0][0x458] ;  /* 0x00008b00ff0477ac */ /* 0x000ee20008000800 */
[----:B-----5:R-:W-:-:S04]  /*2d40*/  IMAD.WIDE.U32 R14, R11, UR6, R14 ;  /* 0x000000060b0e7c25 */ /* 0x020fc8000f8e000e */
[----:B------:R-:W-:Y:S01]  /*2d50*/  IMAD R12, R11, UR7, R15 ;  /* 0x000000070b0c7c24 */ /* 0x000fe2000f8e020f */
[----:B-12---:R-:W-:Y:S02]  /*2d60*/  LEA R16, P0, R14, R4, 0x2 ;  /* 0x000000040e107211 */ /* 0x006fe400078010ff */
[----:B------:R-:W-:Y:S01]  /*2d70*/  SHF.R.U32.HI R9, RZ, 0x2, R188 ;  /* 0x00000002ff097819 */ /* 0x000fe200000116bc */
[----:B------:R-:W-:Y:S01]  /*2d80*/  IMAD.SHL.U32 R187, R188, 0x20, RZ ;  /* 0x00000020bcbb7824 */ /* 0x000fe200078e00ff */
[----:B------:R-:W-:Y:S01]  /*2d90*/  LEA.HI.X R17, R14, R5, R12, 0x2, P0 ;  /* 0x000000050e117211 */ /* 0x000fe200000f140c */
[----:B------:R-:W-:Y:S01]  /*2da0*/  IMAD.SHL.U32 R151, R188, 0x2, RZ ;  /* 0x00000002bc977824 */ /* 0x000fe200078e00ff */
[----:B------:R-:W-:-:S04]  /*2db0*/  DEPBAR.LE SB0, 0x0 ;  /* 0x000080000000791a */ /* 0x000fc80000000000 */
[----:B------:R-:W2:Y:S01]  /*2dc0*/  LDG.E R5, desc[UR16][R16.64] ;  /* 0x0000001010057981 */ /* 0x000ea2000c1e1900 */
[----:B---3--:R-:W2:Y:S01]  /*2dd0*/  MUFU.RCP R4, UR4 ;  /* 0x0000000400047d08 */ /* 0x008ea20008001000 */
[----:B------:R-:W-:Y:S01]  /*2de0*/  LOP3.LUT R12, R190, 0x1f0, RZ, 0xc0, !PT ;  /* 0x000001f0be0c7812 */ /* 0x000fe200078ec0ff */
[----:B------:R-:W-:Y:S01]  /*2df0*/  BSSY.RECONVERGENT B0, `(.L_x_1957) ;  /* 0x0000028000007945 */ /* 0x000fe20003800200 */
[----:B------:R-:W-:Y:S02]  /*2e00*/  LOP3.LUT R9, R9, 0x7, RZ, 0xc0, !PT ;  /* 0x0000000709097812 */ /* 0x000fe400078ec0ff */
[----:B------:R-:W-:Y:S02]  /*2e10*/  IADD3 R13, PT, PT, R12, 0x1, R13 ;  /* 0x000000010c0d7810 */ /* 0x000fe40007ffe00d */
[----:B------:R-:W-:Y:S02]  /*2e20*/  LOP3.LUT R187, R187, 0x7c00, RZ, 0xc0, !PT ;  /* 0x00007c00bbbb7812 */ /* 0x000fe400078ec0ff */
[----:B------:R-:W-:-:S02]  /*2e30*/  IADD3 R84, PT, PT, -R0, R13, R9 ;  /* 0x0000000d00547210 */ /* 0x000fc40007ffe109 */
[----:B------:R-:W-:Y:S02]  /*2e40*/  LOP3.LUT R151, R151, 0x6, RZ, 0xc0, !PT ;  /* 0x0000000697977812 */ /* 0x000fe400078ec0ff */
[----:B------:R-:W-:Y:S01]  /*2e50*/  IADD3 R84, PT, PT, R84, UR14, R85 ;  /* 0x0000000e54547c10 */ /* 0x000fe2000fffe055 */
[----:B------:R-:W-:Y:S01]  /*2e60*/  BAR.SYNC.DEFER_BLOCKING 0x0 ;  /* 0x0000000000007b1d */ /* 0x000fe20000010000 */
[----:B--2---:R-:W-:Y:S01]  /*2e70*/  FMUL.FTZ R0, R5, R4 ;  /* 0x0000000405007220 */ /* 0x004fe20000410000 */
[----:B------:R-:W-:-:S04]  /*2e80*/  LOP3.LUT R4, R187, 0x200, R148, 0xf8, !PT ;  /* 0x00000200bb047812 */ /* 0x000fc800078ef894 */
        /* <DEDUP_REMOVED lines=25> */
.L_x_1959:
[----:B------:R2:W-:Y:S01]  /*3020*/  STS.128 [R219+0x10000], RZ ;  /* 0x010000ffdb007388 */ /* 0x0005e20000000c00 */
[----:B------:R-:W-:Y:S05]  /*3030*/  BRA `(.L_x_1960) ;  /* 0x00000000000c7947 */ /* 0x000fea0003800000 */
.L_x_1958:
[----:B------:R1:W-:Y:S04]  /*3040*/  STS.128 [R219+0xc000], RZ ;  /* 0x00c000ffdb007388 */ /* 0x0003e80000000c00 */
[----:B------:R1:W-:Y:S04]  /*3050*/  STS.128 [R219+0xe000], RZ ;  /* 0x00e000ffdb007388 */ /* 0x0003e80000000c00 */
[----:B------:R1:W-:Y:S02]  /*3060*/  STS.128 [R219+0x10000], RZ ;  /* 0x010000ffdb007388 */ /* 0x0003e40000000c00 */
.L_x_1960:
[----:B------:R-:W-:Y:S05]  /*3070*/  BSYNC.RECONVERGENT B0 ;  /* 0x0000000000007941 */ /* 0x000fea0003800200 */
.L_x_1957:
        /* <DEDUP_REMOVED lines=30> */
.L_x_1963:
[----:B------:R1:W-:Y:S02]  /*3260*/  STS.128 [R219+0x10800], RZ ;  /* 0x010800ffdb007388 */ /* 0x0003e40000000c00 */
.L_x_1962:
[----:B------:R-:W-:Y:S05]  /*3270*/  BSYNC.RECONVERGENT B0 ;  /* 0x0000000000007941 */ /* 0x000fea0003800200 */
.L_x_1961:
        /* <DEDUP_REMOVED lines=28> */
.L_x_1966:
[----:B------:R1:W-:Y:S02]  /*3440*/  STS.128 [R219+0x11000], RZ ;  /* 0x011000ffdb007388 */ /* 0x0003e40000000c00 */
.L_x_1965:
[----:B------:R-:W-:Y:S05]  /*3450*/  BSYNC.RECONVERGENT B0 ;  /* 0x0000000000007941 */ /* 0x000fea0003800200 */
.L_x_1964:
        /* <DEDUP_REMOVED lines=9> */
[----:B-1-3--:R-:W-:Y:S02]  /*34f0*/  IMAD.MOV.U32 R205, RZ, RZ, R203 ;  /* 0x000000ffffcd7224 */ /* 0x00afe400078e00cb */
        /* <DEDUP_REMOVED lines=22> */
.L_x_1969:
[----:B------:R3:W-:Y:S02]  /*3660*/  STS.128 [R219+0x11800], RZ ;  /* 0x011800ffdb007388 */ /* 0x0007e40000000c00 */
.L_x_1968:
[----:B------:R-:W-:Y:S05]  /*3670*/  BSYNC.RECONVERGENT B0 ;  /* 0x0000000000007941 */ /* 0x000fea0003800200 */
.L_x_1967:
[----:B------:R-:W-:Y:S01]  /*3680*/  LOP3.LUT R5, R147, R6, RZ, 0x3c, !PT ;  /* 0x0000000693057212 */ /* 0x000fe200078e3cff */
[----:B------:R-:W-:Y:S01]  /*3690*/  IMAD.MOV.U32 R185, RZ, RZ, 0x20 ;  /* 0x00000020ffb97424 */ /* 0x000fe200078e00ff */
[----:B------:R-:W-:Y:S01]  /*36a0*/  LOP3.LUT R192, R148, 0x400, RZ, 0xc0, !PT ;  /* 0x0000040094c07812 */ /* 0x000fe200078ec0ff */
[----:B------:R-:W-:Y:S01]  /*36b0*/  IMAD.MOV.U32 R152, RZ, RZ, 0x40 ;  /* 0x00000040ff987424 */ /* 0x000fe200078e00ff */
[----:B------:R-:W-:Y:S01]  /*36c0*/  LEA R93, R4, UR5, 0x1 ;  /* 0x00000005045d7c11 */ /* 0x000fe2000f8e08ff */
[----:B------:R-:W5:Y:S01]  /*36d0*/  LDCU UR4, c[0x0][0x50c] ;  /* 0x0000a180ff0477ac */ /* 0x000f620008000800 */
[C---:B------:R-:W-:Y:S01]  /*36e0*/  LOP3.LUT P1, RZ, R188.reuse, 0x2, RZ, 0xc0, !PT ;  /* 0x00000002bcff7812 */ /* 0x040fe2000782c0ff */
[----:B------:R-:W-:Y:S01]  /*36f0*/  IMAD R192, R5, 0x2, R192 ;  /* 0x0000000205c07824 */ /* 0x000fe200078e02c0 */
[----:B------:R-:W-:Y:S01]  /*3700*/  LOP3.LUT P0, RZ, R188, 0x4, RZ, 0xc0, !PT ;  /* 0x00000004bcff7812 */ /* 0x000fe2000780c0ff */
[----:B------:R-:W-:Y:S01]  /*3710*/  LDSM.16.M88.4 R60, [R93] ;  /* 0x000000005d3c783b */ /* 0x000fe20000000200 */
[----:B------:R-:W-:Y:S01]  /*3720*/  SEL R80, R185, 0xffffffe0, !P1 ;  /* 0xffffffe0b9507807 */ /* 0x000fe20004800000 */
[----:B------:R-:W-:Y:S01]  /*3730*/  VIADD R87, R192, UR5 ;  /* 0x00000005c0577c36 */ /* 0x000fe20008000000 */
[----:B------:R-:W-:Y:S01]  /*3740*/  SEL R152, R152, 0xffffffc0, !P0 ;  /* 0xffffffc098987807 */ /* 0x000fe20004000000 */
[----:B------:R-:W2:Y:S01]  /*3750*/  LDSM.16.M88.4 R32, [R192+UR5+0x6800] ;  /* 0x00680005c020783b */ /* 0x000ea20008000200 */
[C---:B------:R-:W-:Y:S01]  /*3760*/  VIMNMX R184, PT, PT, R84.reuse, R85, PT ;  /* 0x0000005554b87248 */ /* 0x040fe20003fe0100 */
[--C-:B------:R-:W-:Y:S01]  /*3770*/  IMAD.IADD R90, R93, 0x1, R80.reuse ;  /* 0x000000015d5a7824 */ /* 0x100fe200078e0250 */
[----:B------:R-:W-:Y:S01]  /*3780*/  VIADDMNMX R135, R84, 0x8, R85, PT ;  /* 0x0000000854877846 */ /* 0x000fe20003800155 */
[----:B------:R-:W5:Y:S01]  /*3790*/  LDSM.16.M88.4 R40, [R192+UR5+0x6000] ;  /* 0x00600005c028783b */ /* 0x000f620008000200 */
[----:B------:R-:W-:-:S02]  /*37a0*/  IMAD.IADD R88, R87, 0x1, R80 ;  /* 0x0000000157587824 */ /* 0x000fc400078e0250 */
[--C-:B------:R-:W-:Y:S01]  /*37b0*/  IMAD.IADD R91, R93, 0x1, R152.reuse ;  /* 0x000000015d5b7824 */ /* 0x100fe200078e0298 */
[----:B----4-:R-:W4:Y:S01]  /*37c0*/  LDSM.16.M88.4 R24, [R192+UR5+0x7000] ;  /* 0x00700005c018783b */ /* 0x010f220008000200 */
[----:B------:R-:W-:Y:S02]  /*37d0*/  IMAD.IADD R87, R87, 0x1, R152 ;  /* 0x0000000157577824 */ /* 0x000fe400078e0298 */
[C---:B------:R-:W-:Y:S01]  /*37e0*/  IMAD.IADD R89, R80.reuse, 0x1, R91 ;  /* 0x0000000150597824 */ /* 0x040fe200078e025b */
[----:B------:R-:W4:Y:S01]  /*37f0*/  LDSM.16.M88.4 R68, [R192+UR5+0x7800] ;  /* 0x00780005c044783b */ /* 0x000f220008000200 */
[----:B------:R-:W-:-:S03]  /*3800*/  IMAD.IADD R86, R80, 0x1, R87 ;  /* 0x0000000150567824 */ /* 0x000fc600078e0257 */
[----:B------:R-:W-:Y:S04]  /*3810*/  LDSM.16.M88.4 R44, [R90] ;  /* 0x000000005a2c783b */ /* 0x000fe80000000200 */
[----:B-1-3--:R-:W1:Y:S04]  /*3820*/  LDSM.16.M88.4 R8, [R88+0x6800] ;  /* 0x006800005808783b */ /* 0x00ae680000000200 */
[----:B------:R-:W3:Y:S04]  /*3830*/  LDSM.16.M88.4 R56, [R88+0x6000] ;  /* 0x006000005838783b */ /* 0x000ee80000000200 */
[----:B------:R-:W3:Y:S04]  /*3840*/  LDSM.16.M88.4 R52, [R88+0x7000] ;  /* 0x007000005834783b */ /* 0x000ee80000000200 */
[----:B------:R-:W3:Y:S04]  /*3850*/  LDSM.16.M88.4 R48, [R88+0x7800] ;  /* 0x007800005830783b */ /* 0x000ee80000000200 */
[----:B------:R-:W-:Y:S01]  /*3860*/  LDSM.16.M88.4 R4, [R91] ;  /* 0x000000005b04783b */ /* 0x000fe20000000200 */
[C---:B--2---:R-:W-:Y:S03]  /*3870*/  HMMA.16816.F32.BF16 R36, R60.reuse, R32, RZ ;  /* 0x000000203c24723c */ /* 0x044fe600000418ff */
[----:B------:R-:W2:Y:S04]  /*3880*/  LDSM.16.M88.4 R20, [R87+0x6000] ;  /* 0x006000005714783b */ /* 0x000ea80000000200 */
[----:B------:R-:W2:Y:S01]  /*3890*/  LDSM.16.M88.4 R16, [R87+0x6800] ;  /* 0x006800005710783b */ /* 0x000ea20000000200 */
[C---:B-----5:R-:W-:Y:S03]  /*38a0*/  HMMA.16816.F32.BF16 R12, R60.reuse, R40, RZ ;  /* 0x000000283c0c723c */ /* 0x060fe600000418ff */
[----:B------:R-:W-:Y:S04]  /*38b0*/  LDSM.16.M88.4 R72, [R192+UR5+0x9000] ;  /* 0x00900005c048783b */ /* 0x000fe80008000200 */
[----:B------:R-:W-:Y:S01]  /*38c0*/  LDSM.16.M88.4 R76, [R88+0xa000] ;  /* 0x00a00000584c783b */ /* 0x000fe20000000200 */
[C---:B------:R-:W-:Y:S03]  /*38d0*/  HMMA.16816.F32.BF16 R32, R60.reuse, R34, RZ ;  /* 0x000000223c20723c */ /* 0x040fe600000418ff */
[----:B------:R-:W0:Y:S05]  /*38e0*/  LDGDEPBAR ;  /* 0x00000000000079af */ /* 0x000e2a0000000000 */
[C---:B------:R-:W-:Y:S08]  /*38f0*/  HMMA.16816.F32.BF16 R40, R60.reuse, R42, RZ ;  /* 0x0000002a3c28723c */ /* 0x040ff000000418ff */
[C---:B----4-:R-:W-:Y:S08]  /*3900*/  HMMA.16816.F32.BF16 R28, R60.reuse, R24, RZ ;  /* 0x000000183c1c723c */ /* 0x050ff000000418ff */
[C---:B------:R-:W-:Y:S08]  /*3910*/  HMMA.16816.F32.BF16 R24, R60.reuse, R26, RZ ;  /* 0x0000001a3c18723c */ /* 0x040ff000000418ff */
[----:B------:R-:W-:Y:S08]  /*3920*/  HMMA.16816.F32.BF16 R64, R60, R68, RZ ;  /* 0x000000443c40723c */ /* 0x000ff000000418ff */
[C---:B-1----:R-:W-:Y:S08]  /*3930*/  HMMA.16816.F32.BF16 R36, R44.reuse, R8, R36 ;  /* 0x000000082c24723c */ /* 0x042ff00000041824 */
[----:B------:R-:W-:Y:S01]  /*3940*/  HMMA.16816.F32.BF16 R32, R44, R10, R32 ;  /* 0x0000000a2c20723c */ /* 0x000fe20000041820 */
[----:B------:R-:W1:Y:S07]  /*3950*/  LDSM.16.M88.4 R8, [R87+0x7000] ;  /* 0x007000005708783b */ /* 0x000e6e0000000200 */
[----:B------:R-:W-:Y:S01]  /*3960*/  HMMA.16816.F32.BF16 R60, R60, R70, RZ ;  /* 0x000000463c3c723c */ /* 0x000fe200000418ff */
[----:B------:R-:W4:Y:S07]  /*3970*/  LDSM.16.M88.4 R68, [R87+0x7800] ;  /* 0x007800005744783b */ /* 0x000f2e0000000200 */
        /* <DEDUP_REMOVED lines=10> */
[C---:B--2---:R-:W-:Y:S08]  /*3a20*/  HMMA.16816.F32.BF16 R12, R4.reuse, R20, R12 ;  /* 0x00000014040c723c */ /* 0x044ff0000004180c */
[C---:B------:R-:W-:Y:S01]  /*3a30*/  HMMA.16816.F32.BF16 R40, R4.reuse, R22, R40 ;  /* 0x000000160428723c */ /* 0x040fe20000041828 */
[----:B------:R-:W2:Y:S07]  /*3a40*/  LDSM.16.M88.4 R20, [R89] ;  /* 0x000000005914783b */ /* 0x000eae0000000200 */
[C---:B------:R-:W-:Y:S08]  /*3a50*/  HMMA.16816.F32.BF16 R36, R4.reuse, R16, R36 ;  /* 0x000000100424723c */ /* 0x040ff00000041824 */
[C---:B------:R-:W-:Y:S01]  /*3a60*/  HMMA.16816.F32.BF16 R32, R4.reuse, R18, R32 ;  /* 0x000000120420723c */ /* 0x040fe20000041820 */
[----:B------:R-:W-:Y:S07]  /*3a70*/  LDSM.16.M88.4 R16, [R192+UR5+0x8000] ;  /* 0x00800005c010783b */ /* 0x000fee0008000200 */
[C---:B-1----:R-:W-:Y:S08]  /*3a80*/  HMMA.16816.F32.BF16 R28, R4.reuse, R8, R28 ;  /* 0x00000008041c723c */ /* 0x042ff0000004181c */
[C---:B------:R-:W-:Y:S01]  /*3a90*/  HMMA.16816.F32.BF16 R24, R4.reuse, R10, R24 ;  /* 0x0000000a0418723c */ /* 0x040fe20000041818 */
[----:B------:R-:W1:Y:S07]  /*3aa0*/  LDSM.16.M88.4 R8, [R93+0x2000] ;  /* 0x002000005d08783b */ /* 0x000e6e0000000200 */
[C---:B----4-:R-:W-:Y:S08]  /*3ab0*/  HMMA.16816.F32.BF16 R64, R4.reuse, R68, R64 ;  /* 0x000000440440723c */ /* 0x050ff00000041840 */
[----:B------:R-:W-:Y:S01]  /*3ac0*/  HMMA.16816.F32.BF16 R60, R4, R70, R60 ;  /* 0x00000046043c723c */ /* 0x000fe2000004183c */
[----:B------:R-:W3:Y:S04]  /*3ad0*/  LDSM.16.M88.4 R4, [R192+UR5+0x8800] ;  /* 0x00880005c004783b */ /* 0x000ee80008000200 */
[----:B------:R-:W-:Y:S03]  /*3ae0*/  LDSM.16.M88.4 R68, [R88+0x8000] ;  /* 0x008000005844783b */ /* 0x000fe60000000200 */
[C---:B--2---:R-:W-:Y:S08]  /*3af0*/  HMMA.16816.F32.BF16 R12, R20.reuse, R56, R12 ;  /* 0x00000038140c723c */ /* 0x044ff0000004180c */
        /* <DEDUP_REMOVED lines=10> */
[----:B------:R-:W2:Y:S04]  /*3ba0*/  LDSM.16.M88.4 R20, [R192+UR5+0x9800] ;  /* 0x00980005c014783b */ /* 0x000ea80008000200 */
[----:B------:R-:W-:Y:S03]  /*3bb0*/  LDSM.16.M88.4 R44, [R88+0x9800] ;  /* 0x00980000582c783b */ /* 0x000fe60000000200 */
[C---:B-1----:R-:W-:Y:S08]  /*3bc0*/  HMMA.16816.F32.BF16 R12, R8.reuse, R16, R12 ;  /* 0x00000010080c723c */ /* 0x042ff0000004180c */
[C---:B------:R-:W-:Y:S01]  /*3bd0*/  HMMA.16816.F32.BF16 R40, R8.reuse, R18, R40 ;  /* 0x000000120828723c */ /* 0x040fe20000041828 */
[----:B------:R-:W1:Y:S07]  /*3be0*/  LDSM.16.M88.4 R16, [R90+0x2000] ;  /* 0x002000005a10783b */ /* 0x000e6e0000000200 */
[C---:B---3--:R-:W-:Y:S08]  /*3bf0*/  HMMA.16816.F32.BF16 R36, R8.reuse, R4, R36 ;  /* 0x000000040824723c */ /* 0x048ff00000041824 */
[C---:B------:R-:W-:Y:S01]  /*3c00*/  HMMA.16816.F32.BF16 R32, R8.reuse, R6, R32 ;  /* 0x000000060820723c */ /* 0x040fe20000041820 */
[----:B------:R-:W3:Y:S07]  /*3c10*/  LDSM.16.M88.4 R4, [R91+0x2000] ;  /* 0x002000005b04783b */ /* 0x000eee0000000200 */
[C---:B------:R-:W-:Y:S08]  /*3c20*/  HMMA.16816.F32.BF16 R28, R8.reuse, R72, R28 ;  /* 0x00000048081c723c */ /* 0x040ff0000004181c */
[C---:B--2---:R-:W-:Y:S08]  /*3c30*/  HMMA.16816.F32.BF16 R64, R8.reuse, R20, R64 ;  /* 0x000000140840723c */ /* 0x044ff00000041840 */
[C---:B------:R-:W-:Y:S01]  /*3c40*/  HMMA.16816.F32.BF16 R60, R8.reuse, R22, R60 ;  /* 0x00000016083c723c */ /* 0x040fe2000004183c */
[----:B------:R-:W2:Y:S07]  /*3c50*/  LDSM.16.M88.4 R20, [R87+0x8800] ;  /* 0x008800005714783b */ /* 0x000eae0000000200 */
[----:B------:R-:W-:Y:S01]  /*3c60*/  HMMA.16816.F32.BF16 R24, R8, R74, R24 ;  /* 0x0000004a0818723c */ /* 0x000fe20000041818 */
[----:B------:R-:W4:Y:S04]  /*3c70*/  LDSM.16.M88.4 R8, [R87+0x9000] ;  /* 0x009000005708783b */ /* 0x000f280000000200 */
[----:B------:R-:W-:Y:S03]  /*3c80*/  LDSM.16.M88.4 R72, [R93+0x4000] ;  /* 0x004000005d48783b */ /* 0x000fe60000000200 */
[C---:B-1----:R-:W-:Y:S08]  /*3c90*/  HMMA.16816.F32.BF16 R36, R16.reuse, R56, R36 ;  /* 0x000000381024723c */ /* 0x042ff00000041824 */
[C---:B------:R-:W-:Y:S01]  /*3ca0*/  HMMA.16816.F32.BF16 R32, R16.reuse, R58, R32 ;  /* 0x0000003a1020723c */ /* 0x040fe20000041820 */
[----:B------:R-:W1:Y:S07]  /*3cb0*/  LDSM.16.M88.4 R56, [R87+0x9800] ;  /* 0x009800005738783b */ /* 0x000e6e0000000200 */
        /* <DEDUP_REMOVED lines=8> */
[----:B------:R-:W-:Y:S04]  /*3d40*/  LDSM.16.M88.4 R16, [R89+0x2000] ;  /* 0x002000005910783b */ /* 0x000fe80000000200 */
[----:B------:R-:W5:Y:S03]  /*3d50*/  LDSM.16.M88.4 R44, [R86+0x8000] ;  /* 0x00800000562c783b */ /* 0x000f660000000200 */
[C---:B---3--:R-:W-:Y:S08]  /*3d60*/  HMMA.16816.F32.BF16 R12, R4.reuse, R48, R12 ;  /* 0x00000030040c723c */ /* 0x048ff0000004180c */
[C---:B------:R-:W-:Y:S01]  /*3d70*/  HMMA.16816.F32.BF16 R40, R4.reuse, R50, R40 ;  /* 0x000000320428723c */ /* 0x040fe20000041828 */
[----:B------:R-:W3:Y:S07]  /*3d80*/  LDSM.16.M88.4 R48, [R86+0x9000] ;  /* 0x009000005630783b */ /* 0x000eee0000000200 */
[C---:B--2---:R-:W-:Y:S08]  /*3d90*/  HMMA.16816.F32.BF16 R36, R4.reuse, R20, R36 ;  /* 0x000000140424723c */ /* 0x044ff00000041824 */
[C---:B------:R-:W-:Y:S01]  /*3da0*/  HMMA.16816.F32.BF16 R32, R4.reuse, R22, R32 ;  /* 0x000000160420723c */ /* 0x040fe20000041820 */
[----:B------:R-:W2:Y:S07]  /*3db0*/  LDSM.16.M88.4 R20, [R86+0x9800] ;  /* 0x009800005614783b */ /* 0x000eae0000000200 */
[C---:B----4-:R-:W-:Y:S08]  /*3dc0*/  HMMA.16816.F32.BF16 R28, R4.reuse, R8, R28 ;  /* 0x00000008041c723c */ /* 0x050ff0000004181c */
[C---:B------:R-:W-:Y:S01]  /*3dd0*/  HMMA.16816.F32.BF16 R24, R4.reuse, R10, R24 ;  /* 0x0000000a0418723c */ /* 0x040fe20000041818 */
[----:B------:R-:W4:Y:S07]  /*3de0*/  LDSM.16.M88.4 R8, [R192+UR5+0xa000] ;  /* 0x00a00005c008783b */ /* 0x000f2e0008000200 */
[C---:B-1----:R-:W-:Y:S08]  /*3df0*/  HMMA.16816.F32.BF16 R64, R4.reuse, R56, R64 ;  /* 0x000000380440723c */ /* 0x042ff00000041840 */
[----:B------:R-:W-:Y:S01]  /*3e00*/  HMMA.16816.F32.BF16 R60, R4, R58, R60 ;  /* 0x0000003a043c723c */ /* 0x000fe2000004183c */
[----:B------:R-:W1:Y:S04]  /*3e10*/  LDSM.16.M88.4 R4, [R192+UR5+0xa800] ;  /* 0x00a80005c004783b */ /* 0x000e680008000200 */
[----:B------:R-:W1:Y:S03]  /*3e20*/  LDSM.16.M88.4 R56, [R90+0x4000] ;  /* 0x004000005a38783b */ /* 0x000e660000000200 */
[C---:B-----5:R-:W-:Y:S08]  /*3e30*/  HMMA.16816.F32.BF16 R12, R16.reuse, R44, R12 ;  /* 0x0000002c100c723c */ /* 0x060ff0000004180c */
[C---:B------:R-:W-:Y:S01]  /*3e40*/  HMMA.16816.F32.BF16 R40, R16.reuse, R46, R40 ;  /* 0x0000002e1028723c */ /* 0x040fe20000041828 */
[----:B------:R-:W5:Y:S07]  /*3e50*/  LDSM.16.M88.4 R44, [R192+UR5+0xb000] ;  /* 0x00b00005c02c783b */ /* 0x000f6e0008000200 */
[C---:B------:R-:W-:Y:S08]  /*3e60*/  HMMA.16816.F32.BF16 R36, R16.reuse, R52, R36 ;  /* 0x000000341024723c */ /* 0x040ff00000041824 */
[C---:B------:R-:W-:Y:S01]  /*3e70*/  HMMA.16816.F32.BF16 R32, R16.reuse, R54, R32 ;  /* 0x000000361020723c */ /* 0x040fe20000041820 */
[----:B------:R-:W-:Y:S07]  /*3e80*/  LDSM.16.M88.4 R52, [R88+0xa800] ;  /* 0x00a800005834783b */ /* 0x000fee0000000200 */
[C---:B---3--:R-:W-:Y:S08]  /*3e90*/  HMMA.16816.F32.BF16 R28, R16.reuse, R48, R28 ;  /* 0x00000030101c723c */ /* 0x048ff0000004181c */
[C---:B------:R-:W-:Y:S01]  /*3ea0*/  HMMA.16816.F32.BF16 R24, R16.reuse, R50, R24 ;  /* 0x000000321018723c */ /* 0x040fe20000041818 */
[----:B------:R-:W-:Y:S07]  /*3eb0*/  LDSM.16.M88.4 R48, [R88+0xb000] ;  /* 0x00b000005830783b */ /* 0x000fee0000000200 */
[C---:B--2---:R-:W-:Y:S08]  /*3ec0*/  HMMA.16816.F32.BF16 R64, R16.reuse, R20, R64 ;  /* 0x000000141040723c */ /* 0x044ff00000041840 */
[----:B------:R-:W-:Y:S01]  /*3ed0*/  HMMA.16816.F32.BF16 R60, R16, R22, R60 ;  /* 0x00000016103c723c */ /* 0x000fe2000004183c */
[----:B------:R-:W-:Y:S04]  /*3ee0*/  LDSM.16.M88.4 R20, [R91+0x4000] ;  /* 0x004000005b14783b */ /* 0x000fe80000000200 */
[----:B------:R-:W2:Y:S03]  /*3ef0*/  LDSM.16.M88.4 R16, [R87+0xa000] ;  /* 0x00a000005710783b */ /* 0x000ea60000000200 */
[C---:B----4-:R-:W-:Y:S08]  /*3f00*/  HMMA.16816.F32.BF16 R12, R72.reuse, R8, R12 ;  /* 0x00000008480c723c */ /* 0x050ff0000004180c */
[C---:B------:R-:W-:Y:S01]  /*3f10*/  HMMA.16816.F32.BF16 R40, R72.reuse, R10, R40 ;  /* 0x0000000a4828723c */ /* 0x040fe20000041828 */
[----:B------:R-:W-:Y:S07]  /*3f20*/  LDSM.16.M88.4 R8, [R86+0xa000] ;  /* 0x00a000005608783b */ /* 0x000fee0000000200 */
[C---:B-1----:R-:W-:Y:S08]  /*3f30*/  HMMA.16816.F32.BF16 R36, R72.reuse, R4, R36 ;  /* 0x000000044824723c */ /* 0x042ff00000041824 */
[----:B------:R-:W-:Y:S01]  /*3f40*/  HMMA.16816.F32.BF16 R32, R72, R6, R32 ;  /* 0x000000064820723c */ /* 0x000fe20000041820 */
[----:B------:R-:W1:Y:S07]  /*3f50*/  LDSM.16.M88.4 R4, [R89+0x4000] ;  /* 0x004000005904783b */ /* 0x000e6e0000000200 */
[C---:B------:R-:W-:Y:S08]  /*3f60*/  HMMA.16816.F32.BF16 R12, R56.reuse, R76, R12 ;  /* 0x0000004c380c723c */ /* 0x040ff0000004180c */
[----:B------:R-:W-:Y:S08]  /*3f70*/  HMMA.16816.F32.BF16 R40, R56, R78, R40 ;  /* 0x0000004e3828723c */ /* 0x000ff00000041828 */
[C---:B-----5:R-:W-:Y:S08]  /*3f80*/  HMMA.16816.F32.BF16 R28, R72.reuse, R44, R28 ;  /* 0x0000002c481c723c */ /* 0x060ff0000004181c */
[----:B------:R-:W-:Y:S01]  /*3f90*/  HMMA.16816.F32.BF16 R24, R72, R46, R24 ;  /* 0x0000002e4818723c */ /* 0x000fe20000041818 */
[----:B------:R-:W3:Y:S07]  /*3fa0*/  LDSM.16.M88.4 R44, [R88+0xb800] ;  /* 0x00b80000582c783b */ /* 0x000eee0000000200 */
[C---:B--2---:R-:W-:Y:S08]  /*3fb0*/  HMMA.16816.F32.BF16 R12, R20.reuse, R16, R12 ;  /* 0x00000010140c723c */ /* 0x044ff0000004180c */
[----:B------:R-:W-:Y:S01]  /*3fc0*/  HMMA.16816.F32.BF16 R40, R20, R18, R40 ;  /* 0x000000121428723c */ /* 0x000fe20000041828 */
[----:B------:R-:W-:Y:S07]  /*3fd0*/  LDSM.16.M88.4 R16, [R87+0xb000] ;  /* 0x00b000005710783b */ /* 0x000fee0000000200 */
[C---:B------:R-:W-:Y:S08]  /*3fe0*/  HMMA.16816.F32.BF16 R64, R72.reuse, R68, R64 ;  /* 0x000000444840723c */ /* 0x040ff00000041840 */
[----:B------:R-:W-:Y:S01]  /*3ff0*/  HMMA.16816.F32.BF16 R60, R72, R70, R60 ;  /* 0x00000046483c723c */ /* 0x000fe2000004183c */
[----:B------:R-:W-:Y:S07]  /*4000*/  LDSM.16.M88.4 R68, [R87+0xa800] ;  /* 0x00a800005744783b */ /* 0x000fee0000000200 */
[C---:B-1----:R-:W-:Y:S08]  /*4010*/  HMMA.16816.F32.BF16 R12, R4.reuse, R8, R12 ;  /* 0x00000008040c723c */ /* 0x042ff0000004180c */
[----:B------:R-:W-:Y:S01]  /*4020*/  HMMA.16816.F32.BF16 R40, R4, R10, R40 ;  /* 0x0000000a0428723c */ /* 0x000fe20000041828 */
[----:B------:R-:W1:Y:S07]  /*4030*/  LDSM.16.M88.4 R8, [R87+0xb800] ;  /* 0x00b800005708783b */ /* 0x000e6e0000000200 */
[----:B---3--:R-:W-:Y:S03]  /*4040*/  HMMA.16816.F32.BF16 R64, R56, R44, R64 ;  /* 0x0000002c3840723c */ /* 0x008fe60000041840 */
[----:B------:R-:W-:Y:S01]  /*4050*/  FMUL.FTZ R13, R13, UR4 ;  /* 0x000000040d0d7c20 */ /* 0x000fe20008410000 */
[----:B------:R-:W-:Y:S01]  /*4060*/  FMUL.FTZ R15, R15, UR4 ;  /* 0x000000040f0f7c20 */ /* 0x000fe20008410000 */
[----:B------:R-:W-:-:S03]  /*4070*/  FMUL.FTZ R12, R12, UR4 ;  /* 0x000000040c0c7c20 */ /* 0x000fc60008410000 */
[----:B------:R-:W-:Y:S01]  /*4080*/  HMMA.16816.F32.BF16 R60, R56, R46, R60 ;  /* 0x0000002e383c723c */ /* 0x000fe2000004183c */
[----:B------:R-:W2:Y:S01]  /*4090*/  LDSM.16.M88.4 R44, [R86+0xb800] ;  /* 0x00b80000562c783b */ /* 0x000ea20000000200 */
[----:B------:R-:W-:Y:S01]  /*40a0*/  MUFU.TANH R13, R13 ;  /* 0x0000000d000d7308 */ /* 0x000fe20000002400 */
[----:B------:R-:W-:Y:S01]  /*40b0*/  FMUL.FTZ R41, R41, UR4 ;  /* 0x0000000429297c20 */ /* 0x000fe20008410000 */
[----:B------:R-:W-:-:S04]  /*40c0*/  FMUL.FTZ R42, R42, UR4 ;  /* 0x000000042a2a7c20 */ /* 0x000fc80008410000 */
[C---:B------:R-:W-:Y:S02]  /*40d0*/  HMMA.16816.F32.BF16 R36, R56.reuse, R52, R36 ;  /* 0x000000343824723c */ /* 0x040fe40000041824 */
[----:B------:R-:W-:Y:S06]  /*40e0*/  MUFU.TANH R15, R15 ;  /* 0x0000000f000f7308 */ /* 0x000fec0000002400 */
[C---:B------:R-:W-:Y:S01]  /*40f0*/  HMMA.16816.F32.BF16 R32, R56.reuse, R54, R32 ;  /* 0x000000363820723c */ /* 0x040fe20000041820 */
[----:B------:R-:W-:Y:S01]  /*4100*/  LDSM.16.M88.4 R52, [R86+0xb000] ;  /* 0x00b000005634783b */ /* 0x000fe20000000200 */
[----:B------:R-:W-:Y:S06]  /*4110*/  MUFU.TANH R41, R41 ;  /* 0x0000002900297308 */ /* 0x000fec0000002400 */
[C---:B------:R-:W-:Y:S08]  /*4120*/  HMMA.16816.F32.BF16 R28, R56.reuse, R48, R28 ;  /* 0x00000030381c723c */ /* 0x040ff0000004181c */
[----:B------:R-:W-:Y:S01]  /*4130*/  HMMA.16816.F32.BF16 R24, R56, R50, R24 ;  /* 0x000000323818723c */ /* 0x000fe20000041818 */
[----:B------:R-:W3:Y:S01]  /*4140*/  LDSM.16.M88.4 R48, [R86+0xa800] ;  /* 0x00a800005630783b */ /* 0x000ee20000000200 */
[----:B------:R4:W-:Y:S01]  /*4150*/  MUFU.TANH R57, R12 ;  /* 0x0000000c00397308 */ /* 0x0009e20000002400 */
[----:B------:R-:W-:-:S05]  /*4160*/  DEPBAR.LE SB0, 0x0 ;  /* 0x000080000000791a */ /* 0x000fca0000000000 */
[----:B-1----:R-:W-:Y:S01]  /*4170*/  HMMA.16816.F32.BF16 R60, R20, R10, R60 ;  /* 0x0000000a143c723c */ /* 0x002fe2000004183c */
[----:B------:R-:W-:-:S06]  /*4180*/  FMUL.FTZ R11, R43, UR4 ;  /* 0x000000042b0b7c20 */ /* 0x000fcc0008410000 */
[----:B------:R-:W-:Y:S01]  /*4190*/  MUFU.TANH R11, R11 ;  /* 0x0000000b000b7308 */ /* 0x000fe20000002400 */
[C---:B------:R-:W-:Y:S08]  /*41a0*/  HMMA.16816.F32.BF16 R36, R20.reuse, R68, R36 ;  /* 0x000000441424723c */ /* 0x040ff00000041824 */
[C---:B------:R-:W-:Y:S08]  /*41b0*/  HMMA.16816.F32.BF16 R32, R20.reuse, R70, R32 ;  /* 0x000000461420723c */ /* 0x040ff00000041820 */
[----:B------:R-:W-:Y:S01]  /*41c0*/  HMMA.16816.F32.BF16 R28, R20, R16, R28 ;  /* 0x00000010141c723c */ /* 0x000fe2000004181c */
[----:B------:R-:W-:-:S06]  /*41d0*/  FMUL.FTZ R17, R40, UR4 ;  /* 0x0000000428117c20 */ /* 0x000fcc0008410000 */
[----:B------:R-:W-:Y:S01]  /*41e0*/  MUFU.TANH R17, R17 ;  /* 0x0000001100117308 */ /* 0x000fe20000002400 */
[----:B------:R-:W-:Y:S01]  /*41f0*/  HMMA.16816.F32.BF16 R24, R20, R18, R24 ;  /* 0x000000121418723c */ /* 0x000fe20000041818 */
[----:B------:R-:W-:-:S07]  /*4200*/  FMUL.FTZ R18, R14, UR4 ;  /* 0x000000040e127c20 */ /* 0x000fce0008410000 */
[----:B------:R-:W-:Y:S08]  /*4210*/  HMMA.16816.F32.BF16 R64, R20, R8, R64 ;  /* 0x000000081440723c */ /* 0x000ff00000041840 */
[C---:B--2---:R-:W-:Y:S08]  /*4220*/  HMMA.16816.F32.BF16 R60, R4.reuse, R46, R60 ;  /* 0x0000002e043c723c */ /* 0x044ff0000004183c */
[C---:B---3--:R-:W-:Y:S01]  /*4230*/  HMMA.16816.F32.BF16 R36, R4.reuse, R48, R36 ;  /* 0x000000300424723c */ /* 0x048fe20000041824 */
[----:B------:R-:W-:Y:S07]  /*4240*/  MUFU.TANH R49, R42 ;  /* 0x0000002a00317308 */ /* 0x000fee0000002400 */
[----:B------:R-:W-:Y:S03]  /*4250*/  HMMA.16816.F32.BF16 R32, R4, R50, R32 ;  /* 0x000000320420723c */ /* 0x000fe60000041820 */
[----:B------:R-:W-:Y:S01]  /*4260*/  FMUL.FTZ R23, R60, UR4 ;  /* 0x000000043c177c20 */ /* 0x000fe20008410000 */
[----:B------:R-:W-:Y:S01]  /*4270*/  FMUL.FTZ R61, R61, UR4 ;  /* 0x000000043d3d7c20 */ /* 0x000fe20008410000 */
[----:B------:R-:W-:-:S03]  /*4280*/  FMUL.FTZ R63, R63, UR4 ;  /* 0x000000043f3f7c20 */ /* 0x000fc60008410000 */
[C---:B------:R-:W-:Y:S01]  /*4290*/  HMMA.16816.F32.BF16 R28, R4.reuse, R52, R28 ;  /* 0x00000034041c723c */ /* 0x040fe2000004181c */
[----:B------:R-:W1:Y:S02]  /*42a0*/  MUFU.TANH R23, R23 ;  /* 0x0000001700177308 */ /* 0x000e640000002400 */
[----:B------:R-:W-:Y:S01]  /*42b0*/  FMUL.FTZ R19, R36, UR4 ;  /* 0x0000000424137c20 */ /* 0x000fe20008410000 */
[----:B------:R-:W-:Y:S01]  /*42c0*/  FMUL.FTZ R37, R37, UR4 ;  /* 0x0000000425257c20 */ /* 0x000fe20008410000 */
[----:B------:R-:W-:Y:S01]  /*42d0*/  FMUL.FTZ R38, R38, UR4 ;  /* 0x0000000426267c20 */ /* 0x000fe20008410000 */
[----:B------:R-:W-:Y:S02]  /*42e0*/  FMUL.FTZ R9, R39, UR4 ;  /* 0x0000000427097c20 */ /* 0x000fe40008410000 */
[----:B------:R-:W-:Y:S01]  /*42f0*/  HMMA.16816.F32.BF16 R24, R4, R54, R24 ;  /* 0x000000360418723c */ /* 0x000fe20000041818 */
[----:B------:R-:W-:Y:S02]  /*4300*/  MUFU.TANH R19, R19 ;  /* 0x0000001300137308 */ /* 0x000fe40000002400 */
[----:B----4-:R-:W-:Y:S01]  /*4310*/  FMUL.FTZ R12, R33, UR4 ;  /* 0x00000004210c7c20 */ /* 0x010fe20008410000 */
[----:B------:R-:W-:Y:S01]  /*4320*/  FMUL.FTZ R21, R32, UR4 ;  /* 0x0000000420157c20 */ /* 0x000fe20008410000 */
[----:B------:R-:W-:Y:S01]  /*4330*/  FMUL.FTZ R33, R34, UR4 ;  /* 0x0000000422217c20 */ /* 0x000fe20008410000 */
[----:B------:R-:W-:-:S02]  /*4340*/  FMUL.FTZ R35, R35, UR4 ;  /* 0x0000000423237c20 */ /* 0x000fc40008410000 */
[----:B------:R-:W-:Y:S01]  /*4350*/  HMMA.16816.F32.BF16 R64, R4, R44, R64 ;  /* 0x0000002c0440723c */ /* 0x000fe20000041840 */
[----:B------:R-:W-:Y:S01]  /*4360*/  FMUL.FTZ R7, R62, UR4 ;  /* 0x000000043e077c20 */ /* 0x000fe20008410000 */
[----:B------:R-:W-:Y:S02]  /*4370*/  IMAD.IADD R5, R146, 0x1, R151 ;  /* 0x0000000192057824 */ /* 0x000fe400078e0297 */
[----:B------:R-:W-:Y:S01]  /*4380*/  FMUL.FTZ R6, R29, UR4 ;  /* 0x000000041d067c20 */ /* 0x000fe20008410000 */
[----:B------:R-:W-:Y:S01]  /*4390*/  MUFU.TANH R37, R37 ;  /* 0x0000002500257308 */ /* 0x000fe20000002400 */
[----:B------:R-:W-:Y:S01]  /*43a0*/  FMUL.FTZ R10, R31, UR4 ;  /* 0x000000041f0a7c20 */ /* 0x000fe20008410000 */
[C---:B------:R-:W-:Y:S02]  /*43b0*/  VIADD R4, R5.reuse, 0x38 ;  /* 0x0000003805047836 */ /* 0x040fe40000000000 */
[----:B------:R-:W-:Y:S01]  /*43c0*/  FMUL.FTZ R28, R28, UR4 ;  /* 0x000000041c1c7c20 */ /* 0x000fe20008410000 */
[----:B------:R-:W-:-:S02]  /*43d0*/  VIADD R14, R5, 0x1 ;  /* 0x00000001050e7836 */ /* 0x000fc40000000000 */
[----:B------:R-:W-:Y:S01]  /*43e0*/  FMUL.FTZ R30, R30, UR4 ;  /* 0x000000041e1e7c20 */ /* 0x000fe20008410000 */
[----:B------:R-:W-:Y:S01]  /*43f0*/  VIADD R16, R5, 0x10 ;  /* 0x0000001005107836 */ /* 0x000fe20000000000 */
[C---:B------:R-:W-:Y:S01]  /*4400*/  ISETP.GE.AND P4, PT, R4.reuse, R184, PT ;  /* 0x000000b80400720c */ /* 0x040fe20003f86270 */
[----:B------:R-:W2:Y:S01]  /*4410*/  MUFU.TANH R7, R7 ;  /* 0x0000000700077308 */ /* 0x000ea20000002400 */
[-C--:B------:R-:W-:Y:S01]  /*4420*/  ISETP.GE.AND P2, PT, R4, R135.reuse, PT ;  /* 0x000000870400720c */ /* 0x080fe20003f46270 */
[----:B------:R-:W-:Y:S01]  /*4430*/  FMUL.FTZ R8, R25, UR4 ;  /* 0x0000000419087c20 */ /* 0x000fe20008410000 */
[----:B------:R-:W-:Y:S01]  /*4440*/  I2FP.F32.U32 R4, R4 ;  /* 0x0000000400047245 */ /* 0x000fe20000201000 */
[C---:B------:R-:W-:Y:S01]  /*4450*/  VIADD R20, R5.reuse, 0x19 ;  /* 0x0000001905147836 */ /* 0x040fe20000000000 */
[----:B------:R-:W-:Y:S01]  /*4460*/  ISETP.GE.AND P6, PT, R14, R184, PT ;  /* 0x000000b80e00720c */ /* 0x000fe20003fc6270 */
[----:B------:R-:W-:Y:S01]  /*4470*/  FMUL.FTZ R24, R24, UR4 ;  /* 0x0000000418187c20 */ /* 0x000fe20008410000 */
[----:B------:R-:W-:Y:S01]  /*4480*/  ISETP.GE.AND P5, PT, R14, R135, PT ;  /* 0x000000870e00720c */ /* 0x000fe20003fa6270 */
[----:B------:R3:W-:Y:S01]  /*4490*/  MUFU.TANH R29, R12 ;  /* 0x0000000c001d7308 */ /* 0x0007e20000002400 */
[----:B------:R-:W-:Y:S01]  /*44a0*/  I2FP.F32.U32 R14, R14 ;  /* 0x0000000e000e7245 */ /* 0x000fe20000201000 */
[----:B-1----:R-:W-:Y:S01]  /*44b0*/  FFMA.FTZ R23, R0, R4, R23 ;  /* 0x0000000400177223 */ /* 0x002fe20000010017 */
[----:B------:R-:W-:-:S02]  /*44c0*/  VIADD R22, R5, 0x20 ;  /* 0x0000002005167836 */ /* 0x000fc40000000000 */
[----:B------:R-:W-:Y:S01]  /*44d0*/  FMUL.FTZ R26, R26, UR4 ;  /* 0x000000041a1a7c20 */ /* 0x000fe20008410000 */
[----:B------:R-:W-:Y:S01]  /*44e0*/  FMUL.FTZ R67, R67, UR4 ;  /* 0x0000000443437c20 */ /* 0x000fe20008410000 */
[C---:B------:R-:W-:Y:S01]  /*44f0*/  FFMA.FTZ R13, R0.reuse, R14, R13 ;  /* 0x0000000e000d7223 */ /* 0x040fe2000001000d */
[----:B------:R-:W-:Y:S01]  /*4500*/  FSEL R183, R23, -INF , !P4 ;  /* 0xff80000017b77808 */ /* 0x000fe20006000000 */
[----:B------:R-:W1:Y:S01]  /*4510*/  MUFU.TANH R43, R38 ;  /* 0x00000026002b7308 */ /* 0x000e620000002400 */
[C---:B--2---:R-:W-:Y:S01]  /*4520*/  FFMA.FTZ R7, R0.reuse, R4, R7 ;  /* 0x0000000400077223 */ /* 0x044fe20000010007 */
[----:B------:R-:W-:Y:S01]  /*4530*/  FFMA.FTZ R4, R0, R14, R15 ;  /* 0x0000000e00047223 */ /* 0x000fe2000001000f */
[----:B------:R-:W-:Y:S01]  /*4540*/  VIADD R14, R5, 0x9 ;  /* 0x00000009050e7836 */ /* 0x000fe20000000000 */
[----:B------:R-:W-:Y:S01]  /*4550*/  FSEL R23, R13, -INF , !P6 ;  /* 0xff8000000d177808 */ /* 0x000fe20007000000 */
[----:B------:R-:W-:Y:S01]  /*4560*/  VIADD R13, R5, 0x18 ;  /* 0x00000018050d7836 */ /* 0x000fe20000000000 */
[----:B------:R-:W-:Y:S01]  /*4570*/  FSEL R180, R7, -INF , !P2 ;  /* 0xff80000007b47808 */ /* 0x000fe20005000000 */
[----:B------:R-:W-:Y:S01]  /*4580*/  FMUL.FTZ R27, R27, UR4 ;  /* 0x000000041b1b7c20 */ /* 0x000fe20008410000 */
[C---:B------:R-:W-:Y:S01]  /*4590*/  ISETP.GE.AND P2, PT, R14.reuse, R184, PT ;  /* 0x000000b80e00720c */ /* 0x040fe20003f46270 */
[----:B---3--:R-:W-:Y:S01]  /*45a0*/  VIADD R12, R5, 0x8 ;  /* 0x00000008050c7836 */ /* 0x008fe20000000000 */
[-C--:B------:R-:W-:Y:S01]  /*45b0*/  ISETP.GE.AND P6, PT, R14, R135.reuse, PT ;  /* 0x000000870e00720c */ /* 0x080fe20003fc6270 */
[----:B------:R2:W-:Y:S01]  /*45c0*/  MUFU.TANH R25, R6 ;  /* 0x0000000600197308 */ /* 0x0005e20000002400 */
[----:B------:R-:W-:Y:S01]  /*45d0*/  I2FP.F32.U32 R14, R14 ;  /* 0x0000000e000e7245 */ /* 0x000fe20000201000 */
[----:B------:R-:W-:Y:S01]  /*45e0*/  FMUL.FTZ R65, R65, UR4 ;  /* 0x0000000441417c20 */ /* 0x000fe20008410000 */
[----:B------:R-:W-:Y:S01]  /*45f0*/  ISETP.GE.AND P3, PT, R12, R184, PT ;  /* 0x000000b80c00720c */ /* 0x000fe20003f66270 */
[----:B------:R-:W-:Y:S01]  /*4600*/  FMUL.FTZ R64, R64, UR4 ;  /* 0x0000000440407c20 */ /* 0x000fe20008410000 */
[----:B------:R-:W-:Y:S01]  /*4610*/  ISETP.GE.AND P4, PT, R12, R135, PT ;  /* 0x000000870c00720c */ /* 0x000fe20003f86270 */
[----:B------:R-:W-:Y:S01]  /*4620*/  FFMA.FTZ R11, R0, R14, R11 ;  /* 0x0000000e000b7223 */ /* 0x000fe2000001000b */
[----:B------:R-:W-:Y:S01]  /*4630*/  I2FP.F32.U32 R12, R12 ;  /* 0x0000000c000c7245 */ /* 0x000fe20000201000 */
[----:B------:R-:W3:Y:S01]  /*4640*/  MUFU.TANH R9, R9 ;  /* 0x0000000900097308 */ /* 0x000ee20000002400 */
[----:B------:R-:W-:Y:S01]  /*4650*/  FSEL R4, R4, -INF , !P5 ;  /* 0xff80000004047808 */ /* 0x000fe20006800000 */
[----:B------:R-:W-:Y:S01]  /*4660*/  FMUL.FTZ R66, R66, UR4 ;  /* 0x0000000442427c20 */ /* 0x000fe20008410000 */
[----:B------:R-:W-:Y:S01]  /*4670*/  ISETP.GE.AND P5, PT, R16, R184, PT ;  /* 0x000000b81000720c */ /* 0x000fe20003fa6270 */
[C---:B------:R-:W-:Y:S01]  /*4680*/  FFMA.FTZ R7, R0.reuse, R12, R17 ;  /* 0x0000000c00077223 */ /* 0x040fe20000010011 */
[----:B------:R-:W-:-:S03]  /*4690*/  FFMA.FTZ R17, R0, R14, R41 ;  /* 0x0000000e00117223 */ /* 0x000fc60000010029 */
[----:B------:R-:W4:Y:S01]  /*46a0*/  MUFU.TANH R21, R21 ;  /* 0x0000001500157308 */ /* 0x000f220000002400 */
[----:B--2---:R-:W-:Y:S01]  /*46b0*/  FFMA.FTZ R6, R0, R12, R49 ;  /* 0x0000000c00067223 */ /* 0x004fe20000010031 */
[----:B------:R-:W-:Y:S01]  /*46c0*/  VIADD R12, R5, 0x11 ;  /* 0x00000011050c7836 */ /* 0x000fe20000000000 */
[----:B------:R-:W-:Y:S02]  /*46d0*/  FSEL R7, R7, -INF , !P3 ;  /* 0xff80000007077808 */ /* 0x000fe40005800000 */
[-C--:B------:R-:W-:Y:S02]  /*46e0*/  ISETP.GE.AND P3, PT, R16, R135.reuse, PT ;  /* 0x000000871000720c */ /* 0x080fe40003f66270 */
[----:B------:R-:W-:Y:S01]  /*46f0*/  I2FP.F32.U32 R16, R16 ;  /* 0x0000001000107245 */ /* 0x000fe20000201000 */
[----:B------:R-:W2:Y:S01]  /*4700*/  MUFU.TANH R33, R33 ;  /* 0x0000002100217308 */ /* 0x000ea20000002400 */
[----:B------:R-:W-:Y:S02]  /*4710*/  FSEL R6, R6, -INF , !P4 ;  /* 0xff80000006067808 */ /* 0x000fe40006000000 */
[----:B------:R-:W-:Y:S01]  /*4720*/  FSEL R17, R17, -INF , !P2 ;  /* 0xff80000011117808 */ /* 0x000fe20005000000 */
[----:B------:R-:W-:Y:S01]  /*4730*/  FFMA.FTZ R15, R0, R16, R19 ;  /* 0x00000010000f7223 */ /* 0x000fe20000010013 */
[----:B------:R-:W-:Y:S01]  /*4740*/  ISETP.GE.AND P4, PT, R12, R184, PT ;  /* 0x000000b80c00720c */ /* 0x000fe20003f86270 */
[----:B-1----:R-:W-:Y:S01]  /*4750*/  FFMA.FTZ R14, R0, R16, R43 ;  /* 0x00000010000e7223 */ /* 0x002fe2000001002b */
[----:B------:R-:W-:Y:S01]  /*4760*/  ISETP.GE.AND P2, PT, R12, R135, PT ;  /* 0x000000870c00720c */ /* 0x000fe20003f46270 */
[----:B------:R1:W-:Y:S01]  /*4770*/  MUFU.TANH R41, R10 ;  /* 0x0000000a00297308 */ /* 0x0003e20000002400 */
[----:B------:R-:W-:-:S02]  /*4780*/  I2FP.F32.U32 R12, R12 ;  /* 0x0000000c000c7245 */ /* 0x000fc40000201000 */
[----:B------:R-:W-:Y:S02]  /*4790*/  FSEL R16, R11, -INF , !P6 ;  /* 0xff8000000b107808 */ /* 0x000fe40007000000 */
[----:B------:R-:W-:Y:S01]  /*47a0*/  FSEL R15, R15, -INF , !P5 ;  /* 0xff8000000f0f7808 */ /* 0x000fe20006800000 */
[C---:B------:R-:W-:Y:S01]  /*47b0*/  FFMA.FTZ R37, R0.reuse, R12, R37 ;  /* 0x0000000c00257223 */ /* 0x040fe20000010025 */
[C---:B------:R-:W-:Y:S01]  /*47c0*/  ISETP.GE.AND P6, PT, R13.reuse, R184, PT ;  /* 0x000000b80d00720c */ /* 0x040fe20003fc6270 */
[----:B------:R-:W-:Y:S01]  /*47d0*/  MUFU.TANH R39, R35 ;  /* 0x0000002300277308 */ /* 0x000fe20000002400 */
[----:B------:R-:W-:Y:S01]  /*47e0*/  ISETP.GE.AND P5, PT, R13, R135, PT ;  /* 0x000000870d00720c */ /* 0x000fe20003fa6270 */
[----:B---3--:R-:W-:Y:S01]  /*47f0*/  FFMA.FTZ R12, R0, R12, R9 ;  /* 0x0000000c000c7223 */ /* 0x008fe20000010009 */
[----:B------:R-:W-:Y:S02]  /*4800*/  FSEL R14, R14, -INF , !P3 ;  /* 0xff8000000e0e7808 */ /* 0x000fe40005800000 */
[----:B------:R-:W-:-:S02]  /*4810*/  ISETP.GE.AND P3, PT, R20, R184, PT ;  /* 0x000000b81400720c */ /* 0x000fc40003f66270 */
[----:B------:R-:W-:Y:S01]  /*4820*/  FSEL R12, R12, -INF , !P2 ;  /* 0xff8000000c0c7808 */ /* 0x000fe20005000000 */
[----:B------:R-:W3:Y:S01]  /*4830*/  MUFU.TANH R31, R28 ;  /* 0x0000001c001f7308 */ /* 0x000ee20000002400 */
[----:B-1----:R-:W-:Y:S02]  /*4840*/  I2FP.F32.U32 R10, R13 ;  /* 0x0000000d000a7245 */ /* 0x002fe40000201000 */
[----:B------:R-:W-:Y:S02]  /*4850*/  FSEL R13, R37, -INF , !P4 ;  /* 0xff800000250d7808 */ /* 0x000fe40006000000 */
[----:B------:R-:W-:Y:S01]  /*4860*/  ISETP.GE.AND P4, PT, R20, R135, PT ;  /* 0x000000871400720c */ /* 0x000fe20003f86270 */
[C---:B----4-:R-:W-:Y:S01]  /*4870*/  FFMA.FTZ R11, R0.reuse, R10, R21 ;  /* 0x0000000a000b7223 */ /* 0x050fe20000010015 */
[----:B------:R-:W-:Y:S01]  /*4880*/  I2FP.F32.U32 R20, R20 ;  /* 0x0000001400147245 */ /* 0x000fe20000201000 */
[----:B------:R-:W1:Y:S01]  /*4890*/  MUFU.TANH R35, R30 ;  /* 0x0000001e00237308 */ /* 0x000e620000002400 */
[----:B--2---:R-:W-:Y:S01]  /*48a0*/  FFMA.FTZ R10, R0, R10, R33 ;  /* 0x0000000a000a7223 */ /* 0x004fe20000010021 */
[----:B------:R-:W-:-:S02]  /*48b0*/  ISETP.GE.AND P2, PT, R22, R184, PT ;  /* 0x000000b81600720c */ /* 0x000fc40003f46270 */
[----:B------:R-:W-:Y:S01]  /*48c0*/  FFMA.FTZ R9, R0, R20, R29 ;  /* 0x0000001400097223 */ /* 0x000fe2000001001d */
[----:B------:R-:W-:Y:S02]  /*48d0*/  FSEL R11, R11, -INF , !P6 ;  /* 0xff8000000b0b7808 */ /* 0x000fe40007000000 */
[----:B------:R-:W-:Y:S01]  /*48e0*/  FSEL R10, R10, -INF , !P5 ;  /* 0xff8000000a0a7808 */ /* 0x000fe20006800000 */
[----:B------:R2:W4:Y:S01]  /*48f0*/  MUFU.TANH R43, R24 ;  /* 0x00000018002b7308 */ /* 0x0005220000002400 */
[----:B------:R-:W-:Y:S02]  /*4900*/  FSEL R9, R9, -INF , !P3 ;  /* 0xff80000009097808 */ /* 0x000fe40005800000 */
[----:B------:R-:W-:Y:S02]  /*4910*/  ISETP.GE.AND P6, PT, R22, R135, PT ;  /* 0x000000871600720c */ /* 0x000fe40003fc6270 */
[----:B------:R-:W-:-:S03]  /*4920*/  I2FP.F32.U32 R22, R22 ;  /* 0x0000001600167245 */ /* 0x000fc60000201000 */
[----:B------:R5:W-:Y:S02]  /*4930*/  MUFU.TANH R19, R8 ;  /* 0x0000000800137308 */ /* 0x000be40000002400 */
[CC--:B---3--:R-:W-:Y:S01]  /*4940*/  FFMA.FTZ R31, R0.reuse, R22.reuse, R31 ;  /* 0x00000016001f7223 */ /* 0x0c8fe2000001001f */
[----:B-1----:R-:W-:Y:S01]  /*4950*/  FFMA.FTZ R35, R0, R22, R35 ;  /* 0x0000001600237223 */ /* 0x002fe20000010023 */
[----:B------:R-:W-:-:S03]  /*4960*/  VIADD R22, R5, 0x30 ;  /* 0x0000003005167836 */ /* 0x000fc60000000000 */
[----:B------:R-:W-:Y:S01]  /*4970*/  FSEL R173, R31, -INF , !P2 ;  /* 0xff8000001fad7808 */ /* 0x000fe20005000000 */
[----:B------:R-:W1:Y:S01]  /*4980*/  MUFU.TANH R33, R26 ;  /* 0x0000001a00217308 */ /* 0x000e620000002400 */
[----:B--2---:R-:W-:Y:S01]  /*4990*/  VIADD R24, R5, 0x21 ;  /* 0x0000002105187836 */ /* 0x004fe20000000000 */
[----:B------:R-:W-:-:S04]  /*49a0*/  FSEL R142, R35, -INF , !P6 ;  /* 0xff800000238e7808 */ /* 0x000fc80007000000 */
[C---:B------:R-:W-:Y:S02]  /*49b0*/  ISETP.GE.AND P5, PT, R24.reuse, R184, PT ;  /* 0x000000b81800720c */ /* 0x040fe40003fa6270 */
[----:B------:R-:W-:Y:S01]  /*49c0*/  ISETP.GE.AND P3, PT, R24, R135, PT ;  /* 0x000000871800720c */ /* 0x000fe20003f66270 */
[----:B-----5:R-:W-:Y:S01]  /*49d0*/  FFMA.FTZ R8, R0, R20, R39 ;  /* 0x0000001400087223 */ /* 0x020fe20000010027 */
[----:B------:R-:W-:Y:S01]  /*49e0*/  I2FP.F32.U32 R24, R24 ;  /* 0x0000001800187245 */ /* 0x000fe20000201000 */
[C---:B------:R-:W-:Y:S01]  /*49f0*/  VIADD R20, R5.reuse, 0x28 ;  /* 0x0000002805147836 */ /* 0x040fe20000000000 */
[----:B------:R-:W-:Y:S02]  /*4a00*/  MUFU.TANH R67, R67 ;  /* 0x0000004300437308 */ /* 0x000fe40000002400 */
[----:B------:R-:W-:Y:S01]  /*4a10*/  FSEL R8, R8, -INF , !P4 ;  /* 0xff80000008087808 */ /* 0x000fe20006000000 */
[CC--:B------:R-:W-:Y:S01]  /*4a20*/  FFMA.FTZ R25, R0.reuse, R24.reuse, R25 ;  /* 0x0000001800197223 */ /* 0x0c0fe20000010019 */
[----:B------:R-:W-:Y:S01]  /*4a30*/  FFMA.FTZ R41, R0, R24, R41 ;  /* 0x0000001800297223 */ /* 0x000fe20000010029 */
[----:B------:R-:W-:Y:S01]  /*4a40*/  VIADD R24, R5, 0x29 ;  /* 0x0000002905187836 */ /* 0x000fe20000000000 */
[----:B------:R-:W-:-:S02]  /*4a50*/  ISETP.GE.AND P4, PT, R20, R184, PT ;  /* 0x000000b81400720c */ /* 0x000fc40003f86270 */
[----:B------:R-:W-:Y:S01]  /*4a60*/  FSEL R171, R25, -INF , !P5 ;  /* 0xff80000019ab7808 */ /* 0x000fe20006800000 */
[----:B------:R-:W2:Y:S01]  /*4a70*/  MUFU.TANH R27, R27 ;  /* 0x0000001b001b7308 */ /* 0x000ea20000002400 */
[-C--:B------:R-:W-:Y:S02]  /*4a80*/  ISETP.GE.AND P2, PT, R20, R135.reuse, PT ;  /* 0x000000871400720c */ /* 0x080fe40003f46270 */
[C---:B------:R-:W-:Y:S02]  /*4a90*/  ISETP.GE.AND P6, PT, R24.reuse, R184, PT ;  /* 0x000000b81800720c */ /* 0x040fe40003fc6270 */
[----:B------:R-:W-:Y:S02]  /*4aa0*/  ISETP.GE.AND P5, PT, R24, R135, PT ;  /* 0x000000871800720c */ /* 0x000fe40003fa6270 */
[----:B------:R-:W-:Y:S01]  /*4ab0*/  I2FP.F32.U32 R20, R20 ;  /* 0x0000001400147245 */ /* 0x000fe20000201000 */
[----:B------:R-:W-:Y:S01]  /*4ac0*/  MUFU.TANH R21, R64 ;  /* 0x0000004000157308 */ /* 0x000fe20000002400 */
[----:B------:R-:W-:-:S02]  /*4ad0*/  I2FP.F32.U32 R24, R24 ;  /* 0x0000001800187245 */ /* 0x000fc40000201000 */
[----:B------:R-:W-:Y:S01]  /*4ae0*/  FSEL R140, R41, -INF , !P3 ;  /* 0xff800000298c7808 */ /* 0x000fe20005800000 */
[CC--:B----4-:R-:W-:Y:S01]  /*4af0*/  FFMA.FTZ R43, R0.reuse, R20.reuse, R43 ;  /* 0x00000014002b7223 */ /* 0x0d0fe2000001002b */
[C---:B-1----:R-:W-:Y:S01]  /*4b00*/  FFMA.FTZ R33, R0.reuse, R20, R33 ;  /* 0x0000001400217223 */ /* 0x042fe20000010021 */
[CC--:B------:R-:W-:Y:S01]  /*4b10*/  FFMA.FTZ R141, R0.reuse, R24.reuse, R19 ;  /* 0x00000018008d7223 */ /* 0x0c0fe20000010013 */
[----:B------:R-:W-:Y:S01]  /*4b20*/  VIADD R20, R5, 0x31 ;  /* 0x0000003105147836 */ /* 0x000fe20000000000 */
[----:B------:R-:W1:Y:S01]  /*4b30*/  MUFU.TANH R65, R65 ;  /* 0x0000004100417308 */ /* 0x000e620000002400 */
[----:B------:R-:W-:Y:S01]  /*4b40*/  FSEL R143, R43, -INF , !P4 ;  /* 0xff8000002b8f7808 */ /* 0x000fe20006000000 */
[----:B--2---:R-:W-:Y:S01]  /*4b50*/  FFMA.FTZ R27, R0, R24, R27 ;  /* 0x00000018001b7223 */ /* 0x004fe2000001001b */
[----:B------:R-:W-:Y:S02]  /*4b60*/  FSEL R178, R33, -INF , !P2 ;  /* 0xff80000021b27808 */ /* 0x000fe40005000000 */
[----:B------:R-:W-:-:S02]  /*4b70*/  FSEL R141, R141, -INF , !P6 ;  /* 0xff8000008d8d7808 */ /* 0x000fc40007000000 */
[C---:B------:R-:W-:Y:S01]  /*4b80*/  ISETP.GE.AND P2, PT, R20.reuse, R184, PT ;  /* 0x000000b81400720c */ /* 0x040fe20003f46270 */
[----:B------:R-:W2:Y:S01]  /*4b90*/  MUFU.TANH R29, R66 ;  /* 0x00000042001d7308 */ /* 0x000ea20000002400 */
[----:B------:R-:W-:Y:S01]  /*4ba0*/  BAR.SYNC.DEFER_BLOCKING 0x0 ;  /* 0x0000000000007b1d */ /* 0x000fe20000010000 */
[-C--:B------:R-:W-:Y:S02]  /*4bb0*/  ISETP.GE.AND P6, PT, R20, R135.reuse, PT ;  /* 0x000000871400720c */ /* 0x080fe40003fc6270 */
[----:B------:R-:W-:Y:S02]  /*4bc0*/  I2FP.F32.U32 R20, R20 ;  /* 0x0000001400147245 */ /* 0x000fe40000201000 */
[C---:B------:R-:W-:Y:S02]  /*4bd0*/  ISETP.GE.AND P3, PT, R22.reuse, R184, PT ;  /* 0x000000b81600720c */ /* 0x040fe40003f66270 */
[----:B------:R-:W-:Y:S01]  /*4be0*/  ISETP.GE.AND P4, PT, R22, R135, PT ;  /* 0x000000871600720c */ /* 0x000fe20003f86270 */
[----:B------:R3:W4:Y:S01]  /*4bf0*/  MUFU.TANH R19, R18 ;  /* 0x0000001200137308 */ /* 0x0007220000002400 */
[----:B------:R-:W-:Y:S01]  /*4c00*/  I2FP.F32.U32 R22, R22 ;  /* 0x0000001600167245 */ /* 0x000fe20000201000 */
[CC--:B------:R-:W-:Y:S01]  /*4c10*/  FFMA.FTZ R67, R0.reuse, R20.reuse, R67 ;  /* 0x0000001400437223 */ /* 0x0c0fe20000010043 */
[----:B-1----:R-:W-:Y:S01]  /*4c20*/  FFMA.FTZ R65, R0, R20, R65 ;  /* 0x0000001400417223 */ /* 0x002fe20000010041 */
[----:B------:R-:W-:-:S02]  /*4c30*/  FSEL R198, R27, -INF , !P5 ;  /* 0xff8000001bc67808 */ /* 0x000fc40006800000 */
[CC--:B------:R-:W-:Y:S01]  /*4c40*/  FFMA.FTZ R21, R0.reuse, R22.reuse, R21 ;  /* 0x0000001600157223 */ /* 0x0c0fe20000010015 */
[----:B------:R-:W-:Y:S01]  /*4c50*/  FSEL R182, R67, -INF , !P6 ;  /* 0xff80000043b67808 */ /* 0x000fe20007000000 */
[----:B------:R-:W1:Y:S01]  /*4c60*/  MUFU.TANH R61, R61 ;  /* 0x0000003d003d7308 */ /* 0x000e620000002400 */
[----:B--2---:R-:W-:Y:S01]  /*4c70*/  FFMA.FTZ R29, R0, R22, R29 ;  /* 0x00000016001d7223 */ /* 0x004fe2000001001d */
[----:B------:R-:W-:Y:S02]  /*4c80*/  ISETP.NE.AND P6, PT, R134, 0x1, PT ;  /* 0x000000018600780c */ /* 0x000fe40003fc5270 */
[----:B------:R-:W-:Y:S02]  /*4c90*/  FSEL R195, R21, -INF , !P3 ;  /* 0xff80000015c37808 */ /* 0x000fe40005800000 */
[----:B------:R-:W-:Y:S02]  /*4ca0*/  FSEL R194, R29, -INF , !P4 ;  /* 0xff8000001dc27808 */ /* 0x000fe40006000000 */
[----:B------:R-:W2:Y:S01]  /*4cb0*/  MUFU.TANH R63, R63 ;  /* 0x0000003f003f7308 */ /* 0x000ea20000002400 */
[----:B---3--:R-:W-:Y:S01]  /*4cc0*/  VIADD R18, R5, 0x39 ;  /* 0x0000003905127836 */ /* 0x008fe20000000000 */
[----:B------:R-:W-:-:S02]  /*4cd0*/  FSEL R193, R65, -INF , !P2 ;  /* 0xff80000041c17808 */ /* 0x000fc40005000000 */
[CC--:B------:R-:W-:Y:S02]  /*4ce0*/  ISETP.GE.AND P5, PT, R5.reuse, R184.reuse, PT ;  /* 0x000000b80500720c */ /* 0x0c0fe40003fa6270 */
[-C--:B------:R-:W-:Y:S02]  /*4cf0*/  ISETP.GE.AND P3, PT, R5, R135.reuse, PT ;  /* 0x000000870500720c */ /* 0x080fe40003f66270 */
[C---:B------:R-:W-:Y:S02]  /*4d00*/  ISETP.GE.AND P4, PT, R18.reuse, R184, PT ;  /* 0x000000b81200720c */ /* 0x040fe40003f86270 */
[----:B------:R-:W-:Y:S02]  /*4d10*/  ISETP.GE.AND P2, PT, R18, R135, PT ;  /* 0x000000871200720c */ /* 0x000fe40003f46270 */
[----:B------:R-:W-:Y:S02]  /*4d20*/  I2FP.F32.U32 R5, R5 ;  /* 0x0000000500057245 */ /* 0x000fe40000201000 */
[----:B------:R-:W-:-:S03]  /*4d30*/  I2FP.F32.U32 R18, R18 ;  /* 0x0000001200127245 */ /* 0x000fc60000201000 */
[CC--:B------:R-:W-:Y:S01]  /*4d40*/  FFMA.FTZ R57, R0.reuse, R5.reuse, R57 ;  /* 0x0000000500397223 */ /* 0x0c0fe20000010039 */
[C---:B----4-:R-:W-:Y:S01]  /*4d50*/  FFMA.FTZ R19, R0.reuse, R5, R19 ;  /* 0x0000000500137223 */ /* 0x050fe20000010013 */
[CC--:B-1----:R-:W-:Y:S01]  /*4d60*/  FFMA.FTZ R61, R0.reuse, R18.reuse, R61 ;  /* 0x00000012003d7223 */ /* 0x0c2fe2000001003d */
[----:B--2---:R-:W-:Y:S02]  /*4d70*/  FFMA.FTZ R63, R0, R18, R63 ;  /* 0x00000012003f7223 */ /* 0x004fe4000001003f */
[----:B------:R-:W-:Y:S02]  /*4d80*/  FSEL R5, R57, -INF , !P5 ;  /* 0xff80000039057808 */ /* 0x000fe40006800000 */
        /* <DEDUP_REMOVED lines=15> */
.L_x_1971:
        /* <DEDUP_REMOVED lines=59> */
.L_x_1972:
        /* <DEDUP_REMOVED lines=76> */
.L_x_1970:
        /* <DEDUP_REMOVED lines=24> */
[----:B------:R-:W-:-:S03]  /*5870*/  IADD3 R169, PT, PT, R152, R189, RZ ;  /* 0x000000bd98a97210 */ /* 0x000fc60007ffe0ff */
[----:B------:R-:W-:Y:S01]  /*5880*/  LDSM.16.MT88.4 R116, [R176+0xc000] ;  /* 0x00c00000b074783b */ /* 0x000fe20000004200 */
[----:B------:R-:W-:-:S03]  /*5890*/  IADD3 R167, PT, PT, R80, R169, RZ ;  /* 0x000000a950a77210 */ /* 0x000fc60007ffe0ff */
        /* <DEDUP_REMOVED lines=26> */
[--C-:B------:R-:W-:Y:S01]  /*5a40*/  FFMA.FTZ R154, R11, UR4, -R196.reuse ;  /* 0x000000040b9a7c23 */ /* 0x100fe200080108c4 */
[--C-:B------:R-:W-:Y:S01]  /*5a50*/  FFMA.FTZ R165, R4, UR4, -R175.reuse ;  /* 0x0000000404a57c23 */ /* 0x100fe200080108af */
[--C-:B------:R-:W-:Y:S01]  /*5a60*/  FFMA.FTZ R162, R6, UR4, -R175.reuse ;  /* 0x0000000406a27c23 */ /* 0x100fe200080108af */
[--C-:B------:R-:W-:Y:S01]  /*5a70*/  FFMA.FTZ R166, R18, UR4, -R175.reuse ;  /* 0x0000000412a67c23 */ /* 0x100fe200080108af */
[----:B------:R-:W1:Y:S01]  /*5a80*/  LDSM.16.MT88.4 R4, [R176+0x10000] ;  /* 0x01000000b004783b */ /* 0x000e620000004200 */
[--C-:B------:R-:W-:Y:S01]  /*5a90*/  FFMA.FTZ R161, R16, UR4, -R175.reuse ;  /* 0x0000000410a17c23 */ /* 0x100fe200080108af */
[----:B------:R-:W-:Y:S01]  /*5aa0*/  MUFU.EX2 R164, R164 ;  /* 0x000000a400a47308 */ /* 0x000fe20000000800 */
[--C-:B------:R-:W-:Y:S01]  /*5ab0*/  FFMA.FTZ R153, R9, UR4, -R196.reuse ;  /* 0x0000000409997c23 */ /* 0x100fe200080108c4 */
[--C-:B------:R-:W-:Y:S01]  /*5ac0*/  FFMA.FTZ R150, R10, UR4, -R175.reuse ;  /* 0x000000040a967c23 */ /* 0x100fe200080108af */
[--C-:B------:R-:W-:Y:S01]  /*5ad0*/  FFMA.FTZ R149, R8, UR4, -R175.reuse ;  /* 0x0000000408957c23 */ /* 0x100fe200080108af */
[--C-:B------:R-:W-:Y:S01]  /*5ae0*/  FFMA.FTZ R158, R15, UR4, -R196.reuse ;  /* 0x000000040f9e7c23 */ /* 0x100fe200080108c4 */
[----:B------:R-:W-:Y:S01]  /*5af0*/  LDSM.16.MT88.4 R8, [R189+0xe800] ;  /* 0x00e80000bd08783b */ /* 0x000fe20000004200 */
[--C-:B------:R-:W-:Y:S01]  /*5b00*/  FFMA.FTZ R157, R13, UR4, -R196.reuse ;  /* 0x000000040d9d7c23 */ /* 0x100fe200080108c4 */
[--C-:B------:R-:W-:Y:S01]  /*5b10*/  FFMA.FTZ R156, R14, UR4, -R175.reuse ;  /* 0x000000040e9c7c23 */ /* 0x100fe200080108af */
[----:B------:R-:W2:Y:S01]  /*5b20*/  MUFU.EX2 R163, R163 ;  /* 0x000000a300a37308 */ /* 0x000ea20000000800 */
[--C-:B------:R-:W-:Y:S01]  /*5b30*/  FFMA.FTZ R155, R12, UR4, -R175.reuse ;  /* 0x000000040c9b7c23 */ /* 0x100fe200080108af */
[----:B------:R-:W-:Y:S01]  /*5b40*/  LDSM.16.MT88.4 R16, [R169+0xe800] ;  /* 0x00e80000a910783b */ /* 0x000fe20000004200 */
[--C-:B------:R-:W-:Y:S01]  /*5b50*/  FFMA.FTZ R168, R173, UR4, -R196.reuse ;  /* 0x00000004ada87c23 */ /* 0x100fe200080108c4 */
[--C-:B------:R-:W-:Y:S01]  /*5b60*/  FFMA.FTZ R171, R171, UR4, -R196.reuse ;  /* 0x00000004abab7c23 */ /* 0x100fe200080108c4 */
[--C-:B------:R-:W-:Y:S01]  /*5b70*/  FFMA.FTZ R170, R143, UR4, -R196.reuse ;  /* 0x000000048faa7c23 */ /* 0x100fe200080108c4 */
[----:B------:R-:W-:Y:S01]  /*5b80*/  LDSM.16.MT88.4 R12, [R169+0xc800] ;  /* 0x00c80000a90c783b */ /* 0x000fe20000004200 */
[--C-:B------:R-:W-:Y:S01]  /*5b90*/  FFMA.FTZ R173, R141, UR4, -R196.reuse ;  /* 0x000000048dad7c23 */ /* 0x100fe200080108c4 */
[----:B------:R-:W-:Y:S01]  /*5ba0*/  MUFU.EX2 R160, R160 ;  /* 0x000000a000a07308 */ /* 0x000fe20000000800 */
[--C-:B------:R-:W-:Y:S01]  /*5bb0*/  FFMA.FTZ R172, R142, UR4, -R175.reuse ;  /* 0x000000048eac7c23 */ /* 0x100fe200080108af */
[----:B------:R-:W-:Y:S01]  /*5bc0*/  LDSM.16.MT88.4 R20, [R176+0xe800] ;  /* 0x00e80000b014783b */ /* 0x000fe20000004200 */
[--C-:B------:R-:W-:Y:S01]  /*5bd0*/  FFMA.FTZ R177, R140, UR4, -R175.reuse ;  /* 0x000000048cb17c23 */ /* 0x100fe200080108af */
[--C-:B------:R-:W-:Y:S01]  /*5be0*/  FFMA.FTZ R178, R178, UR4, -R175.reuse ;  /* 0x00000004b2b27c23 */ /* 0x100fe200080108af */
[--C-:B------:R-:W-:Y:S01]  /*5bf0*/  FFMA.FTZ R179, R198, UR4, -R175.reuse ;  /* 0x00000004c6b37c23 */ /* 0x100fe200080108af */
[----:B------:R-:W-:Y:S01]  /*5c00*/  LDSM.16.MT88.4 R28, [R189+0xc800] ;  /* 0x00c80000bd1c783b */ /* 0x000fe20000004200 */
[--C-:B------:R-:W-:Y:S01]  /*5c10*/  FFMA.FTZ R216, R181, UR4, -R196.reuse ;  /* 0x00000004b5d87c23 */ /* 0x100fe200080108c4 */
[----:B------:R-:W3:Y:S01]  /*5c20*/  MUFU.EX2 R159, R159 ;  /* 0x0000009f009f7308 */ /* 0x000ee20000000800 */
[----:B--2---:R-:W-:Y:S01]  /*5c30*/  F2FP.BF16.F32.PACK_AB R96, R163, R164 ;  /* 0x000000a4a360723e */ /* 0x004fe200000010ff */
[----:B------:R-:W-:Y:S01]  /*5c40*/  LDSM.16.MT88.4 R24, [R167+0xc800] ;  /* 0x00c80000a718783b */ /* 0x000fe20000004200 */
[--C-:B------:R-:W-:Y:S01]  /*5c50*/  FFMA.FTZ R195, R195, UR4, -R196.reuse ;  /* 0x00000004c3c37c23 */ /* 0x100fe200080108c4 */
[--C-:B------:R-:W-:Y:S01]  /*5c60*/  FFMA.FTZ R198, R193, UR4, -R196.reuse ;  /* 0x00000004c1c67c23 */ /* 0x100fe200080108c4 */
[----:B------:R-:W-:Y:S01]  /*5c70*/  FFMA.FTZ R183, R183, UR4, -R196 ;  /* 0x00000004b7b77c23 */ /* 0x000fe200080108c4 */
[----:B------:R-:W-:Y:S01]  /*5c80*/  LDSM.16.MT88.4 R140, [R176+0xd000] ;  /* 0x00d00000b08c783b */ /* 0x000fe20000004200 */
[--C-:B------:R-:W-:Y:S01]  /*5c90*/  FFMA.FTZ R181, R194, UR4, -R175.reuse ;  /* 0x00000004c2b57c23 */ /* 0x100fe200080108af */
[----:B------:R-:W-:Y:S01]  /*5ca0*/  MUFU.EX2 R166, R166 ;  /* 0x000000a600a67308 */ /* 0x000fe20000000800 */
[--C-:B------:R-:W-:Y:S01]  /*5cb0*/  FFMA.FTZ R182, R182, UR4, -R175.reuse ;  /* 0x00000004b6b67c23 */ /* 0x100fe200080108af */
[--C-:B------:R-:W-:Y:S01]  /*5cc0*/  FFMA.FTZ R180, R180, UR4, -R175.reuse ;  /* 0x00000004b4b47c23 */ /* 0x100fe200080108af */
[----:B------:R-:W-:Y:S01]  /*5cd0*/  FFMA.FTZ R215, R174, UR4, -R175 ;  /* 0x00000004aed77c23 */ /* 0x000fe200080108af */
[----:B------:R-:W-:-:S04]  /*5ce0*/  FADD.FTZ R163, R164, R163 ;  /* 0x000000a3a4a37221 */ /* 0x000fc80000010000 */
[----:B------:R-:W2:Y:S01]  /*5cf0*/  MUFU.EX2 R165, R165 ;  /* 0x000000a500a57308 */ /* 0x000ea20000000800 */
[----:B---3--:R-:W-:Y:S01]  /*5d00*/  F2FP.BF16.F32.PACK_AB R98, R159, R160 ;  /* 0x000000a09f62723e */ /* 0x008fe200000010ff */
[----:B------:R-:W-:-:S04]  /*5d10*/  FADD.FTZ R160, R160, R163 ;  /* 0x000000a3a0a07221 */ /* 0x000fc80000010000 */
[----:B------:R-:W-:Y:S02]  /*5d20*/  FADD.FTZ R159, R159, R160 ;  /* 0x000000a09f9f7221 */ /* 0x000fe40000010000 */
[----:B------:R-:W-:Y:S08]  /*5d30*/  MUFU.EX2 R162, R162 ;  /* 0x000000a200a27308 */ /* 0x000ff00000000800 */
[----:B------:R-:W3:Y:S01]  /*5d40*/  MUFU.EX2 R161, R161 ;  /* 0x000000a100a17308 */ /* 0x000ee20000000800 */
[----:B--2---:R-:W-:Y:S01]  /*5d50*/  F2FP.BF16.F32.PACK_AB R97, R165, R166 ;  /* 0x000000a6a561723e */ /* 0x004fe200000010ff */
[----:B------:R-:W-:-:S06]  /*5d60*/  FADD.FTZ R165, R166, R165 ;  /* 0x000000a5a6a57221 */ /* 0x000fcc0000010000 */
[----:B------:R-:W-:Y:S08]  /*5d70*/  MUFU.EX2 R158, R158 ;  /* 0x0000009e009e7308 */ /* 0x000ff00000000800 */
[----:B------:R-:W2:Y:S01]  /*5d80*/  MUFU.EX2 R157, R157 ;  /* 0x0000009d009d7308 */ /* 0x000ea20000000800 */
[----:B---3--:R-:W-:Y:S01]  /*5d90*/  F2FP.BF16.F32.PACK_AB R99, R161, R162 ;  /* 0x000000a2a163723e */ /* 0x008fe200000010ff */
[----:B------:R-:W-:-:S04]  /*5da0*/  FADD.FTZ R162, R162, R165 ;  /* 0x000000a5a2a27221 */ /* 0x000fc80000010000 */
[----:B------:R-:W-:Y:S02]  /*5db0*/  FADD.FTZ R161, R161, R162 ;  /* 0x000000a2a1a17221 */ /* 0x000fe40000010000 */
[C---:B-1----:R-:W-:Y:S01]  /*5dc0*/  HMMA.16816.F32.BF16 R76, R96.reuse, R4, RZ ;  /* 0x00000004604c723c */ /* 0x042fe200000418ff */
[----:B------:R-:W-:Y:S07]  /*5dd0*/  MUFU.EX2 R154, R154 ;  /* 0x0000009a009a7308 */ /* 0x000fee0000000800 */
[C---:B------:R-:W-:Y:S01]  /*5de0*/  HMMA.16816.F32.BF16 R80, R96.reuse, R6, RZ ;  /* 0x000000066050723c */ /* 0x040fe200000418ff */
[----:B------:R-:W1:Y:S01]  /*5df0*/  LDSM.16.MT88.4 R4, [R167+0x10000] ;  /* 0x01000000a704783b */ /* 0x000e620000004200 */
[----:B------:R-:W-:Y:S06]  /*5e00*/  MUFU.EX2 R153, R153 ;  /* 0x0000009900997308 */ /* 0x000fec0000000800 */
[C---:B------:R-:W-:Y:S02]  /*5e10*/  HMMA.16816.F32.BF16 R36, R96.reuse, R40, RZ ;  /* 0x000000286024723c */ /* 0x040fe400000418ff */
[----:B------:R-:W-:Y:S06]  /*5e20*/  MUFU.EX2 R156, R156 ;  /* 0x0000009c009c7308 */ /* 0x000fec0000000800 */
[C---:B------:R-:W-:Y:S02]  /*5e30*/  HMMA.16816.F32.BF16 R40, R96.reuse, R42, RZ ;  /* 0x0000002a6028723c */ /* 0x040fe400000418ff */
[----:B------:R-:W3:Y:S06]  /*5e40*/  MUFU.EX2 R155, R155 ;  /* 0x0000009b009b7308 */ /* 0x000eec0000000800 */
[C---:B------:R-:W-:Y:S02]  /*5e50*/  HMMA.16816.F32.BF16 R120, R96.reuse, R116, RZ ;  /* 0x000000746078723c */ /* 0x040fe400000418ff */
[----:B------:R-:W-:Y:S06]  /*5e60*/  MUFU.EX2 R150, R150 ;  /* 0x0000009600967308 */ /* 0x000fec0000000800 */
[C---:B------:R-:W-:Y:S02]  /*5e70*/  HMMA.16816.F32.BF16 R44, R96.reuse, R48, RZ ;  /* 0x00000030602c723c */ /* 0x040fe400000418ff */
[----:B------:R-:W4:Y:S06]  /*5e80*/  MUFU.EX2 R149, R149 ;  /* 0x0000009500957308 */ /* 0x000f2c0000000800 */
[C---:B------:R-:W-:Y:S02]  /*5e90*/  HMMA.16816.F32.BF16 R128, R96.reuse, R124, RZ ;  /* 0x0000007c6080723c */ /* 0x040fe400000418ff */
[----:B------:R-:W-:Y:S06]  /*5ea0*/  MUFU.EX2 R168, R168 ;  /* 0x000000a800a87308 */ /* 0x000fec0000000800 */
[C---:B------:R-:W-:Y:S02]  /*5eb0*/  HMMA.16816.F32.BF16 R112, R96.reuse, R108, RZ ;  /* 0x0000006c6070723c */ /* 0x040fe400000418ff */
[----:B------:R-:W5:Y:S06]  /*5ec0*/  MUFU.EX2 R171, R171 ;  /* 0x000000ab00ab7308 */ /* 0x000f6c0000000800 */
[C---:B------:R-:W-:Y:S02]  /*5ed0*/  HMMA.16816.F32.BF16 R104, R96.reuse, R100, RZ ;  /* 0x000000646068723c */ /* 0x040fe400000418ff */
[----:B------:R-:W-:Y:S06]  /*5ee0*/  MUFU.EX2 R170, R170 ;  /* 0x000000aa00aa7308 */ /* 0x000fec0000000800 */
[C---:B------:R-:W-:Y:S02]  /*5ef0*/  HMMA.16816.F32.BF16 R52, R96.reuse, R56, RZ ;  /* 0x000000386034723c */ /* 0x040fe400000418ff */
[----:B------:R-:W-:Y:S06]  /*5f00*/  MUFU.EX2 R173, R173 ;  /* 0x000000ad00ad7308 */ /* 0x000fec0000000800 */
[C---:B------:R-:W-:Y:S02]  /*5f10*/  HMMA.16816.F32.BF16 R60, R96.reuse, R64, RZ ;  /* 0x00000040603c723c */ /* 0x040fe400000418ff */
[----:B------:R-:W-:Y:S06]  /*5f20*/  MUFU.EX2 R172, R172 ;  /* 0x000000ac00ac7308 */ /* 0x000fec0000000800 */
[C---:B------:R-:W-:Y:S02]  /*5f30*/  HMMA.16816.F32.BF16 R68, R96.reuse, R72, RZ ;  /* 0x000000486044723c */ /* 0x040fe400000418ff */
[----:B------:R-:W5:Y:S06]  /*5f40*/  MUFU.EX2 R177, R177 ;  /* 0x000000b100b17308 */ /* 0x000f6c0000000800 */
        /* <DEDUP_REMOVED lines=20> */
[----:B-1----:R-:W-:Y:S01]  /*6090*/  HMMA.16816.F32.BF16 R92, R96, R4, RZ ;  /* 0x00000004605c723c */ /* 0x002fe200000418ff */
        /* <DEDUP_REMOVED lines=8> */
[----:B----4-:R-:W-:Y:S01]  /*6120*/  F2FP.BF16.F32.PACK_AB R7, R149, R150 ;  /* 0x000000969507723e */ /* 0x010fe200000010ff */
        /* <DEDUP_REMOVED lines=38> */
[----:B------:R-:W-:Y:S01]  /*6390*/  HMMA.16816.F32.BF16 R64, R4, R22, R64 ;  /* 0x000000160440723c */ /* 0x000fe20000041840 */
[----:B-----5:R-:W-:Y:S01]  /*63a0*/  F2FP.BF16.F32.PACK_AB R4, R171, R168 ;  /* 0x000000a8ab04723e */ /* 0x020fe200000010ff */
[----:B------:R-:W4:Y:S01]  /*63b0*/  LDSM.16.MT88.4 R20, [R169+0xf000] ;  /* 0x00f00000a914783b */ /* 0x000f220000004200 */
[----:B------:R-:W-:Y:S01]  /*63c0*/  F2FP.BF16.F32.PACK_AB R5, R177, R172 ;  /* 0x000000acb105723e */ /* 0x000fe200000010ff */
[----:B------:R-:W-:Y:S01]  /*63d0*/  FADD.FTZ R168, R168, R153 ;  /* 0x00000099a8a87221 */ /* 0x000fe20000010000 */
[----:B------:R-:W-:Y:S01]  /*63e0*/  F2FP.BF16.F32.PACK_AB R6, R173, R170 ;  /* 0x000000aaad06723e */ /* 0x000fe200000010ff */
[----:B------:R-:W-:Y:S01]  /*63f0*/  FADD.FTZ R172, R172, R149 ;  /* 0x00000095acac7221 */ /* 0x000fe20000010000 */
[----:B------:R-:W-:Y:S01]  /*6400*/  F2FP.BF16.F32.PACK_AB R7, R179, R178 ;  /* 0x000000b2b307723e */ /* 0x000fe200000010ff */
[----:B------:R-:W-:-:S02]  /*6410*/  FADD.FTZ R171, R171, R168 ;  /* 0x000000a8abab7221 */ /* 0x000fc40000010000 */
[----:B------:R-:W-:-:S04]  /*6420*/  FADD.FTZ R177, R177, R172 ;  /* 0x000000acb1b17221 */ /* 0x000fc80000010000 */
        /* <DEDUP_REMOVED lines=144> */
.L_x_1974:
[----:B------:R-:W-:Y:S01]  /*6d30*/  UMOV UR4, URZ ;  /* 0x000000ff00047c82 */ /* 0x000fe20008000000 */
[----:B------:R-:W-:Y:S01]  /*6d40*/  IMAD.SHL.U32 R4, R144, 0x40, RZ ;  /* 0x0000004090047824 */ /* 0x000fe200078e00ff */
[----:B------:R-:W-:-:S05]  /*6d50*/  IADD3 R5, P2, PT, RZ, -UR4, RZ ;  /* 0x80000004ff057c10 */ /* 0x000fca000ff5e0ff */
[----:B------:R-:W-:-:S05]  /*6d60*/  IMAD.X R4, RZ, RZ, ~R4, P2 ;  /* 0x000000ffff047224 */ /* 0x000fca00010e0e04 */
[----:B------:R-:W-:-:S04]  /*6d70*/  SHF.R.S64 R5, R5, 0x1f, R4 ;  /* 0x0000001f05057819 */ /* 0x000fc80000001004 */
[----:B------:R-:W-:-:S04]  /*6d80*/  IADD3 R204, P2, PT, R5, R204, RZ ;  /* 0x000000cc05cc7210 */ /* 0x000fc80007f5e0ff */
[----:B------:R-:W-:-:S09]  /*6d90*/  LEA.HI.X.SX32 R203, R4, R203, 0x1, P2 ;  /* 0x000000cb04cb7211 */ /* 0x000fd200010f0eff */
.L_x_1975:
        /* <DEDUP_REMOVED lines=18> */
[----:B------:R-:W-:Y:S01]  /*6ec0*/  ISETP.GE.AND P3, PT, R217, UR4, PT ;  /* 0x00000004d9007c0c */ /* 0x000fe2000bf66270 */
[----:B------:R-:W1:Y:S01]  /*6ed0*/  LDCU UR4, c[0x0][0x50c] ;  /* 0x0000a180ff0477ac */ /* 0x000e620008000800 */
[----:B------:R-:W-:-:S02]  /*6ee0*/  LOP3.LUT R6, R148, R147, R6, 0xf6, !PT ;  /* 0x0000009394067212 */ /* 0x000fc400078ef606 */
[----:B------:R-:W-:Y:S02]  /*6ef0*/  SEL R197, R197, 0xffffffe0, !P1 ;  /* 0xffffffe0c5c57807 */ /* 0x000fe40004800000 */
[----:B------:R-:W-:-:S03]  /*6f00*/  LEA R181, R6, UR5, 0x1 ;  /* 0x0000000506b57c11 */ /* 0x000fc6000f8e08ff */
[----:B------:R-:W-:Y:S02]  /*6f10*/  @!P5 IMAD.MOV.U32 R205, RZ, RZ, R203 ;  /* 0x000000ffffcdd224 */ /* 0x000fe400078e00cb */
[C---:B------:R-:W-:Y:S02]  /*6f20*/  IMAD.IADD R180, R197.reuse, 0x1, R181 ;  /* 0x00000001c5b47824 */ /* 0x040fe400078e02b5 */
[----:B------:R-:W-:Y:S01]  /*6f30*/  IMAD.IADD R193, R196, 0x1, R197 ;  /* 0x00000001c4c17824 */ /* 0x000fe200078e02c5 */
[----:B------:R-:W-:Y:S01]  /*6f40*/  @!PT LDS RZ, [RZ] ;  /* 0x00000000fffff984 */ /* 0x000fe20000000800 */
[----:B------:R-:W-:Y:S01]  /*6f50*/  @!PT LDS RZ, [RZ] ;  /* 0x00000000fffff984 */ /* 0x000fe20000000800 */
[----:B------:R-:W-:Y:S01]  /*6f60*/  @!PT LDS RZ, [RZ] ;  /* 0x00000000fffff984 */ /* 0x000fe20000000800 */
[----:B------:R2:W-:Y:S01]  /*6f70*/  @!P5 LDGSTS.E.BYPASS.LTC128B.128 [R219+0xc000], desc[UR16][R204.64] ;  /* 0x0c000000ccdbdfae */ /* 0x0005e2000b981a10 */
[----:B------:R-:W-:Y:S02]  /*6f80*/  IMAD.IADD R194, R152, 0x1, R181 ;  /* 0x0000000198c27824 */ /* 0x000fe400078e02b5 */
[----:B------:R-:W-:Y:S01]  /*6f90*/  IMAD.IADD R196, R196, 0x1, R152 ;  /* 0x00000001c4c47824 */ /* 0x000fe200078e0298 */
[----:B------:R-:W-:Y:S01]  /*6fa0*/  @P5 STS.128 [R219+0xc000], RZ ;  /* 0x00c000ffdb005388 */ /* 0x000fe20000000c00 */
[----:B------:R-:W-:-:S02]  /*6fb0*/  IMAD.IADD R195, R197, 0x1, R194 ;  /* 0x00000001c5c37824 */ /* 0x000fc400078e02c2 */
        /* <DEDUP_REMOVED lines=59> */
[----:B--2---:R-:W2:Y:S04]  /*7370*/  LDSM.16.M88.4 R8, [R192+UR5+0x6000] ;  /* 0x00600005c008783b */ /* 0x004ea80008000200 */
[----:B------:R-:W5:Y:S04]  /*7380*/  LDSM.16.M88.4 R144, [R192+UR5+0x6800] ;  /* 0x00680005c090783b */ /* 0x000f680008000200 */
[----:B------:R-:W1:Y:S04]  /*7390*/  LDSM.16.M88.4 R160, [R192+UR5+0x7000] ;  /* 0x00700005c0a0783b */ /* 0x000e680008000200 */
[----:B---3--:R-:W3:Y:S04]  /*73a0*/  LDSM.16.M88.4 R12, [R192+UR5+0x7800] ;  /* 0x00780005c00c783b */ /* 0x008ee80008000200 */
[----:B------:R-:W-:Y:S04]  /*73b0*/  LDSM.16.M88.4 R148, [R180] ;  /* 0x00000000b494783b */ /* 0x000fe80000000200 */
[----:B----4-:R-:W4:Y:S04]  /*73c0*/  LDSM.16.M88.4 R16, [R193+0x6000] ;  /* 0x00600000c110783b */ /* 0x010f280000000200 */
[----:B------:R-:W4:Y:S04]  /*73d0*/  LDSM.16.M88.4 R32, [R193+0x6800] ;  /* 0x00680000c120783b */ /* 0x000f280000000200 */
[----:B------:R-:W4:Y:S04]  /*73e0*/  LDSM.16.M88.4 R28, [R193+0x7000] ;  /* 0x00700000c11c783b */ /* 0x000f280000000200 */
[----:B------:R-:W4:Y:S04]  /*73f0*/  LDSM.16.M88.4 R164, [R193+0x7800] ;  /* 0x00780000c1a4783b */ /* 0x000f280000000200 */
[----:B------:R-:W-:Y:S01]  /*7400*/  LDSM.16.M88.4 R24, [R196+0x6000] ;  /* 0x00600000c418783b */ /* 0x000fe20000000200 */
[C---:B--2---:R-:W-:Y:S03]  /*7410*/  HMMA.16816.F32.BF16 R4, R136.reuse, R8, RZ ;  /* 0x000000088804723c */ /* 0x044fe600000418ff */
[----:B------:R-:W-:Y:S04]  /*7420*/  LDSM.16.M88.4 R172, [R196+0x7000] ;  /* 0x00700000c4ac783b */ /* 0x000fe80000000200 */
[----:B------:R-:W-:Y:S01]  /*7430*/  LDSM.16.M88.4 R152, [R197+0x6000] ;  /* 0x00600000c598783b */ /* 0x000fe20000000200 */
[C---:B-----5:R-:W-:Y:S03]  /*7440*/  HMMA.16816.F32.BF16 R20, R136.reuse, R144, RZ ;  /* 0x000000908814723c */ /* 0x060fe600000418ff */
[----:B------:R-:W-:Y:S04]  /*7450*/  LDSM.16.M88.4 R168, [R197+0x6800] ;  /* 0x00680000c5a8783b */ /* 0x000fe80000000200 */
[----:B------:R-:W-:Y:S01]  /*7460*/  LDSM.16.M88.4 R176, [R196+0x8800] ;  /* 0x00880000c4b0783b */ /* 0x000fe20000000200 */
[C---:B------:R-:W-:Y:S03]  /*7470*/  HMMA.16816.F32.BF16 R8, R136.reuse, R10, RZ ;  /* 0x0000000a8808723c */ /* 0x040fe600000418ff */
[----:B------:R-:W0:Y:S05]  /*7480*/  LDGDEPBAR ;  /* 0x00000000000079af */ /* 0x000e2a0000000000 */
[C---:B------:R-:W-:Y:S08]  /*7490*/  HMMA.16816.F32.BF16 R144, R136.reuse, R146, RZ ;  /* 0x000000928890723c */ /* 0x040ff000000418ff */
[C---:B-1----:R-:W-:Y:S08]  /*74a0*/  HMMA.16816.F32.BF16 R140, R136.reuse, R160, RZ ;  /* 0x000000a0888c723c */ /* 0x042ff000000418ff */
[C---:B------:R-:W-:Y:S08]  /*74b0*/  HMMA.16816.F32.BF16 R160, R136.reuse, R162, RZ ;  /* 0x000000a288a0723c */ /* 0x040ff000000418ff */
[C---:B---3--:R-:W-:Y:S08]  /*74c0*/  HMMA.16816.F32.BF16 R156, R136.reuse, R12, RZ ;  /* 0x0000000c889c723c */ /* 0x048ff000000418ff */
[----:B------:R-:W-:Y:S01]  /*74d0*/  HMMA.16816.F32.BF16 R136, R136, R14, RZ ;  /* 0x0000000e8888723c */ /* 0x000fe200000418ff */
[----:B------:R-:W1:Y:S07]  /*74e0*/  LDSM.16.M88.4 R12, [R194] ;  /* 0x00000000c20c783b */ /* 0x000e6e0000000200 */
[C---:B----4-:R-:W-:Y:S08]  /*74f0*/  HMMA.16816.F32.BF16 R4, R148.reuse, R16, R4 ;  /* 0x000000109404723c */ /* 0x050ff00000041804 */
[C---:B------:R-:W-:Y:S01]  /*7500*/  HMMA.16816.F32.BF16 R8, R148.reuse, R18, R8 ;  /* 0x000000129408723c */ /* 0x040fe20000041808 */
[----:B------:R-:W2:Y:S07]  /*7510*/  LDSM.16.M88.4 R16, [R196+0x6800] ;  /* 0x00680000c410783b */ /* 0x000eae0000000200 */
        /* <DEDUP_REMOVED lines=10> */
[C---:B-1----:R-:W-:Y:S08]  /*75c0*/  HMMA.16816.F32.BF16 R4, R12.reuse, R24, R4 ;  /* 0x000000180c04723c */ /* 0x042ff00000041804 */
[C---:B------:R-:W-:Y:S01]  /*75d0*/  HMMA.16816.F32.BF16 R8, R12.reuse, R26, R8 ;  /* 0x0000001a0c08723c */ /* 0x040fe20000041808 */
[----:B------:R-:W-:Y:S07]  /*75e0*/  LDSM.16.M88.4 R24, [R192+UR5+0x8000] ;  /* 0x00800005c018783b */ /* 0x000fee0008000200 */
[C---:B--2---:R-:W-:Y:S08]  /*75f0*/  HMMA.16816.F32.BF16 R20, R12.reuse, R16, R20 ;  /* 0x000000100c14723c */ /* 0x044ff00000041814 */
[C---:B------:R-:W-:Y:S01]  /*7600*/  HMMA.16816.F32.BF16 R144, R12.reuse, R18, R144 ;  /* 0x000000120c90723c */ /* 0x040fe20000041890 */
[----:B------:R-:W1:Y:S07]  /*7610*/  LDSM.16.M88.4 R16, [R181+0x2000] ;  /* 0x00200000b510783b */ /* 0x000e6e0000000200 */
[C---:B------:R-:W-:Y:S08]  /*7620*/  HMMA.16816.F32.BF16 R140, R12.reuse, R172, R140 ;  /* 0x000000ac0c8c723c */ /* 0x040ff0000004188c */
[C---:B------:R-:W-:Y:S01]  /*7630*/  HMMA.16816.F32.BF16 R160, R12.reuse, R174, R160 ;  /* 0x000000ae0ca0723c */ /* 0x040fe200000418a0 */
[----:B------:R-:W-:Y:S07]  /*7640*/  LDSM.16.M88.4 R172, [R196+0x9000] ;  /* 0x00900000c4ac783b */ /* 0x000fee0000000200 */
[C---:B---3--:R-:W-:Y:S08]  /*7650*/  HMMA.16816.F32.BF16 R156, R12.reuse, R32, R156 ;  /* 0x000000200c9c723c */ /* 0x048ff0000004189c */
[----:B------:R-:W-:Y:S01]  /*7660*/  HMMA.16816.F32.BF16 R136, R12, R34, R136 ;  /* 0x000000220c88723c */ /* 0x000fe20000041888 */
[----:B------:R-:W2:Y:S04]  /*7670*/  LDSM.16.M88.4 R12, [R192+UR5+0x8800] ;  /* 0x00880005c00c783b */ /* 0x000ea80008000200 */
[----:B------:R-:W3:Y:S03]  /*7680*/  LDSM.16.M88.4 R32, [R192+UR5+0x9000] ;  /* 0x00900005c020783b */ /* 0x000ee60008000200 */
[C---:B----4-:R-:W-:Y:S08]  /*7690*/  HMMA.16816.F32.BF16 R4, R28.reuse, R152, R4 ;  /* 0x000000981c04723c */ /* 0x050ff00000041804 */
[C---:B------:R-:W-:Y:S01]  /*76a0*/  HMMA.16816.F32.BF16 R8, R28.reuse, R154, R8 ;  /* 0x0000009a1c08723c */ /* 0x040fe20000041808 */
[----:B------:R-:W4:Y:S07]  /*76b0*/  LDSM.16.M88.4 R152, [R192+UR5+0x9800] ;  /* 0x00980005c098783b */ /* 0x000f2e0008000200 */
[C---:B------:R-:W-:Y:S08]  /*76c0*/  HMMA.16816.F32.BF16 R20, R28.reuse, R168, R20 ;  /* 0x000000a81c14723c */ /* 0x040ff00000041814 */
[C---:B------:R-:W-:Y:S01]  /*76d0*/  HMMA.16816.F32.BF16 R144, R28.reuse, R170, R144 ;  /* 0x000000aa1c90723c */ /* 0x040fe20000041890 */
[----:B------:R-:W-:Y:S07]  /*76e0*/  LDSM.16.M88.4 R168, [R196+0x9800] ;  /* 0x00980000c4a8783b */ /* 0x000fee0000000200 */
[C---:B-----5:R-:W-:Y:S08]  /*76f0*/  HMMA.16816.F32.BF16 R140, R28.reuse, R164, R140 ;  /* 0x000000a41c8c723c */ /* 0x060ff0000004188c */
        /* <DEDUP_REMOVED lines=17> */
[----:B------:R-:W-:Y:S04]  /*7810*/  LDSM.16.M88.4 R152, [R194+0x2000] ;  /* 0x00200000c298783b */ /* 0x000fe80000000200 */
[----:B------:R-:W4:Y:S03]  /*7820*/  LDSM.16.M88.4 R16, [R196+0x8000] ;  /* 0x00800000c410783b */ /* 0x000f260000000200 */
[C---:B-1----:R-:W-:Y:S08]  /*7830*/  HMMA.16816.F32.BF16 R20, R24.reuse, R28, R20 ;  /* 0x0000001c1814723c */ /* 0x042ff00000041814 */
[C---:B------:R-:W-:Y:S01]  /*7840*/  HMMA.16816.F32.BF16 R144, R24.reuse, R30, R144 ;  /* 0x0000001e1890723c */ /* 0x040fe20000041890 */
[----:B------:R-:W-:Y:S07]  /*7850*/  LDSM.16.M88.4 R28, [R197+0x8000] ;  /* 0x00800000c51c783b */ /* 0x000fee0000000200 */
[C---:B--2---:R-:W-:Y:S08]  /*7860*/  HMMA.16816.F32.BF16 R140, R24.reuse, R12, R140 ;  /* 0x0000000c188c723c */ /* 0x044ff0000004188c */
[C---:B------:R-:W-:Y:S01]  /*7870*/  HMMA.16816.F32.BF16 R160, R24.reuse, R14, R160 ;  /* 0x0000000e18a0723c */ /* 0x040fe200000418a0 */
[----:B------:R-:W1:Y:S07]  /*7880*/  LDSM.16.M88.4 R12, [R195+0x2000] ;  /* 0x00200000c30c783b */ /* 0x000e6e0000000200 */
[C---:B------:R-:W-:Y:S08]  /*7890*/  HMMA.16816.F32.BF16 R4, R24.reuse, R148, R4 ;  /* 0x000000941804723c */ /* 0x040ff00000041804 */
[C---:B------:R-:W-:Y:S01]  /*78a0*/  HMMA.16816.F32.BF16 R8, R24.reuse, R150, R8 ;  /* 0x000000961808723c */ /* 0x040fe20000041808 */
[----:B------:R-:W2:Y:S07]  /*78b0*/  LDSM.16.M88.4 R148, [R197+0x8800] ;  /* 0x00880000c594783b */ /* 0x000eae0000000200 */
[C---:B---3--:R-:W-:Y:S08]  /*78c0*/  HMMA.16816.F32.BF16 R156, R24.reuse, R32, R156 ;  /* 0x00000020189c723c */ /* 0x048ff0000004189c */
[----:B------:R-:W-:Y:S01]  /*78d0*/  HMMA.16816.F32.BF16 R136, R24, R34, R136 ;  /* 0x000000221888723c */ /* 0x000fe20000041888 */
[----:B------:R-:W3:Y:S04]  /*78e0*/  LDSM.16.M88.4 R24, [R197+0x9000] ;  /* 0x00900000c518783b */ /* 0x000ee80000000200 */
[----:B------:R-:W5:Y:S03]  /*78f0*/  LDSM.16.M88.4 R32, [R197+0x9800] ;  /* 0x00980000c520783b */ /* 0x000f660000000200 */
[C---:B----4-:R-:W-:Y:S08]  /*7900*/  HMMA.16816.F32.BF16 R4, R152.reuse, R16, R4 ;  /* 0x000000109804723c */ /* 0x050ff00000041804 */
[C---:B------:R-:W-:Y:S01]  /*7910*/  HMMA.16816.F32.BF16 R8, R152.reuse, R18, R8 ;  /* 0x000000129808723c */ /* 0x040fe20000041808 */
[----:B------:R-:W4:Y:S07]  /*7920*/  LDSM.16.M88.4 R16, [R192+UR5+0xa000] ;  /* 0x00a00005c010783b */ /* 0x000f2e0008000200 */
[C---:B------:R-:W-:Y:S08]  /*7930*/  HMMA.16816.F32.BF16 R20, R152.reuse, R176, R20 ;  /* 0x000000b09814723c */ /* 0x040ff00000041814 */
[C---:B------:R-:W-:Y:S01]  /*7940*/  HMMA.16816.F32.BF16 R144, R152.reuse, R178, R144 ;  /* 0x000000b29890723c */ /* 0x040fe20000041890 */
[----:B------:R-:W4:Y:S07]  /*7950*/  LDSM.16.M88.4 R176, [R192+UR5+0xb800] ;  /* 0x00b80005c0b0783b */ /* 0x000f2e0008000200 */
[C---:B------:R-:W-:Y:S08]  /*7960*/  HMMA.16816.F32.BF16 R140, R152.reuse, R172, R140 ;  /* 0x000000ac988c723c */ /* 0x040ff0000004188c */
[C---:B------:R-:W-:Y:S01]  /*7970*/  HMMA.16816.F32.BF16 R160, R152.reuse, R174, R160 ;  /* 0x000000ae98a0723c */ /* 0x040fe200000418a0 */
[----:B------:R-:W-:Y:S07]  /*7980*/  LDSM.16.M88.4 R172, [R197+0xa000] ;  /* 0x00a00000c5ac783b */ /* 0x000fee0000000200 */
[C---:B------:R-:W-:Y:S08]  /*7990*/  HMMA.16816.F32.BF16 R156, R152.reuse, R168, R156 ;  /* 0x000000a8989c723c */ /* 0x040ff0000004189c */
[----:B------:R-:W-:Y:S01]  /*79a0*/  HMMA.16816.F32.BF16 R136, R152, R170, R136 ;  /* 0x000000aa9888723c */ /* 0x000fe20000041888 */
[----:B------:R-:W-:Y:S04]  /*79b0*/  LDSM.16.M88.4 R152, [R180+0x4000] ;  /* 0x00400000b498783b */ /* 0x000fe80000000200 */
[----:B------:R-:W-:Y:S03]  /*79c0*/  LDSM.16.M88.4 R168, [R193+0xa800] ;  /* 0x00a80000c1a8783b */ /* 0x000fe60000000200 */
[C---:B-1----:R-:W-:Y:S01]  /*79d0*/  HMMA.16816.F32.BF16 R4, R12.reuse, R28, R4 ;  /* 0x0000001c0c04723c */ /* 0x042fe20000041804 */
[----:B------:R-:W-:Y:S07]  /*79e0*/  LDSM.16.M88.4 R180, [R192+UR5+0xb000] ;  /* 0x00b00005c0b4783b */ /* 0x000fee0008000200 */
[C---:B------:R-:W-:Y:S01]  /*79f0*/  HMMA.16816.F32.BF16 R8, R12.reuse, R30, R8 ;  /* 0x0000001e0c08723c */ /* 0x040fe20000041808 */
[----:B------:R-:W1:Y:S07]  /*7a00*/  LDSM.16.M88.4 R28, [R193+0xa000] ;  /* 0x00a00000c11c783b */ /* 0x000e6e0000000200 */
[C---:B--2---:R-:W-:Y:S08]  /*7a10*/  HMMA.16816.F32.BF16 R20, R12.reuse, R148, R20 ;  /* 0x000000940c14723c */ /* 0x044ff00000041814 */
[C---:B------:R-:W-:Y:S01]  /*7a20*/  HMMA.16816.F32.BF16 R144, R12.reuse, R150, R144 ;  /* 0x000000960c90723c */ /* 0x040fe20000041890 */
[----:B------:R-:W-:Y:S07]  /*7a30*/  LDSM.16.M88.4 R148, [R193+0xb800] ;  /* 0x00b80000c194783b */ /* 0x000fee0000000200 */
[C---:B---3--:R-:W-:Y:S08]  /*7a40*/  HMMA.16816.F32.BF16 R140, R12.reuse, R24, R140 ;  /* 0x000000180c8c723c */ /* 0x048ff0000004188c */
[C---:B------:R-:W-:Y:S01]  /*7a50*/  HMMA.16816.F32.BF16 R160, R12.reuse, R26, R160 ;  /* 0x0000001a0ca0723c */ /* 0x040fe200000418a0 */
[----:B------:R-:W2:Y:S07]  /*7a60*/  LDSM.16.M88.4 R24, [R192+UR5+0xa800] ;  /* 0x00a80005c018783b */ /* 0x000eae0008000200 */
[C---:B-----5:R-:W-:Y:S08]  /*7a70*/  HMMA.16816.F32.BF16 R156, R12.reuse, R32, R156 ;  /* 0x000000200c9c723c */ /* 0x060ff0000004189c */
[----:B------:R-:W-:Y:S01]  /*7a80*/  HMMA.16816.F32.BF16 R136, R12, R34, R136 ;  /* 0x000000220c88723c */ /* 0x000fe20000041888 */
[----:B------:R-:W-:Y:S04]  /*7a90*/  LDSM.16.M88.4 R32, [R194+0x4000] ;  /* 0x00400000c220783b */ /* 0x000fe80000000200 */
[----:B------:R-:W3:Y:S03]  /*7aa0*/  LDSM.16.M88.4 R12, [R196+0xa000] ;  /* 0x00a00000c40c783b */ /* 0x000ee60000000200 */
[C---:B----4-:R-:W-:Y:S08]  /*7ab0*/  HMMA.16816.F32.BF16 R4, R164.reuse, R16, R4 ;  /* 0x00000010a404723c */ /* 0x050ff00000041804 */
[C---:B------:R-:W-:Y:S01]  /*7ac0*/  HMMA.16816.F32.BF16 R8, R164.reuse, R18, R8 ;  /* 0x00000012a408723c */ /* 0x040fe20000041808 */
[----:B------:R-:W4:Y:S04]  /*7ad0*/  LDSM.16.M88.4 R16, [R195+0x4000] ;  /* 0x00400000c310783b */ /* 0x000f280000000200 */
[----:B------:R-:W-:Y:S03]  /*7ae0*/  LDSM.16.M88.4 R192, [R193+0xb000] ;  /* 0x00b00000c1c0783b */ /* 0x000fe60000000200 */
[----:B------:R-:W-:Y:S08]  /*7af0*/  HMMA.16816.F32.BF16 R136, R164, R178, R136 ;  /* 0x000000b2a488723c */ /* 0x000ff00000041888 */
[C---:B-1----:R-:W-:Y:S08]  /*7b00*/  HMMA.16816.F32.BF16 R4, R152.reuse, R28, R4 ;  /* 0x0000001c9804723c */ /* 0x042ff00000041804 */
[----:B------:R-:W-:Y:S01]  /*7b10*/  HMMA.16816.F32.BF16 R8, R152, R30, R8 ;  /* 0x0000001e9808723c */ /* 0x000fe20000041808 */
[----:B------:R-:W1:Y:S07]  /*7b20*/  LDSM.16.M88.4 R28, [R196+0xa800] ;  /* 0x00a80000c41c783b */ /* 0x000e6e0000000200 */
[----:B--2---:R-:W-:Y:S08]  /*7b30*/  HMMA.16816.F32.BF16 R20, R164, R24, R20 ;  /* 0x00000018a414723c */ /* 0x004ff00000041814 */
[----:B---3--:R-:W-:Y:S08]  /*7b40*/  HMMA.16816.F32.BF16 R4, R32, R12, R4 ;  /* 0x0000000c2004723c */ /* 0x008ff00000041804 */
[----:B------:R-:W-:Y:S01]  /*7b50*/  HMMA.16816.F32.BF16 R144, R164, R26, R144 ;  /* 0x0000001aa490723c */ /* 0x000fe20000041890 */
[----:B------:R-:W2:Y:S07]  /*7b60*/  LDSM.16.M88.4 R24, [R196+0xb800] ;  /* 0x00b80000c418783b */ /* 0x000eae0000000200 */
[----:B------:R-:W-:Y:S01]  /*7b70*/  HMMA.16816.F32.BF16 R8, R32, R14, R8 ;  /* 0x0000000e2008723c */ /* 0x000fe20000041808 */
[----:B------:R-:W3:Y:S07]  /*7b80*/  LDSM.16.M88.4 R12, [R197+0xa800] ;  /* 0x00a80000c50c783b */ /* 0x000eee0000000200 */
[----:B----4-:R-:W-:Y:S08]  /*7b90*/  HMMA.16816.F32.BF16 R4, R16, R172, R4 ;  /* 0x000000ac1004723c */ /* 0x010ff00000041804 */
[----:B------:R-:W-:Y:S08]  /*7ba0*/  HMMA.16816.F32.BF16 R20, R152, R168, R20 ;  /* 0x000000a89814723c */ /* 0x000ff00000041814 */
[----:B------:R-:W-:Y:S01]  /*7bb0*/  HMMA.16816.F32.BF16 R8, R16, R174, R8 ;  /* 0x000000ae1008723c */ /* 0x000fe20000041808 */
[----:B------:R-:W4:Y:S02]  /*7bc0*/  LDSM.16.M88.4 R172, [R197+0xb800] ;  /* 0x00b80000c5ac783b */ /* 0x000f240000000200 */
[----:B------:R-:W-:Y:S01]  /*7bd0*/  FMUL.FTZ R4, R4, UR4 ;  /* 0x0000000404047c20 */ /* 0x000fe20008410000 */
[----:B------:R-:W-:Y:S01]  /*7be0*/  FMUL.FTZ R5, R5, UR4 ;  /* 0x0000000405057c20 */ /* 0x000fe20008410000 */
[----:B------:R-:W-:-:S02]  /*7bf0*/  FMUL.FTZ R6, R6, UR4 ;  /* 0x0000000406067c20 */ /* 0x000fc40008410000 */
[----:B------:R-:W5:Y:S01]  /*7c00*/  MUFU.TANH R179, R4 ;  /* 0x0000000400b37308 */ /* 0x000f620000002400 */
[----:B------:R-:W-:Y:S01]  /*7c10*/  HMMA.16816.F32.BF16 R136, R152, R150, R136 ;  /* 0x000000969888723c */ /* 0x000fe20000041888 */
[----:B------:R-:W-:-:S05]  /*7c20*/  IMAD.SHL.U32 R151, R188, 0x2, RZ ;  /* 0x00000002bc977824 */ /* 0x000fca00078e00ff */
[----:B------:R-:W-:Y:S01]  /*7c30*/  LOP3.LUT R151, R151, 0x6, RZ, 0xc0, !PT ;  /* 0x0000000697977812 */ /* 0x000fe200078ec0ff */
[----:B------:R-:W-:Y:S01]  /*7c40*/  MUFU.TANH R169, R5 ;  /* 0x0000000500a97308 */ /* 0x000fe20000002400 */
[----:B------:R-:W-:Y:S03]  /*7c50*/  HMMA.16816.F32.BF16 R140, R164, R180, R140 ;  /* 0x000000b4a48c723c */ /* 0x000fe6000004188c */
[----:B------:R-:W-:Y:S01]  /*7c60*/  FMUL.FTZ R8, R8, UR4 ;  /* 0x0000000408087c20 */ /* 0x000fe20008410000 */
[----:B------:R-:W-:-:S03]  /*7c70*/  FMUL.FTZ R9, R9, UR4 ;  /* 0x0000000409097c20 */ /* 0x000fc60008410000 */
[----:B------:R2:W5:Y:S01]  /*7c80*/  MUFU.TANH R181, R6 ;  /* 0x0000000600b57308 */ /* 0x0005620000002400 */
[----:B-1----:R-:W-:Y:S01]  /*7c90*/  HMMA.16816.F32.BF16 R20, R32, R28, R20 ;  /* 0x0000001c2014723c */ /* 0x002fe20000041814 */
[----:B------:R-:W-:-:S06]  /*7ca0*/  FMUL.FTZ R29, R7, UR4 ;  /* 0x00000004071d7c20 */ /* 0x000fcc0008410000 */
[----:B------:R-:W-:Y:S01]  /*7cb0*/  MUFU.TANH R29, R29 ;  /* 0x0000001d001d7308 */ /* 0x000fe20000002400 */
[----:B------:R-:W-:Y:S01]  /*7cc0*/  HMMA.16816.F32.BF16 R144, R152, R170, R144 ;  /* 0x000000aa9890723c */ /* 0x000fe20000041890 */
[----:B------:R-:W-:-:S06]  /*7cd0*/  FMUL.FTZ R171, R10, UR4 ;  /* 0x000000040aab7c20 */ /* 0x000fcc0008410000 */
[----:B------:R-:W-:Y:S01]  /*7ce0*/  MUFU.TANH R171, R171 ;  /* 0x000000ab00ab7308 */ /* 0x000fe20000002400 */
[----:B--2---:R-:W1:Y:S01]  /*7cf0*/  LDSM.16.M88.4 R4, [R196+0xb000] ;  /* 0x00b00000c404783b */ /* 0x004e620000000200 */
[----:B------:R-:W-:Y:S06]  /*7d00*/  HMMA.16816.F32.BF16 R136, R32, R26, R136 ;  /* 0x0000001a2088723c */ /* 0x000fec0000041888 */
[----:B------:R-:W-:Y:S02]  /*7d10*/  MUFU.TANH R27, R8 ;  /* 0x00000008001b7308 */ /* 0x000fe40000002400 */
[----:B---3--:R-:W-:Y:S01]  /*7d20*/  HMMA.16816.F32.BF16 R20, R16, R12, R20 ;  /* 0x0000000c1014723c */ /* 0x008fe20000041814 */
[----:B------:R-:W-:-:S05]  /*7d30*/  IMAD R12, R134, 0x40, R151 ;  /* 0x00000040860c7824 */ /* 0x000fca00078e0297 */
[----:B------:R2:W-:Y:S02]  /*7d40*/  MUFU.TANH R13, R9 ;  /* 0x00000009000d7308 */ /* 0x0005e40000002400 */
[----:B------:R-:W-:Y:S01]  /*7d50*/  HMMA.16816.F32.BF16 R144, R32, R30, R144 ;  /* 0x0000001e2090723c */ /* 0x000fe20000041890 */
[----:B------:R-:W-:-:S06]  /*7d60*/  FMUL.FTZ R31, R11, UR4 ;  /* 0x000000040b1f7c20 */ /* 0x000fcc0008410000 */
[----:B------:R-:W-:Y:S01]  /*7d70*/  MUFU.TANH R31, R31 ;  /* 0x0000001f001f7308 */ /* 0x000fe20000002400 */
[----:B------:R-:W-:Y:S03]  /*7d80*/  HMMA.16816.F32.BF16 R140, R152, R192, R140 ;  /* 0x000000c0988c723c */ /* 0x000fe6000004188c */
[----:B------:R-:W-:Y:S01]  /*7d90*/  FMUL.FTZ R20, R20, UR4 ;  /* 0x0000000414147c20 */ /* 0x000fe20008410000 */
[----:B------:R-:W-:Y:S01]  /*7da0*/  FMUL.FTZ R22, R22, UR4 ;  /* 0x0000000416167c20 */ /* 0x000fe20008410000 */
[----:B------:R-:W-:Y:S01]  /*7db0*/  FMUL.FTZ R21, R21, UR4 ;  /* 0x0000000415157c20 */ /* 0x000fe20008410000 */
[----:B------:R-:W-:Y:S01]  /*7dc0*/  FMUL.FTZ R23, R23, UR4 ;  /* 0x0000000417177c20 */ /* 0x000fe20008410000 */
[----:B--2---:R-:W2:Y:S01]  /*7dd0*/  LDSM.16.M88.4 R8, [R197+0xb000] ;  /* 0x00b00000c508783b */ /* 0x004ea20000000200 */
[----:B----4-:R-:W-:Y:S01]  /*7de0*/  HMMA.16816.F32.BF16 R136, R16, R174, R136 ;  /* 0x000000ae1088723c */ /* 0x010fe20000041888 */
[----:B------:R3:W-:Y:S01]  /*7df0*/  MUFU.TANH R175, R20 ;  /* 0x0000001400af7308 */ /* 0x0007e20000002400 */
[----:B------:R-:W-:-:S06]  /*7e00*/  DEPBAR.LE SB0, 0x0 ;  /* 0x000080000000791a */ /* 0x000fcc0000000000 */
[----:B------:R-:W-:Y:S01]  /*7e10*/  HMMA.16816.F32.BF16 R160, R164, R182, R160 ;  /* 0x000000b6a4a0723c */ /* 0x000fe200000418a0 */
[----:B------:R-:W-:Y:S07]  /*7e20*/  MUFU.TANH R21, R21 ;  /* 0x0000001500157308 */ /* 0x000fee0000002400 */
[----:B-1----:R-:W-:Y:S01]  /*7e30*/  HMMA.16816.F32.BF16 R140, R32, R4, R140 ;  /* 0x00000004208c723c */ /* 0x002fe2000004188c */
[----:B------:R-:W-:Y:S01]  /*7e40*/  VIADD R5, R12, 0xffffff80 ;  /* 0xffffff800c057836 */ /* 0x000fe20000000000 */
[----:B------:R-:W-:Y:S01]  /*7e50*/  MUFU.TANH R23, R23 ;  /* 0x0000001700177308 */ /* 0x000fe20000002400 */
[----:B------:R-:W-:Y:S01]  /*7e60*/  FMUL.FTZ R136, R136, UR4 ;  /* 0x0000000488887c20 */ /* 0x000fe20008410000 */
[----:B------:R-:W-:Y:S01]  /*7e70*/  FMUL.FTZ R138, R138, UR4 ;  /* 0x000000048a8a7c20 */ /* 0x000fe20008410000 */
[----:B---3--:R-:W-:Y:S01]  /*7e80*/  VIADD R20, R12, 0xffffff89 ;  /* 0xffffff890c147836 */ /* 0x008fe20000000000 */
[----:B------:R-:W-:Y:S01]  /*7e90*/  I2FP.F32.U32 R4, R5 ;  /* 0x0000000500047245 */ /* 0x000fe20000201000 */
[----:B------:R-:W-:Y:S01]  /*7ea0*/  FMUL.FTZ R139, R139, UR4 ;  /* 0x000000048b8b7c20 */ /* 0x000fe20008410000 */
[----:B------:R-:W-:Y:S01]  /*7eb0*/  HMMA.16816.F32.BF16 R156, R164, R176, R156 ;  /* 0x000000b0a49c723c */ /* 0x000fe2000004189c */
[C---:B------:R-:W-:Y:S01]  /*7ec0*/  ISETP.GE.AND P2, PT, R5.reuse, R184, PT ;  /* 0x000000b80500720c */ /* 0x040fe20003f46270 */
[----:B------:R-:W1:Y:S01]  /*7ed0*/  MUFU.TANH R165, R136 ;  /* 0x0000008800a57308 */ /* 0x000e620000002400 */
[----:B------:R-:W-:Y:S01]  /*7ee0*/  ISETP.GE.AND P6, PT, R5, R135, PT ;  /* 0x000000870500720c */ /* 0x000fe20003fc6270 */
[CC--:B-----5:R-:W-:Y:S01]  /*7ef0*/  FFMA.FTZ R179, R0.reuse, R4.reuse, R179 ;  /* 0x0000000400b37223 */ /* 0x0e0fe200000100b3 */
[----:B------:R-:W-:-:S03]  /*7f00*/  FFMA.FTZ R5, R0, R4, R181 ;  /* 0x0000000400057223 */ /* 0x000fc600000100b5 */
[----:B------:R-:W-:Y:S01]  /*7f10*/  HMMA.16816.F32.BF16 R160, R152, R194, R160 ;  /* 0x000000c298a0723c */ /* 0x000fe200000418a0 */
[----:B------:R-:W-:Y:S01]  /*7f20*/  FSEL R4, R179, -INF , !P2 ;  /* 0xff800000b3047808 */ /* 0x000fe20005000000 */
[----:B------:R-:W3:Y:S01]  /*7f30*/  MUFU.TANH R177, R138 ;  /* 0x0000008a00b17308 */ /* 0x000ee20000002400 */
[----:B------:R-:W-:-:S05]  /*7f40*/  FSEL R5, R5, -INF , !P6 ;  /* 0xff80000005057808 */ /* 0x000fca0007000000 */
[C---:B------:R-:W-:Y:S01]  /*7f50*/  HMMA.16816.F32.BF16 R144, R16.reuse, R14, R144 ;  /* 0x0000000e1090723c */ /* 0x040fe20000041890 */
[C---:B------:R-:W-:Y:S01]  /*7f60*/  VIADD R15, R12.reuse, 0xffffffb8 ;  /* 0xffffffb80c0f7836 */ /* 0x040fe20000000000 */
[----:B------:R4:W5:Y:S04]  /*7f70*/  MUFU.TANH R167, R22 ;  /* 0x0000001600a77308 */ /* 0x0009680000002400 */
[----:B------:R-:W-:Y:S02]  /*7f80*/  I2FP.F32.U32 R14, R15 ;  /* 0x0000000f000e7245 */ /* 0x000fe40000201000 */
[----:B--2---:R-:W-:Y:S01]  /*7f90*/  HMMA.16816.F32.BF16 R140, R16, R8, R140 ;  /* 0x00000008108c723c */ /* 0x004fe2000004188c */
[----:B------:R-:W-:Y:S01]  /*7fa0*/  VIADD R9, R12, 0xffffff81 ;  /* 0xffffff810c097836 */ /* 0x000fe20000000000 */
[C---:B------:R-:W-:Y:S01]  /*7fb0*/  ISETP.GE.AND P2, PT, R15.reuse, R184, PT ;  /* 0x000000b80f00720c */ /* 0x040fe20003f46270 */
[CC--:B-1----:R-:W-:Y:S01]  /*7fc0*/  FFMA.FTZ R165, R0.reuse, R14.reuse, R165 ;  /* 0x0000000e00a57223 */ /* 0x0c2fe200000100a5 */
[----:B---3--:R-:W-:Y:S01]  /*7fd0*/  FFMA.FTZ R164, R0, R14, R177 ;  /* 0x0000000e00a47223 */ /* 0x008fe200000100b1 */
[----:B------:R-:W-:-:S02]  /*7fe0*/  ISETP.GE.AND P6, PT, R15, R135, PT ;  /* 0x000000870f00720c */ /* 0x000fc40003fc6270 */
[----:B------:R-:W-:Y:S01]  /*7ff0*/  I2FP.F32.U32 R8, R9 ;  /* 0x0000000900087245 */ /* 0x000fe20000201000 */
[----:B------:R-:W-:Y:S01]  /*8000*/  HMMA.16816.F32.BF16 R160, R32, R6, R160 ;  /* 0x0000000620a0723c */ /* 0x000fe200000418a0 */
[----:B------:R-:W-:Y:S02]  /*8010*/  FSEL R165, R165, -INF , !P2 ;  /* 0xff800000a5a57808 */ /* 0x000fe40005000000 */
[----:B------:R-:W-:Y:S01]  /*8020*/  FSEL R164, R164, -INF , !P6 ;  /* 0xff800000a4a47808 */ /* 0x000fe20007000000 */
[C---:B------:R-:W-:Y:S01]  /*8030*/  FFMA.FTZ R6, R0.reuse, R8, R169 ;  /* 0x0000000800067223 */ /* 0x040fe200000100a9 */
[C---:B------:R-:W-:Y:S01]  /*8040*/  ISETP.GE.AND P2, PT, R9.reuse, R184, PT ;  /* 0x000000b80900720c */ /* 0x040fe20003f46270 */
[----:B------:R-:W-:Y:S01]  /*8050*/  FFMA.FTZ R7, R0, R8, R29 ;  /* 0x0000000800077223 */ /* 0x000fe2000001001d */
[----:B------:R-:W-:Y:S01]  /*8060*/  ISETP.GE.AND P6, PT, R9, R135, PT ;  /* 0x000000870900720c */ /* 0x000fe20003fc6270 */
[----:B------:R-:W-:Y:S01]  /*8070*/  VIADD R9, R12, 0xffffff88 ;  /* 0xffffff880c097836 */ /* 0x000fe20000000000 */
[----:B------:R-:W-:Y:S01]  /*8080*/  FSEL R6, R6, -INF , !P2 ;  /* 0xff80000006067808 */ /* 0x000fe20005000000 */
[----:B------:R-:W-:Y:S01]  /*8090*/  HMMA.16816.F32.BF16 R156, R152, R148, R156 ;  /* 0x00000094989c723c */ /* 0x000fe2000004189c */
[----:B------:R-:W-:Y:S01]  /*80a0*/  FSEL R7, R7, -INF , !P6 ;  /* 0xff80000007077808 */ /* 0x000fe20007000000 */
[----:B----4-:R-:W-:Y:S01]  /*80b0*/  VIADD R22, R12, 0xffffff90 ;  /* 0xffffff900c167836 */ /* 0x010fe20000000000 */
[----:B------:R-:W-:Y:S01]  /*80c0*/  I2FP.F32.U32 R8, R9 ;  /* 0x0000000900087245 */ /* 0x000fe20000201000 */
[----:B------:R-:W-:Y:S01]  /*80d0*/  FMUL.FTZ R146, R146, UR4 ;  /* 0x0000000492927c20 */ /* 0x000fe20008410000 */
[C---:B------:R-:W-:Y:S01]  /*80e0*/  ISETP.GE.AND P2, PT, R9.reuse, R184, PT ;  /* 0x000000b80900720c */ /* 0x040fe20003f46270 */
[----:B------:R-:W-:Y:S01]  /*80f0*/  FMUL.FTZ R144, R144, UR4 ;  /* 0x0000000490907c20 */ /* 0x000fe20008410000 */
[-C--:B------:R-:W-:Y:S01]  /*8100*/  ISETP.GE.AND P6, PT, R9, R135.reuse, PT ;  /* 0x000000870900720c */ /* 0x080fe20003fc6270 */
[CC--:B------:R-:W-:Y:S01]  /*8110*/  FFMA.FTZ R27, R0.reuse, R8.reuse, R27 ;  /* 0x00000008001b7223 */ /* 0x0c0fe2000001001b */
[C---:B------:R-:W-:Y:S01]  /*8120*/  FFMA.FTZ R9, R0.reuse, R8, R171 ;  /* 0x0000000800097223 */ /* 0x040fe200000100ab */
[----:B------:R-:W-:Y:S01]  /*8130*/  I2FP.F32.U32 R14, R20 ;  /* 0x00000014000e7245 */ /* 0x000fe20000201000 */
[----:B------:R-:W-:Y:S01]  /*8140*/  HMMA.16816.F32.BF16 R160, R16, R10, R160 ;  /* 0x0000000a10a0723c */ /* 0x000fe200000418a0 */
[----:B------:R1:W-:Y:S01]  /*8150*/  MUFU.TANH R169, R146 ;  /* 0x0000009200a97308 */ /* 0x0003e20000002400 */
[----:B------:R-:W-:Y:S01]  /*8160*/  FSEL R8, R27, -INF , !P2 ;  /* 0xff8000001b087808 */ /* 0x000fe20005000000 */
[----:B------:R-:W-:Y:S01]  /*8170*/  FMUL.FTZ R145, R145, UR4 ;  /* 0x0000000491917c20 */ /* 0x000fe20008410000 */
[----:B------:R-:W-:Y:S01]  /*8180*/  FSEL R9, R9, -INF , !P6 ;  /* 0xff80000009097808 */ /* 0x000fe20007000000 */
[----:B------:R-:W-:Y:S01]  /*8190*/  FFMA.FTZ R11, R0, R14, R31 ;  /* 0x0000000e000b7223 */ /* 0x000fe2000001001f */
[C---:B------:R-:W-:Y:S01]  /*81a0*/  ISETP.GE.AND P2, PT, R20.reuse, R184, PT ;  /* 0x000000b81400720c */ /* 0x040fe20003f46270 */
[----:B------:R-:W-:Y:S01]  /*81b0*/  FMUL.FTZ R29, R147, UR4 ;  /* 0x00000004931d7c20 */ /* 0x000fe20008410000 */
[-C--:B------:R-:W-:Y:S01]  /*81c0*/  ISETP.GE.AND P6, PT, R20, R135.reuse, PT ;  /* 0x000000871400720c */ /* 0x080fe20003fc6270 */
[----:B------:R-:W-:Y:S01]  /*81d0*/  FFMA.FTZ R20, R0, R14, R13 ;  /* 0x0000000e00147223 */ /* 0x000fe2000001000d */
[----:B------:R-:W2:Y:S01]  /*81e0*/  MUFU.TANH R15, R144 ;  /* 0x00000090000f7308 */ /* 0x000ea20000002400 */
[----:B------:R-:W-:Y:S01]  /*81f0*/  VIADD R14, R12, 0xffffff91 ;  /* 0xffffff910c0e7836 */ /* 0x000fe20000000000 */
[----:B------:R-:W-:Y:S01]  /*8200*/  FSEL R11, R11, -INF , !P6 ;  /* 0xff8000000b0b7808 */ /* 0x000fe20007000000 */
[----:B------:R-:W-:Y:S01]  /*8210*/  HMMA.16816.F32.BF16 R156, R32, R24, R156 ;  /* 0x00000018209c723c */ /* 0x000fe2000004189c */
[----:B------:R-:W-:Y:S01]  /*8220*/  FSEL R10, R20, -INF , !P2 ;  /* 0xff800000140a7808 */ /* 0x000fe20005000000 */
[----:B------:R-:W-:Y:S01]  /*8230*/  FMUL.FTZ R31, R142, UR4 ;  /* 0x000000048e1f7c20 */ /* 0x000fe20008410000 */
[----:B------:R-:W-:Y:S01]  /*8240*/  I2FP.F32.U32 R20, R22 ;  /* 0x0000001600147245 */ /* 0x000fe20000201000 */
[----:B------:R-:W-:Y:S01]  /*8250*/  FMUL.FTZ R140, R140, UR4 ;  /* 0x000000048c8c7c20 */ /* 0x000fe20008410000 */
[C---:B------:R-:W-:Y:S01]  /*8260*/  ISETP.GE.AND P2, PT, R22.reuse, R184, PT ;  /* 0x000000b81600720c */ /* 0x040fe20003f46270 */
[----:B------:R-:W3:Y:S01]  /*8270*/  MUFU.TANH R145, R145 ;  /* 0x0000009100917308 */ /* 0x000ee20000002400 */
[-C--:B------:R-:W-:Y:S01]  /*8280*/  ISETP.GE.AND P6, PT, R22, R135.reuse, PT ;  /* 0x000000871600720c */ /* 0x080fe20003fc6270 */
[CC--:B-1----:R-:W-:Y:S01]  /*8290*/  FFMA.FTZ R146, R0.reuse, R20.reuse, R175 ;  /* 0x0000001400927223 */ /* 0x0c2fe200000100af */
[----:B-----5:R-:W-:Y:S01]  /*82a0*/  FFMA.FTZ R167, R0, R20, R167 ;  /* 0x0000001400a77223 */ /* 0x020fe200000100a7 */
[----:B------:R-:W-:Y:S01]  /*82b0*/  I2FP.F32.U32 R22, R14 ;  /* 0x0000000e00167245 */ /* 0x000fe20000201000 */
[----:B------:R-:W-:Y:S01]  /*82c0*/  FMUL.FTZ R25, R143, UR4 ;  /* 0x000000048f197c20 */ /* 0x000fe20008410000 */
[----:B------:R-:W-:Y:S01]  /*82d0*/  FMUL.FTZ R141, R141, UR4 ;  /* 0x000000048d8d7c20 */ /* 0x000fe20008410000 */
[----:B------:R-:W-:Y:S01]  /*82e0*/  FSEL R146, R146, -INF , !P2 ;  /* 0xff80000092927808 */ /* 0x000fe20005000000 */
[----:B------:R-:W1:Y:S01]  /*82f0*/  MUFU.TANH R29, R29 ;  /* 0x0000001d001d7308 */ /* 0x000e620000002400 */
[----:B------:R-:W-:Y:S01]  /*8300*/  FSEL R181, R167, -INF , !P6 ;  /* 0xff800000a7b57808 */ /* 0x000fe20007000000 */
[----:B------:R-:W-:Y:S01]  /*8310*/  FFMA.FTZ R21, R0, R22, R21 ;  /* 0x0000001600157223 */ /* 0x000fe20000010015 */
[----:B------:R-:W-:Y:S01]  /*8320*/  ISETP.GE.AND P2, PT, R14, R184, PT ;  /* 0x000000b80e00720c */ /* 0x000fe20003f46270 */
[----:B------:R-:W-:Y:S01]  /*8330*/  FFMA.FTZ R23, R0, R22, R23 ;  /* 0x0000001600177223 */ /* 0x000fe20000010017 */
[-C--:B------:R-:W-:Y:S01]  /*8340*/  ISETP.GE.AND P6, PT, R14, R135.reuse, PT ;  /* 0x000000870e00720c */ /* 0x080fe20003fc6270 */
[----:B------:R-:W-:Y:S01]  /*8350*/  VIADD R14, R12, 0xffffff98 ;  /* 0xffffff980c0e7836 */ /* 0x000fe20000000000 */
[----:B------:R-:W-:Y:S01]  /*8360*/  FSEL R138, R21, -INF , !P2 ;  /* 0xff800000158a7808 */ /* 0x000fe20005000000 */
[----:B------:R-:W4:Y:S01]  /*8370*/  MUFU.TANH R27, R140 ;  /* 0x0000008c001b7308 */ /* 0x000f220000002400 */
[----:B------:R-:W-:Y:S01]  /*8380*/  FSEL R147, R23, -INF , !P6 ;  /* 0xff80000017937808 */ /* 0x000fe20007000000 */
[----:B------:R-:W-:Y:S01]  /*8390*/  HMMA.16816.F32.BF16 R156, R16, R172, R156 ;  /* 0x000000ac109c723c */ /* 0x000fe2000004189c */
[----:B------:R-:W-:Y:S01]  /*83a0*/  I2FP.F32.U32 R20, R14 ;  /* 0x0000000e00147245 */ /* 0x000fe20000201000 */
[----:B------:R-:W-:Y:S01]  /*83b0*/  FMUL.FTZ R19, R162, UR4 ;  /* 0x00000004a2137c20 */ /* 0x000fe20008410000 */
[----:B------:R-:W-:Y:S01]  /*83c0*/  ISETP.GE.AND P2, PT, R14, R184, PT ;  /* 0x000000b80e00720c */ /* 0x000fe20003f46270 */
[----:B------:R-:W-:Y:S01]  /*83d0*/  FMUL.FTZ R160, R160, UR4 ;  /* 0x00000004a0a07c20 */ /* 0x000fe20008410000 */
[----:B------:R-:W-:Y:S01]  /*83e0*/  ISETP.GE.AND P6, PT, R14, R135, PT ;  /* 0x000000870e00720c */ /* 0x000fe20003fc6270 */
[----:B------:R-:W5:Y:S01]  /*83f0*/  MUFU.TANH R31, R31 ;  /* 0x0000001f001f7308 */ /* 0x000f620000002400 */
[----:B------:R-:W-:-:S02]  /*8400*/  VIADD R14, R12, 0xffffff99 ;  /* 0xffffff990c0e7836 */ /* 0x000fc40000000000 */
[CC--:B--2---:R-:W-:Y:S01]  /*8410*/  FFMA.FTZ R15, R0.reuse, R20.reuse, R15 ;  /* 0x00000014000f7223 */ /* 0x0c4fe2000001000f */
[----:B------:R-:W-:Y:S01]  /*8420*/  FFMA.FTZ R169, R0, R20, R169 ;  /* 0x0000001400a97223 */ /* 0x000fe200000100a9 */
[----:B------:R-:W-:Y:S01]  /*8430*/  FMUL.FTZ R161, R161, UR4 ;  /* 0x00000004a1a17c20 */ /* 0x000fe20008410000 */
[----:B------:R-:W-:Y:S01]  /*8440*/  FMUL.FTZ R163, R163, UR4 ;  /* 0x00000004a3a37c20 */ /* 0x000fe20008410000 */
[----:B------:R-:W-:Y:S01]  /*8450*/  I2FP.F32.U32 R16, R14 ;  /* 0x0000000e00107245 */ /* 0x000fe20000201000 */
[----:B------:R-:W2:Y:S01]  /*8460*/  MUFU.TANH R13, R141 ;  /* 0x0000008d000d7308 */ /* 0x000ea20000002400 */
[----:B------:R-:W-:Y:S01]  /*8470*/  FSEL R144, R15, -INF , !P2 ;  /* 0xff8000000f907808 */ /* 0x000fe20005000000 */
[----:B------:R-:W-:Y:S01]  /*8480*/  VIADD R15, R12, 0xffffffa0 ;  /* 0xffffffa00c0f7836 */ /* 0x000fe20000000000 */
[----:B------:R-:W-:Y:S01]  /*8490*/  FSEL R175, R169, -INF , !P6 ;  /* 0xff800000a9af7808 */ /* 0x000fe20007000000 */
[----:B---3--:R-:W-:Y:S01]  /*84a0*/  FFMA.FTZ R136, R0, R16, R145 ;  /* 0x0000001000887223 */ /* 0x008fe20000010091 */
[----:B------:R-:W-:Y:S01]  /*84b0*/  ISETP.GE.AND P2, PT, R14, R184, PT ;  /* 0x000000b80e00720c */ /* 0x000fe20003f46270 */
[----:B-1----:R-:W-:Y:S01]  /*84c0*/  FFMA.FTZ R29, R0, R16, R29 ;  /* 0x00000010001d7223 */ /* 0x002fe2000001001d */
[----:B------:R-:W-:Y:S01]  /*84d0*/  ISETP.GE.AND P6, PT, R14, R135, PT ;  /* 0x000000870e00720c */ /* 0x000fe20003fc6270 */
[----:B------:R-:W1:Y:S01]  /*84e0*/  MUFU.TANH R25, R25 ;  /* 0x0000001900197308 */ /* 0x000e620000002400 */
[----:B------:R-:W-:Y:S01]  /*84f0*/  I2FP.F32.U32 R14, R15 ;  /* 0x0000000f000e7245 */ /* 0x000fe20000201000 */
[----:B------:R-:W-:Y:S01]  /*8500*/  VIADD R16, R12, 0xffffffa1 ;  /* 0xffffffa10c107836 */ /* 0x000fe20000000000 */
[----:B------:R-:W-:Y:S01]  /*8510*/  FSEL R136, R136, -INF , !P2 ;  /* 0xff80000088887808 */ /* 0x000fe20005000000 */
[----:B------:R-:W-:Y:S01]  /*8520*/  FMUL.FTZ R17, R156, UR4 ;  /* 0x000000049c117c20 */ /* 0x000fe20008410000 */
[----:B------:R-:W-:Y:S01]  /*8530*/  FSEL R145, R29, -INF , !P6 ;  /* 0xff8000001d917808 */ /* 0x000fe20007000000 */
[CC--:B----4-:R-:W-:Y:S01]  /*8540*/  FFMA.FTZ R27, R0.reuse, R14.reuse, R27 ;  /* 0x0000000e001b7223 */ /* 0x0d0fe2000001001b */
[----:B-----5:R-:W-:Y:S01]  /*8550*/  FFMA.FTZ R31, R0, R14, R31 ;  /* 0x0000000e001f7223 */ /* 0x020fe2000001001f */
[----:B------:R-:W3:Y:S01]  /*8560*/  MUFU.TANH R21, R160 ;  /* 0x000000a000157308 */ /* 0x000ee20000002400 */
[----:B------:R-:W-:Y:S01]  /*8570*/  I2FP.F32.U32 R18, R16 ;  /* 0x0000001000127245 */ /* 0x000fe20000201000 */
[----:B------:R-:W-:Y:S01]  /*8580*/  VIADD R14, R12, 0xffffffa8 ;  /* 0xffffffa80c0e7836 */ /* 0x000fe20000000000 */
[----:B------:R-:W-:Y:S01]  /*8590*/  ISETP.GE.AND P2, PT, R15, R184, PT ;  /* 0x000000b80f00720c */ /* 0x000fe20003f46270 */
[----:B------:R-:W-:Y:S01]  /*85a0*/  FMUL.FTZ R157, R157, UR4 ;  /* 0x000000049d9d7c20 */ /* 0x000fe20008410000 */
[-C--:B------:R-:W-:Y:S01]  /*85b0*/  ISETP.GE.AND P6, PT, R15, R135.reuse, PT ;  /* 0x000000870f00720c */ /* 0x080fe20003fc6270 */
[CC--:B--2---:R-:W-:Y:S01]  /*85c0*/  FFMA.FTZ R13, R0.reuse, R18.reuse, R13 ;  /* 0x00000012000d7223 */ /* 0x0c4fe2000001000d */
[----:B------:R-:W-:Y:S01]  /*85d0*/  FSEL R180, R27, -INF , !P2 ;  /* 0xff8000001bb47808 */ /* 0x000fe20005000000 */
[----:B------:R-:W2:Y:S01]  /*85e0*/  MUFU.TANH R19, R19 ;  /* 0x0000001300137308 */ /* 0x000ea20000002400 */
[----:B------:R-:W-:Y:S01]  /*85f0*/  FSEL R143, R31, -INF , !P6 ;  /* 0xff8000001f8f7808 */ /* 0x000fe20007000000 */
[----:B-1----:R-:W-:Y:S01]  /*8600*/  FFMA.FTZ R25, R0, R18, R25 ;  /* 0x0000001200197223 */ /* 0x002fe20000010019 */
[----:B------:R-:W-:Y:S01]  /*8610*/  BAR.SYNC.DEFER_BLOCKING 0x0 ;  /* 0x0000000000007b1d */ /* 0x000fe20000010000 */
[C---:B------:R-:W-:Y:S01]  /*8620*/  ISETP.GE.AND P2, PT, R16.reuse, R184, PT ;  /* 0x000000b81000720c */ /* 0x040fe20003f46270 */
[----:B------:R-:W-:Y:S01]  /*8630*/  FMUL.FTZ R159, R159, UR4 ;  /* 0x000000049f9f7c20 */ /* 0x000fe20008410000 */
[----:B------:R-:W-:-:S02]  /*8640*/  ISETP.GE.AND P6, PT, R16, R135, PT ;  /* 0x000000871000720c */ /* 0x000fc40003fc6270 */
[----:B------:R-:W-:Y:S01]  /*8650*/  FSEL R178, R13, -INF , !P2 ;  /* 0xff8000000db27808 */ /* 0x000fe20005000000 */
[----:B------:R-:W1:Y:S01]  /*8660*/  MUFU.TANH R161, R161 ;  /* 0x000000a100a17308 */ /* 0x000e620000002400 */
[----:B------:R-:W-:Y:S02]  /*8670*/  FSEL R141, R25, -INF , !P6 ;  /* 0xff800000198d7808 */ /* 0x000fe40007000000 */
[----:B------:R-:W-:Y:S02]  /*8680*/  I2FP.F32.U32 R16, R14 ;  /* 0x0000000e00107245 */ /* 0x000fe40000201000 */
[C---:B------:R-:W-:Y:S02]  /*8690*/  ISETP.GE.AND P2, PT, R14.reuse, R184, PT ;  /* 0x000000b80e00720c */ /* 0x040fe40003f46270 */
[----:B------:R-:W-:Y:S01]  /*86a0*/  ISETP.GE.AND P6, PT, R14, R135, PT ;  /* 0x000000870e00720c */ /* 0x000fe20003fc6270 */
[----:B------:R-:W4:Y:S01]  /*86b0*/  MUFU.TANH R15, R163 ;  /* 0x000000a3000f7308 */ /* 0x000f220000002400 */
[----:B------:R-:W-:-:S02]  /*86c0*/  VIADD R14, R12, 0xffffffa9 ;  /* 0xffffffa90c0e7836 */ /* 0x000fc40000000000 */
[CC--:B---3--:R-:W-:Y:S01]  /*86d0*/  FFMA.FTZ R21, R0.reuse, R16.reuse, R21 ;  /* 0x0000001000157223 */ /* 0x0c8fe20000010015 */
[----:B--2---:R-:W-:Y:S01]  /*86e0*/  FFMA.FTZ R179, R0, R16, R19 ;  /* 0x0000001000b37223 */ /* 0x004fe20000010013 */
[----:B------:R-:W-:Y:S01]  /*86f0*/  FMUL.FTZ R19, R158, UR4 ;  /* 0x000000049e137c20 */ /* 0x000fe20008410000 */
[----:B------:R-:W-:Y:S02]  /*8700*/  I2FP.F32.U32 R16, R14 ;  /* 0x0000000e00107245 */ /* 0x000fe40000201000 */
[----:B------:R-:W2:Y:S01]  /*8710*/  MUFU.TANH R17, R17 ;  /* 0x0000001100117308 */ /* 0x000ea20000002400 */
[----:B------:R-:W-:Y:S02]  /*8720*/  FSEL R142, R21, -INF , !P2 ;  /* 0xff800000158e7808 */ /* 0x000fe40005000000 */
[----:B-1----:R-:W-:Y:S01]  /*8730*/  FFMA.FTZ R140, R0, R16, R161 ;  /* 0x00000010008c7223 */ /* 0x002fe200000100a1 */
[----:B------:R-:W-:Y:S02]  /*8740*/  FSEL R179, R179, -INF , !P6 ;  /* 0xff800000b3b37808 */ /* 0x000fe40007000000 */
[----:B------:R-:W-:-:S02]  /*8750*/  ISETP.GE.AND P2, PT, R14, R184, PT ;  /* 0x000000b80e00720c */ /* 0x000fc40003f46270 */
[----:B------:R-:W1:Y:S01]  /*8760*/  MUFU.TANH R13, R157 ;  /* 0x0000009d000d7308 */ /* 0x000e620000002400 */
[----:B----4-:R-:W-:Y:S01]  /*8770*/  FFMA.FTZ R177, R0, R16, R15 ;  /* 0x0000001000b17223 */ /* 0x010fe2000001000f */
[----:B------:R-:W-:Y:S01]  /*8780*/  FMUL.FTZ R16, R137, UR4 ;  /* 0x0000000489107c20 */ /* 0x000fe20008410000 */
[----:B------:R-:W-:Y:S01]  /*8790*/  ISETP.GE.AND P6, PT, R14, R135, PT ;  /* 0x000000870e00720c */ /* 0x000fe20003fc6270 */
[----:B------:R-:W-:Y:S01]  /*87a0*/  VIADD R14, R12, 0xffffffb0 ;  /* 0xffffffb00c0e7836 */ /* 0x000fe20000000000 */
[----:B------:R-:W-:Y:S02]  /*87b0*/  FSEL R140, R140, -INF , !P2 ;  /* 0xff8000008c8c7808 */ /* 0x000fe40005000000 */
[----:B------:R-:W-:Y:S01]  /*87c0*/  FSEL R177, R177, -INF , !P6 ;  /* 0xff800000b1b17808 */ /* 0x000fe20007000000 */
[----:B------:R-:W3:Y:S01]  /*87d0*/  MUFU.TANH R19, R19 ;  /* 0x0000001300137308 */ /* 0x000ee20000002400 */
[----:B------:R-:W-:Y:S02]  /*87e0*/  ISETP.GE.AND P2, PT, R14, R184, PT ;  /* 0x000000b80e00720c */ /* 0x000fe40003f46270 */
[----:B------:R-:W-:-:S02]  /*87f0*/  I2FP.F32.U32 R161, R14 ;  /* 0x0000000e00a17245 */ /* 0x000fc40000201000 */
[----:B------:R-:W-:Y:S01]  /*8800*/  ISETP.GE.AND P6, PT, R14, R135, PT ;  /* 0x000000870e00720c */ /* 0x000fe20003fc6270 */
[----:B------:R-:W-:Y:S02]  /*8810*/  VIADD R14, R12, 0xffffffb1 ;  /* 0xffffffb10c0e7836 */ /* 0x000fe40000000000 */
[----:B------:R-:W4:Y:S01]  /*8820*/  MUFU.TANH R16, R16 ;  /* 0x0000001000107308 */ /* 0x000f220000002400 */
[----:B--2---:R-:W-:Y:S01]  /*8830*/  FFMA.FTZ R17, R0, R161, R17 ;  /* 0x000000a100117223 */ /* 0x004fe20000010011 */
[----:B------:R-:W-:Y:S01]  /*8840*/  VIADD R12, R12, 0xffffffb9 ;  /* 0xffffffb90c0c7836 */ /* 0x000fe20000000000 */
[----:B------:R-:W-:-:S03]  /*8850*/  I2FP.F32.U32 R18, R14 ;  /* 0x0000000e00127245 */ /* 0x000fc60000201000 */
[----:B------:R-:W-:Y:S02]  /*8860*/  FSEL R170, R17, -INF , !P2 ;  /* 0xff80000011aa7808 */ /* 0x000fe40005000000 */
[----:B------:R-:W2:Y:S01]  /*8870*/  MUFU.TANH R15, R159 ;  /* 0x0000009f000f7308 */ /* 0x000ea20000002400 */
[----:B------:R-:W-:Y:S01]  /*8880*/  I2FP.F32.U32 R17, R12 ;  /* 0x0000000c00117245 */ /* 0x000fe20000201000 */
[----:B-1----:R-:W-:Y:S01]  /*8890*/  FFMA.FTZ R13, R0, R18, R13 ;  /* 0x00000012000d7223 */ /* 0x002fe2000001000d */
[----:B------:R-:W-:Y:S01]  /*88a0*/  ISETP.GE.AND P2, PT, R14, R184, PT ;  /* 0x000000b80e00720c */ /* 0x000fe20003f46270 */
[----:B---3--:R-:W-:-:S03]  /*88b0*/  FFMA.FTZ R161, R0, R161, R19 ;  /* 0x000000a100a17223 */ /* 0x008fc60000010013 */
[----:B------:R-:W-:Y:S01]  /*88c0*/  FSEL R168, R13, -INF , !P2 ;  /* 0xff8000000da87808 */ /* 0x000fe20005000000 */
[----:B------:R-:W1:Y:S01]  /*88d0*/  MUFU.TANH R19, R139 ;  /* 0x0000008b00137308 */ /* 0x000e620000002400 */
[----:B----4-:R-:W-:Y:S01]  /*88e0*/  FFMA.FTZ R16, R0, R17, R16 ;  /* 0x0000001100107223 */ /* 0x010fe20000010010 */
[----:B------:R-:W-:Y:S02]  /*88f0*/  ISETP.GE.AND P2, PT, R12, R184, PT ;  /* 0x000000b80c00720c */ /* 0x000fe40003f46270 */
[----:B------:R-:W-:Y:S02]  /*8900*/  FSEL R161, R161, -INF , !P6 ;  /* 0xff800000a1a17808 */ /* 0x000fe40007000000 */
[----:B------:R-:W-:Y:S02]  /*8910*/  FSEL R162, R16, -INF , !P2 ;  /* 0xff80000010a27808 */ /* 0x000fe40005000000 */
[----:B------:R-:W-:Y:S01]  /*8920*/  ISETP.GE.U32.AND P2, PT, R134, 0x3, PT ;  /* 0x000000038600780c */ /* 0x000fe20003f46070 */
[----:B--2---:R-:W-:Y:S01]  /*8930*/  FFMA.FTZ R15, R0, R18, R15 ;  /* 0x00000012000f7223 */ /* 0x004fe2000001000f */
[----:B------:R-:W-:-:S04]  /*8940*/  ISETP.GE.AND P6, PT, R14, R135, PT ;  /* 0x000000870e00720c */ /* 0x000fc80003fc6270 */
[----:B------:R-:W-:Y:S02]  /*8950*/  FSEL R163, R15, -INF , !P6 ;  /* 0xff8000000fa37808 */ /* 0x000fe40007000000 */
[----:B------:R-:W-:Y:S01]  /*8960*/  ISETP.GE.AND P6, PT, R12, R135, PT ;  /* 0x000000870c00720c */ /* 0x000fe20003fc6270 */
[----:B-1----:R-:W-:-:S05]  /*8970*/  FFMA.FTZ R19, R0, R17, R19 ;  /* 0x0000001100137223 */ /* 0x002fca0000010013 */
[----:B------:R-:W-:Y:S01]  /*8980*/  FSEL R159, R19, -INF , !P6 ;  /* 0xff800000139f7808 */ /* 0x000fe20007000000 */
[----:B------:R-:W-:Y:S06]  /*8990*/  @!P2 BRA `(.L_x_1976) ;  /* 0x000000080034a947 */ /* 0x000fec0003800000 */
        /* <DEDUP_REMOVED lines=24> */
[----:B------:R-:W-:-:S06]  /*8b20*/  IMAD R16, R15, R13, R16 ;  /* 0x0000000d0f107224 */ /* 0x000fcc00078e0210 */
[----:B------:R-:W-:Y:S01]  /*8b30*/  @!P2 VIADD R19, R19, 0x1 ;  /* 0x000000011313a836 */ /* 0x000fe20000000000 */
[-C--:B------:R-:W-:Y:S02]  /*8b40*/  @!P2 IADD3 R12, PT, PT, R12, -R15.reuse, RZ ;  /* 0x8000000f0c0ca210 */ /* 0x080fe40007ffe0ff */
[----:B------:R-:W-:Y:S02]  /*8b50*/  ISETP.GT.U32.AND P2, PT, R15, R16, PT ;  /* 0x000000100f00720c */ /* 0x000fe40003f44070 */
[----:B------:R-:W-:Y:S02]  /*8b60*/  ISETP.GE.U32.AND P6, PT, R12, R15, PT ;  /* 0x0000000f0c00720c */ /* 0x000fe40003fc6070 */
[----:B------:R-:W-:-:S09]  /*8b70*/  LOP3.LUT R12, RZ, R14, RZ, 0x33, !PT ;  /* 0x0000000eff0c7212 */ /* 0x000fd200078e33ff */
        /* <DEDUP_REMOVED lines=8> */
[----:B------:R-:W-:Y:S02]  /*8c00*/  ISETP.GE.AND P6, PT, R191, RZ, PT ;  /* 0x000000ffbf00720c */ /* 0x000fe40003fc6270 */
[----:B------:R-:W-:-:S11]  /*8c10*/  SEL R13, R12, R19, !P2 ;  /* 0x000000130c0d7207 */ /* 0x000fd60005000000 */
[----:B------:R-:W-:-:S04]  /*8c20*/  @!P6 IADD3 R18, PT, PT, -R18, RZ, RZ ;  /* 0x000000ff1212e210 */ /* 0x000fc80007ffe1ff */
[----:B------:R-:W-:Y:S01]  /*8c30*/  SEL R16, R12, R18, !P2 ;  /* 0x000000120c107207 */ /* 0x000fe20005000000 */
[----:B------:R-:W-:-:S04]  /*8c40*/  IMAD.WIDE R18, R13, 0x4, R210 ;  /* 0x000000040d127825 */ /* 0x000fc800078e02d2 */
[----:B------:R-:W-:Y:S01]  /*8c50*/  IMAD.WIDE R20, R16, 0x4, R210 ;  /* 0x0000000410147825 */ /* 0x000fe200078e02d2 */
        /* <DEDUP_REMOVED lines=12> */
[----:B------:R-:W-:-:S04]  /*8d20*/  IMAD R13, R13, UR6, RZ ;  /* 0x000000060d0d7c24 */ /* 0x000fc8000f8e02ff */
[----:B------:R-:W-:Y:S01]  /*8d30*/  IMAD R13, R12, UR7, R13 ;  /* 0x000000070c0d7c24 */ /* 0x000fe2000f8e020d */
[----:B------:R-:W-:-:S04]  /*8d40*/  LEA R202, P2, R16, R202, 0x1 ;  /* 0x000000ca10ca7211 */ /* 0x000fc800078408ff */
[----:B------:R-:W-:-:S04]  /*8d50*/  IADD3 R13, PT, PT, R17, R13, RZ ;  /* 0x0000000d110d7210 */ /* 0x000fc80007ffe0ff */
[----:B------:R-:W-:Y:S01]  /*8d60*/  LEA.HI.X R201, R16, R201, R13, 0x1, P2 ;  /* 0x000000c910c97211 */ /* 0x000fe200010f0c0d */
[----:B------:R-:W-:Y:S06]  /*8d70*/  BRA `(.L_x_1978) ;  /* 0x00000000001c7947 */ /* 0x000fec0003800000 */
.L_x_1977:
[----:B------:R-:W-:Y:S01]  /*8d80*/  UMOV UR4, URZ ;  /* 0x000000ff00047c82 */ /* 0x000fe20008000000 */
[----:B------:R-:W-:Y:S01]  /*8d90*/  IMAD.SHL.U32 R12, R2, 0x40, RZ ;  /* 0x00000040020c7824 */ /* 0x000fe200078e00ff */
[----:B------:R-:W-:-:S05]  /*8da0*/  IADD3 R13, P2, PT, RZ, -UR4, RZ ;  /* 0x80000004ff0d7c10 */ /* 0x000fca000ff5e0ff */
[----:B------:R-:W-:-:S05]  /*8db0*/  IMAD.X R12, RZ, RZ, ~R12, P2 ;  /* 0x000000ffff0c7224 */ /* 0x000fca00010e0e0c */
[----:B------:R-:W-:-:S04]  /*8dc0*/  SHF.R.S64 R13, R13, 0x1f, R12 ;  /* 0x0000001f0d0d7819 */ /* 0x000fc8000000100c */
[----:B------:R-:W-:-:S04]  /*8dd0*/  IADD3 R202, P2, PT, R13, R202, RZ ;  /* 0x000000ca0dca7210 */ /* 0x000fc80007f5e0ff */
[----:B------:R-:W-:-:S09]  /*8de0*/  LEA.HI.X.SX32 R201, R12, R201, 0x1, P2 ;  /* 0x000000c90cc97211 */ /* 0x000fd200010f0eff */
.L_x_1978:
        /* <DEDUP_REMOVED lines=72> */
.L_x_1976:
        /* <DEDUP_REMOVED lines=23> */
[----:B------:R-:W-:Y:S01]  /*93e0*/  IADD3 R213, PT, PT, R134, -0x3, RZ ;  /* 0xfffffffd86d57810 */ /* 0x000fe20007ffe0ff */
[----:B------:R-:W-:Y:S01]  /*93f0*/  LDSM.16.MT88.4 R28, [R157] ;  /* 0x000000009d1c783b */ /* 0x000fe20000004200 */
[C---:B------:R-:W-:Y:S02]  /*9400*/  IADD3 R160, PT, PT, R156.reuse, R189, RZ ;  /* 0x000000bd9ca07210 */ /* 0x040fe40007ffe0ff */
[----:B------:R-:W-:-:S03]  /*9410*/  IADD3 R156, PT, PT, R156, R157, RZ ;  /* 0x0000009d9c9c7210 */ /* 0x000fc60007ffe0ff */
[----:B------:R-:W-:Y:S01]  /*9420*/  LDSM.16.MT88.4 R20, [R160+0xc000] ;  /* 0x00c00000a014783b */ /* 0x000fe20000004200 */
[----:B--2---:R-:W-:Y:S02]  /*9430*/  FMNMX.FTZ R13, R12, R13, !PT ;  /* 0x0000000d0c0d7209 */ /* 0x004fe40007810000 */
[----:B---3--:R-:W-:-:S03]  /*9440*/  FMNMX.FTZ R3, R2, R3, !PT ;  /* 0x0000000302037209 */ /* 0x008fc60007810000 */
[----:B------:R-:W2:Y:S04]  /*9450*/  SHFL.BFLY PT, R152, R13, 0x1, 0x1f ;  /* 0x0c201f000d987f89 */ /* 0x000ea800000e0000 */
[----:B------:R-:W3:Y:S01]  /*9460*/  SHFL.BFLY PT, R150, R3, 0x1, 0x1f ;  /* 0x0c201f0003967f89 */ /* 0x000ee200000e0000 */
[----:B--2---:R-:W-:-:S03]  /*9470*/  FMNMX.FTZ R152, R13, R152, !PT ;  /* 0x000000980d987209 */ /* 0x004fc60007810000 */
[----:B------:R-:W-:Y:S01]  /*9480*/  LDSM.16.MT88.4 R12, [R189+0xc000] ;  /* 0x00c00000bd0c783b */ /* 0x000fe20000004200 */
[----:B---3--:R-:W-:Y:S01]  /*9490*/  FMNMX.FTZ R150, R3, R150, !PT ;  /* 0x0000009603967209 */ /* 0x008fe20007810000 */
[C---:B-1----:R-:W-:Y:S01]  /*94a0*/  FMUL.FTZ R167, R152.reuse, UR4 ;  /* 0x0000000498a77c20 */ /* 0x042fe20008410000 */
[----:B------:R-:W-:Y:S02]  /*94b0*/  FSETP.NEU.FTZ.AND P3, PT, R152, -INF , PT ;  /* 0xff8000009800780b */ /* 0x000fe40003f7d000 */
[C---:B------:R-:W-:Y:S01]  /*94c0*/  FSETP.NEU.FTZ.AND P2, PT, R150.reuse, -INF , PT ;  /* 0xff8000009600780b */ /* 0x040fe20003f5d000 */
[----:B------:R-:W-:Y:S01]  /*94d0*/  FMUL.FTZ R158, R150, UR4 ;  /* 0x00000004969e7c20 */ /* 0x000fe20008410000 */
[----:B------:R-:W-:-:S04]  /*94e0*/  FSEL R167, R167, RZ, P3 ;  /* 0x000000ffa7a77208 */ /* 0x000fc80001800000 */
[----:B------:R-:W-:Y:S01]  /*94f0*/  FSEL R158, R158, RZ, P2 ;  /* 0x000000ff9e9e7208 */ /* 0x000fe20001000000 */
[--C-:B------:R-:W-:Y:S01]  /*9500*/  FFMA.FTZ R153, R4, UR4, -R167.reuse ;  /* 0x0000000404997c23 */ /* 0x100fe200080108a7 */
[----:B------:R-:W-:Y:S01]  /*9510*/  FSEL R4, R152, RZ, P3 ;  /* 0x000000ff98047208 */ /* 0x000fe20001800000 */
[--C-:B------:R-:W-:Y:S01]  /*9520*/  FFMA.FTZ R149, R6, UR4, -R167.reuse ;  /* 0x0000000406957c23 */ /* 0x100fe200080108a7 */
[--C-:B------:R-:W-:Y:S01]  /*9530*/  FFMA.FTZ R148, R8, UR4, -R167.reuse ;  /* 0x0000000408947c23 */ /* 0x100fe200080108a7 */
[----:B------:R-:W-:Y:S01]  /*9540*/  FFMA.FTZ R154, R5, UR4, -R158 ;  /* 0x00000004059a7c23 */ /* 0x000fe2000801089e */
[----:B------:R-:W-:Y:S01]  /*9550*/  FSEL R5, R150, RZ, P2 ;  /* 0x000000ff96057208 */ /* 0x000fe20001000000 */
[----:B------:R-:W-:Y:S01]  /*9560*/  FADD.FTZ R4, R133, -R4 ;  /* 0x8000000485047221 */ /* 0x000fe20000010000 */
[----:B------:R-:W-:Y:S01]  /*9570*/  FFMA.FTZ R135, R10, UR4, -R167 ;  /* 0x000000040a877c23 */ /* 0x000fe200080108a7 */
[--C-:B------:R-:W-:Y:S01]  /*9580*/  FFMA.FTZ R3, R7, UR4, -R158.reuse ;  /* 0x0000000407037c23 */ /* 0x100fe2000801089e */
[--C-:B------:R-:W-:Y:S01]  /*9590*/  FFMA.FTZ R2, R9, UR4, -R158.reuse ;  /* 0x0000000409027c23 */ /* 0x100fe2000801089e */
[----:B------:R-:W-:Y:S01]  /*95a0*/  FADD.FTZ R5, R132, -R5 ;  /* 0x8000000584057221 */ /* 0x000fe20000010000 */
[----:B------:R-:W-:Y:S01]  /*95b0*/  FMUL.FTZ R155, R4, UR4 ;  /* 0x00000004049b7c20 */ /* 0x000fe20008410000 */
[--C-:B------:R-:W-:Y:S01]  /*95c0*/  FFMA.FTZ R133, R11, UR4, -R158.reuse ;  /* 0x000000040b857c23 */ /* 0x100fe2000801089e */
[----:B------:R-:W-:Y:S01]  /*95d0*/  MUFU.EX2 R153, R153 ;  /* 0x0000009900997308 */ /* 0x000fe20000000800 */
[----:B------:R-:W-:Y:S01]  /*95e0*/  FMUL.FTZ R132, R5, UR4 ;  /* 0x0000000405847c20 */ /* 0x000fe20008410000 */
        /* <DEDUP_REMOVED lines=18> */
[--C-:B------:R-:W-:Y:S01]  /*9710*/  FFMA.FTZ R179, R179, UR4, -R158.reuse ;  /* 0x00000004b3b37c23 */ /* 0x100fe2000801089e */
[--C-:B------:R-:W-:Y:S01]  /*9720*/  FFMA.FTZ R184, R177, UR4, -R158.reuse ;  /* 0x00000004b1b87c23 */ /* 0x100fe2000801089e */
[----:B------:R-:W-:Y:S01]  /*9730*/  LDSM.16.MT88.4 R140, [R189+0xd000] ;  /* 0x00d00000bd8c783b */ /* 0x000fe20000004200 */
[--C-:B------:R-:W-:Y:S01]  /*9740*/  FFMA.FTZ R177, R168, UR4, -R167.reuse ;  /* 0x00000004a8b17c23 */ /* 0x100fe200080108a7 */
[----:B------:R-:W3:Y:S01]  /*9750*/  MUFU.EX2 R149, R149 ;  /* 0x0000009500957308 */ /* 0x000ee20000000800 */
[-C--:B-1----:R-:W-:Y:S01]  /*9760*/  FMUL.FTZ R32, R104, R155.reuse ;  /* 0x0000009b68207220 */ /* 0x082fe20000410000 */
[-C--:B------:R-:W-:Y:S01]  /*9770*/  FMUL.FTZ R33, R105, R155.reuse ;  /* 0x0000009b69217220 */ /* 0x080fe20000410000 */
[-C--:B------:R-:W-:Y:S01]  /*9780*/  FMUL.FTZ R24, R112, R155.reuse ;  /* 0x0000009b70187220 */ /* 0x080fe20000410000 */
[-C--:B------:R-:W-:Y:S01]  /*9790*/  FMUL.FTZ R25, R113, R155.reuse ;  /* 0x0000009b71197220 */ /* 0x080fe20000410000 */
[-C--:B------:R-:W-:Y:S01]  /*97a0*/  FMUL.FTZ R108, R108, R155.reuse ;  /* 0x0000009b6c6c7220 */ /* 0x080fe20000410000 */
[-C--:B------:R-:W-:Y:S01]  /*97b0*/  FMUL.FTZ R109, R109, R155.reuse ;  /* 0x0000009b6d6d7220 */ /* 0x080fe20000410000 */
[----:B------:R-:W-:Y:S01]  /*97c0*/  FMUL.FTZ R44, R44, R155 ;  /* 0x0000009b2c2c7220 */ /* 0x000fe20000410000 */
[----:B------:R-:W-:Y:S01]  /*97d0*/  MUFU.EX2 R148, R148 ;  /* 0x0000009400947308 */ /* 0x000fe20000000800 */
[-C--:B--2---:R-:W-:Y:S01]  /*97e0*/  FMUL.FTZ R34, R106, R132.reuse ;  /* 0x000000846a227220 */ /* 0x084fe20000410000 */
[-C--:B------:R-:W-:Y:S01]  /*97f0*/  FMUL.FTZ R35, R107, R132.reuse ;  /* 0x000000846b237220 */ /* 0x080fe20000410000 */
[-C--:B------:R-:W-:Y:S01]  /*9800*/  FMUL.FTZ R26, R114, R132.reuse ;  /* 0x00000084721a7220 */ /* 0x080fe20000410000 */
[-C--:B------:R-:W-:Y:S01]  /*9810*/  FMUL.FTZ R27, R115, R132.reuse ;  /* 0x00000084731b7220 */ /* 0x080fe20000410000 */
[----:B------:R-:W1:Y:S01]  /*9820*/  LDSM.16.MT88.4 R104, [R160+0xe000] ;  /* 0x00e00000a068783b */ /* 0x000e620000004200 */
[-C--:B------:R-:W-:Y:S01]  /*9830*/  FMUL.FTZ R110, R110, R132.reuse ;  /* 0x000000846e6e7220 */ /* 0x080fe20000410000 */
[-C--:B------:R-:W-:Y:S01]  /*9840*/  FMUL.FTZ R111, R111, R132.reuse ;  /* 0x000000846f6f7220 */ /* 0x080fe20000410000 */
[----:B------:R-:W2:Y:S01]  /*9850*/  MUFU.EX2 R135, R135 ;  /* 0x0000008700877308 */ /* 0x000ea20000000800 */
[----:B---3--:R-:W-:Y:S01]  /*9860*/  F2FP.BF16.F32.PACK_AB R4, R149, R153 ;  /* 0x000000999504723e */ /* 0x008fe200000010ff */
[----:B------:R-:W3:Y:S01]  /*9870*/  LDSM.16.MT88.4 R112, [R157+0x2000] ;  /* 0x002000009d70783b */ /* 0x000ee20000004200 */
        /* <DEDUP_REMOVED lines=13> */
[----:B------:R-:W4:Y:S01]  /*9950*/  MUFU.EX2 R3, R3 ;  /* 0x0000000300037308 */ /* 0x000f220000000800 */
[----:B--2---:R-:W-:Y:S01]  /*9960*/  F2FP.BF16.F32.PACK_AB R6, R135, R148 ;  /* 0x000000948706723e */ /* 0x004fe200000010ff */
        /* <DEDUP_REMOVED lines=11> */
[----:B------:R-:W-:Y:S01]  /*9a20*/  FMUL.FTZ R67, R67, R132 ;  /* 0x0000008443437220 */ /* 0x000fe20000410000 */
[-C--:B------:R-:W-:Y:S01]  /*9a30*/  FMUL.FTZ R16, R120, R155.reuse ;  /* 0x0000009b78107220 */ /* 0x080fe20000410000 */
[-C--:B------:R-:W-:Y:S01]  /*9a40*/  FMUL.FTZ R17, R121, R155.reuse ;  /* 0x0000009b79117220 */ /* 0x080fe20000410000 */
[----:B------:R-:W2:Y:S01]  /*9a50*/  MUFU.EX2 R133, R133 ;  /* 0x0000008500857308 */ /* 0x000ea20000000800 */
[----:B----4-:R-:W-:Y:S01]  /*9a60*/  F2FP.BF16.F32.PACK_AB R5, R3, R154 ;  /* 0x0000009a0305723e */ /* 0x010fe200000010ff */
        /* <DEDUP_REMOVED lines=78> */
[C---:B--2---:R-:W-:Y:S01]  /*9f50*/  HMMA.16816.F32.BF16 R60, R4.reuse, R108, R60 ;  /* 0x0000006c043c723c */ /* 0x044fe2000004183c */
[--C-:B------:R-:W-:Y:S01]  /*9f60*/  FFMA.FTZ R170, R170, UR4, -R167.reuse ;  /* 0x00000004aaaa7c23 */ /* 0x100fe200080108a7 */
[--C-:B------:R-:W-:Y:S01]  /*9f70*/  FFMA.FTZ R165, R165, UR4, -R167.reuse ;  /* 0x00000004a5a57c23 */ /* 0x100fe200080108a7 */
[----:B------:R-:W-:Y:S01]  /*9f80*/  FFMA.FTZ R162, R162, UR4, -R167 ;  /* 0x00000004a2a27c23 */ /* 0x000fe200080108a7 */
[----:B------:R-:W-:Y:S01]  /*9f90*/  MUFU.EX2 R173, R173 ;  /* 0x000000ad00ad7308 */ /* 0x000fe20000000800 */
[----:B------:R-:W-:Y:S01]  /*9fa0*/  FFMA.FTZ R158, R159, UR4, -R158 ;  /* 0x000000049f9e7c23 */ /* 0x000fe2000801089e */
[----:B------:R-:W-:Y:S01]  /*9fb0*/  FFMA.FTZ R216, R216, R155, R153 ;  /* 0x0000009bd8d87223 */ /* 0x000fe20000010099 */
[----:B------:R-:W-:Y:S01]  /*9fc0*/  FFMA.FTZ R132, R215, R132, R154 ;  /* 0x00000084d7847223 */ /* 0x000fe2000001009a */
[C---:B------:R-:W-:Y:S01]  /*9fd0*/  HMMA.16816.F32.BF16 R64, R4.reuse, R110, R64 ;  /* 0x0000006e0440723c */ /* 0x040fe20000041840 */
[----:B------:R-:W2:Y:S01]  /*9fe0*/  LDSM.16.MT88.4 R108, [R157+0x4000] ;  /* 0x004000009d6c783b */ /* 0x000ea20000004200 */
[----:B------:R-:W-:Y:S01]  /*9ff0*/  FADD.FTZ R149, R149, R216 ;  /* 0x000000d895957221 */ /* 0x000fe20000010000 */
[----:B------:R-:W-:Y:S01]  /*a000*/  FADD.FTZ R3, R3, R132 ;  /* 0x0000008403037221 */ /* 0x000fe20000010000 */
[----:B------:R-:W5:Y:S01]  /*a010*/  MUFU.EX2 R174, R174 ;  /* 0x000000ae00ae7308 */ /* 0x000f620000000800 */
[----:B------:R-:W-:Y:S01]  /*a020*/  MOV R132, R150 ;  /* 0x0000009600847202 */ /* 0x000fe20000000f00 */
[----:B------:R-:W-:Y:S01]  /*a030*/  FADD.FTZ R148, R148, R149 ;  /* 0x0000009594947221 */ /* 0x000fe20000010000 */
[----:B------:R-:W-:Y:S01]  /*a040*/  FADD.FTZ R2, R2, R3 ;  /* 0x0000000302027221 */ /* 0x000fe20000010000 */
[----:B------:R-:W-:Y:S01]  /*a050*/  HMMA.16816.F32.BF16 R20, R4, R22, R116 ;  /* 0x000000160414723c */ /* 0x000fe20000041874 */
[----:B------:R-:W3:Y:S01]  /*a060*/  LDSM.16.MT88.4 R116, [R189+0xe000] ;  /* 0x00e00000bd74783b */ /* 0x000ee20000004200 */
[----:B------:R-:W-:Y:S01]  /*a070*/  FADD.FTZ R135, R135, R148 ;  /* 0x0000009487877221 */ /* 0x000fe20000010000 */
[----:B------:R-:W-:Y:S01]  /*a080*/  FADD.FTZ R2, R133, R2 ;  /* 0x0000000285027221 */ /* 0x000fe20000010000 */
[----:B------:R-:W-:Y:S01]  /*a090*/  MUFU.EX2 R176, R176 ;  /* 0x000000b000b07308 */ /* 0x000fe20000000800 */
[----:B------:R-:W-:-:S03]  /*a0a0*/  MOV R133, R152 ;  /* 0x0000009800857202 */ /* 0x000fc60000000f00 */
[C---:B-1----:R-:W-:Y:S04]  /*a0b0*/  HMMA.16816.F32.BF16 R68, R4.reuse, R104, R68 ;  /* 0x000000680444723c */ /* 0x042fe80000041844 */
[----:B------:R-:W1:Y:S04]  /*a0c0*/  MUFU.EX2 R175, R175 ;  /* 0x000000af00af7308 */ /* 0x000e680000000800 */
[C---:B------:R-:W-:Y:S01]  /*a0d0*/  HMMA.16816.F32.BF16 R72, R4.reuse, R106, R72 ;  /* 0x0000006a0448723c */ /* 0x040fe20000041848 */
[----:B------:R-:W5:Y:S03]  /*a0e0*/  LDSM.16.MT88.4 R104, [R156+0x4000] ;  /* 0x004000009c68783b */ /* 0x000f660000004200 */
[----:B------:R-:W-:Y:S04]  /*a0f0*/  MUFU.EX2 R180, R180 ;  /* 0x000000b400b47308 */ /* 0x000fe80000000800 */
[C---:B------:R-:W-:Y:S04]  /*a100*/  HMMA.16816.F32.BF16 R32, R4.reuse, R120, R32 ;  /* 0x000000780420723c */ /* 0x040fe80000041820 */
[----:B------:R-:W1:Y:S04]  /*a110*/  MUFU.EX2 R181, R181 ;  /* 0x000000b500b57308 */ /* 0x000e680000000800 */
        /* <DEDUP_REMOVED lines=8> */
[C---:B--2---:R-:W-:Y:S04]  /*a1a0*/  HMMA.16816.F32.BF16 R84, R4.reuse, R108, R84 ;  /* 0x0000006c0454723c */ /* 0x044fe80000041854 */
[----:B------:R-:W2:Y:S04]  /*a1b0*/  MUFU.EX2 R191, R191 ;  /* 0x000000bf00bf7308 */ /* 0x000ea80000000800 */
[C---:B------:R-:W-:Y:S01]  /*a1c0*/  HMMA.16816.F32.BF16 R88, R4.reuse, R110, R88 ;  /* 0x0000006e0458723c */ /* 0x040fe20000041858 */
[----:B------:R-:W2:Y:S03]  /*a1d0*/  LDSM.16.MT88.4 R108, [R157+0x2800] ;  /* 0x002800009d6c783b */ /* 0x000ea60000004200 */
        /* <DEDUP_REMOVED lines=20> */
[----:B-1----:R-:W-:Y:S01]  /*a320*/  F2FP.BF16.F32.PACK_AB R99, R175, R176 ;  /* 0x000000b0af63723e */ /* 0x002fe200000010ff */
[----:B------:R-:W-:-:S02]  /*a330*/  FADD.FTZ R173, R173, R2 ;  /* 0x00000002adad7221 */ /* 0x000fc40000010000 */
[----:B------:R-:W-:Y:S02]  /*a340*/  FADD.FTZ R166, R169, R166 ;  /* 0x000000a6a9a67221 */ /* 0x000fe40000010000 */
[----:B------:R-:W1:Y:S01]  /*a350*/  MUFU.EX2 R168, R168 ;  /* 0x000000a800a87308 */ /* 0x000e620000000800 */
        /* <DEDUP_REMOVED lines=9> */
[----:B------:R-:W1:Y:S02]  /*a3f0*/  MUFU.EX2 R158, R158 ;  /* 0x0000009e009e7308 */ /* 0x000e640000000800 */
[C---:B------:R-:W-:Y:S08]  /*a400*/  HMMA.16816.F32.BF16 R36, R96.reuse, R120, R36 ;  /* 0x000000786024723c */ /* 0x040ff00000041824 */
        /* <DEDUP_REMOVED lines=23> */
[C---:B-1----:R-:W-:Y:S08]  /*a580*/  HMMA.16816.F32.BF16 R76, R96.reuse, R120, R76 ;  /* 0x00000078604c723c */ /* 0x042ff0000004184c */
[C---:B------:R-:W-:Y:S01]  /*a590*/  HMMA.16816.F32.BF16 R80, R96.reuse, R122, R80 ;  /* 0x0000007a6050723c */ /* 0x040fe20000041850 */
[----:B------:R-:W1:Y:S07]  /*a5a0*/  LDSM.16.MT88.4 R120, [R157+0x3000] ;  /* 0x003000009d78783b */ /* 0x000e6e0000004200 */
[C---:B------:R-:W-:Y:S08]  /*a5b0*/  HMMA.16816.F32.BF16 R84, R96.reuse, R144, R84 ;  /* 0x000000906054723c */ /* 0x040ff00000041854 */
[C---:B------:R-:W-:Y:S01]  /*a5c0*/  HMMA.16816.F32.BF16 R88, R96.reuse, R146, R88 ;  /* 0x000000926058723c */ /* 0x040fe20000041858 */
[----:B------:R-:W-:Y:S07]  /*a5d0*/  LDSM.16.MT88.4 R144, [R160+0xf800] ;  /* 0x00f80000a090783b */ /* 0x000fee0000004200 */
[C---:B--2---:R-:W-:Y:S08]  /*a5e0*/  HMMA.16816.F32.BF16 R92, R96.reuse, R108, R92 ;  /* 0x0000006c605c723c */ /* 0x044ff0000004185c */
        /* <DEDUP_REMOVED lines=16> */
[----:B------:R-:W2:Y:S07]  /*a6f0*/  LDSM.16.MT88.4 R116, [R160+0x11000] ;  /* 0x01100000a074783b */ /* 0x000eae0000004200 */
[C---:B-----5:R-:W-:Y:S08]  /*a700*/  HMMA.16816.F32.BF16 R44, R96.reuse, R104, R44 ;  /* 0x00000068602c723c */ /* 0x060ff0000004182c */
[C---:B------:R-:W-:Y:S01]  /*a710*/  HMMA.16816.F32.BF16 R48, R96.reuse, R106, R48 ;  /* 0x0000006a6030723c */ /* 0x040fe20000041830 */
[----:B------:R-:W3:Y:S07]  /*a720*/  LDSM.16.MT88.4 R104, [R157+0x5000] ;  /* 0x005000009d68783b */ /* 0x000eee0000004200 */
[C---:B-1----:R-:W-:Y:S08]  /*a730*/  HMMA.16816.F32.BF16 R52, R96.reuse, R120, R52 ;  /* 0x000000786034723c */ /* 0x042ff00000041834 */
[C---:B------:R-:W-:Y:S01]  /*a740*/  HMMA.16816.F32.BF16 R56, R96.reuse, R122, R56 ;  /* 0x0000007a6038723c */ /* 0x040fe20000041838 */
[----:B------:R-:W1:Y:S07]  /*a750*/  LDSM.16.MT88.4 R120, [R156+0x5000] ;  /* 0x005000009c78783b */ /* 0x000e6e0000004200 */
[C---:B------:R-:W-:Y:S08]  /*a760*/  HMMA.16816.F32.BF16 R24, R96.reuse, R128, R24 ;  /* 0x000000806018723c */ /* 0x040ff00000041818 */
[C---:B------:R-:W-:Y:S01]  /*a770*/  HMMA.16816.F32.BF16 R28, R96.reuse, R130, R28 ;  /* 0x00000082601c723c */ /* 0x040fe2000004181c */
[----:B------:R-:W-:Y:S07]  /*a780*/  LDSM.16.MT88.4 R128, [R157+0x3800] ;  /* 0x003800009d80783b */ /* 0x000fee0000004200 */
[C---:B--2---:R-:W-:Y:S08]  /*a790*/  HMMA.16816.F32.BF16 R76, R96.reuse, R116, R76 ;  /* 0x00000074604c723c */ /* 0x044ff0000004184c */
[C---:B------:R-:W-:Y:S01]  /*a7a0*/  HMMA.16816.F32.BF16 R80, R96.reuse, R118, R80 ;  /* 0x000000766050723c */ /* 0x040fe20000041850 */
[----:B------:R-:W2:Y:S07]  /*a7b0*/  LDSM.16.MT88.4 R116, [R160+0xd800] ;  /* 0x00d80000a074783b */ /* 0x000eae0000004200 */
        /* <DEDUP_REMOVED lines=30> */
[----:B--2---:R-:W-:Y:S01]  /*a9a0*/  HMMA.16816.F32.BF16 R120, R96, R116, R16 ;  /* 0x000000746078723c */ /* 0x004fe20000041810 */
        /* <DEDUP_REMOVED lines=29> */
.L_x_1973:
        /* <DEDUP_REMOVED lines=21> */
[----:B------:R-:W4:Y:S01]  /*acd0*/  LDCU UR4, c[0x0][0x45c] ;  /* 0x00008b80ff0477ac */ /* 0x000f220008000800 */
[----:B------:R-:W2:Y:S01]  /*ace0*/  LDCU.64 UR6, c[0x0][0x3a0] ;  /* 0x00007400ff0677ac */ /* 0x000ea20008000a00 */
[----:B------:R-:W2:Y:S01]  /*acf0*/  LDCU.64 UR8, c[0x0][0x3a8] ;  /* 0x00007500ff0877ac */ /* 0x000ea20008000a00 */
[----:B-1----:R-:W-:-:S12]  /*ad00*/  ULEA UR5, UR5, UR12, 0x18 ;  /* 0x0000000c05057291 */ /* 0x002fd8000f8ec0ff */
.L_x_1983:
        /* <DEDUP_REMOVED lines=97> */
.L_x_1980:
        /* <DEDUP_REMOVED lines=90> */
[----:B------:R-:W2:Y:S05]  /*b8c0*/  LDSM.16.M88.4 R156, [R198+UR5+0x7800] ;  /* 0x00780005c69c783b */ /* 0x000eaa0008000200 */
[----:B------:R-:W-:Y:S05]  /*b8d0*/  LDSM.16.M88.4 R160, [R197] ;  /* 0x00000000c5a0783b */ /* 0x000fea0000000200 */
[----:B------:R-:W2:Y:S05]  /*b8e0*/  LDSM.16.M88.4 R164, [R195+0x6000] ;  /* 0x00600000c3a4783b */ /* 0x000eaa0000000200 */
[----:B------:R-:W2:Y:S05]  /*b8f0*/  LDSM.16.M88.4 R168, [R195+0x6800] ;  /* 0x00680000c3a8783b */ /* 0x000eaa0000000200 */
[----:B------:R-:W2:Y:S01]  /*b900*/  LDSM.16.M88.4 R172, [R195+0x7000] ;  /* 0x00700000c3ac783b */ /* 0x000ea20000000200 */
[C---:B-----5:R-:W-:Y:S04]  /*b910*/  HMMA.16816.F32.BF16 R4, R140.reuse, R144, RZ ;  /* 0x000000908c04723c */ /* 0x060fe800000418ff */
[----:B------:R-:W-:Y:S04]  /*b920*/  LDSM.16.M88.4 R176, [R196] ;  /* 0x00000000c4b0783b */ /* 0x000fe80000000200 */
[C---:B------:R-:W-:Y:S01]  /*b930*/  HMMA.16816.F32.BF16 R8, R140.reuse, R146, RZ ;  /* 0x000000928c08723c */ /* 0x040fe200000418ff */
[----:B------:R-:W5:Y:S05]  /*b940*/  LDSM.16.M88.4 R144, [R195+0x7800] ;  /* 0x00780000c390783b */ /* 0x000f6a0000000200 */
[----:B------:R-:W5:Y:S02]  /*b950*/  LDSM.16.M88.4 R180, [R194+0x6000] ;  /* 0x00600000c2b4783b */ /* 0x000f640000000200 */
[C---:B---3--:R-:W-:Y:S03]  /*b960*/  HMMA.16816.F32.BF16 R12, R140.reuse, R148, RZ ;  /* 0x000000948c0c723c */ /* 0x048fe600000418ff */
[----:B-1----:R-:W-:Y:S05]  /*b970*/  LDSM.16.M88.4 R132, [R192+0x6800] ;  /* 0x00680000c084783b */ /* 0x002fea0000000200 */
[C---:B------:R-:W-:Y:S01]  /*b980*/  HMMA.16816.F32.BF16 R16, R140.reuse, R150, RZ ;  /* 0x000000968c10723c */ /* 0x040fe200000418ff */
[----:B------:R-:W-:Y:S05]  /*b990*/  LDSM.16.M88.4 R148, [R194+0x7000] ;  /* 0x00700000c294783b */ /* 0x000fea0000000200 */
[----:B------:R-:W-:Y:S02]  /*b9a0*/  LDSM.16.M88.4 R136, [R192+0x7000] ;  /* 0x00700000c088783b */ /* 0x000fe40000000200 */
        /* <DEDUP_REMOVED lines=12> */
[----:B------:R-:W-:Y:S07]  /*ba70*/  LDSM.16.M88.4 R168, [R198+UR5+0x8000] ;  /* 0x00800005c6a8783b */ /* 0x000fee0008000200 */
[C---:B------:R-:W-:Y:S08]  /*ba80*/  HMMA.16816.F32.BF16 R20, R160.reuse, R172, R20 ;  /* 0x000000aca014723c */ /* 0x040ff00000041814 */
[C---:B------:R-:W-:Y:S01]  /*ba90*/  HMMA.16816.F32.BF16 R24, R160.reuse, R174, R24 ;  /* 0x000000aea018723c */ /* 0x040fe20000041818 */
[----:B------:R-:W-:Y:S07]  /*baa0*/  LDSM.16.M88.4 R172, [R197+0x2000] ;  /* 0x00200000c5ac783b */ /* 0x000fee0000000200 */
[C---:B-----5:R-:W-:Y:S08]  /*bab0*/  HMMA.16816.F32.BF16 R28, R160.reuse, R144, R28 ;  /* 0x00000090a01c723c */ /* 0x060ff0000004181c */
[----:B------:R-:W-:Y:S01]  /*bac0*/  HMMA.16816.F32.BF16 R32, R160, R146, R32 ;  /* 0x00000092a020723c */ /* 0x000fe20000041820 */
[----:B------:R-:W3:Y:S05]  /*bad0*/  LDSM.16.M88.4 R144, [R192+0x7800] ;  /* 0x00780000c090783b */ /* 0x000eea0000000200 */
[----:B------:R-:W4:Y:S02]  /*bae0*/  LDSM.16.M88.4 R160, [R200+0x2000] ;  /* 0x00200000c8a0783b */ /* 0x000f240000000200 */
[C---:B------:R-:W-:Y:S08]  /*baf0*/  HMMA.16816.F32.BF16 R4, R176.reuse, R180, R4 ;  /* 0x000000b4b004723c */ /* 0x040ff00000041804 */
[C---:B------:R-:W-:Y:S08]  /*bb00*/  HMMA.16816.F32.BF16 R8, R176.reuse, R182, R8 ;  /* 0x000000b6b008723c */ /* 0x040ff00000041808 */
        /* <DEDUP_REMOVED lines=18> */
[----:B------:R-:W2:Y:S07]  /*bc30*/  LDSM.16.M88.4 R136, [R195+0x9000] ;  /* 0x00900000c388783b */ /* 0x000eae0000000200 */
[C---:B---3--:R-:W-:Y:S08]  /*bc40*/  HMMA.16816.F32.BF16 R28, R156.reuse, R144, R28 ;  /* 0x000000909c1c723c */ /* 0x048ff0000004181c */
[----:B------:R-:W-:Y:S01]  /*bc50*/  HMMA.16816.F32.BF16 R32, R156, R146, R32 ;  /* 0x000000929c20723c */ /* 0x000fe20000041820 */
[----:B------:R-:W3:Y:S05]  /*bc60*/  LDSM.16.M88.4 R144, [R195+0x9800] ;  /* 0x00980000c390783b */ /* 0x000eea0000000200 */
        /* <DEDUP_REMOVED lines=26> */
[----:B------:R-:W-:Y:S02]  /*be10*/  LDSM.16.M88.4 R172, [R198+UR5+0xa000] ;  /* 0x00a00005c6ac783b */ /* 0x000fe40008000200 */
[C---:B------:R-:W-:Y:S08]  /*be20*/  HMMA.16816.F32.BF16 R4, R156.reuse, R164, R4 ;  /* 0x000000a49c04723c */ /* 0x040ff00000041804 */
[C---:B------:R-:W-:Y:S01]  /*be30*/  HMMA.16816.F32.BF16 R8, R156.reuse, R166, R8 ;  /* 0x000000a69c08723c */ /* 0x040fe20000041808 */
[----:B------:R-:W3:Y:S07]  /*be40*/  LDSM.16.M88.4 R164, [R200+0x4000] ;  /* 0x00400000c8a4783b */ /* 0x000eee0000000200 */
[C---:B-1----:R-:W-:Y:S08]  /*be50*/  HMMA.16816.F32.BF16 R12, R156.reuse, R140, R12 ;  /* 0x0000008c9c0c723c */ /* 0x042ff0000004180c */
[C---:B------:R-:W-:Y:S01]  /*be60*/  HMMA.16816.F32.BF16 R16, R156.reuse, R142, R16 ;  /* 0x0000008e9c10723c */ /* 0x040fe20000041810 */
[----:B------:R-:W1:Y:S07]  /*be70*/  LDSM.16.M88.4 R140, [R198+UR5+0xa800] ;  /* 0x00a80005c68c783b */ /* 0x000e6e0008000200 */
[C---:B----4-:R-:W-:Y:S08]  /*be80*/  HMMA.16816.F32.BF16 R20, R156.reuse, R148, R20 ;  /* 0x000000949c14723c */ /* 0x050ff00000041814 */
[C---:B------:R-:W-:Y:S01]  /*be90*/  HMMA.16816.F32.BF16 R24, R156.reuse, R150, R24 ;  /* 0x000000969c18723c */ /* 0x040fe20000041818 */
[----:B------:R-:W4:Y:S07]  /*bea0*/  LDSM.16.M88.4 R148, [R198+UR5+0xb000] ;  /* 0x00b00005c694783b */ /* 0x000f2e0008000200 */
[C---:B-----5:R-:W-:Y:S08]  /*beb0*/  HMMA.16816.F32.BF16 R28, R156.reuse, R152, R28 ;  /* 0x000000989c1c723c */ /* 0x060ff0000004181c */
        /* <DEDUP_REMOVED lines=34> */
[C---:B------:R-:W-:Y:S08]  /*c0e0*/  HMMA.16816.F32.BF16 R20, R156.reuse, R136, R20 ;  /* 0x000000889c14723c */ /* 0x040ff00000041814 */
[C---:B------:R-:W-:Y:S01]  /*c0f0*/  HMMA.16816.F32.BF16 R24, R156.reuse, R138, R24 ;  /* 0x0000008a9c18723c */ /* 0x040fe20000041818 */
[----:B------:R-:W2:Y:S07]  /*c100*/  LDSM.16.M88.4 R136, [R192+0xb000] ;  /* 0x00b00000c088783b */ /* 0x000eae0000000200 */
[C---:B---3--:R-:W-:Y:S08]  /*c110*/  HMMA.16816.F32.BF16 R28, R156.reuse, R144, R28 ;  /* 0x000000909c1c723c */ /* 0x048ff0000004181c */
[----:B------:R-:W-:Y:S08]  /*c120*/  HMMA.16816.F32.BF16 R32, R156, R146, R32 ;  /* 0x000000929c20723c */ /* 0x000ff00000041820 */
[C---:B------:R-:W-:Y:S08]  /*c130*/  HMMA.16816.F32.BF16 R4, R160.reuse, R172, R4 ;  /* 0x000000aca004723c */ /* 0x040ff00000041804 */
[C---:B------:R-:W-:Y:S08]  /*c140*/  HMMA.16816.F32.BF16 R8, R160.reuse, R174, R8 ;  /* 0x000000aea008723c */ /* 0x040ff00000041808 */
[C---:B-1----:R-:W-:Y:S08]  /*c150*/  HMMA.16816.F32.BF16 R12, R160.reuse, R140, R12 ;  /* 0x0000008ca00c723c */ /* 0x042ff0000004180c */
[C---:B------:R-:W-:Y:S08]  /*c160*/  HMMA.16816.F32.BF16 R16, R160.reuse, R142, R16 ;  /* 0x0000008ea010723c */ /* 0x040ff00000041810 */
[C---:B----4-:R-:W-:Y:S08]  /*c170*/  HMMA.16816.F32.BF16 R20, R160.reuse, R148, R20 ;  /* 0x00000094a014723c */ /* 0x050ff00000041814 */
[C---:B------:R-:W-:Y:S08]  /*c180*/  HMMA.16816.F32.BF16 R24, R160.reuse, R150, R24 ;  /* 0x00000096a018723c */ /* 0x040ff00000041818 */
[C---:B-----5:R-:W-:Y:S08]  /*c190*/  HMMA.16816.F32.BF16 R28, R160.reuse, R152, R28 ;  /* 0x00000098a01c723c */ /* 0x060ff0000004181c */
        /* <DEDUP_REMOVED lines=9> */
[----:B------:R-:W1:Y:S01]  /*c230*/  MUFU.TANH R205, R205 ;  /* 0x000000cd00cd7308 */ /* 0x000e620000002400 */
[----:B------:R-:W2:Y:S01]  /*c240*/  LDSM.16.M88.4 R132, [R192+0xb800] ;  /* 0x00b80000c084783b */ /* 0x000ea20000000200 */
[----:B------:R-:W-:Y:S04]  /*c250*/  DEPBAR.LE SB0, 0x0 ;  /* 0x000080000000791a */ /* 0x000fe80000000000 */
[----:B------:R-:W-:Y:S01]  /*c260*/  FMUL.FTZ R227, R8, UR11 ;  /* 0x0000000b08e37c20 */ /* 0x000fe20008410000 */
[C---:B------:R-:W-:Y:S03]  /*c270*/  HMMA.16816.F32.BF16 R20, R164.reuse, R136, R20 ;  /* 0x00000088a414723c */ /* 0x040fe60000041814 */
[----:B------:R-:W3:Y:S01]  /*c280*/  MUFU.TANH R221, R221 ;  /* 0x000000dd00dd7308 */ /* 0x000ee20000002400 */
[----:B------:R-:W-:Y:S01]  /*c290*/  BAR.SYNC.DEFER_BLOCKING 0x0 ;  /* 0x0000000000007b1d */ /* 0x000fe20000010000 */
[----:B------:R-:W-:Y:S01]  /*c2a0*/  FMUL.FTZ R220, R12, UR11 ;  /* 0x0000000b0cdc7c20 */ /* 0x000fe20008410000 */
[----:B------:R-:W-:Y:S01]  /*c2b0*/  FMUL.FTZ R222, R13, UR11 ;  /* 0x0000000b0dde7c20 */ /* 0x000fe20008410000 */
[----:B------:R-:W-:Y:S01]  /*c2c0*/  FMUL.FTZ R226, R15, UR11 ;  /* 0x0000000b0fe27c20 */ /* 0x000fe20008410000 */
[C---:B------:R-:W-:Y:S05]  /*c2d0*/  HMMA.16816.F32.BF16 R24, R164.reuse, R138, R24 ;  /* 0x0000008aa418723c */ /* 0x040fea0000041818 */
[----:B------:R4:W1:Y:S01]  /*c2e0*/  MUFU.TANH R160, R220 ;  /* 0x000000dc00a07308 */ /* 0x0008620000002400 */
[----:B------:R-:W-:Y:S01]  /*c2f0*/  FMUL.FTZ R137, R16, UR11 ;  /* 0x0000000b10897c20 */ /* 0x000fe20008410000 */
[----:B------:R-:W-:Y:S01]  /*c300*/  FMUL.FTZ R229, R9, UR11 ;  /* 0x0000000b09e57c20 */ /* 0x000fe20008410000 */
[----:B------:R-:W-:Y:S01]  /*c310*/  FMUL.FTZ R231, R10, UR11 ;  /* 0x0000000b0ae77c20 */ /* 0x000fe20008410000 */
[----:B------:R-:W-:Y:S01]  /*c320*/  FMUL.FTZ R233, R11, UR11 ;  /* 0x0000000b0be97c20 */ /* 0x000fe20008410000 */
[----:B------:R-:W-:Y:S01]  /*c330*/  FMUL.FTZ R228, R14, UR11 ;  /* 0x0000000b0ee47c20 */ /* 0x000fe20008410000 */
[----:B------:R-:W-:Y:S04]  /*c340*/  FMUL.FTZ R224, R17, UR11 ;  /* 0x0000000b11e07c20 */ /* 0x000fe80008410000 */
[----:B------:R5:W1:Y:S01]  /*c350*/  MUFU.TANH R142, R137 ;  /* 0x00000089008e7308 */ /* 0x000a620000002400 */
[----:B------:R-:W-:Y:S01]  /*c360*/  FMUL.FTZ R136, R20, UR11 ;  /* 0x0000000b14887c20 */ /* 0x000fe20008410000 */
[----:B------:R-:W-:Y:S01]  /*c370*/  FMUL.FTZ R139, R22, UR11 ;  /* 0x0000000b168b7c20 */ /* 0x000fe20008410000 */
[----:B------:R-:W-:Y:S07]  /*c380*/  FMUL.FTZ R138, R23, UR11 ;  /* 0x0000000b178a7c20 */ /* 0x000fee0008410000 */
[----:B------:R3:W1:Y:S01]  /*c390*/  MUFU.TANH R156, R136 ;  /* 0x00000088009c7308 */ /* 0x0006620000002400 */
[----:B----4-:R-:W-:Y:S09]  /*c3a0*/  FMUL.FTZ R220, R19, UR11 ;  /* 0x0000000b13dc7c20 */ /* 0x010ff20008410000 */
[----:B------:R4:W1:Y:S01]  /*c3b0*/  MUFU.TANH R153, R139 ;  /* 0x0000008b00997308 */ /* 0x0008620000002400 */
[C---:B--2---:R-:W-:Y:S03]  /*c3c0*/  HMMA.16816.F32.BF16 R28, R164.reuse, R132, R28 ;  /* 0x00000084a41c723c */ /* 0x044fe6000004181c */
[----:B-----5:R-:W-:Y:S06]  /*c3d0*/  FMUL.FTZ R137, R24, UR11 ;  /* 0x0000000b18897c20 */ /* 0x020fec0008410000 */
[----:B------:R2:W1:Y:S01]  /*c3e0*/  MUFU.TANH R158, R222 ;  /* 0x000000de009e7308 */ /* 0x0004620000002400 */
[----:B------:R-:W-:Y:S03]  /*c3f0*/  HMMA.16816.F32.BF16 R32, R164, R134, R32 ;  /* 0x00000086a420723c */ /* 0x000fe60000041820 */
[----:B---3--:R-:W-:Y:S06]  /*c400*/  FMUL.FTZ R136, R26, UR11 ;  /* 0x0000000b1a887c20 */ /* 0x008fec0008410000 */
[----:B------:R3:W1:Y:S01]  /*c410*/  MUFU.TANH R152, R137 ;  /* 0x0000008900987308 */ /* 0x0006620000002400 */
[----:B----4-:R-:W-:Y:S01]  /*c420*/  FMUL.FTZ R139, R28, UR11 ;  /* 0x0000000b1c8b7c20 */ /* 0x010fe20008410000 */
[----:B------:R-:W-:Y:S08]  /*c430*/  FMUL.FTZ R134, R29, UR11 ;  /* 0x0000000b1d867c20 */ /* 0x000ff00008410000 */
[----:B------:R4:W1:Y:S01]  /*c440*/  MUFU.TANH R149, R136 ;  /* 0x0000008800957308 */ /* 0x0008620000002400 */
[----:B--2---:R-:W-:Y:S01]  /*c450*/  FMUL.FTZ R222, R18, UR11 ;  /* 0x0000000b12de7c20 */ /* 0x004fe20008410000 */
[----:B------:R-:W-:Y:S08]  /*c460*/  FMUL.FTZ R135, R34, UR11 ;  /* 0x0000000b22877c20 */ /* 0x000ff00008410000 */
[----:B------:R2:W1:Y:S01]  /*c470*/  MUFU.TANH R148, R139 ;  /* 0x0000008b00947308 */ /* 0x0004620000002400 */
[----:B---3--:R-:W-:Y:S09]  /*c480*/  FMUL.FTZ R137, R30, UR11 ;  /* 0x0000000b1e897c20 */ /* 0x008ff20008410000 */
[----:B------:R3:W1:Y:S01]  /*c490*/  MUFU.TANH R146, R134 ;  /* 0x0000008600927308 */ /* 0x0006620000002400 */
[----:B----4-:R-:W-:Y:S09]  /*c4a0*/  FMUL.FTZ R136, R31, UR11 ;  /* 0x0000000b1f887c20 */ /* 0x010ff20008410000 */
[----:B------:R4:W1:Y:S01]  /*c4b0*/  MUFU.TANH R155, R226 ;  /* 0x000000e2009b7308 */ /* 0x0008620000002400 */
[----:B--2---:R-:W-:Y:S09]  /*c4c0*/  FMUL.FTZ R139, R33, UR11 ;  /* 0x0000000b218b7c20 */ /* 0x004ff20008410000 */
[----:B------:R2:W1:Y:S01]  /*c4d0*/  MUFU.TANH R143, R222 ;  /* 0x000000de008f7308 */ /* 0x0004620000002400 */
[----:B---3--:R-:W-:Y:S09]  /*c4e0*/  FMUL.FTZ R134, R35, UR11 ;  /* 0x0000000b23867c20 */ /* 0x008ff20008410000 */
[----:B------:R3:W1:Y:S01]  /*c4f0*/  MUFU.TANH R141, R220 ;  /* 0x000000dc008d7308 */ /* 0x0006620000002400 */
[----:B----4-:R-:W-:Y:S09]  /*c500*/  FMUL.FTZ R226, R21, UR11 ;  /* 0x0000000b15e27c20 */ /* 0x010ff20008410000 */
[----:B------:R4:W1:Y:S01]  /*c510*/  MUFU.TANH R151, R138 ;  /* 0x0000008a00977308 */ /* 0x0008620000002400 */
[----:B--2---:R-:W-:Y:S09]  /*c520*/  FMUL.FTZ R222, R25, UR11 ;  /* 0x0000000b19de7c20 */ /* 0x004ff20008410000 */
[----:B------:R-:W2:Y:S01]  /*c530*/  MUFU.TANH R223, R223 ;  /* 0x000000df00df7308 */ /* 0x000ea20000002400 */
[----:B---3--:R-:W-:Y:S09]  /*c540*/  FMUL.FTZ R220, R27, UR11 ;  /* 0x0000000b1bdc7c20 */ /* 0x008ff20008410000 */
[----:B------:R-:W3:Y:S01]  /*c550*/  MUFU.TANH R225, R225 ;  /* 0x000000e100e17308 */ /* 0x000ee20000002400 */
[----:B----4-:R-:W-:Y:S09]  /*c560*/  FMUL.FTZ R138, R32, UR11 ;  /* 0x0000000b208a7c20 */ /* 0x010ff20008410000 */
[----:B------:R-:W4:Y:S10]  /*c570*/  MUFU.TANH R227, R227 ;  /* 0x000000e300e37308 */ /* 0x000f340000002400 */
[----:B------:R-:W1:Y:S10]  /*c580*/  MUFU.TANH R229, R229 ;  /* 0x000000e500e57308 */ /* 0x000e740000002400 */
[----:B------:R-:W1:Y:S10]  /*c590*/  MUFU.TANH R231, R231 ;  /* 0x000000e700e77308 */ /* 0x000e740000002400 */
[----:B------:R-:W1:Y:S10]  /*c5a0*/  MUFU.TANH R233, R233 ;  /* 0x000000e900e97308 */ /* 0x000e740000002400 */
[----:B------:R1:W1:Y:S10]  /*c5b0*/  MUFU.TANH R157, R228 ;  /* 0x000000e4009d7308 */ /* 0x0002740000002400 */
[----:B------:R1:W1:Y:S10]  /*c5c0*/  MUFU.TANH R140, R224 ;  /* 0x000000e0008c7308 */ /* 0x0002740000002400 */
[----:B------:R1:W1:Y:S10]  /*c5d0*/  MUFU.TANH R154, R226 ;  /* 0x000000e2009a7308 */ /* 0x0002740000002400 */
[----:B------:R1:W1:Y:S10]  /*c5e0*/  MUFU.TANH R150, R222 ;  /* 0x000000de00967308 */ /* 0x0002740000002400 */
[----:B------:R1:W1:Y:S10]  /*c5f0*/  MUFU.TANH R147, R220 ;  /* 0x000000dc00937308 */ /* 0x0002740000002400 */
[----:B------:R-:W1:Y:S10]  /*c600*/  MUFU.TANH R137, R137 ;  /* 0x0000008900897308 */ /* 0x000e740000002400 */
[----:B------:R-:W1:Y:S10]  /*c610*/  MUFU.TANH R136, R136 ;  /* 0x0000008800887308 */ /* 0x000e740000002400 */
[----:B------:R1:W1:Y:S10]  /*c620*/  MUFU.TANH R144, R138 ;  /* 0x0000008a00907308 */ /* 0x0002740000002400 */
[----:B------:R-:W1:Y:S10]  /*c630*/  MUFU.TANH R139, R139 ;  /* 0x0000008b008b7308 */ /* 0x000e740000002400 */
[----:B------:R-:W1:Y:S10]  /*c640*/  MUFU.TANH R135, R135 ;  /* 0x0000008700877308 */ /* 0x000e740000002400 */
[----:B------:R-:W1:Y:S01]  /*c650*/  MUFU.TANH R134, R134 ;  /* 0x0000008600867308 */ /* 0x000e620000002400 */
        /* <DEDUP_REMOVED lines=77> */
.L_x_1982:
        /* <DEDUP_REMOVED lines=72> */
.L_x_1981:
[C---:B---3--:R-:W-:Y:S01]  /*cfb0*/  IADD3 R4, PT, PT, R212.reuse, -0x20, RZ ;  /* 0xffffffe0d4047810 */ /* 0x048fe20007ffe0ff */
[----:B------:R-:W-:Y:S01]  /*cfc0*/  LDSM.16.MT88.4 R12, [R189+0xc000] ;  /* 0x00c00000bd0c783b */ /* 0x000fe20000004200 */
[----:B------:R-:W-:Y:S02]  /*cfd0*/  I2FP.F32.U32 R5, R212 ;  /* 0x000000d400057245 */ /* 0x000fe40000201000 */
[----:B------:R-:W-:Y:S02]  /*cfe0*/  IADD3 R7, PT, PT, R212, -0xf, RZ ;  /* 0xfffffff1d4077810 */ /* 0x000fe40007ffe0ff */
[----:B------:R-:W-:Y:S01]  /*cff0*/  I2FP.F32.U32 R4, R4 ;  /* 0x0000000400047245 */ /* 0x000fe20000201000 */
[CC--:B-1----:R-:W-:Y:S01]  /*d000*/  FFMA.FTZ R156, R0.reuse, R5.reuse, R156 ;  /* 0x00000005009c7223 */ /* 0x0c2fe2000001009c */
[C---:B------:R-:W-:Y:S01]  /*d010*/  FFMA.FTZ R153, R0.reuse, R5, R153 ;  /* 0x0000000500997223 */ /* 0x040fe20000010099 */
[----:B------:R-:W-:Y:S01]  /*d020*/  I2FP.F32.U32 R7, R7 ;  /* 0x0000000700077245 */ /* 0x000fe20000201000 */
[----:B------:R-:W-:Y:S01]  /*d030*/  LDSM.16.MT88.4 R20, [R184+0xc000] ;  /* 0x00c00000b814783b */ /* 0x000fe20000004200 */
[-C--:B------:R-:W-:Y:S01]  /*d040*/  FFMA.FTZ R205, R0, R4.reuse, R205 ;  /* 0x0000000400cd7223 */ /* 0x080fe200000100cd */
[----:B------:R-:W-:Y:S01]  /*d050*/  IADD3 R5, PT, PT, R212, -0x10, RZ ;  /* 0xfffffff0d4057810 */ /* 0x000fe20007ffe0ff */
[----:B------:R-:W-:Y:S01]  /*d060*/  FFMA.FTZ R223, R0, R4, R223 ;  /* 0x0000000400df7223 */ /* 0x000fe200000100df */
[----:B------:R-:W-:Y:S01]  /*d070*/  IADD3 R9, PT, PT, R212, -0x8, RZ ;  /* 0xfffffff8d4097810 */ /* 0x000fe20007ffe0ff */
[-C--:B------:R-:W-:Y:S01]  /*d080*/  FFMA.FTZ R158, R0, R7.reuse, R158 ;  /* 0x00000007009e7223 */ /* 0x080fe2000001009e */
[----:B------:R-:W-:Y:S01]  /*d090*/  IADD3 R4, PT, PT, R212, -0x17, RZ ;  /* 0xffffffe9d4047810 */ /* 0x000fe20007ffe0ff */
[----:B------:R-:W-:Y:S01]  /*d0a0*/  FFMA.FTZ R155, R0, R7, R155 ;  /* 0x00000007009b7223 */ /* 0x000fe2000001009b */
[C---:B------:R-:W-:Y:S02]  /*d0b0*/  IADD3 R8, PT, PT, R212.reuse, -0x1f, RZ ;  /* 0xffffffe1d4087810 */ /* 0x040fe40007ffe0ff */
[----:B------:R-:W-:Y:S02]  /*d0c0*/  I2FP.F32.U32 R5, R5 ;  /* 0x0000000500057245 */ /* 0x000fe40000201000 */
[----:B------:R-:W-:Y:S02]  /*d0d0*/  I2FP.F32.U32 R9, R9 ;  /* 0x0000000900097245 */ /* 0x000fe40000201000 */
[----:B------:R-:W-:Y:S01]  /*d0e0*/  IADD3 R7, PT, PT, R212, 0x1, RZ ;  /* 0x00000001d4077810 */ /* 0x000fe20007ffe0ff */
[CC--:B------:R-:W-:Y:S01]  /*d0f0*/  FFMA.FTZ R160, R0.reuse, R5.reuse, R160 ;  /* 0x0000000500a07223 */ /* 0x0c0fe200000100a0 */
[----:B------:R-:W-:Y:S01]  /*d100*/  I2FP.F32.U32 R4, R4 ;  /* 0x0000000400047245 */ /* 0x000fe20000201000 */
[C---:B------:R-:W-:Y:S01]  /*d110*/  FFMA.FTZ R157, R0.reuse, R5, R157 ;  /* 0x00000005009d7223 */ /* 0x040fe2000001009d */
[----:B------:R-:W-:Y:S01]  /*d120*/  I2FP.F32.U32 R8, R8 ;  /* 0x0000000800087245 */ /* 0x000fe20000201000 */
[-C--:B------:R-:W-:Y:S01]  /*d130*/  FFMA.FTZ R142, R0, R9.reuse, R142 ;  /* 0x00000009008e7223 */ /* 0x080fe2000001008e */
[----:B------:R-:W-:Y:S01]  /*d140*/  IADD3 R6, PT, PT, R212, -0x18, RZ ;  /* 0xffffffe8d4067810 */ /* 0x000fe20007ffe0ff */
[C---:B------:R-:W-:Y:S01]  /*d150*/  FFMA.FTZ R143, R0.reuse, R9, R143 ;  /* 0x00000009008f7223 */ /* 0x040fe2000001008f */
[----:B------:R-:W-:Y:S01]  /*d160*/  I2FP.F32.U32 R7, R7 ;  /* 0x0000000700077245 */ /* 0x000fe20000201000 */
[CC--:B------:R-:W-:Y:S01]  /*d170*/  FFMA.FTZ R229, R0.reuse, R4.reuse, R229 ;  /* 0x0000000400e57223 */ /* 0x0c0fe200000100e5 */
[----:B------:R-:W-:Y:S01]  /*d180*/  FFMA.FTZ R233, R0, R4, R233 ;  /* 0x0000000400e97223 */ /* 0x000fe200000100e9 */
[----:B------:R-:W-:Y:S01]  /*d190*/  IADD3 R5, PT, PT, R212, -0x7, RZ ;  /* 0xfffffff9d4057810 */ /* 0x000fe20007ffe0ff */
[----:B------:R-:W-:Y:S01]  /*d1a0*/  FFMA.FTZ R221, R0, R8, R221 ;  /* 0x0000000800dd7223 */ /* 0x000fe200000100dd */
[----:B------:R-:W-:Y:S01]  /*d1b0*/  IADD3 R9, PT, PT, R212, 0x8, RZ ;  /* 0x00000008d4097810 */ /* 0x000fe20007ffe0ff */
[CC--:B------:R-:W-:Y:S01]  /*d1c0*/  FFMA.FTZ R154, R0.reuse, R7.reuse, R154 ;  /* 0x00000007009a7223 */ /* 0x0c0fe2000001009a */
[----:B------:R-:W-:Y:S01]  /*d1d0*/  I2FP.F32.U32 R6, R6 ;  /* 0x0000000600067245 */ /* 0x000fe20000201000 */
[----:B------:R-:W-:Y:S01]  /*d1e0*/  FFMA.FTZ R151, R0, R7, R151 ;  /* 0x0000000700977223 */ /* 0x000fe20000010097 */
[----:B------:R-:W-:Y:S01]  /*d1f0*/  IADD3 R4, PT, PT, R212, 0x9, RZ ;  /* 0x00000009d4047810 */ /* 0x000fe20007ffe0ff */
[C---:B------:R-:W-:Y:S01]  /*d200*/  FFMA.FTZ R225, R0.reuse, R8, R225 ;  /* 0x0000000800e17223 */ /* 0x040fe200000100e1 */
[----:B------:R-:W-:Y:S01]  /*d210*/  I2FP.F32.U32 R5, R5 ;  /* 0x0000000500057245 */ /* 0x000fe20000201000 */
[CC--:B------:R-:W-:Y:S01]  /*d220*/  FFMA.FTZ R227, R0.reuse, R6.reuse, R227 ;  /* 0x0000000600e37223 */ /* 0x0c0fe200000100e3 */
[----:B------:R-:W-:Y:S01]  /*d230*/  I2FP.F32.U32 R9, R9 ;  /* 0x0000000900097245 */ /* 0x000fe20000201000 */
[C---:B------:R-:W-:Y:S01]  /*d240*/  FFMA.FTZ R231, R0.reuse, R6, R231 ;  /* 0x0000000600e77223 */ /* 0x040fe200000100e7 */
[----:B------:R-:W-:Y:S01]  /*d250*/  I2FP.F32.U32 R7, R4 ;  /* 0x0000000400077245 */ /* 0x000fe20000201000 */
[----:B------:R-:W-:Y:S01]  /*d260*/  FFMA.FTZ R140, R0, R5, R140 ;  /* 0x00000005008c7223 */ /* 0x000fe2000001008c */
[----:B------:R-:W-:Y:S01]  /*d270*/  FMNMX3.FTZ R4, R2, R205, R221, !PT ;  /* 0x000000cd02047276 */ /* 0x000fe200078100dd */
[C---:B------:R-:W-:Y:S01]  /*d280*/  FFMA.FTZ R141, R0.reuse, R5, R141 ;  /* 0x00000005008d7223 */ /* 0x040fe2000001008d */
[CC--:B------:R-:W-:Y:S01]  /*d290*/  FFMA.FTZ R152, R0.reuse, R9.reuse, R152 ;  /* 0x0000000900987223 */ /* 0x0c0fe20000010098 */
[----:B------:R-:W-:Y:S01]  /*d2a0*/  FFMA.FTZ R149, R0, R9, R149 ;  /* 0x0000000900957223 */ /* 0x000fe20000010095 */
[----:B------:R-:W-:Y:S01]  /*d2b0*/  FMNMX3.FTZ R9, R4, R227, R229, !PT ;  /* 0x000000e304097276 */ /* 0x000fe200078100e5 */
[-C--:B------:R-:W-:Y:S01]  /*d2c0*/  FFMA.FTZ R150, R0, R7.reuse, R150 ;  /* 0x0000000700967223 */ /* 0x080fe20000010096 */
[----:B------:R-:W-:Y:S01]  /*d2d0*/  IADD3 R5, PT, PT, R212, 0x10, RZ ;  /* 0x00000010d4057810 */ /* 0x000fe20007ffe0ff */
[----:B------:R-:W-:Y:S01]  /*d2e0*/  FFMA.FTZ R147, R0, R7, R147 ;  /* 0x0000000700937223 */ /* 0x000fe20000010093 */
[----:B------:R-:W-:Y:S02]  /*d2f0*/  FMNMX3.FTZ R4, R3, R223, R225, !PT ;  /* 0x000000df03047276 */ /* 0x000fe400078100e1 */
[----:B------:R-:W-:Y:S02]  /*d300*/  FMNMX3.FTZ R9, R9, R160, R158, !PT ;  /* 0x000000a009097276 */ /* 0x000fe4000781009e */
[----:B------:R-:W-:Y:S02]  /*d310*/  I2FP.F32.U32 R5, R5 ;  /* 0x0000000500057245 */ /* 0x000fe40000201000 */
[----:B------:R-:W-:Y:S02]  /*d320*/  FMNMX3.FTZ R4, R4, R231, R233, !PT ;  /* 0x000000e704047276 */ /* 0x000fe400078100e9 */
[----:B------:R-:W-:Y:S01]  /*d330*/  IADD3 R7, PT, PT, R212, 0x11, RZ ;  /* 0x00000011d4077810 */ /* 0x000fe20007ffe0ff */
[CC--:B------:R-:W-:Y:S01]  /*d340*/  FFMA.FTZ R148, R0.reuse, R5.reuse, R148 ;  /* 0x0000000500947223 */ /* 0x0c0fe20000010094 */
[----:B------:R-:W-:Y:S01]  /*d350*/  FMNMX3.FTZ R9, R9, R142, R140, !PT ;  /* 0x0000008e09097276 */ /* 0x000fe2000781008c */
[----:B------:R-:W-:Y:S01]  /*d360*/  FFMA.FTZ R137, R0, R5, R137 ;  /* 0x0000000500897223 */ /* 0x000fe20000010089 */
[----:B------:R-:W-:Y:S02]  /*d370*/  FMNMX3.FTZ R4, R4, R157, R155, !PT ;  /* 0x0000009d04047276 */ /* 0x000fe4000781009b */
[----:B------:R-:W-:Y:S02]  /*d380*/  I2FP.F32.U32 R7, R7 ;  /* 0x0000000700077245 */ /* 0x000fe40000201000 */
[C---:B------:R-:W-:Y:S02]  /*d390*/  IADD3 R6, PT, PT, R212.reuse, 0x18, RZ ;  /* 0x00000018d4067810 */ /* 0x040fe40007ffe0ff */
[----:B------:R-:W-:Y:S01]  /*d3a0*/  IADD3 R5, PT, PT, R212, 0x19, RZ ;  /* 0x00000019d4057810 */ /* 0x000fe20007ffe0ff */
[CC--:B------:R-:W-:Y:S01]  /*d3b0*/  FFMA.FTZ R146, R0.reuse, R7.reuse, R146 ;  /* 0x0000000700927223 */ /* 0x0c0fe20000010092 */
[----:B------:R-:W-:Y:S01]  /*d3c0*/  FMNMX3.FTZ R9, R9, R156, R154, !PT ;  /* 0x0000009c09097276 */ /* 0x000fe2000781009a */
[----:B------:R-:W-:Y:S01]  /*d3d0*/  FFMA.FTZ R136, R0, R7, R136 ;  /* 0x0000000700887223 */ /* 0x000fe20000010088 */
[----:B------:R-:W-:Y:S02]  /*d3e0*/  FMNMX3.FTZ R4, R4, R143, R141, !PT ;  /* 0x0000008f04047276 */ /* 0x000fe4000781008d */
[----:B------:R-:W-:Y:S02]  /*d3f0*/  I2FP.F32.U32 R6, R6 ;  /* 0x0000000600067245 */ /* 0x000fe40000201000 */
[----:B------:R-:W-:Y:S02]  /*d400*/  I2FP.F32.U32 R5, R5 ;  /* 0x0000000500057245 */ /* 0x000fe40000201000 */
[----:B------:R-:W-:Y:S01]  /*d410*/  FMNMX3.FTZ R9, R9, R152, R150, !PT ;  /* 0x0000009809097276 */ /* 0x000fe20007810096 */
[----:B------:R-:W-:Y:S01]  /*d420*/  FFMA.FTZ R144, R0, R6, R144 ;  /* 0x0000000600907223 */ /* 0x000fe20000010090 */
[----:B------:R-:W-:Y:S01]  /*d430*/  FMNMX3.FTZ R4, R4, R153, R151, !PT ;  /* 0x0000009904047276 */ /* 0x000fe20007810097 */
[C---:B------:R-:W-:Y:S01]  /*d440*/  FFMA.FTZ R139, R0.reuse, R5, R139 ;  /* 0x00000005008b7223 */ /* 0x040fe2000001008b */
[----:B------:R-:W-:Y:S01]  /*d450*/  FMNMX3.FTZ R8, R9, R148, R146, !PT ;  /* 0x0000009409087276 */ /* 0x000fe20007810092 */
[----:B------:R-:W-:Y:S01]  /*d460*/  FFMA.FTZ R135, R0, R6, R135 ;  /* 0x0000000600877223 */ /* 0x000fe20000010087 */
[----:B------:R-:W-:Y:S01]  /*d470*/  FMNMX3.FTZ R4, R4, R149, R147, !PT ;  /* 0x0000009504047276 */ /* 0x000fe20007810093 */
[----:B------:R-:W-:Y:S01]  /*d480*/  FFMA.FTZ R134, R0, R5, R134 ;  /* 0x0000000500867223 */ /* 0x000fe20000010086 */
[----:B------:R-:W-:Y:S02]  /*d490*/  FMNMX3.FTZ R9, R8, R144, R139, !PT ;  /* 0x0000009008097276 */ /* 0x000fe4000781008b */
[----:B------:R-:W-:Y:S02]  /*d4a0*/  FMNMX3.FTZ R4, R4, R137, R136, !PT ;  /* 0x0000008904047276 */ /* 0x000fe40007810088 */
[----:B------:R-:W-:Y:S01]  /*d4b0*/  MOV R164, R207 ;  /* 0x000000cf00a47202 */ /* 0x000fe20000000f00 */
[----:B------:R-:W1:Y:S01]  /*d4c0*/  SHFL.BFLY PT, R8, R9, 0x2, 0x1f ;  /* 0x0c401f0009087f89 */ /* 0x000e6200000e0000 */
[----:B------:R-:W-:Y:S02]  /*d4d0*/  FMNMX3.FTZ R7, R4, R135, R134, !PT ;  /* 0x0000008704077276 */ /* 0x000fe40007810086 */
[----:B------:R-:W-:Y:S02]  /*d4e0*/  @P0 IADD3 R164, PT, PT, R208, -0x40, RZ ;  /* 0xffffffc0d0a40810 */ /* 0x000fe40007ffe0ff */
[----:B------:R-:W-:Y:S03]  /*d4f0*/  IADD3 R213, PT, PT, R213, -0x1, RZ ;  /* 0xffffffffd5d57810 */ /* 0x000fe60007ffe0ff */
[----:B------:R-:W2:Y:S01]  /*d500*/  SHFL.BFLY PT, R4, R7, 0x2, 0x1f ;  /* 0x0c401f0007047f89 */ /* 0x000ea200000e0000 */
[----:B------:R-:W-:Y:S02]  /*d510*/  IADD3 R191, PT, PT, R191, R164, RZ ;  /* 0x000000a4bfbf7210 */ /* 0x000fe40007ffe0ff */
[----:B------:R-:W-:Y:S05]  /*d520*/  IADD3 R214, PT, PT, R214, -0x40, RZ ;  /* 0xffffffc0d6d67810 */ /* 0x000fea0007ffe0ff */
[----:B------:R-:W-:Y:S01]  /*d530*/  LDSM.16.MT88.4 R28, [R164] ;  /* 0x00000000a41c783b */ /* 0x000fe20000004200 */
[----:B------:R-:W-:Y:S02]  /*d540*/  IADD3 R212, PT, PT, R212, -0x40, RZ ;  /* 0xffffffc0d4d47810 */ /* 0x000fe40007ffe0ff */
[----:B-1----:R-:W-:Y:S05]  /*d550*/  FMNMX.FTZ R6, R9, R8, !PT ;  /* 0x0000000809067209 */ /* 0x002fea0007810000 */
[----:B------:R-:W1:Y:S01]  /*d560*/  SHFL.BFLY PT, R133, R6, 0x1, 0x1f ;  /* 0x0c201f0006857f89 */ /* 0x000e6200000e0000 */
[----:B--2---:R-:W-:Y:S07]  /*d570*/  FMNMX.FTZ R5, R7, R4, !PT ;  /* 0x0000000407057209 */ /* 0x004fee0007810000 */
[----:B------:R-:W2:Y:S01]  /*d580*/  SHFL.BFLY PT, R132, R5, 0x1, 0x1f ;  /* 0x0c201f0005847f89 */ /* 0x000ea200000e0000 */
[----:B-1----:R-:W-:Y:S04]  /*d590*/  FMNMX.FTZ R133, R6, R133, !PT ;  /* 0x0000008506857209 */ /* 0x002fe80007810000 */
[C---:B------:R-:W-:Y:S01]  /*d5a0*/  FSETP.NEU.FTZ.AND P1, PT, R133.reuse, -INF , PT ;  /* 0xff8000008500780b */ /* 0x040fe20003f3d000 */
[----:B------:R-:W-:Y:S01]  /*d5b0*/  FMUL.FTZ R145, R133, UR4 ;  /* 0x0000000485917c20 */ /* 0x000fe20008410000 */
[----:B--2---:R-:W-:Y:S01]  /*d5c0*/  FMNMX.FTZ R132, R5, R132, !PT ;  /* 0x0000008405847209 */ /* 0x004fe20007810000 */
[----:B------:R-:W-:Y:S03]  /*d5d0*/  FADD.FTZ R2, -R133, R2 ;  /* 0x0000000285027221 */ /* 0x000fe60000010100 */
[----:B------:R-:W-:Y:S01]  /*d5e0*/  FSEL R145, R145, RZ, P1 ;  /* 0x000000ff91917208 */ /* 0x000fe20000800000 */
[C---:B------:R-:W-:Y:S01]  /*d5f0*/  FMUL.FTZ R138, R132.reuse, UR4 ;  /* 0x00000004848a7c20 */ /* 0x040fe20008410000 */
[----:B------:R-:W-:Y:S01]  /*d600*/  FSETP.NEU.FTZ.AND P1, PT, R132, -INF , PT ;  /* 0xff8000008400780b */ /* 0x000fe20003f3d000 */
[----:B------:R-:W-:Y:S01]  /*d610*/  FMUL.FTZ R4, R2, UR4 ;  /* 0x0000000402047c20 */ /* 0x000fe20008410000 */
[----:B------:R-:W-:Y:S01]  /*d620*/  FADD.FTZ R2, -R132, R3 ;  /* 0x0000000384027221 */ /* 0x000fe20000010100 */
        /* <DEDUP_REMOVED lines=22> */
[----:B------:R-:W-:Y:S01]  /*d790*/  LDSM.16.MT88.4 R140, [R184+0xe800] ;  /* 0x00e80000b88c783b */ /* 0x000fe20000004200 */
        /* <DEDUP_REMOVED lines=10> */
[----:B------:R-:W-:Y:S03]  /*d840*/  LDSM.16.MT88.4 R156, [R191+0x3800] ;  /* 0x00380000bf9c783b */ /* 0x000fe60000004200 */
[----:B------:R-:W1:Y:S01]  /*d850*/  MUFU.EX2 R170, R170 ;  /* 0x000000aa00aa7308 */ /* 0x000e620000000800 */
[C---:B--2---:R-:W-:Y:S01]  /*d860*/  FMUL.FTZ R6, R2.reuse, R130 ;  /* 0x0000008202067220 */ /* 0x044fe20000410000 */
[C---:B------:R-:W-:Y:S01]  /*d870*/  FMUL.FTZ R7, R2.reuse, R131 ;  /* 0x0000008302077220 */ /* 0x040fe20000410000 */
[C---:B------:R-:W-:Y:S01]  /*d880*/  FMUL.FTZ R10, R2.reuse, R126 ;  /* 0x0000007e020a7220 */ /* 0x040fe20000410000 */
[C---:B------:R-:W-:Y:S01]  /*d890*/  FMUL.FTZ R11, R2.reuse, R127 ;  /* 0x0000007f020b7220 */ /* 0x040fe20000410000 */
[C---:B------:R-:W-:Y:S01]  /*d8a0*/  FMUL.FTZ R18, R2.reuse, R118 ;  /* 0x0000007602127220 */ /* 0x040fe20000410000 */
[C---:B------:R-:W-:Y:S01]  /*d8b0*/  FMUL.FTZ R19, R2.reuse, R119 ;  /* 0x0000007702137220 */ /* 0x040fe20000410000 */
[----:B------:R-:W-:Y:S03]  /*d8c0*/  LDSM.16.MT88.4 R124, [R189+0xe800] ;  /* 0x00e80000bd7c783b */ /* 0x000fe60000004200 */
[----:B------:R-:W-:Y:S01]  /*d8d0*/  MUFU.EX2 R171, R171 ;  /* 0x000000ab00ab7308 */ /* 0x000fe20000000800 */
[C---:B------:R-:W-:Y:S01]  /*d8e0*/  FMUL.FTZ R24, R3.reuse, R108 ;  /* 0x0000006c03187220 */ /* 0x040fe20000410000 */
[C---:B------:R-:W-:Y:S01]  /*d8f0*/  FMUL.FTZ R25, R3.reuse, R109 ;  /* 0x0000006d03197220 */ /* 0x040fe20000410000 */
[C---:B------:R-:W-:Y:S01]  /*d900*/  FMUL.FTZ R26, R2.reuse, R110 ;  /* 0x0000006e021a7220 */ /* 0x040fe20000410000 */
[----:B------:R-:W-:Y:S01]  /*d910*/  FMUL.FTZ R27, R2, R111 ;  /* 0x0000006f021b7220 */ /* 0x000fe20000410000 */
[C---:B------:R-:W-:Y:S01]  /*d920*/  FMUL.FTZ R32, R3.reuse, R100 ;  /* 0x0000006403207220 */ /* 0x040fe20000410000 */
[----:B------:R-:W-:Y:S01]  /*d930*/  FMUL.FTZ R33, R3, R101 ;  /* 0x0000006503217220 */ /* 0x000fe20000410000 */
[----:B------:R-:W-:Y:S03]  /*d940*/  LDSM.16.MT88.4 R108, [R191+0x2000] ;  /* 0x00200000bf6c783b */ /* 0x000fe60000004200 */
[----:B------:R-:W2:Y:S01]  /*d950*/  MUFU.EX2 R169, R169 ;  /* 0x000000a900a97308 */ /* 0x000ea20000000800 */
[----:B-1----:R-:W-:Y:S01]  /*d960*/  F2FP.BF16.F32.PACK_AB R128, R170, R172 ;  /* 0x000000acaa80723e */ /* 0x002fe200000010ff */
[C---:B------:R-:W-:Y:S01]  /*d970*/  FMUL.FTZ R34, R2.reuse, R102 ;  /* 0x0000006602227220 */ /* 0x040fe20000410000 */
[----:B------:R-:W-:Y:S01]  /*d980*/  FMUL.FTZ R35, R2, R103 ;  /* 0x0000006702237220 */ /* 0x000fe20000410000 */
        /* <DEDUP_REMOVED lines=8> */
[--C-:B------:R-:W-:Y:S01]  /*da10*/  FFMA.FTZ R220, R144, UR4, -R145.reuse ;  /* 0x0000000490dc7c23 */ /* 0x100fe20008010891 */
[----:B------:R-:W-:Y:S01]  /*da20*/  FFMA.FTZ R145, R139, UR4, -R145 ;  /* 0x000000048b917c23 */ /* 0x000fe20008010891 */
[----:B------:R-:W-:Y:S01]  /*da30*/  FMUL.FTZ R36, R3, R36 ;  /* 0x0000002403247220 */ /* 0x000fe20000410000 */
[----:B------:R-:W-:Y:S03]  /*da40*/  LDSM.16.MT88.4 R116, [R184+0xc800] ;  /* 0x00c80000b874783b */ /* 0x000fe60000004200 */
[----:B------:R-:W1:Y:S01]  /*da50*/  MUFU.EX2 R167, R167 ;  /* 0x000000a700a77308 */ /* 0x000e620000000800 */
[----:B--2---:R-:W-:Y:S01]  /*da60*/  F2FP.BF16.F32.PACK_AB R129, R169, R171 ;  /* 0x000000aba981723e */ /* 0x004fe200000010ff */
        /* <DEDUP_REMOVED lines=12> */
[C---:B------:R-:W-:Y:S01]  /*db30*/  FMUL.FTZ R47, R2.reuse, R47 ;  /* 0x0000002f022f7220 */ /* 0x040fe20000410000 */
[----:B------:R-:W-:Y:S03]  /*db40*/  LDSM.16.MT88.4 R152, [R164+0x3800] ;  /* 0x00380000a498783b */ /* 0x000fe60000004200 */
[----:B------:R-:W2:Y:S01]  /*db50*/  MUFU.EX2 R165, R165 ;  /* 0x000000a500a57308 */ /* 0x000ea20000000800 */
[----:B-1----:R-:W-:Y:S01]  /*db60*/  F2FP.BF16.F32.PACK_AB R130, R167, R168 ;  /* 0x000000a8a782723e */ /* 0x002fe200000010ff */
[C---:B------:R-:W-:Y:S01]  /*db70*/  FMUL.FTZ R48, R3.reuse, R48 ;  /* 0x0000003003307220 */ /* 0x040fe20000410000 */
[C---:B------:R-:W-:Y:S01]  /*db80*/  FMUL.FTZ R49, R3.reuse, R49 ;  /* 0x0000003103317220 */ /* 0x040fe20000410000 */
[C---:B------:R-:W-:Y:S01]  /*db90*/  FMUL.FTZ R50, R2.reuse, R50 ;  /* 0x0000003202327220 */ /* 0x040fe20000410000 */
[C---:B------:R-:W-:Y:S01]  /*dba0*/  FMUL.FTZ R51, R2.reuse, R51 ;  /* 0x0000003302337220 */ /* 0x040fe20000410000 */
[C---:B------:R-:W-:Y:S01]  /*dbb0*/  FMUL.FTZ R52, R3.reuse, R52 ;  /* 0x0000003403347220 */ /* 0x040fe20000410000 */
[C---:B------:R-:W-:Y:S03]  /*dbc0*/  FMUL.FTZ R53, R3.reuse, R53 ;  /* 0x0000003503357220 */ /* 0x040fe60000410000 */
[----:B------:R1:W-:Y:S01]  /*dbd0*/  MUFU.EX2 R221, R145 ;  /* 0x0000009100dd7308 */ /* 0x0003e20000000800 */
        /* <DEDUP_REMOVED lines=8> */
[----:B--2---:R-:W-:Y:S01]  /*dc60*/  F2FP.BF16.F32.PACK_AB R131, R165, R166 ;  /* 0x000000a6a583723e */ /* 0x004fe200000010ff */
[C---:B------:R-:W-:Y:S01]  /*dc70*/  FMUL.FTZ R62, R2.reuse, R62 ;  /* 0x0000003e023e7220 */ /* 0x040fe20000410000 */
[C---:B------:R-:W-:Y:S01]  /*dc80*/  FMUL.FTZ R63, R2.reuse, R63 ;  /* 0x0000003f023f7220 */ /* 0x040fe20000410000 */
[C---:B------:R-:W-:Y:S01]  /*dc90*/  FMUL.FTZ R64, R3.reuse, R64 ;  /* 0x0000004003407220 */ /* 0x040fe20000410000 */
[C---:B------:R-:W-:Y:S01]  /*dca0*/  FMUL.FTZ R65, R3.reuse, R65 ;  /* 0x0000004103417220 */ /* 0x040fe20000410000 */
[C---:B------:R-:W-:Y:S01]  /*dcb0*/  FMUL.FTZ R66, R2.reuse, R66 ;  /* 0x0000004202427220 */ /* 0x040fe20000410000 */
[C---:B------:R-:W-:Y:S01]  /*dcc0*/  FMUL.FTZ R67, R2.reuse, R67 ;  /* 0x0000004302437220 */ /* 0x040fe20000410000 */
[C---:B------:R-:W-:Y:S01]  /*dcd0*/  HMMA.16816.F32.BF16 R4, R128.reuse, R12, R4 ;  /* 0x0000000c8004723c */ /* 0x040fe20000041804 */
[----:B-1----:R-:W-:Y:S01]  /*dce0*/  LDSM.16.MT88.4 R144, [R189+0xf800] ;  /* 0x00f80000bd90783b */ /* 0x002fe20000004200 */
[----:B------:R-:W-:Y:S03]  /*dcf0*/  MUFU.EX2 R173, R173 ;  /* 0x000000ad00ad7308 */ /* 0x000fe60000000800 */
[C---:B------:R-:W-:Y:S01]  /*dd00*/  FMUL.FTZ R12, R3.reuse, R120 ;  /* 0x00000078030c7220 */ /* 0x040fe20000410000 */
[C---:B------:R-:W-:Y:S01]  /*dd10*/  FMUL.FTZ R13, R3.reuse, R121 ;  /* 0x00000079030d7220 */ /* 0x040fe20000410000 */
[C---:B------:R-:W-:Y:S01]  /*dd20*/  FMUL.FTZ R68, R3.reuse, R68 ;  /* 0x0000004403447220 */ /* 0x040fe20000410000 */
[C---:B------:R-:W-:Y:S04]  /*dd30*/  HMMA.16816.F32.BF16 R8, R128.reuse, R14, R8 ;  /* 0x0000000e8008723c */ /* 0x040fe80000041808 */
[----:B------:R-:W1:Y:S01]  /*dd40*/  MUFU.EX2 R174, R174 ;  /* 0x000000ae00ae7308 */ /* 0x000e620000000800 */
[C---:B------:R-:W-:Y:S01]  /*dd50*/  FMUL.FTZ R14, R2.reuse, R122 ;  /* 0x0000007a020e7220 */ /* 0x040fe20000410000 */
[C---:B------:R-:W-:Y:S01]  /*dd60*/  FMUL.FTZ R15, R2.reuse, R123 ;  /* 0x0000007b020f7220 */ /* 0x040fe20000410000 */
[C---:B------:R-:W-:Y:S01]  /*dd70*/  FMUL.FTZ R69, R3.reuse, R69 ;  /* 0x0000004503457220 */ /* 0x040fe20000410000 */
[----:B------:R-:W2:Y:S01]  /*dd80*/  LDSM.16.MT88.4 R120, [R191] ;  /* 0x00000000bf78783b */ /* 0x000ea20000004200 */
        /* <DEDUP_REMOVED lines=12> */
[----:B------:R-:W3:Y:S01]  /*de50*/  MUFU.EX2 R176, R176 ;  /* 0x000000b000b07308 */ /* 0x000ee20000000800 */
[C---:B------:R-:W-:Y:S01]  /*de60*/  FMUL.FTZ R22, R2.reuse, R114 ;  /* 0x0000007202167220 */ /* 0x040fe20000410000 */
[C---:B------:R-:W-:Y:S01]  /*de70*/  FMUL.FTZ R23, R2.reuse, R115 ;  /* 0x0000007302177220 */ /* 0x040fe20000410000 */
[C---:B------:R-:W-:Y:S01]  /*de80*/  FMUL.FTZ R77, R3.reuse, R77 ;  /* 0x0000004d034d7220 */ /* 0x040fe20000410000 */
[----:B------:R-:W4:Y:S01]  /*de90*/  LDSM.16.MT88.4 R112, [R189+0xe000] ;  /* 0x00e00000bd70783b */ /* 0x000f220000004200 */
        /* <DEDUP_REMOVED lines=16> */
[----:B------:R-:W5:Y:S01]  /*dfa0*/  LDSM.16.MT88.4 R104, [R184+0xe000] ;  /* 0x00e00000b868783b */ /* 0x000f620000004200 */
[C---:B------:R-:W-:Y:S01]  /*dfb0*/  FMUL.FTZ R86, R2.reuse, R86 ;  /* 0x0000005602567220 */ /* 0x040fe20000410000 */
[C---:B------:R-:W-:Y:S01]  /*dfc0*/  FMUL.FTZ R87, R2.reuse, R87 ;  /* 0x0000005702577220 */ /* 0x040fe20000410000 */
[C---:B------:R-:W-:Y:S01]  /*dfd0*/  FMUL.FTZ R88, R3.reuse, R88 ;  /* 0x0000005803587220 */ /* 0x040fe20000410000 */
[C---:B------:R-:W-:Y:S01]  /*dfe0*/  FMUL.FTZ R89, R3.reuse, R89 ;  /* 0x0000005903597220 */ /* 0x040fe20000410000 */
[C---:B--2---:R-:W-:Y:S01]  /*dff0*/  HMMA.16816.F32.BF16 R28, R128.reuse, R120, R28 ;  /* 0x00000078801c723c */ /* 0x044fe2000004181c */
[----:B------:R-:W-:Y:S02]  /*e000*/  MUFU.EX2 R179, R179 ;  /* 0x000000b300b37308 */ /* 0x000fe40000000800 */
[C---:B------:R-:W-:Y:S01]  /*e010*/  FMUL.FTZ R90, R2.reuse, R90 ;  /* 0x0000005a025a7220 */ /* 0x040fe20000410000 */
[C---:B------:R-:W-:Y:S01]  /*e020*/  FMUL.FTZ R91, R2.reuse, R91 ;  /* 0x0000005b025b7220 */ /* 0x040fe20000410000 */
[C---:B------:R-:W-:Y:S01]  /*e030*/  FMUL.FTZ R92, R3.reuse, R92 ;  /* 0x0000005c035c7220 */ /* 0x040fe20000410000 */
[C---:B------:R-:W-:Y:S01]  /*e040*/  FMUL.FTZ R93, R3.reuse, R93 ;  /* 0x0000005d035d7220 */ /* 0x040fe20000410000 */
[C---:B------:R-:W-:Y:S01]  /*e050*/  FMUL.FTZ R94, R2.reuse, R94 ;  /* 0x0000005e025e7220 */ /* 0x040fe20000410000 */
[C---:B------:R-:W-:Y:S01]  /*e060*/  HMMA.16816.F32.BF16 R32, R128.reuse, R122, R32 ;  /* 0x0000007a8020723c */ /* 0x040fe20000041820 */
[----:B------:R-:W-:Y:S02]  /*e070*/  LDSM.16.MT88.4 R120, [R191+0x800] ;  /* 0x00080000bf78783b */ /* 0x000fe40000004200 */
[----:B------:R-:W-:Y:S01]  /*e080*/  MUFU.EX2 R180, R180 ;  /* 0x000000b400b47308 */ /* 0x000fe20000000800 */
[C---:B------:R-:W-:Y:S01]  /*e090*/  FMUL.FTZ R95, R2.reuse, R95 ;  /* 0x0000005f025f7220 */ /* 0x040fe20000410000 */
[C---:B------:R-:W-:Y:S01]  /*e0a0*/  FMUL.FTZ R96, R3.reuse, R96 ;  /* 0x0000006003607220 */ /* 0x040fe20000410000 */
[----:B------:R-:W-:Y:S01]  /*e0b0*/  FMUL.FTZ R97, R3, R97 ;  /* 0x0000006103617220 */ /* 0x000fe20000410000 */
[C---:B------:R-:W-:Y:S01]  /*e0c0*/  FMUL.FTZ R98, R2.reuse, R98 ;  /* 0x0000006202627220 */ /* 0x040fe20000410000 */
[----:B------:R-:W-:Y:S01]  /*e0d0*/  FMUL.FTZ R99, R2, R99 ;  /* 0x0000006302637220 */ /* 0x000fe20000410000 */
[C---:B----4-:R-:W-:Y:S04]  /*e0e0*/  HMMA.16816.F32.BF16 R36, R128.reuse, R112, R36 ;  /* 0x000000708024723c */ /* 0x050fe80000041824 */
[----:B------:R-:W-:Y:S01]  /*e0f0*/  MUFU.EX2 R181, R181 ;  /* 0x000000b500b57308 */ /* 0x000fe20000000800 */
[--C-:B------:R-:W-:Y:S01]  /*e100*/  FFMA.FTZ R200, R137, UR4, -R138.reuse ;  /* 0x0000000489c87c23 */ /* 0x100fe2000801088a */
[--C-:B------:R-:W-:Y:S01]  /*e110*/  FFMA.FTZ R205, R136, UR4, -R138.reuse ;  /* 0x0000000488cd7c23 */ /* 0x100fe2000801088a */
[--C-:B------:R-:W-:Y:S01]  /*e120*/  FFMA.FTZ R135, R135, UR4, -R138.reuse ;  /* 0x0000000487877c23 */ /* 0x100fe2000801088a */
[----:B------:R-:W-:Y:S01]  /*e130*/  FFMA.FTZ R138, R134, UR4, -R138 ;  /* 0x00000004868a7c23 */ /* 0x000fe2000801088a */
[----:B------:R-:W-:Y:S01]  /*e140*/  FFMA.FTZ R172, R3, R216, R172 ;  /* 0x000000d803ac7223 */ /* 0x000fe200000100ac */
[C---:B------:R-:W-:Y:S01]  /*e150*/  HMMA.16816.F32.BF16 R40, R128.reuse, R114, R40 ;  /* 0x000000728028723c */ /* 0x040fe20000041828 */
[----:B------:R-:W-:Y:S03]  /*e160*/  LDSM.16.MT88.4 R112, [R189+0xc800] ;  /* 0x00c80000bd70783b */ /* 0x000fe60000004200 */
[----:B------:R-:W-:Y:S01]  /*e170*/  MUFU.EX2 R182, R182 ;  /* 0x000000b600b67308 */ /* 0x000fe20000000800 */
[----:B------:R-:W-:Y:S01]  /*e180*/  ISETP.NE.AND P1, PT, R213, RZ, PT ;  /* 0x000000ffd500720c */ /* 0x000fe20003f25270 */
[----:B------:R-:W-:Y:S01]  /*e190*/  FFMA.FTZ R171, R2, R215, R171 ;  /* 0x000000d702ab7223 */ /* 0x000fe200000100ab */
[----:B------:R-:W-:Y:S03]  /*e1a0*/  FADD.FTZ R3, R170, R172 ;  /* 0x000000acaa037221 */ /* 0x000fe60000010000 */
[----:B------:R-:W-:Y:S01]  /*e1b0*/  FADD.FTZ R171, R169, R171 ;  /* 0x000000aba9ab7221 */ /* 0x000fe20000010000 */
[----:B------:R-:W-:Y:S03]  /*e1c0*/  FADD.FTZ R2, R168, R3 ;  /* 0x00000003a8027221 */ /* 0x000fe60000010000 */
[----:B------:R-:W-:Y:S01]  /*e1d0*/  MUFU.EX2 R183, R183 ;  /* 0x000000b700b77308 */ /* 0x000fe20000000800 */
[C---:B-----5:R-:W-:Y:S03]  /*e1e0*/  HMMA.16816.F32.BF16 R44, R128.reuse, R104, R44 ;  /* 0x00000068802c723c */ /* 0x060fe6000004182c */
[----:B------:R-:W-:Y:S06]  /*e1f0*/  FADD.FTZ R2, R167, R2 ;  /* 0x00000002a7027221 */ /* 0x000fec0000010000 */
[----:B------:R-:W-:Y:S01]  /*e200*/  MUFU.EX2 R192, R192 ;  /* 0x000000c000c07308 */ /* 0x000fe20000000800 */
[C---:B------:R-:W-:Y:S01]  /*e210*/  HMMA.16816.F32.BF16 R48, R128.reuse, R106, R48 ;  /* 0x0000006a8030723c */ /* 0x040fe20000041830 */
[----:B------:R-:W2:Y:S08]  /*e220*/  LDSM.16.MT88.4 R104, [R189+0x10000] ;  /* 0x01000000bd68783b */ /* 0x000eb00000004200 */
[----:B------:R-:W-:Y:S01]  /*e230*/  MUFU.EX2 R193, R193 ;  /* 0x000000c100c17308 */ /* 0x000fe20000000800 */
[C---:B------:R-:W-:Y:S09]  /*e240*/  HMMA.16816.F32.BF16 R52, R128.reuse, R100, R52 ;  /* 0x000000648034723c */ /* 0x040ff20000041834 */
[----:B------:R-:W-:Y:S01]  /*e250*/  MUFU.EX2 R194, R194 ;  /* 0x000000c200c27308 */ /* 0x000fe20000000800 */
[C---:B------:R-:W-:Y:S01]  /*e260*/  HMMA.16816.F32.BF16 R56, R128.reuse, R102, R56 ;  /* 0x000000668038723c */ /* 0x040fe20000041838 */
[----:B------:R-:W4:Y:S08]  /*e270*/  LDSM.16.MT88.4 R100, [R184+0x10000] ;  /* 0x01000000b864783b */ /* 0x000f300000004200 */
[----:B------:R-:W-:Y:S01]  /*e280*/  MUFU.EX2 R195, R195 ;  /* 0x000000c300c37308 */ /* 0x000fe20000000800 */
[C---:B------:R-:W-:Y:S09]  /*e290*/  HMMA.16816.F32.BF16 R60, R128.reuse, R108, R60 ;  /* 0x0000006c803c723c */ /* 0x040ff2000004183c */
[----:B------:R-:W-:Y:S01]  /*e2a0*/  MUFU.EX2 R196, R196 ;  /* 0x000000c400c47308 */ /* 0x000fe20000000800 */
[C---:B------:R-:W-:Y:S01]  /*e2b0*/  HMMA.16816.F32.BF16 R64, R128.reuse, R110, R64 ;  /* 0x0000006e8040723c */ /* 0x040fe20000041840 */
[----:B------:R-:W5:Y:S08]  /*e2c0*/  LDSM.16.MT88.4 R108, [R164+0x4000] ;  /* 0x00400000a46c783b */ /* 0x000f700000004200 */
[----:B------:R-:W-:Y:S01]  /*e2d0*/  MUFU.EX2 R197, R197 ;  /* 0x000000c500c57308 */ /* 0x000fe20000000800 */
[C---:B--2---:R-:W-:Y:S09]  /*e2e0*/  HMMA.16816.F32.BF16 R68, R128.reuse, R104, R68 ;  /* 0x000000688044723c */ /* 0x044ff20000041844 */
[----:B------:R-:W2:Y:S01]  /*e2f0*/  MUFU.EX2 R198, R198 ;  /* 0x000000c600c67308 */ /* 0x000ea20000000800 */
[C---:B------:R-:W-:Y:S01]  /*e300*/  HMMA.16816.F32.BF16 R72, R128.reuse, R106, R72 ;  /* 0x0000006a8048723c */ /* 0x040fe20000041848 */
[----:B------:R-:W5:Y:S08]  /*e310*/  LDSM.16.MT88.4 R104, [R191+0x4000] ;  /* 0x00400000bf68783b */ /* 0x000f700000004200 */
[----:B------:R-:W-:Y:S01]  /*e320*/  MUFU.EX2 R200, R200 ;  /* 0x000000c800c87308 */ /* 0x000fe20000000800 */
[C---:B----4-:R-:W-:Y:S03]  /*e330*/  HMMA.16816.F32.BF16 R76, R128.reuse, R100, R76 ;  /* 0x00000064804c723c */ /* 0x050fe6000004184c */
[----:B-1----:R-:W-:Y:S01]  /*e340*/  F2FP.BF16.F32.PACK_AB R100, R174, R173 ;  /* 0x000000adae64723e */ /* 0x002fe200000010ff */
[----:B------:R-:W-:Y:S01]  /*e350*/  FADD.FTZ R173, R173, R2 ;  /* 0x00000002adad7221 */ /* 0x000fe20000010000 */
[----:B---3--:R-:W-:Y:S04]  /*e360*/  F2FP.BF16.F32.PACK_AB R101, R176, R175 ;  /* 0x000000afb065723e */ /* 0x008fe800000010ff */
[----:B------:R-:W1:Y:S01]  /*e370*/  MUFU.EX2 R205, R205 ;  /* 0x000000cd00cd7308 */ /* 0x000e620000000800 */
[----:B--2---:R-:W-:Y:S01]  /*e380*/  F2FP.BF16.F32.PACK_AB R136, R198, R197 ;  /* 0x000000c5c688723e */ /* 0x004fe200000010ff */
[C---:B------:R-:W-:Y:S03]  /*e390*/  HMMA.16816.F32.BF16 R80, R128.reuse, R102, R80 ;  /* 0x000000668050723c */ /* 0x040fe60000041850 */
[----:B------:R-:W-:Y:S01]  /*e3a0*/  F2FP.BF16.F32.PACK_AB R102, R178, R177 ;  /* 0x000000b1b266723e */ /* 0x000fe200000010ff */
[----:B------:R-:W-:Y:S01]  /*e3b0*/  FADD.FTZ R174, R174, R173 ;  /* 0x000000adaeae7221 */ /* 0x000fe20000010000 */
[----:B------:R-:W-:Y:S03]  /*e3c0*/  F2FP.BF16.F32.PACK_AB R103, R180, R179 ;  /* 0x000000b3b467723e */ /* 0x000fe600000010ff */
[----:B------:R-:W2:Y:S01]  /*e3d0*/  MUFU.EX2 R220, R220 ;  /* 0x000000dc00dc7308 */ /* 0x000ea20000000800 */
[C---:B-----5:R-:W-:Y:S03]  /*e3e0*/  HMMA.16816.F32.BF16 R84, R128.reuse, R108, R84 ;  /* 0x0000006c8054723c */ /* 0x060fe60000041854 */
[----:B------:R-:W-:Y:S06]  /*e3f0*/  FADD.FTZ R177, R177, R174 ;  /* 0x000000aeb1b17221 */ /* 0x000fec0000010000 */
[----:B------:R-:W-:Y:S01]  /*e400*/  MUFU.EX2 R135, R135 ;  /* 0x0000008700877308 */ /* 0x000fe20000000800 */
[----:B-1----:R-:W-:Y:S01]  /*e410*/  F2FP.BF16.F32.PACK_AB R137, R205, R200 ;  /* 0x000000c8cd89723e */ /* 0x002fe200000010ff */
[C---:B------:R-:W-:Y:S01]  /*e420*/  HMMA.16816.F32.BF16 R88, R128.reuse, R110, R88 ;  /* 0x0000006e8058723c */ /* 0x040fe20000041858 */
[----:B------:R-:W1:Y:S02]  /*e430*/  LDSM.16.MT88.4 R108, [R164+0x800] ;  /* 0x00080000a46c783b */ /* 0x000e640000004200 */
[----:B------:R-:W-:Y:S05]  /*e440*/  FADD.FTZ R178, R178, R177 ;  /* 0x000000b1b2b27221 */ /* 0x000fea0000010000 */
[----:B------:R2:W3:Y:S01]  /*e450*/  MUFU.EX2 R134, R138 ;  /* 0x0000008a00867308 */ /* 0x0004e20000000800 */
[C---:B------:R-:W-:Y:S08]  /*e460*/  HMMA.16816.F32.BF16 R92, R128.reuse, R104, R92 ;  /* 0x00000068805c723c */ /* 0x040ff0000004185c */
[----:B------:R-:W-:Y:S01]  /*e470*/  HMMA.16816.F32.BF16 R96, R128, R106, R96 ;  /* 0x0000006a8060723c */ /* 0x000fe20000041860 */
[----:B------:R-:W4:Y:S02]  /*e480*/  LDSM.16.MT88.4 R104, [R164+0x2800] ;  /* 0x00280000a468783b */ /* 0x000f240000004200 */
[----:B--2---:R-:W-:Y:S05]  /*e490*/  F2FP.BF16.F32.PACK_AB R138, R221, R220 ;  /* 0x000000dcdd8a723e */ /* 0x004fea00000010ff */
[C---:B------:R-:W-:Y:S01]  /*e4a0*/  HMMA.16816.F32.BF16 R4, R100.reuse, R112, R4 ;  /* 0x000000706404723c */ /* 0x040fe20000041804 */
[----:B------:R-:W2:Y:S04]  /*e4b0*/  LDSM.16.MT88.4 R128, [R191+0x2800] ;  /* 0x00280000bf80783b */ /* 0x000ea80000004200 */
[----:B---3--:R-:W-:Y:S03]  /*e4c0*/  F2FP.BF16.F32.PACK_AB R139, R134, R135 ;  /* 0x00000087868b723e */ /* 0x008fe600000010ff */
[C---:B------:R-:W-:Y:S01]  /*e4d0*/  HMMA.16816.F32.BF16 R8, R100.reuse, R114, R8 ;  /* 0x000000726408723c */ /* 0x040fe20000041808 */
[----:B------:R-:W3:Y:S07]  /*e4e0*/  LDSM.16.MT88.4 R112, [R189+0x10800] ;  /* 0x01080000bd70783b */ /* 0x000eee0000004200 */
        /* <DEDUP_REMOVED lines=18> */
[C---:B--2---:R-:W-:Y:S08]  /*e610*/  HMMA.16816.F32.BF16 R60, R100.reuse, R128, R60 ;  /* 0x00000080643c723c */ /* 0x044ff0000004183c */
[C---:B------:R-:W-:Y:S01]  /*e620*/  HMMA.16816.F32.BF16 R64, R100.reuse, R130, R64 ;  /* 0x000000826440723c */ /* 0x040fe20000041840 */
[----:B------:R-:W-:Y:S07]  /*e630*/  LDSM.16.MT88.4 R128, [R164+0x3000] ;  /* 0x00300000a480783b */ /* 0x000fee0000004200 */
[C---:B---3--:R-:W-:Y:S08]  /*e640*/  HMMA.16816.F32.BF16 R68, R100.reuse, R112, R68 ;  /* 0x000000706444723c */ /* 0x048ff00000041844 */
[C---:B------:R-:W-:Y:S01]  /*e650*/  HMMA.16816.F32.BF16 R72, R100.reuse, R114, R72 ;  /* 0x000000726448723c */ /* 0x040fe20000041848 */
[----:B------:R-:W-:Y:S07]  /*e660*/  LDSM.16.MT88.4 R112, [R184+0xd000] ;  /* 0x00d00000b870783b */ /* 0x000fee0000004200 */
[C---:B-1----:R-:W-:Y:S08]  /*e670*/  HMMA.16816.F32.BF16 R76, R100.reuse, R108, R76 ;  /* 0x0000006c644c723c */ /* 0x042ff0000004184c */
[C---:B------:R-:W-:Y:S01]  /*e680*/  HMMA.16816.F32.BF16 R80, R100.reuse, R110, R80 ;  /* 0x0000006e6450723c */ /* 0x040fe20000041850 */
[----:B------:R-:W1:Y:S07]  /*e690*/  LDSM.16.MT88.4 R108, [R189+0xd000] ;  /* 0x00d00000bd6c783b */ /* 0x000e6e0000004200 */
[C---:B----4-:R-:W-:Y:S08]  /*e6a0*/  HMMA.16816.F32.BF16 R84, R100.reuse, R104, R84 ;  /* 0x000000686454723c */ /* 0x050ff00000041854 */
[C---:B------:R-:W-:Y:S01]  /*e6b0*/  HMMA.16816.F32.BF16 R88, R100.reuse, R106, R88 ;  /* 0x0000006a6458723c */ /* 0x040fe20000041858 */
[----:B------:R-:W2:Y:S07]  /*e6c0*/  LDSM.16.MT88.4 R104, [R191+0x1000] ;  /* 0x00100000bf68783b */ /* 0x000eae0000004200 */
[C---:B------:R-:W-:Y:S08]  /*e6d0*/  HMMA.16816.F32.BF16 R92, R100.reuse, R116, R92 ;  /* 0x00000074645c723c */ /* 0x040ff0000004185c */
[----:B------:R-:W-:Y:S01]  /*e6e0*/  HMMA.16816.F32.BF16 R96, R100, R118, R96 ;  /* 0x000000766460723c */ /* 0x000fe20000041860 */
[----:B------:R-:W3:Y:S02]  /*e6f0*/  LDSM.16.MT88.4 R116, [R184+0xf000] ;  /* 0x00f00000b874783b */ /* 0x000ee40000004200 */
[----:B------:R-:W-:Y:S01]  /*e700*/  F2FP.BF16.F32.PACK_AB R100, R182, R181 ;  /* 0x000000b5b664723e */ /* 0x000fe200000010ff */
[----:B------:R-:W-:Y:S01]  /*e710*/  FADD.FTZ R181, R181, R178 ;  /* 0x000000b2b5b57221 */ /* 0x000fe20000010000 */
[----:B------:R-:W-:Y:S02]  /*e720*/  F2FP.BF16.F32.PACK_AB R101, R192, R183 ;  /* 0x000000b7c065723e */ /* 0x000fe400000010ff */
[----:B------:R-:W-:Y:S01]  /*e730*/  F2FP.BF16.F32.PACK_AB R102, R194, R193 ;  /* 0x000000c1c266723e */ /* 0x000fe200000010ff */
[----:B------:R-:W-:Y:S01]  /*e740*/  FADD.FTZ R182, R182, R181 ;  /* 0x000000b5b6b67221 */ /* 0x000fe20000010000 */
[----:B------:R-:W-:Y:S03]  /*e750*/  F2FP.BF16.F32.PACK_AB R103, R196, R195 ;  /* 0x000000c3c467723e */ /* 0x000fe600000010ff */
[----:B------:R-:W-:Y:S04]  /*e760*/  FADD.FTZ R193, R193, R182 ;  /* 0x000000b6c1c17221 */ /* 0x000fe80000010000 */
[C---:B-1----:R-:W-:Y:S03]  /*e770*/  HMMA.16816.F32.BF16 R4, R100.reuse, R108, R4 ;  /* 0x0000006c6404723c */ /* 0x042fe60000041804 */
[----:B------:R-:W-:Y:S04]  /*e780*/  FADD.FTZ R194, R194, R193 ;  /* 0x000000c1c2c27221 */ /* 0x000fe80000010000 */
[----:B------:R-:W-:Y:S01]  /*e790*/  FADD.FTZ R197, R197, R194 ;  /* 0x000000c2c5c57221 */ /* 0x000fe20000010000 */
        /* <DEDUP_REMOVED lines=18> */
[C---:B------:R-:W-:Y:S08]  /*e8c0*/  HMMA.16816.F32.BF16 R60, R100.reuse, R140, R60 ;  /* 0x0000008c643c723c */ /* 0x040ff0000004183c */
[C---:B------:R-:W-:Y:S01]  /*e8d0*/  HMMA.16816.F32.BF16 R64, R100.reuse, R142, R64 ;  /* 0x0000008e6440723c */ /* 0x040fe20000041840 */
[----:B------:R-:W-:Y:S07]  /*e8e0*/  LDSM.16.MT88.4 R140, [R191+0x1800] ;  /* 0x00180000bf8c783b */ /* 0x000fee0000004200 */
[C---:B-1----:R-:W-:Y:S08]  /*e8f0*/  HMMA.16816.F32.BF16 R68, R100.reuse, R108, R68 ;  /* 0x0000006c6444723c */ /* 0x042ff00000041844 */
        /* <DEDUP_REMOVED lines=31> */
[----:B------:R-:W-:Y:S01]  /*eaf0*/  FADD.FTZ R2, R200, R3 ;  /* 0x00000003c8027221 */ /* 0x000fe20000010000 */
[----:B------:R-:W-:Y:S03]  /*eb00*/  FADD.FTZ R3, R198, R197 ;  /* 0x000000c5c6037221 */ /* 0x000fe60000010000 */
[----:B------:R-:W-:Y:S01]  /*eb10*/  FADD.FTZ R2, R205, R2 ;  /* 0x00000002cd027221 */ /* 0x000fe20000010000 */
[C---:B------:R-:W-:Y:S03]  /*eb20*/  HMMA.16816.F32.BF16 R40, R136.reuse, R146, R40 ;  /* 0x000000928828723c */ /* 0x040fe60000041828 */
[----:B------:R-:W-:Y:S01]  /*eb30*/  FADD.FTZ R216, R220, R3 ;  /* 0x00000003dcd87221 */ /* 0x000fe20000010000 */
[----:B------:R-:W-:Y:S01]  /*eb40*/  MOV R3, R132 ;  /* 0x0000008400037202 */ /* 0x000fe20000000f00 */
[----:B------:R-:W-:Y:S01]  /*eb50*/  FADD.FTZ R135, R135, R2 ;  /* 0x0000000287877221 */ /* 0x000fe20000010000 */
[----:B------:R-:W-:Y:S01]  /*eb60*/  MOV R2, R133 ;  /* 0x0000008500027202 */ /* 0x000fe20000000f00 */
[----:B------:R-:W-:Y:S01]  /*eb70*/  FADD.FTZ R216, R221, R216 ;  /* 0x000000d8ddd87221 */ /* 0x000fe20000010000 */
[C---:B------:R-:W-:Y:S03]  /*eb80*/  HMMA.16816.F32.BF16 R44, R136.reuse, R148, R44 ;  /* 0x00000094882c723c */ /* 0x040fe6000004182c */
[----:B------:R-:W-:Y:S05]  /*eb90*/  FADD.FTZ R215, R134, R135 ;  /* 0x0000008786d77221 */ /* 0x000fea0000010000 */
        /* <DEDUP_REMOVED lines=15> */
.L_x_1979:
        /* <DEDUP_REMOVED lines=277> */
.L_x_1985:
[----:B------:R-:W-:Y:S05]  /*fde0*/  BSYNC.RECONVERGENT B0 ;  /* 0x0000000000007941 */ /* 0x000fea0003800200 */
.L_x_1984:
        /* <DEDUP_REMOVED lines=35> */
.L_x_1987:
[----:B------:R-:W-:Y:S05]  /*10020*/  BSYNC.RECONVERGENT B0 ;  /* 0x0000000000007941 */ /* 0x000fea0003800200 */
.L_x_1986:
        /* <DEDUP_REMOVED lines=23> */
.L_x_1989:
[----:B------:R-:W-:Y:S05]  /*101a0*/  BSYNC.RECONVERGENT B0 ;  /* 0x0000000000007941 */ /* 0x000fea0003800200 */
.L_x_1988:
        /* <DEDUP_REMOVED lines=23> */
.L_x_1991:
[----:B------:R-:W-:Y:S05]  /*10320*/  BSYNC.RECONVERGENT B0 ;  /* 0x0000000000007941 */ /* 0x000fea0003800200 */
.L_x_1990:
        /* <DEDUP_REMOVED lines=22> */
.L_x_1992:
        /* <DEDUP_REMOVED lines=15> */
.L_x_3748:


//--------------------- .text._ZN5flash24flash_fwd_splitkv_kernelI23Flash_fwd_kernel_traitsILi192ELi64ELi64ELi4ELb0ELb0EN7cutlass10bfloat16_tE19Flash_kernel_traitsILi192ELi64ELi64ELi4ES3_EELb1ELb0ELb0ELb0ELb1ELb0ELb0ELb1EEEvNS_16Flash_fwd_paramsE --------------------------
	.section	.text._ZN5flash24flash_fwd_splitkv_kernelI23Flash_fwd_kernel_traitsILi192ELi64ELi64ELi4ELb0ELb0EN7cutlass10bfloat16_tE19Flash_kernel_traitsILi192ELi64ELi64ELi4ES3_EELb1ELb0ELb0ELb0ELb1ELb0ELb0ELb1EEEvNS_16Flash_fwd_paramsE,"ax",@progbits
	.align	128
        .global         _ZN5flash24flash_fwd_splitkv_kernelI23Flash_fwd_kernel_traitsILi192ELi64ELi64ELi4ELb0ELb0EN7cutlass10bfloat16_tE19Flash_kernel_traitsILi192ELi64ELi64ELi4ES3_EELb1ELb0ELb0ELb0ELb1ELb0ELb0ELb1EEEvNS_16Flash_fwd_paramsE
        .type           _ZN5flash24flash_fwd_splitkv_kernelI23Flash_fwd_kernel_traitsILi192ELi64ELi64ELi4ELb0ELb0EN7cutlass10bfloat16_tE19Flash_kernel_traitsILi192ELi64ELi64ELi4ES3_EELb1ELb0ELb0ELb0ELb1ELb0ELb0ELb1EEEvNS_16Flash_fwd_paramsE,@function
        .size           _ZN5flash24flash_fwd_splitkv_kernelI23Flash_fwd_kernel_traitsILi192ELi64ELi64ELi4ELb0ELb0EN7cutlass10bfloat16_tE19Flash_kernel_traitsILi192ELi64ELi64ELi4ES3_EELb1ELb0ELb0ELb0ELb1ELb0ELb0ELb1EEEvNS_16Flash_fwd_paramsE,(.L_x_3749 - _ZN5flash24flash_fwd_splitkv_kernelI23Flash_fwd_kernel_traitsILi192ELi64ELi64ELi4ELb0ELb0EN7cutlass10bfloat16_tE19Flash_kernel_traitsILi192ELi64ELi64ELi4ES3_EELb1ELb0ELb0ELb0ELb1ELb0ELb0ELb1EEEvNS_16Flash_fwd_paramsE)
        .other          _ZN5flash24flash_fwd_splitkv_kernelI23Flash_fwd_kernel_traitsILi192ELi64ELi64ELi4ELb0ELb0EN7cutlass10bfloat16_tE19Flash_kernel_traitsILi192ELi64ELi64ELi4ES3_EELb1ELb0ELb0ELb0ELb1ELb0ELb0ELb1EEEvNS_16Flash_fwd_paramsE,@"STO_CUDA_ENTRY STV_DEFAULT"
_ZN5flash24flash_fwd_splitkv_kernelI23Flash_fwd_kernel_traitsILi192ELi64ELi64ELi4ELb0ELb0EN7cutlass10bfloat16_tE19Flash_kernel_traitsILi192ELi64ELi64ELi4ES3_EELb1ELb0ELb0ELb0ELb1ELb0ELb0ELb1EEEvNS_16Flash_fwd_paramsE:
.text._ZN5flash24flash_fwd_splitkv_kernelI23Flash_fwd_kernel_traitsILi192ELi64ELi64ELi4ELb0ELb0EN7cutlass10bfloat16_tE19Flash_kernel_traitsILi192ELi64ELi64ELi4ES3_EELb1ELb0ELb0ELb0ELb1ELb0ELb0ELb1EEEvNS_16Flash_fwd_paramsE:
        /* <DEDUP_REMOVED lines=51> */
.L_x_1993:
        /* <DEDUP_REMOVED lines=13> */
[----:B------:R-:W-:Y:S02]  /*0400*/  VIADD R5, R79, 0x3f ;  /* 0x0000003f4f057836 */ /* 0x000fe40000000000 */
[----:B------:R-:W-:Y:S01]  /*0410*/  IMAD.MOV.U32 R6, RZ, RZ, R7 ;  /* 0x000000ffff067224 */ /* 0x000fe200078e0007 */
        /* <DEDUP_REMOVED lines=26> */
[----:B------:R-:W-:-:S04]  /*05c0*/  IADD3 R10, PT, PT, R0, 0x10, RZ ;  /* 0x00000010000a7810 */ /* 0x000fc80007ffe0ff */
[----:B------:R-:W-:Y:S02]  /*05d0*/  ISETP.GE.AND P3, PT, R10, R199, PT ;  /* 0x000000c70a00720c */ /* 0x000fe40003f66270 */
[----:B------:R-:W-:-:S04]  /*05e0*/  IADD3 R10, PT, PT, R0, 0x30, RZ ;  /* 0x00000030000a7810 */ /* 0x000fc80007ffe0ff */
[----:B------:R-:W-:Y:S01]  /*05f0*/  ISETP.GE.AND P1, PT, R10, R199, PT ;  /* 0x000000c70a00720c */ /* 0x000fe20003f26270 */
[----:B-1----:R-:W-:-:S04]  /*0600*/  @P0 IMAD.WIDE.U32 R12, R198, R2, RZ ;  /* 0x00000002c60c0225 */ /* 0x002fc800078e00ff */
[----:B------:R-:W-:-:S04]  /*0610*/  IMAD.WIDE.U32 R14, R80, R2, R14 ;  /* 0x00000002500e7225 */ /* 0x000fc800078e000e */
[----:B-----5:R-:W-:Y:S01]  /*0620*/  @!P0 IMAD.WIDE.U32 R8, R7, R4, RZ ;  /* 0x0000000407088225 */ /* 0x020fe200078e00ff */
[----:B------:R-:W-:-:S03]  /*0630*/  @P0 MOV R8, R12 ;  /* 0x0000000c00080202 */ /* 0x000fc60000000f00 */
[----:B------:R-:W-:Y:S02]  /*0640*/  @!P0 IMAD R5, R7, R5, R9 ;  /* 0x0000000507058224 */ /* 0x000fe400078e0209 */
[-C--:B------:R-:W-:Y:S01]  /*0650*/  @P0 IMAD R5, R198, R3.reuse, R13 ;  /* 0x00000003c6050224 */ /* 0x080fe200078e020d */
[----:B------:R-:W-:Y:S01]  /*0660*/  IADD3 R14, P0, PT, R8, R14, RZ ;  /* 0x0000000e080e7210 */ /* 0x000fe20007f1e0ff */
[----:B------:R-:W-:Y:S02]  /*0670*/  IMAD R4, R80, R3, R15 ;  /* 0x0000000350047224 */ /* 0x000fe400078e020f */
[----:B------:R-:W-:-:S03]  /*0680*/  VIADD R8, R0, 0x20 ;  /* 0x0000002000087836 */ /* 0x000fc60000000000 */
[----:B------:R-:W-:Y:S01]  /*0690*/  IADD3.X R15, PT, PT, R5, R4, RZ, P0, !PT ;  /* 0x00000004050f7210 */ /* 0x000fe200007fe4ff */
[----:B--2---:R-:W-:Y:S01]  /*06a0*/  IMAD R5, R6, UR9, R11 ;  /* 0x0000000906057c24 */ /* 0x004fe2000f8e020b */
[-C--:B------:R-:W-:Y:S02]  /*06b0*/  ISETP.GE.AND P0, PT, R0, R199.reuse, PT ;  /* 0x000000c70000720c */ /* 0x080fe40003f06270 */
[----:B------:R-:W-:Y:S01]  /*06c0*/  ISETP.GE.AND P2, PT, R8, R199, PT ;  /* 0x000000c70800720c */ /* 0x000fe20003f46270 */
[----:B---3--:R-:W-:-:S04]  /*06d0*/  IMAD.WIDE.U32 R14, R11, UR4, R14 ;  /* 0x000000040b0e7c25 */ /* 0x008fc8000f8e000e */
[----:B----4-:R-:W-:Y:S02]  /*06e0*/  IMAD R5, R5, UR8, R80 ;  /* 0x0000000805057c24 */ /* 0x010fe4000f8e0250 */
[----:B------:R-:W-:-:S04]  /*06f0*/  IMAD R11, R11, UR5, R15 ;  /* 0x000000050b0b7c24 */ /* 0x000fc8000f8e020f */
[----:B------:R-:W-:Y:S05]  /*0700*/  @P0 BRA `(.L_x_1996) ;  /* 0x0000000000240947 */ /* 0x000fea0003800000 */
        /* <DEDUP_REMOVED lines=9> */
.L_x_1996:
[----:B------:R-:W-:Y:S05]  /*07a0*/  BSYNC.RECONVERGENT B0 ;  /* 0x0000000000007941 */ /* 0x000fea0003800200 */
.L_x_1995:
        /* <DEDUP_REMOVED lines=16> */
.L_x_1998:
[----:B------:R-:W-:Y:S05]  /*08b0*/  BSYNC.RECONVERGENT B0 ;  /* 0x0000000000007941 */ /* 0x000fea0003800200 */
.L_x_1997:
        /* <DEDUP_REMOVED lines=16> */
.L_x_2000:
[----:B------:R-:W-:Y:S05]  /*09c0*/  BSYNC.RECONVERGENT B0 ;  /* 0x0000000000007941 */ /* 0x000fea0003800200 */
.L_x_1999:
        /* <DEDUP_REMOVED lines=15> */
.L_x_2002:
[----:B------:R-:W-:Y:S05]  /*0ac0*/  BSYNC.RECONVERGENT B0 ;  /* 0x0000000000007941 */ /* 0x000fea0003800200 */
.L_x_2001:
[----:B------:R-:W5:Y:S01]  /*0ad0*/  LDCU.64 UR4, c[0x0][0x420] ;  /* 0x00008400ff0477ac */ /* 0x000f620008000a00 */
[----:B------:R-:W-:-:S04]  /*0ae0*/  LOP3.LUT P4, R77, R77, 0x7, RZ, 0xc0, !PT ;  /* 0x000000074d4d7812 */ /* 0x000fc8000788c0ff */
[----:B------:R-:W-:Y:S02]  /*0af0*/  ISETP.GE.OR P4, PT, R0, R199, P4 ;  /* 0x000000c70000720c */ /* 0x000fe40002786670 */
[C---:B------:R-:W-:Y:S02]  /*0b00*/  ISETP.NE.OR P3, PT, R77.reuse, RZ, P3 ;  /* 0x000000ff4d00720c */ /* 0x040fe40001f65670 */
[----:B------:R-:W-:Y:S02]  /*0b10*/  ISETP.NE.OR P2, PT, R77, RZ, P2 ;  /* 0x000000ff4d00720c */ /* 0x000fe40001745670 */
[----:B------:R-:W-:Y:S02]  /*0b20*/  IADD3 R0, P0, PT, R5, R0, RZ ;  /* 0x0000000005007210 */ /* 0x000fe40007f1e0ff */
        /* <DEDUP_REMOVED lines=14> */
.L_x_1994:
        /* <DEDUP_REMOVED lines=10> */
.L_x_2003:
        /* <DEDUP_REMOVED lines=104> */
.L_x_2004:
        /* <DEDUP_REMOVED lines=15> */
.L_x_2006:
[----:B------:R-:W2:Y:S01]  /*1420*/  LDC.64 R4, c[0x0][0x3b8] ;  /* 0x0000ee00ff047b82 */ /* 0x000ea20000000a00 */
[----:B-1----:R-:W-:-:S05]  /*1430*/  IADD3 R2, PT, PT, R0, R9, RZ ;  /* 0x0000000900027210 */ /* 0x002fca0007ffe0ff */
[C---:B--2---:R-:W-:Y:S02]  /*1440*/  IMAD R17, R2.reuse, R5, RZ ;  /* 0x0000000502117224 */ /* 0x044fe400078e02ff */
[----:B------:R-:W-:-:S05]  /*1450*/  IMAD.WIDE.U32 R2, R2, R4, RZ ;  /* 0x0000000402027225 */ /* 0x000fca00078e00ff */
[----:B------:R-:W-:Y:S02]  /*1460*/  IADD3 R17, PT, PT, R3, R17, RZ ;  /* 0x0000001103117210 */ /* 0x000fe40007ffe0ff */
[----:B------:R-:W-:Y:S02]  /*1470*/  MOV R16, R2 ;  /* 0x0000000200107202 */ /* 0x000fe40000000f00 */
.L_x_2007:
        /* <DEDUP_REMOVED lines=14> */
.L_x_2008:
[----:B------:R-:W1:Y:S01]  /*1560*/  LDC.64 R2, c[0x0][0x3c0] ;  /* 0x0000f000ff027b82 */ /* 0x000e620000000a00 */
[----:B------:R-:W-:-:S05]  /*1570*/  IADD3 R0, PT, PT, R0, R9, RZ ;  /* 0x0000000900007210 */ /* 0x000fca0007ffe0ff */
[C---:B-1----:R-:W-:Y:S02]  /*1580*/  IMAD R19, R0.reuse, R3, RZ ;  /* 0x0000000300137224 */ /* 0x042fe400078e02ff */
[----:B------:R-:W-:-:S05]  /*1590*/  IMAD.WIDE.U32 R8, R0, R2, RZ ;  /* 0x0000000200087225 */ /* 0x000fca00078e00ff */
[----:B------:R-:W-:Y:S02]  /*15a0*/  IADD3 R19, PT, PT, R9, R19, RZ ;  /* 0x0000001309137210 */ /* 0x000fe40007ffe0ff */
[----:B------:R-:W-:-:S07]  /*15b0*/  MOV R18, R8 ;  /* 0x0000000800127202 */ /* 0x000fce0000000f00 */
.L_x_2009:
[----:B------:R-:W1:Y:S01]  /*15c0*/  LDC R10, c[0x0][0x3e8] ;  /* 0x0000fa00ff0a7b82 */ /* 0x000e620000000800 */
[----:B------:R-:W-:Y:S02]  /*15d0*/  CS2R R200, SRZ ;  /* 0x0000000000c87805 */ /* 0x000fe4000001ff00 */
        /* <DEDUP_REMOVED lines=35> */
[C---:B------:R-:W-:Y:S01]  /*1810*/  IMAD R6, R17.reuse, R12, RZ ;  /* 0x0000000c11067224 */ /* 0x040fe200078e02ff */
[----:B------:R-:W-:Y:S01]  /*1820*/  MOV R16, R18 ;  /* 0x0000001200107202 */ /* 0x000fe20000000f00 */
[-C--:B--2---:R-:W-:Y:S02]  /*1830*/  IMAD R17, R17, R8.reuse, RZ ;  /* 0x0000000811117224 */ /* 0x084fe400078e02ff */
[C---:B------:R-:W-:Y:S02]  /*1840*/  IMAD R6, R14.reuse, R13, R6 ;  /* 0x0000000d0e067224 */ /* 0x040fe400078e0206 */
[----:B------:R-:W-:-:S04]  /*1850*/  IMAD.WIDE.U32 R20, R14, R8, R20 ;  /* 0x000000080e147225 */ /* 0x000fc800078e0014 */
[----:B------:R-:W-:Y:S01]  /*1860*/  IMAD R9, R14, R9, R17 ;  /* 0x000000090e097224 */ /* 0x000fe200078e0211 */
[----:B------:R-:W-:Y:S01]  /*1870*/  MOV R14, R20 ;  /* 0x00000014000e7202 */ /* 0x000fe20000000f00 */
[----:B------:R-:W-:-:S03]  /*1880*/  IMAD.IADD R8, R19, 0x1, R6 ;  /* 0x0000000113087824 */ /* 0x000fc600078e0206 */
[----:B------:R-:W-:-:S07]  /*1890*/  IADD3 R6, PT, PT, R21, R9, RZ ;  /* 0x0000000915067210 */ /* 0x000fce0007ffe0ff */
.L_x_2005:
        /* <DEDUP_REMOVED lines=8> */
[C---:B------:R-:W-:Y:S01]  /*1920*/  IMAD.SHL.U32 R89, R77.reuse, 0x4, RZ ;  /* 0x000000044d597824 */ /* 0x040fe200078e00ff */
[----:B------:R-:W-:Y:S01]  /*1930*/  SHF.R.U32.HI R128, RZ, 0x3, R77 ;  /* 0x00000003ff807819 */ /* 0x000fe2000001164d */
[----:B------:R-:W-:Y:S01]  /*1940*/  IMAD.MOV.U32 R129, RZ, RZ, RZ ;  /* 0x000000ffff817224 */ /* 0x000fe200078e00ff */
[C---:B------:R-:W-:Y:S01]  /*1950*/  SHF.L.U64.HI R82, R2.reuse, 0x4, R3 ;  /* 0x0000000402527819 */ /* 0x040fe20000010203 */
[----:B------:R-:W-:Y:S01]  /*1960*/  IMAD.SHL.U32 R84, R77, 0x40, RZ ;  /* 0x000000404d547824 */ /* 0x000fe200078e00ff */
[----:B------:R-:W-:Y:S01]  /*1970*/  SHF.L.U32 R81, R2, 0x4, RZ ;  /* 0x0000000402517819 */ /* 0x000fe200000006ff */
[C---:B------:R-:W-:Y:S01]  /*1980*/  IMAD.SHL.U32 R67, R4.reuse, 0x10, RZ ;  /* 0x0000001004437824 */ /* 0x040fe200078e00ff */
[----:B------:R-:W-:-:S02]  /*1990*/  SHF.L.U64.HI R76, R4, 0x4, R5 ;  /* 0x00000004044c7819 */ /* 0x000fc40000010205 */
[----:B------:R-:W-:Y:S01]  /*19a0*/  LOP3.LUT R89, R89, 0x1c, RZ, 0xc0, !PT ;  /* 0x0000001c59597812 */ /* 0x000fe200078ec0ff */
[----:B------:R-:W2:Y:S01]  /*19b0*/  @!P2 LDC.64 R12, c[0x0][0x398] ;  /* 0x0000e600ff0cab82 */ /* 0x000ea20000000a00 */
[----:B------:R-:W-:Y:S02]  /*19c0*/  LOP3.LUT R84, R84, 0x1c0, RZ, 0xc0, !PT ;  /* 0x000001c054547812 */ /* 0x000fe400078ec0ff */
[----:B------:R-:W-:Y:S02]  /*19d0*/  SHF.L.U32 R133, R134, 0x6, RZ ;  /* 0x0000000686857819 */ /* 0x000fe400000006ff */
[----:B------:R-:W-:Y:S02]  /*19e0*/  SHF.R.U32.HI R78, RZ, 0x1, R77 ;  /* 0x00000001ff4e7819 */ /* 0x000fe4000001164d */
[----:B------:R-:W-:Y:S01]  /*19f0*/  LOP3.LUT R84, R84, 0x38, R95, 0xf8, !PT ;  /* 0x0000003854547812 */ /* 0x000fe200078ef85f */
[----:B------:R-:W-:-:S03]  /*1a00*/  VIADD R66, R133, 0xffffffc0 ;  /* 0xffffffc085427836 */ /* 0x000fc60000000000 */
[----:B------:R-:W-:Y:S01]  /*1a10*/  LOP3.LUT R83, R84, 0x8, R78, 0x78, !PT ;  /* 0x0000000854537812 */ /* 0x000fe200078e784e */
[----:B--2---:R-:W-:-:S04]  /*1a20*/  @!P2 IMAD.WIDE.U32 R18, R7, R12, RZ ;  /* 0x0000000c0712a225 */ /* 0x004fc800078e00ff */
[----:B------:R-:W-:Y:S02]  /*1a30*/  @!P2 IMAD R13, R7, R13, R19 ;  /* 0x0000000d070da224 */ /* 0x000fe400078e0213 */
[----:B------:R-:W-:Y:S02]  /*1a40*/  @!P2 IMAD.MOV.U32 R12, RZ, RZ, R18 ;  /* 0x000000ffff0ca224 */ /* 0x000fe400078e0012 */
[----:B-1----:R-:W-:-:S04]  /*1a50*/  @P2 IMAD.WIDE.U32 R18, R198, R126, RZ ;  /* 0x0000007ec6122225 */ /* 0x002fc800078e00ff */
[----:B------:R-:W-:Y:S01]  /*1a60*/  @P2 IMAD R13, R198, R127, R19 ;  /* 0x0000007fc60d2224 */ /* 0x000fe200078e0213 */
[----:B------:R-:W-:Y:S02]  /*1a70*/  @P2 MOV R12, R18 ;  /* 0x00000012000c2202 */ /* 0x000fe40000000f00 */
[C---:B------:R-:W-:Y:S01]  /*1a80*/  IADD3 R18, P3, PT, R28.reuse, R14, RZ ;  /* 0x0000000e1c127210 */ /* 0x040fe20007f7e0ff */
[----:B------:R-:W-:Y:S01]  /*1a90*/  IMAD.WIDE.U32 R14, R15, 0x40, R128 ;  /* 0x000000400f0e7825 */ /* 0x000fe200078e0080 */
[C---:B------:R-:W-:Y:S02]  /*1aa0*/  IADD3 R12, P4, PT, R28.reuse, R12, RZ ;  /* 0x0000000c1c0c7210 */ /* 0x040fe40007f9e0ff */
[----:B------:R-:W-:Y:S01]  /*1ab0*/  IADD3 R16, P2, PT, R28, R16, RZ ;  /* 0x000000101c107210 */ /* 0x000fe20007f5e0ff */
[----:B------:R-:W-:Y:S02]  /*1ac0*/  IMAD.X R19, RZ, RZ, R6, P3 ;  /* 0x000000ffff137224 */ /* 0x000fe400018e0606 */
[----:B------:R-:W-:Y:S01]  /*1ad0*/  IMAD.X R13, RZ, RZ, R13, P4 ;  /* 0x000000ffff0d7224 */ /* 0x000fe200020e060d */
[----:B------:R-:W1:Y:S01]  /*1ae0*/  LDC R6, c[0x0][0x450] ;  /* 0x00011400ff067b82 */ /* 0x000e620000000800 */
[----:B------:R-:W-:Y:S01]  /*1af0*/  IADD3.X R17, PT, PT, RZ, R8, RZ, P2, !PT ;  /* 0x00000008ff117210 */ /* 0x000fe200017fe4ff */
[----:B------:R-:W-:-:S04]  /*1b00*/  IMAD.WIDE.U32 R18, R128, R4, R18 ;  /* 0x0000000480127225 */ /* 0x000fc800078e0012 */
[----:B------:R-:W-:-:S04]  /*1b10*/  IMAD.WIDE.U32 R12, R11, UR4, R12 ;  /* 0x000000040b0c7c25 */ /* 0x000fc8000f8e000c */
[----:B------:R-:W-:Y:S01]  /*1b20*/  IMAD R13, R11, UR5, R13 ;  /* 0x000000050b0d7c24 */ /* 0x000fe2000f8e020d */
[----:B------:R-:W2:Y:S01]  /*1b30*/  LDCU.64 UR4, c[0x0][0x390] ;  /* 0x00007200ff0477ac */ /* 0x000ea20008000a00 */
[----:B------:R-:W-:Y:S02]  /*1b40*/  IMAD R101, R128, R5, R19 ;  /* 0x0000000580657224 */ /* 0x000fe400078e0213 */
[----:B------:R-:W-:Y:S02]  /*1b50*/  IMAD.SHL.U32 R100, R18, 0x2, RZ ;  /* 0x0000000212647824 */ /* 0x000fe400078e00ff */
[----:B------:R-:W-:Y:S01]  /*1b60*/  IMAD.WIDE.U32 R16, R128, R2, R16 ;  /* 0x0000000280107225 */ /* 0x000fe200078e0010 */
[----:B------:R-:W-:Y:S02]  /*1b70*/  SHF.R.S32.HI R2, RZ, 0x1f, R87 ;  /* 0x0000001fff027819 */ /* 0x000fe40000011457 */
[----:B------:R-:W-:Y:S01]  /*1b80*/  SHF.L.U64.HI R101, R18, 0x1, R101 ;  /* 0x0000000112657819 */ /* 0x000fe20000010265 */
[----:B------:R-:W-:Y:S01]  /*1b90*/  IMAD R97, R128, R3, R17 ;  /* 0x0000000380617224 */ /* 0x000fe200078e0211 */
[----:B----4-:R-:W-:Y:S01]  /*1ba0*/  IADD3 R100, P2, PT, R100, UR8, RZ ;  /* 0x0000000864647c10 */ /* 0x010fe2000ff5e0ff */
[----:B------:R-:W-:Y:S01]  /*1bb0*/  IMAD.SHL.U32 R98, R16, 0x2, RZ ;  /* 0x0000000210627824 */ /* 0x000fe200078e00ff */
[----:B------:R-:W-:Y:S01]  /*1bc0*/  LEA.HI R5, R2, R87, RZ, 0x6 ;  /* 0x0000005702057211 */ /* 0x000fe200078f30ff */
[----:B------:R-:W-:Y:S01]  /*1bd0*/  IMAD R8, R15, R126, RZ ;  /* 0x0000007e0f087224 */ /* 0x000fe200078e02ff */
[----:B------:R-:W-:-:S02]  /*1be0*/  IADD3.X R101, PT, PT, R101, UR9, RZ, P2, !PT ;  /* 0x0000000965657c10 */ /* 0x000fc400097fe4ff */
[----:B------:R-:W-:Y:S01]  /*1bf0*/  SHF.L.U64.HI R97, R16, 0x1, R97 ;  /* 0x0000000110617819 */ /* 0x000fe20000010261 */
[----:B------:R-:W-:Y:S01]  /*1c00*/  IMAD R85, R14, R127, R8 ;  /* 0x0000007f0e557224 */ /* 0x000fe200078e0208 */
[----:B--2---:R-:W-:Y:S01]  /*1c10*/  IADD3 R98, P2, PT, R98, UR4, RZ ;  /* 0x0000000462627c10 */ /* 0x004fe2000ff5e0ff */
[----:B------:R-:W-:Y:S01]  /*1c20*/  IMAD.WIDE.U32 R126, R14, R126, R12 ;  /* 0x0000007e0e7e7225 */ /* 0x000fe200078e000c */
[----:B------:R-:W-:Y:S02]  /*1c30*/  SHF.R.S32.HI R5, RZ, 0x6, R5 ;  /* 0x00000006ff057819 */ /* 0x000fe40000011405 */
[----:B-1----:R-:W-:Y:S01]  /*1c40*/  LEA.HI R91, R6, R6, RZ, 0x1 ;  /* 0x00000006065b7211 */ /* 0x002fe200078f08ff */
[----:B------:R-:W-:Y:S01]  /*1c50*/  IMAD.MOV.U32 R196, RZ, RZ, R98 ;  /* 0x000000ffffc47224 */ /* 0x000fe200078e0062 */
[----:B------:R-:W-:Y:S01]  /*1c60*/  IADD3.X R97, PT, PT, R97, UR5, RZ, P2, !PT ;  /* 0x0000000561617c10 */ /* 0x000fe200097fe4ff */
[----:B------:R-:W-:Y:S01]  /*1c70*/  IMAD.MOV.U32 R195, RZ, RZ, R101 ;  /* 0x000000ffffc37224 */ /* 0x000fe200078e0065 */
[----:B------:R-:W-:Y:S01]  /*1c80*/  ISETP.GE.AND P2, PT, R5, R134, PT ;  /* 0x000000860500720c */ /* 0x000fe20003f46270 */
[----:B------:R-:W-:Y:S01]  /*1c90*/  IMAD.IADD R85, R127, 0x1, R85 ;  /* 0x000000017f557824 */ /* 0x000fe200078e0255 */
[----:B------:R-:W-:-:S02]  /*1ca0*/  SHF.R.S32.HI R91, RZ, 0x1, R91 ;  /* 0x00000001ff5b7819 */ /* 0x000fc4000001145b */
[----:B------:R-:W-:Y:S02]  /*1cb0*/  MOV R194, R100 ;  /* 0x0000006400c27202 */ /* 0x000fe40000000f00 */
[----:B------:R-:W-:Y:S01]  /*1cc0*/  MOV R197, R97 ;  /* 0x0000006100c57202 */ /* 0x000fe20000000f00 */
[----:B------:R-:W-:-:S04]  /*1cd0*/  IMAD R90, R128, R91, R89 ;  /* 0x0000005b805a7224 */ /* 0x000fc800078e0259 */
[--C-:B------:R-:W-:Y:S01]  /*1ce0*/  IMAD.IADD R89, R89, 0x1, R90.reuse ;  /* 0x0000000159597824 */ /* 0x100fe200078e025a */
[----:B------:R-:W-:-:S04]  /*1cf0*/  SHF.R.S32.HI R88, RZ, 0x1f, R90 ;  /* 0x0000001fff587819 */ /* 0x000fc8000001145a */
[----:B------:R-:W-:Y:S01]  /*1d00*/  SHF.R.S32.HI R86, RZ, 0x1f, R89 ;  /* 0x0000001fff567819 */ /* 0x000fe20000011459 */
[----:B---3--:R-:W-:Y:S06]  /*1d10*/  @P2 BRA `(.L_x_2010) ;  /* 0x00000078006c2947 */ /* 0x008fec0003800000 */
[----:B------:R-:W1:Y:S01]  /*1d20*/  LDC.64 R2, c[0x0][0x4a0] ;  /* 0x00012800ff027b82 */ /* 0x000e620000000a00 */
[----:B------:R-:W2:Y:S01]  /*1d30*/  LDCU.128 UR12, c[0x0][0x4c0] ;  /* 0x00009800ff0c77ac */ /* 0x000ea20008000c00 */
[----:B------:R-:W-:Y:S01]  /*1d40*/  IMAD.MOV.U32 R29, RZ, RZ, RZ ;  /* 0x000000ffff1d7224 */ /* 0x000fe200078e00ff */
[----:B------:R-:W-:Y:S01]  /*1d50*/  SHF.R.S32.HI R31, RZ, 0x1f, R87 ;  /* 0x0000001fff1f7819 */ /* 0x000fe20000011457 */
[----:B------:R-:W-:Y:S01]  /*1d60*/  @!P0 IMAD.MOV R0, RZ, RZ, -R0 ;  /* 0x000000ffff008224 */ /* 0x000fe200078e0a00 */
[----:B------:R-:W3:Y:S01]  /*1d70*/  LDCU.128 UR16, c[0x0][0x4b0] ;  /* 0x00009600ff1077ac */ /* 0x000ee20008000c00 */
[----:B-----5:R-:W-:Y:S01]  /*1d80*/  IMAD.IADD R64, R66, 0x1, R9 ;  /* 0x0000000142407824 */ /* 0x020fe200078e0209 */
[----:B------:R-:W-:Y:S01]  /*1d90*/  VIMNMX R96, PT, PT, RZ, R5, !PT ;  /* 0x00000005ff607248 */ /* 0x000fe20007fe0100 */
[----:B------:R-:W4:Y:S01]  /*1da0*/  LDC.64 R114, c[0x0][0x4a8] ;  /* 0x00012a00ff727b82 */ /* 0x000f220000000a00 */
[----:B------:R-:W2:Y:S01]  /*1db0*/  LDCU.128 UR8, c[0x0][0x490] ;  /* 0x00009200ff0877ac */ /* 0x000ea20008000c00 */
[----:B------:R-:W-:Y:S01]  /*1dc0*/  SEL R10, R10, R0, !P1 ;  /* 0x000000000a0a7207 */ /* 0x000fe20004800000 */
[----:B------:R-:W-:Y:S01]  /*1dd0*/  IMAD R64, R64, R91, RZ ;  /* 0x0000005b40407224 */ /* 0x000fe200078e02ff */
[C---:B------:R-:W-:Y:S01]  /*1de0*/  IADD3 R94, PT, PT, R128.reuse, 0x10, RZ ;  /* 0x00000010805e7810 */ /* 0x040fe20007ffe0ff */
[----:B------:R-:W2:Y:S01]  /*1df0*/  LDCU.64 UR4, c[0x0][0x488] ;  /* 0x00009100ff0477ac */ /* 0x000ea20008000a00 */
[C---:B------:R-:W-:Y:S01]  /*1e00*/  IMAD.SHL.U32 R125, R91.reuse, 0x10, RZ ;  /* 0x000000105b7d7824 */ /* 0x040fe200078e00ff */
[----:B------:R-:W-:Y:S01]  /*1e10*/  IADD3 R92, PT, PT, R128, 0x30, RZ ;  /* 0x00000030805c7810 */ /* 0x000fe20007ffe0ff */
[C---:B------:R-:W-:Y:S01]  /*1e20*/  IMAD R120, R91.reuse, 0x30, RZ ;  /* 0x000000305b787824 */ /* 0x040fe200078e02ff */
[C---:B------:R-:W-:Y:S01]  /*1e30*/  LOP3.LUT R26, R28.reuse, 0x40, RZ, 0xfc, !PT ;  /* 0x000000401c1a7812 */ /* 0x040fe200078efcff */
[----:B------:R-:W-:Y:S01]  /*1e40*/  IMAD.SHL.U32 R118, R91, 0x20, RZ ;  /* 0x000000205b767824 */ /* 0x000fe200078e00ff */
[----:B------:R-:W-:Y:S01]  /*1e50*/  LOP3.LUT R25, R28, 0x80, RZ, 0xfc, !PT ;  /* 0x000000801c197812 */ /* 0x000fe200078efcff */
[----:B------:R-:W-:Y:S01]  /*1e60*/  VIADD R93, R128, 0x20 ;  /* 0x00000020805d7836 */ /* 0x000fe20000000000 */
[----:B------:R-:W-:Y:S01]  /*1e70*/  MOV R116, R66 ;  /* 0x0000004200747202 */ /* 0x000fe20000000f00 */
[----:B------:R-:W-:Y:S01]  /*1e80*/  IMAD R123, R134, -0x40, R87 ;  /* 0xffffffc0867b7824 */ /* 0x000fe200078e0257 */
[----:B------:R-:W-:Y:S01]  /*1e90*/  SHF.R.S32.HI R112, RZ, 0x1f, R118 ;  /* 0x0000001fff707819 */ /* 0x000fe20000011476 */
[----:B-1----:R-:W-:Y:S01]  /*1ea0*/  IMAD.WIDE.U32 R12, R7, R2, R28 ;  /* 0x00000002070c7225 */ /* 0x002fe200078e001c */
[----:B------:R-:W-:-:S02]  /*1eb0*/  IADD3 R2, P0, PT, -R87, R128, RZ ;  /* 0x0000008057027210 */ /* 0x000fc40007f1e1ff */
[----:B------:R-:W-:Y:S01]  /*1ec0*/  SHF.R.S32.HI R110, RZ, 0x1f, R120 ;  /* 0x0000001fff6e7819 */ /* 0x000fe20000011478 */
[----:B------:R-:W-:Y:S01]  /*1ed0*/  IMAD R13, R7, R3, R13 ;  /* 0x00000003070d7224 */ /* 0x000fe200078e020d */
[----:B------:R-:W-:Y:S01]  /*1ee0*/  SHF.R.S32.HI R3, RZ, 0x1f, R10 ;  /* 0x0000001fff037819 */ /* 0x000fe2000001140a */
[----:B------:R-:W-:Y:S01]  /*1ef0*/  IMAD R121, R134, -0x40, R79 ;  /* 0xffffffc086797824 */ /* 0x000fe200078e024f */
[----:B------:R-:W-:Y:S01]  /*1f00*/  IADD3.X R31, PT, PT, RZ, ~R31, RZ, P0, !PT ;  /* 0x8000001fff1f7210 */ /* 0x000fe200007fe4ff */
[----:B---3--:R-:W-:Y:S01]  /*1f10*/  IMAD.WIDE.U32 R14, R66, UR16, R12 ;  /* 0x00000010420e7c25 */ /* 0x008fe2000f8e000c */
[----:B------:R-:W-:Y:S02]  /*1f20*/  IADD3 R104, P0, PT, R64, R89, RZ ;  /* 0x0000005940687210 */ /* 0x000fe40007f1e0ff */
[----:B----4-:R-:W-:Y:S01]  /*1f30*/  SHF.L.U32 R117, R114, 0x4, RZ ;  /* 0x0000000472757819 */ /* 0x010fe200000006ff */
[C---:B--2---:R-:W-:Y:S02]  /*1f40*/  IMAD R11, R3.reuse, UR12, RZ ;  /* 0x0000000c030b7c24 */ /* 0x044fe4000f8e02ff */
[----:B------:R-:W-:-:S02]  /*1f50*/  IMAD R3, R3, UR18, RZ ;  /* 0x0000001203037c24 */ /* 0x000fc4000f8e02ff */
[----:B------:R-:W-:-:S04]  /*1f60*/  IMAD.WIDE.U32 R12, R7, UR10, R28 ;  /* 0x0000000a070c7c25 */ /* 0x000fc8000f8e001c */
[----:B------:R-:W-:Y:S01]  /*1f70*/  IMAD R8, R10, UR19, R3 ;  /* 0x000000130a087c24 */ /* 0x000fe2000f8e0203 */
[----:B------:R-:W-:Y:S01]  /*1f80*/  SHF.R.S32.HI R3, RZ, 0x1f, R64 ;  /* 0x0000001fff037819 */ /* 0x000fe20000011440 */
[----:B------:R-:W-:Y:S01]  /*1f90*/  IMAD R13, R7, UR11, R13 ;  /* 0x0000000b070d7c24 */ /* 0x000fe2000f8e020d */
[----:B------:R-:W-:Y:S01]  /*1fa0*/  IADD3 R64, P1, PT, R64, R90, RZ ;  /* 0x0000005a40407210 */ /* 0x000fe20007f3e0ff */
[----:B------:R-:W1:Y:S01]  /*1fb0*/  LDCU.64 UR10, c[0x0][0x4d0] ;  /* 0x00009a00ff0a77ac */ /* 0x000e620008000a00 */
[----:B------:R-:W-:Y:S02]  /*1fc0*/  IMAD R15, R66, UR17, R15 ;  /* 0x00000011420f7c24 */ /* 0x000fe4000f8e020f */
[C---:B------:R-:W-:Y:S01]  /*1fd0*/  IMAD.X R105, R3.reuse, 0x1, R86, P0 ;  /* 0x0000000103697824 */ /* 0x040fe200000e0656 */
[----:B------:R-:W-:Y:S01]  /*1fe0*/  UMOV UR19, URZ ;  /* 0x000000ff00137c82 */ /* 0x000fe20008000000 */
[----:B------:R-:W-:Y:S02]  /*1ff0*/  IMAD.X R3, R3, 0x1, R88, P1 ;  /* 0x0000000103037824 */ /* 0x000fe400008e0658 */
[----:B------:R-:W-:Y:S01]  /*2000*/  IMAD R6, R10, UR13, R11 ;  /* 0x0000000d0a067c24 */ /* 0x000fe2000f8e020b */
[----:B------:R-:W-:Y:S01]  /*2010*/  SHF.L.U64.HI R105, R104, 0x1, R105 ;  /* 0x0000000168697819 */ /* 0x000fe20000010269 */
[----:B------:R-:W-:Y:S01]  /*2020*/  IMAD.WIDE.U32 R14, R10, UR12, R14 ;  /* 0x0000000c0a0e7c25 */ /* 0x000fe2000f8e000e */
[----:B------:R-:W-:Y:S01]  /*2030*/  SHF.L.U64.HI R0, R64, 0x1, R3 ;  /* 0x0000000140007819 */ /* 0x000fe20000010203 */
[----:B------:R-:W2:Y:S02]  /*2040*/  LDCU.64 UR12, c[0x0][0x4e0] ;  /* 0x00009c00ff0c77ac */ /* 0x000ea40008000a00 */
[----:B------:R-:W-:Y:S01]  /*2050*/  IMAD.WIDE.U32 R12, R66, R114, R12 ;  /* 0x00000072420c7225 */ /* 0x000fe200078e000c */
[----:B------:R-:W-:-:S03]  /*2060*/  IADD3 R7, PT, PT, R15, R6, RZ ;  /* 0x000000060f077210 */ /* 0x000fc60007ffe0ff */
[----:B------:R-:W-:Y:S02]  /*2070*/  IMAD.SHL.U32 R64, R64, 0x2, RZ ;  /* 0x0000000240407824 */ /* 0x000fe400078e00ff */
[----:B------:R-:W-:Y:S02]  /*2080*/  IMAD R13, R66, R115, R13 ;  /* 0x00000073420d7224 */ /* 0x000fe400078e020d */
[----:B------:R-:W-:Y:S01]  /*2090*/  IMAD.MOV.U32 R6, RZ, RZ, R14 ;  /* 0x000000ffff067224 */ /* 0x000fe200078e000e */
[----:B------:R-:W-:Y:S01]  /*20a0*/  IADD3 R32, P0, PT, R64, UR14, RZ ;  /* 0x0000000e40207c10 */ /* 0x000fe2000ff1e0ff */
[----:B------:R-:W-:Y:S01]  /*20b0*/  IMAD.WIDE.U32 R10, R10, UR18, R12 ;  /* 0x000000120a0a7c25 */ /* 0x000fe2000f8e000c */
[----:B------:R-:W-:Y:S02]  /*20c0*/  USHF.L.U32 UR18, UR16, 0x6, URZ ;  /* 0x0000000610127899 */ /* 0x000fe400080006ff */
[----:B------:R-:W-:Y:S01]  /*20d0*/  IADD3.X R33, PT, PT, R0, UR15, RZ, P0, !PT ;  /* 0x0000000f00217c10 */ /* 0x000fe200087fe4ff */
[----:B------:R-:W-:Y:S01]  /*20e0*/  IMAD R103, R31, UR16, RZ ;  /* 0x000000101f677c24 */ /* 0x000fe2000f8e02ff */
[----:B-1----:R-:W-:Y:S01]  /*20f0*/  IADD3 R64, P0, PT, R64, UR10, RZ ;  /* 0x0000000a40407c10 */ /* 0x002fe2000ff1e0ff */
[----:B------:R-:W-:Y:S01]  /*2100*/  IMAD.WIDE.U32 R6, R2, UR16, R6 ;  /* 0x0000001002067c25 */ /* 0x000fe2000f8e0006 */
[----:B------:R-:W1:Y:S01]  /*2110*/  LDCU UR16, c[0x0][0x450] ;  /* 0x00008a00ff1077ac */ /* 0x000e620008000800 */
[----:B------:R-:W-:-:S02]  /*2120*/  IADD3 R9, PT, PT, R11, R8, RZ ;  /* 0x000000080b097210 */ /* 0x000fc40007ffe0ff */
[----:B------:R-:W-:Y:S01]  /*2130*/  IMAD R103, R2, UR17, R103 ;  /* 0x0000001102677c24 */ /* 0x000fe2000f8e0267 */
[----:B------:R-:W3:Y:S01]  /*2140*/  LDCU.U8 UR17, c[0x0][0x533] ;  /* 0x0000a660ff1177ac */ /* 0x000ee20008000000 */
[----:B------:R-:W-:Y:S01]  /*2150*/  IMAD R31, R31, R114, RZ ;  /* 0x000000721f1f7224 */ /* 0x000fe200078e02ff */
[----:B------:R-:W-:Y:S01]  /*2160*/  MOV R8, R10 ;  /* 0x0000000a00087202 */ /* 0x000fe20000000f00 */
[----:B------:R-:W-:Y:S01]  /*2170*/  IMAD.SHL.U32 R104, R104, 0x2, RZ ;  /* 0x0000000268687824 */ /* 0x000fe200078e00ff */
[----:B------:R-:W-:Y:S01]  /*2180*/  IADD3.X R65, PT, PT, R0, UR11, RZ, P0, !PT ;  /* 0x0000000b00417c10 */ /* 0x000fe200087fe4ff */
[----:B------:R-:W-:Y:S01]  /*2190*/  IMAD R31, R2, R115, R31 ;  /* 0x00000073021f7224 */ /* 0x000fe200078e021f */
[----:B------:R-:W-:Y:S01]  /*21a0*/  IADD3 R0, P0, PT, RZ, -UR19, RZ ;  /* 0x80000013ff007c10 */ /* 0x000fe2000ff1e0ff */
[----:B------:R-:W-:Y:S01]  /*21b0*/  IMAD.SHL.U32 R111, R114, 0x40, RZ ;  /* 0x00000040726f7824 */ /* 0x000fe200078e00ff */
[----:B------:R-:W-:Y:S01]  /*21c0*/  IADD3 R106, P1, PT, R104, UR14, RZ ;  /* 0x0000000e686a7c10 */ /* 0x000fe2000ff3e0ff */
[----:B------:R-:W-:Y:S01]  /*21d0*/  IMAD.WIDE.U32 R2, R2, R114, R8 ;  /* 0x0000007202027225 */ /* 0x000fe200078e0008 */
[----:B------:R-:W-:-:S02]  /*21e0*/  LEA R102, P3, R6, UR8, 0x1 ;  /* 0x0000000806667c11 */ /* 0x000fc4000f8608ff */
[----:B------:R-:W-:Y:S01]  /*21f0*/  IADD3.X R107, PT, PT, R105, UR15, RZ, P1, !PT ;  /* 0x0000000f696b7c10 */ /* 0x000fe20008ffe4ff */
[----:B------:R-:W-:Y:S01]  /*2200*/  IMAD.X R111, RZ, RZ, ~R111, P0 ;  /* 0x000000ffff6f7224 */ /* 0x000fe200000e0e6f */
[----:B------:R-:W-:Y:S01]  /*2210*/  LEA R30, P2, R2, UR4, 0x1 ;  /* 0x00000004021e7c11 */ /* 0x000fe2000f8408ff */
[----:B------:R-:W-:Y:S01]  /*2220*/  IMAD.IADD R31, R3, 0x1, R31 ;  /* 0x00000001031f7824 */ /* 0x000fe200078e021f */
[----:B------:R-:W-:Y:S01]  /*2230*/  IADD3.X R3, PT, PT, RZ, ~UR18, RZ, P0, !PT ;  /* 0x80000012ff037c10 */ /* 0x000fe200087fe4ff */
[----:B------:R-:W-:Y:S01]  /*2240*/  IMAD.IADD R103, R7, 0x1, R103 ;  /* 0x0000000107677824 */ /* 0x000fe200078e0267 */
[----:B------:R-:W-:Y:S01]  /*2250*/  IADD3 R104, P1, PT, R104, UR10, RZ ;  /* 0x0000000a68687c10 */ /* 0x000fe2000ff3e0ff */
[----:B------:R-:W-:Y:S01]  /*2260*/  IMAD.MOV.U32 R119, RZ, RZ, R134 ;  /* 0x000000ffff777224 */ /* 0x000fe200078e0086 */
[----:B------:R-:W-:Y:S01]  /*2270*/  SHF.L.U64.HI R115, R114, 0x4, R115 ;  /* 0x0000000472737819 */ /* 0x000fe20000010273 */
[----:B------:R-:W4:Y:S01]  /*2280*/  LDCU.64 UR14, c[0x0][0x3c0] ;  /* 0x00007800ff0e77ac */ /* 0x000f220008000a00 */
[----:B------:R-:W-:-:S02]  /*2290*/  SHF.R.S64 R113, R0, 0x1f, R111 ;  /* 0x0000001f00717819 */ /* 0x000fc4000000106f */
[----:B------:R-:W-:Y:S01]  /*22a0*/  SHF.R.S32.HI R114, RZ, 0x1f, R125 ;  /* 0x0000001fff727819 */ /* 0x000fe2000001147d */
[----:B---3--:R-:W-:Y:S01]  /*22b0*/  UISETP.NE.AND UP0, UPT, UR17, URZ, UPT ;  /* 0x000000ff1100728c */ /* 0x008fe2000bf05270 */
[----:B-1----:R-:W-:Y:S02]  /*22c0*/  MOV R27, UR16 ;  /* 0x00000010001b7c02 */ /* 0x002fe40008000f00 */
[--C-:B------:R-:W-:Y:S02]  /*22d0*/  SHF.R.S64 R109, R0, 0x1f, R3.reuse ;  /* 0x0000001f006d7819 */ /* 0x100fe40000001003 */
[----:B------:R-:W-:Y:S02]  /*22e0*/  SHF.R.S32.HI R108, RZ, 0x1f, R3 ;  /* 0x0000001fff6c7819 */ /* 0x000fe40000011403 */
[----:B------:R-:W-:Y:S02]  /*22f0*/  SHF.R.S32.HI R111, RZ, 0x1f, R111 ;  /* 0x0000001fff6f7819 */ /* 0x000fe4000001146f */
[----:B------:R-:W-:-:S02]  /*2300*/  LEA.HI.X R103, R6, UR9, R103, 0x1, P3 ;  /* 0x0000000906677c11 */ /* 0x000fc400098f0c67 */
[----:B------:R-:W-:Y:S01]  /*2310*/  LEA.HI.X R31, R2, UR5, R31, 0x1, P2 ;  /* 0x00000005021f7c11 */ /* 0x000fe200090f0c1f */
[----:B------:R-:W1:Y:S01]  /*2320*/  LDCU.64 UR4, c[0x0][0x3b8] ;  /* 0x00007700ff0477ac */ /* 0x000e620008000a00 */
[----:B------:R-:W-:Y:S01]  /*2330*/  IADD3.X R105, PT, PT, R105, UR11, RZ, P1, !PT ;  /* 0x0000000b69697c10 */ /* 0x000fe20008ffe4ff */
[----:B--2-4-:R-:W3:Y:S06]  /*2340*/  LDCU.128 UR8, c[0x0][0x3a0] ;  /* 0x00007400ff0877ac */ /* 0x014eec0008000c00 */
.L_x_2032:
[----:B------:R-:W-:Y:S01]  /*2350*/  VIADD R121, R121, 0x40 ;  /* 0x0000004079797836 */ /* 0x000fe20000000000 */
[----:B------:R-:W-:Y:S01]  /*2360*/  BSSY.RECONVERGENT B1, `(.L_x_2011) ;  /* 0x00006d7000017945 */ /* 0x000fe20003800200 */
[----:B------:R-:W-:Y:S02]  /*2370*/  VIADD R123, R123, 0x40 ;  /* 0x000000407b7b7836 */ /* 0x000fe40000000000 */
[----:B------:R-:W-:Y:S01]  /*2380*/  VIADD R119, R119, 0xffffffff ;  /* 0xffffffff77777836 */ /* 0x000fe20000000000 */
[-C--:B------:R-:W-:Y:S01]  /*2390*/  ISETP.GE.AND P0, PT, R128, R121.reuse, PT ;  /* 0x000000798000720c */ /* 0x080fe20003f06270 */
[----:B------:R-:W-:Y:S01]  /*23a0*/  IMAD.MOV.U32 R122, RZ, RZ, R116 ;  /* 0x000000ffff7a7224 */ /* 0x000fe200078e0074 */
[----:B------:R-:W-:Y:S01]  /*23b0*/  ISETP.GE.AND P6, PT, R94, R121, PT ;  /* 0x000000795e00720c */ /* 0x000fe20003fc6270 */
[----:B------:R-:W-:Y:S01]  /*23c0*/  VIADD R116, R116, 0xffffffc0 ;  /* 0xffffffc074747836 */ /* 0x000fe20000000000 */
[-C--:B------:R-:W-:Y:S02]  /*23d0*/  ISETP.GE.AND P0, PT, R128, R123.reuse, !P0 ;  /* 0x0000007b8000720c */ /* 0x080fe40004706270 */
[----:B------:R-:W-:Y:S02]  /*23e0*/  ISETP.GE.AND P6, PT, R94, R123, !P6 ;  /* 0x0000007b5e00720c */ /* 0x000fe400077c6270 */
[CC--:B------:R-:W-:Y:S02]  /*23f0*/  ISETP.GE.AND P5, PT, R93.reuse, R121.reuse, PT ;  /* 0x000000795d00720c */ /* 0x0c0fe40003fa6270 */
[C---:B------:R-:W-:Y:S02]  /*2400*/  ISETP.GE.AND P4, PT, R92.reuse, R121, PT ;  /* 0x000000795c00720c */ /* 0x040fe40003f86270 */
[-C--:B------:R-:W-:Y:S02]  /*2410*/  ISETP.GE.AND P5, PT, R93, R123.reuse, !P5 ;  /* 0x0000007b5d00720c */ /* 0x080fe40006fa6270 */
[----:B------:R-:W-:Y:S02]  /*2420*/  ISETP.GE.AND P4, PT, R92, R123, !P4 ;  /* 0x0000007b5c00720c */ /* 0x000fe40006786270 */
[----:B------:R-:W-:Y:S01]  /*2430*/  ISETP.GT.AND P3, PT, R119, R96, PT ;  /* 0x000000607700720c */ /* 0x000fe20003f64270 */
[----:B------:R-:W2:Y:S01]  /*2440*/  @P0 LDG.E.128 R12, desc[UR6][R102.64] ;  /* 0x00000006660c0981 */ /* 0x000ea2000c1e1d00 */
[----:B------:R-:W-:Y:S01]  /*2450*/  @P0 IMAD.MOV.U32 R99, RZ, RZ, R97 ;  /* 0x000000ffff630224 */ /* 0x000fe200078e0061 */
[----:B------:R-:W4:Y:S04]  /*2460*/  @P6 LDC.64 R2, c[0x0][0x4b0] ;  /* 0x00012c00ff026b82 */ /* 0x000f280000000a00 */
[----:B--2---:R-:W-:Y:S01]  /*2470*/  @P0 STG.E.128 desc[UR6][R98.64], R12 ;  /* 0x0000000c62000986 */ /* 0x004fe2000c101d06 */
[C---:B-1--4-:R-:W-:Y:S03]  /*2480*/  @P6 LEA R36, P1, R2.reuse, R102, 0x5 ;  /* 0x0000006602246211 */ /* 0x052fe600078228ff */
[----:B------:R-:W2:Y:S01]  /*2490*/  @P0 LDG.E.128 R8, desc[UR6][R102.64+0x80] ;  /* 0x0000800666080981 */ /* 0x000ea2000c1e1d00 */
[----:B------:R-:W-:Y:S02]  /*24a0*/  @P6 LEA.HI.X R37, R2, R103, R3, 0x5, P1 ;  /* 0x0000006702256211 */ /* 0x000fe400008f2c03 */
[----:B------:R-:W4:Y:S01]  /*24b0*/  @P5 LDC.64 R2, c[0x0][0x4b0] ;  /* 0x00012c00ff025b82 */ /* 0x000f220000000a00 */
[C---:B------:R-:W-:Y:S04]  /*24c0*/  @P6 LEA R34, P1, R81.reuse, R98, 0x1 ;  /* 0x0000006251226211 */ /* 0x040fe800078208ff */
[----:B------:R-:W-:Y:S02]  /*24d0*/  @P6 LEA.HI.X R35, R81, R97, R82, 0x1, P1 ;  /* 0x0000006151236211 */ /* 0x000fe400008f0c52 */
[C---:B----4-:R-:W-:Y:S04]  /*24e0*/  @P5 LEA R22, P1, R2.reuse, R102, 0x6 ;  /* 0x0000006602165211 */ /* 0x050fe800078230ff */
[----:B------:R-:W-:Y:S02]  /*24f0*/  @P5 LEA.HI.X R23, R2, R103, R3, 0x6, P1 ;  /* 0x0000006702175211 */ /* 0x000fe400008f3403 */
[----:B------:R-:W4:Y:S02]  /*2500*/  @P5 LDC.64 R2, c[0x0][0x3c0] ;  /* 0x0000f000ff025b82 */ /* 0x000f240000000a00 */
[C---:B----4-:R-:W-:Y:S04]  /*2510*/  @P5 LEA R20, P1, R2.reuse, R98, 0x6 ;  /* 0x0000006202145211 */ /* 0x050fe800078230ff */
[----:B------:R-:W-:Y:S02]  /*2520*/  @P5 LEA.HI.X R21, R2, R97, R3, 0x6, P1 ;  /* 0x0000006102155211 */ /* 0x000fe400008f3403 */
[----:B------:R-:W4:Y:S01]  /*2530*/  @P4 LDC.64 R2, c[0x0][0x4b0] ;  /* 0x00012c00ff024b82 */ /* 0x000f220000000a00 */
[----:B------:R-:W-:Y:S01]  /*2540*/  ISETP.NE.AND P1, PT, R27, RZ, PT ;  /* 0x000000ff1b00720c */ /* 0x000fe20003f25270 */
[----:B----4-:R-:W-:Y:S01]  /*2550*/  @P4 IMAD R3, R3, 0x60, RZ ;  /* 0x0000006003034824 */ /* 0x010fe200078e02ff */
[----:B--2---:R2:W-:Y:S04]  /*2560*/  @P0 STG.E.128 desc[UR6][R98.64+0x80], R8 ;  /* 0x0000800862000986 */ /* 0x0045e8000c101d06 */
[----:B------:R-:W4:Y:S04]  /*2570*/  @P0 LDG.E.128 R4, desc[UR6][R102.64+0x100] ;  /* 0x0001000666040981 */ /* 0x000f28000c1e1d00 */
[----:B----4-:R4:W-:Y:S04]  /*2580*/  @P0 STG.E.128 desc[UR6][R98.64+0x100], R4 ;  /* 0x0001000462000986 */ /* 0x0109e8000c101d06 */
[----:B------:R-:W5:Y:S04]  /*2590*/  @P6 LDG.E.128 R16, desc[UR6][R36.64] ;  /* 0x0000000624106981 */ /* 0x000f68000c1e1d00 */
[----:B-----5:R-:W-:Y:S04]  /*25a0*/  @P6 STG.E.128 desc[UR6][R34.64], R16 ;  /* 0x0000001022006986 */ /* 0x020fe8000c101d06 */
[----:B--2---:R-:W2:Y:S04]  /*25b0*/  @P6 LDG.E.128 R8, desc[UR6][R36.64+0x80] ;  /* 0x0000800624086981 */ /* 0x004ea8000c1e1d00 */
[----:B--2---:R-:W-:Y:S04]  /*25c0*/  @P6 STG.E.128 desc[UR6][R34.64+0x80], R8 ;  /* 0x0000800822006986 */ /* 0x004fe8000c101d06 */
[----:B------:R-:W2:Y:S04]  /*25d0*/  @P6 LDG.E.128 R12, desc[UR6][R36.64+0x100] ;  /* 0x00010006240c6981 */ /* 0x000ea8000c1e1d00 */
[----:B--2---:R2:W-:Y:S04]  /*25e0*/  @P6 STG.E.128 desc[UR6][R34.64+0x100], R12 ;  /* 0x0001000c22006986 */ /* 0x0045e8000c101d06 */
[----:B----4-:R-:W4:Y:S01]  /*25f0*/  @P5 LDG.E.128 R4, desc[UR6][R22.64] ;  /* 0x0000000616045981 */ /* 0x010f22000c1e1d00 */
[----:B--2---:R-:W-:Y:S04]  /*2600*/  @P4 IMAD.WIDE.U32 R34, R2, 0x60, R102 ;  /* 0x0000006002224825 */ /* 0x004fe800078e0066 */
[----:B------:R-:W-:Y:S02]  /*2610*/  @P4 IMAD.IADD R35, R35, 0x1, R3 ;  /* 0x0000000123234824 */ /* 0x000fe400078e0203 */
[----:B------:R-:W2:Y:S01]  /*2620*/  @P4 LDC.64 R2, c[0x0][0x3c0] ;  /* 0x0000f000ff024b82 */ /* 0x000ea20000000a00 */
[----:B------:R-:W-:Y:S02]  /*2630*/  @P4 IMAD.MOV.U32 R99, RZ, RZ, R97 ;  /* 0x000000ffff634224 */ /* 0x000fe400078e0061 */
[----:B--2---:R-:W-:Y:S01]  /*2640*/  @P4 IMAD R3, R3, 0x60, RZ ;  /* 0x0000006003034824 */ /* 0x004fe200078e02ff */
[----:B----4-:R-:W-:Y:S04]  /*2650*/  @P5 STG.E.128 desc[UR6][R20.64], R4 ;  /* 0x0000000414005986 */ /* 0x010fe8000c101d06 */
[----:B------:R-:W2:Y:S04]  /*2660*/  @P5 LDG.E.128 R16, desc[UR6][R22.64+0x80] ;  /* 0x0000800616105981 */ /* 0x000ea8000c1e1d00 */
[----:B--2---:R2:W-:Y:S04]  /*2670*/  @P5 STG.E.128 desc[UR6][R20.64+0x80], R16 ;  /* 0x0000801014005986 */ /* 0x0045e8000c101d06 */
[----:B------:R-:W4:Y:S01]  /*2680*/  @P5 LDG.E.128 R8, desc[UR6][R22.64+0x100] ;  /* 0x0001000616085981 */ /* 0x000f22000c1e1d00 */
[----:B--2---:R-:W-:Y:S04]  /*2690*/  @P4 IMAD.WIDE.U32 R16, R2, 0x60, R98 ;  /* 0x0000006002104825 */ /* 0x004fe800078e0062 */
[----:B------:R-:W-:Y:S01]  /*26a0*/  @P4 IMAD.IADD R17, R17, 0x1, R3 ;  /* 0x0000000111114824 */ /* 0x000fe200078e0203 */
[----:B----4-:R2:W-:Y:S04]  /*26b0*/  @P5 STG.E.128 desc[UR6][R20.64+0x100], R8 ;  /* 0x0001000814005986 */ /* 0x0105e8000c101d06 */
[----:B------:R-:W4:Y:S04]  /*26c0*/  @P4 LDG.E.128 R4, desc[UR6][R34.64] ;  /* 0x0000000622044981 */ /* 0x000f28000c1e1d00 */
[----:B----4-:R4:W-:Y:S04]  /*26d0*/  @P4 STG.E.128 desc[UR6][R16.64], R4 ;  /* 0x0000000410004986 */ /* 0x0109e8000c101d06 */
[----:B------:R-:W5:Y:S04]  /*26e0*/  @P4 LDG.E.128 R12, desc[UR6][R34.64+0x80] ;  /* 0x00008006220c4981 */ /* 0x000f68000c1e1d00 */
[----:B-----5:R4:W-:Y:S04]  /*26f0*/  @P4 STG.E.128 desc[UR6][R16.64+0x80], R12 ;  /* 0x0000800c10004986 */ /* 0x0209e8000c101d06 */
[----:B--2---:R-:W2:Y:S04]  /*2700*/  @P4 LDG.E.128 R8, desc[UR6][R34.64+0x100] ;  /* 0x0001000622084981 */ /* 0x004ea8000c1e1d00 */
[----:B--2---:R4:W-:Y:S01]  /*2710*/  @P4 STG.E.128 desc[UR6][R16.64+0x100], R8 ;  /* 0x0001000810004986 */ /* 0x0049e2000c101d06 */
[----:B------:R-:W-:Y:S05]  /*2720*/  @P1 BRA `(.L_x_2012) ;  /* 0x0000000000b41947 */ /* 0x000fea0003800000 */
[----:B----4-:R-:W2:Y:S01]  /*2730*/  @P0 LDG.E.128 R12, desc[UR6][R30.64] ;  /* 0x000000061e0c0981 */ /* 0x010ea2000c1e1d00 */
[----:B------:R-:W4:Y:S01]  /*2740*/  @P5 LDC.64 R2, c[0x0][0x4a8] ;  /* 0x00012a00ff025b82 */ /* 0x000f220000000a00 */
[C---:B------:R-:W-:Y:S01]  /*2750*/  @P6 LEA R36, P1, R117.reuse, R30, 0x1 ;  /* 0x0000001e75246211 */ /* 0x040fe200078208ff */
[----:B------:R-:W-:Y:S03]  /*2760*/  IMAD.MOV.U32 R27, RZ, RZ, RZ ;  /* 0x000000ffff1b7224 */ /* 0x000fe600078e00ff */
[----:B------:R-:W-:Y:S01]  /*2770*/  @P6 LEA.HI.X R37, R117, R31, R115, 0x1, P1 ;  /* 0x0000001f75256211 */ /* 0x000fe200008f0c73 */
[----:B--2---:R2:W-:Y:S04]  /*2780*/  @P0 STG.E.128 desc[UR6][R100.64], R12 ;  /* 0x0000000c64000986 */ /* 0x0045e8000c101d06 */
[----:B------:R-:W5:Y:S04]  /*2790*/  @P0 LDG.E.128 R8, desc[UR6][R30.64+0x80] ;  /* 0x000080061e080981 */ /* 0x000f68000c1e1d00 */
[----:B-----5:R5:W-:Y:S04]  /*27a0*/  @P0 STG.E.128 desc[UR6][R100.64+0x80], R8 ;  /* 0x0000800864000986 */ /* 0x020be8000c101d06 */
[----:B------:R-:W3:Y:S04]  /*27b0*/  @P0 LDG.E.128 R4, desc[UR6][R30.64+0x100] ;  /* 0x000100061e040981 */ /* 0x000ee8000c1e1d00 */
[----:B---3--:R3:W-:Y:S01]  /*27c0*/  @P0 STG.E.128 desc[UR6][R100.64+0x100], R4 ;  /* 0x0001000464000986 */ /* 0x0087e2000c101d06 */
[C---:B------:R-:W-:Y:S03]  /*27d0*/  @P6 LEA R34, P0, R67.reuse, R100, 0x1 ;  /* 0x0000006443226211 */ /* 0x040fe600078008ff */
[----:B------:R-:W2:Y:S01]  /*27e0*/  @P6 LDG.E.128 R16, desc[UR6][R36.64] ;  /* 0x0000000624106981 */ /* 0x000ea2000c1e1d00 */
[----:B------:R-:W-:Y:S02]  /*27f0*/  @P6 LEA.HI.X R35, R67, R101, R76, 0x1, P0 ;  /* 0x0000006543236211 */ /* 0x000fe400000f0c4c */
[C---:B----4-:R-:W-:Y:S04]  /*2800*/  @P5 LEA R20, P0, R2.reuse, R30, 0x6 ;  /* 0x0000001e02145211 */ /* 0x050fe800078030ff */
[----:B------:R-:W-:Y:S02]  /*2810*/  @P5 LEA.HI.X R21, R2, R31, R3, 0x6, P0 ;  /* 0x0000001f02155211 */ /* 0x000fe400000f3403 */
[----:B------:R-:W4:Y:S02]  /*2820*/  @P5 LDC.64 R2, c[0x0][0x3b8] ;  /* 0x0000ee00ff025b82 */ /* 0x000f240000000a00 */
[C---:B----4-:R-:W-:Y:S04]  /*2830*/  @P5 LEA R22, P0, R2.reuse, R100, 0x6 ;  /* 0x0000006402165211 */ /* 0x050fe800078030ff */
[----:B------:R-:W-:Y:S01]  /*2840*/  @P5 LEA.HI.X R23, R2, R101, R3, 0x6, P0 ;  /* 0x0000006502175211 */ /* 0x000fe200000f3403 */
[----:B--2---:R2:W-:Y:S04]  /*2850*/  @P6 STG.E.128 desc[UR6][R34.64], R16 ;  /* 0x0000001022006986 */ /* 0x0045e8000c101d06 */
[----:B------:R-:W4:Y:S04]  /*2860*/  @P6 LDG.E.128 R12, desc[UR6][R36.64+0x80] ;  /* 0x00008006240c6981 */ /* 0x000f28000c1e1d00 */
[----:B----4-:R4:W-:Y:S04]  /*2870*/  @P6 STG.E.128 desc[UR6][R34.64+0x80], R12 ;  /* 0x0000800c22006986 */ /* 0x0109e8000c101d06 */
[----:B-----5:R-:W5:Y:S04]  /*2880*/  @P6 LDG.E.128 R8, desc[UR6][R36.64+0x100] ;  /* 0x0001000624086981 */ /* 0x020f68000c1e1d00 */
[----:B-----5:R1:W-:Y:S04]  /*2890*/  @P6 STG.E.128 desc[UR6][R34.64+0x100], R8 ;  /* 0x0001000822006986 */ /* 0x0203e8000c101d06 */
[----:B---3--:R-:W3:Y:S04]  /*28a0*/  @P5 LDG.E.128 R4, desc[UR6][R20.64] ;  /* 0x0000000614045981 */ /* 0x008ee8000c1e1d00 */
[----:B---3--:R3:W-:Y:S04]  /*28b0*/  @P5 STG.E.128 desc[UR6][R22.64], R4 ;  /* 0x0000000416005986 */ /* 0x0087e8000c101d06 */
[----:B--2---:R-:W2:Y:S04]  /*28c0*/  @P5 LDG.E.128 R16, desc[UR6][R20.64+0x80] ;  /* 0x0000800614105981 */ /* 0x004ea8000c1e1d00 */
[----:B--2---:R3:W-:Y:S04]  /*28d0*/  @P5 STG.E.128 desc[UR6][R22.64+0x80], R16 ;  /* 0x0000801016005986 */ /* 0x0047e8000c101d06 */
[----:B----4-:R-:W2:Y:S04]  /*28e0*/  @P5 LDG.E.128 R12, desc[UR6][R20.64+0x100] ;  /* 0x00010006140c5981 */ /* 0x010ea8000c1e1d00 */
[----:B--2---:R3:W-:Y:S01]  /*28f0*/  @P5 STG.E.128 desc[UR6][R22.64+0x100], R12 ;  /* 0x0001000c16005986 */ /* 0x0047e2000c101d06 */
[----:B-1----:R-:W-:Y:S05]  /*2900*/  @!P4 BRA `(.L_x_2013) ;  /* 0x0000006400f0c947 */ /* 0x002fea0003800000 */
[----:B------:R-:W1:Y:S02]  /*2910*/  LDC.64 R2, c[0x0][0x4a8] ;  /* 0x00012a00ff027b82 */ /* 0x000e640000000a00 */
[----:B-1----:R-:W-:Y:S02]  /*2920*/  IMAD R3, R3, 0x60, RZ ;  /* 0x0000006003037824 */ /* 0x002fe400078e02ff */
[----:B---3--:R-:W-:Y:S05]  /*2930*/  IMAD.WIDE.U32 R16, R2, 0x60, R30 ;  /* 0x0000006002107825 */ /* 0x008fea00078e001e */
[----:B------:R-:W-:Y:S02]  /*2940*/  IADD3 R17, PT, PT, R17, R3, RZ ;  /* 0x0000000311117210 */ /* 0x000fe40007ffe0ff */
[----:B------:R-:W1:Y:S03]  /*2950*/  LDC.64 R2, c[0x0][0x3b8] ;  /* 0x0000ee00ff027b82 */ /* 0x000e660000000a00 */
[----:B------:R-:W2:Y:S01]  /*2960*/  LDG.E.128 R4, desc[UR6][R16.64] ;  /* 0x0000000610047981 */ /* 0x000ea2000c1e1d00 */
[----:B-1----:R-:W-:Y:S04]  /*2970*/  IMAD.WIDE.U32 R18, R2, 0x60, R100 ;  /* 0x0000006002127825 */ /* 0x002fe800078e0064 */
[----:B------:R-:W-:Y:S05]  /*2980*/  IMAD R3, R3, 0x60, RZ ;  /* 0x0000006003037824 */ /* 0x000fea00078e02ff */
[----:B------:R-:W-:Y:S05]  /*2990*/  IADD3 R19, PT, PT, R19, R3, RZ ;  /* 0x0000000313137210 */ /* 0x000fea0007ffe0ff */
[----:B--2---:R2:W-:Y:S04]  /*29a0*/  STG.E.128 desc[UR6][R18.64], R4 ;  /* 0x0000000412007986 */ /* 0x0045e8000c101d06 */
[----:B------:R-:W3:Y:S04]  /*29b0*/  LDG.E.128 R12, desc[UR6][R16.64+0x80] ;  /* 0x00008006100c7981 */ /* 0x000ee8000c1e1d00 */
[----:B---3--:R2:W-:Y:S04]  /*29c0*/  STG.E.128 desc[UR6][R18.64+0x80], R12 ;  /* 0x0000800c12007986 */ /* 0x0085e8000c101d06 */
[----:B------:R-:W3:Y:S04]  /*29d0*/  LDG.E.128 R8, desc[UR6][R16.64+0x100] ;  /* 0x0001000610087981 */ /* 0x000ee8000c1e1d00 */
[----:B---3--:R2:W-:Y:S01]  /*29e0*/  STG.E.128 desc[UR6][R18.64+0x100], R8 ;  /* 0x0001000812007986 */ /* 0x0085e2000c101d06 */
[----:B------:R-:W-:Y:S05]  /*29f0*/  BRA `(.L_x_2013) ;  /* 0x0000006400b47947 */ /* 0x000fea0003800000 */
.L_x_2012:
[----:B------:R-:W-:Y:S05]  /*2a00*/  BRA.U !UP0, `(.L_x_2014) ;  /* 0x0000002508447547 */ /* 0x000fea000b800000 */
[C---:B------:R-:W-:Y:S01]  /*2a10*/  SHF.L.U64.HI R3, R125.reuse, 0x1, R114 ;  /* 0x000000017d037819 */ /* 0x040fe20000010272 */
[----:B----4-:R-:W-:Y:S01]  /*2a20*/  IMAD.SHL.U32 R5, R125, 0x2, RZ ;  /* 0x000000027d057824 */ /* 0x010fe200078e00ff */
[----:B------:R-:W2:Y:S01]  /*2a30*/  LDC R52, c[0x0][0x450] ;  /* 0x00011400ff347b82 */ /* 0x000ea20000000800 */
[----:B------:R-:W-:Y:S03]  /*2a40*/  BSSY.RECONVERGENT B0, `(.L_x_2015) ;  /* 0x000008d000007945 */ /* 0x000fe60003800200 */
[-C--:B------:R-:W-:Y:S02]  /*2a50*/  IADD3 R14, P2, PT, R32, R5.reuse, RZ ;  /* 0x00000005200e7210 */ /* 0x080fe40007f5e0ff */
[----:B------:R-:W-:Y:S03]  /*2a60*/  IADD3 R48, P1, PT, R64, R5, RZ ;  /* 0x0000000540307210 */ /* 0x000fe60007f3e0ff */
[--C-:B------:R-:W-:Y:S02]  /*2a70*/  IMAD.X R15, R33, 0x1, R3.reuse, P2 ;  /* 0x00000001210f7824 */ /* 0x100fe400010e0603 */
[----:B------:R-:W-:Y:S01]  /*2a80*/  IMAD.X R49, R65, 0x1, R3, P1 ;  /* 0x0000000141317824 */ /* 0x000fe200008e0603 */
[----:B------:R-:W-:Y:S07]  /*2a90*/  @!P0 BRA `(.L_x_2016) ;  /* 0x00000008001c8947 */ /* 0x000fee0003800000 */
[-C--:B------:R-:W-:Y:S01]  /*2aa0*/  ISETP.GE.AND P0, PT, R28, R27.reuse, PT ;  /* 0x0000001b1c00720c */ /* 0x080fe20003f06270 */
[----:B------:R-:W4:Y:S01]  /*2ab0*/  LDG.E.128 R20, desc[UR6][R30.64] ;  /* 0x000000061e147981 */ /* 0x000f22000c1e1d00 */
[----:B------:R-:W-:Y:S11]  /*2ac0*/  ISETP.GE.AND P1, PT, R26, R27, PT ;  /* 0x0000001b1a00720c */ /* 0x000ff60003f26270 */
[----:B------:R-:W5:Y:S06]  /*2ad0*/  @!P0 LDG.E.64 R46, desc[UR6][R64.64] ;  /* 0x00000006402e8981 */ /* 0x000f6c000c1e1b00 */
[----:B------:R-:W3:Y:S01]  /*2ae0*/  @!P0 LDG.E.64 R16, desc[UR6][R32.64] ;  /* 0x0000000620108981 */ /* 0x000ee2000c1e1b00 */
[C---:B----4-:R-:W-:Y:S01]  /*2af0*/  @!P0 LOP3.LUT R19, R20.reuse, 0xffff0000, RZ, 0xc0, !PT ;  /* 0xffff000014138812 */ /* 0x050fe200078ec0ff */
[----:B------:R-:W-:Y:S01]  /*2b00*/  @!P0 IMAD.U32 R43, R20, 0x10000, RZ ;  /* 0x00010000142b8824 */ /* 0x000fe200078e00ff */
[----:B------:R-:W-:Y:S01]  /*2b10*/  @!P0 LOP3.LUT R35, R21, 0xffff0000, RZ, 0xc0, !PT ;  /* 0xffff000015238812 */ /* 0x000fe200078ec0ff */
[----:B------:R-:W-:Y:S01]  /*2b20*/  @!P0 IMAD.U32 R42, R23, 0x10000, RZ ;  /* 0x00010000172a8824 */ /* 0x000fe200078e00ff */
[C---:B------:R-:W-:Y:S02]  /*2b30*/  @!P0 LOP3.LUT R24, R22.reuse, 0xffff0000, RZ, 0xc0, !PT ;  /* 0xffff000016188812 */ /* 0x040fe400078ec0ff */
[----:B------:R-:W-:Y:S02]  /*2b40*/  @!P0 SHF.L.U32 R40, R22, 0x10, RZ ;  /* 0x0000001016288819 */ /* 0x000fe400000006ff */
[C---:B-----5:R-:W-:Y:S02]  /*2b50*/  @!P0 SHF.L.U32 R41, R46.reuse, 0x10, RZ ;  /* 0x000000102e298819 */ /* 0x060fe400000006ff */
[----:B------:R-:W-:Y:S02]  /*2b60*/  @!P0 LOP3.LUT R45, R46, 0xffff0000, RZ, 0xc0, !PT ;  /* 0xffff00002e2d8812 */ /* 0x000fe400078ec0ff */
[----:B------:R-:W-:Y:S01]  /*2b70*/  @!P0 SHF.L.U32 R34, R47, 0x10, RZ ;  /* 0x000000102f228819 */ /* 0x000fe200000006ff */
[----:B------:R-:W-:Y:S01]  /*2b80*/  @!P0 FMUL.FTZ R51, R19, R41 ;  /* 0x0000002913338220 */ /* 0x000fe20000410000 */
[C---:B---3--:R-:W-:Y:S01]  /*2b90*/  @!P0 SHF.L.U32 R18, R16.reuse, 0x10, RZ ;  /* 0x0000001010128819 */ /* 0x048fe200000006ff */
[----:B------:R-:W-:Y:S01]  /*2ba0*/  @!P0 FMUL.FTZ R53, R35, R45 ;  /* 0x0000002d23358220 */ /* 0x000fe20000410000 */
[----:B------:R-:W-:Y:S01]  /*2bb0*/  @!P0 LOP3.LUT R16, R16, 0xffff0000, RZ, 0xc0, !PT ;  /* 0xffff000010108812 */ /* 0x000fe200078ec0ff */
[C---:B------:R-:W-:Y:S01]  /*2bc0*/  @!P0 IMAD.U32 R13, R17.reuse, 0x10000, RZ ;  /* 0x00010000110d8824 */ /* 0x040fe200078e00ff */
[----:B------:R-:W-:Y:S01]  /*2bd0*/  @!P0 LOP3.LUT R17, R17, 0xffff0000, RZ, 0xc0, !PT ;  /* 0xffff000011118812 */ /* 0x000fe200078ec0ff */
[-C--:B------:R-:W-:Y:S01]  /*2be0*/  @!P0 FMUL.FTZ R0, R19, R18.reuse ;  /* 0x0000001213008220 */ /* 0x080fe20000410000 */
[----:B------:R-:W-:Y:S01]  /*2bf0*/  @!P0 LOP3.LUT R47, R47, 0xffff0000, RZ, 0xc0, !PT ;  /* 0xffff00002f2f8812 */ /* 0x000fe200078ec0ff */
[----:B------:R-:W-:Y:S01]  /*2c00*/  @!P0 FFMA.FTZ R51, R43, R18, -R51 ;  /* 0x000000122b338223 */ /* 0x000fe20000010833 */
[----:B------:R-:W-:Y:S01]  /*2c10*/  @!P0 LOP3.LUT R18, R23, 0xffff0000, RZ, 0xc0, !PT ;  /* 0xffff000017128812 */ /* 0x000fe200078ec0ff */
[----:B------:R-:W-:Y:S01]  /*2c20*/  @!P0 FFMA.FTZ R0, R41, R43, R0 ;  /* 0x0000002b29008223 */ /* 0x000fe20000010000 */
[----:B------:R-:W-:Y:S01]  /*2c30*/  @!P0 FMUL.FTZ R2, R35, R16 ;  /* 0x0000001023028220 */ /* 0x000fe20000410000 */
[----:B------:R-:W-:Y:S02]  /*2c40*/  @!P0 IMAD.U32 R41, R21, 0x10000, RZ ;  /* 0x0001000015298824 */ /* 0x000fe400078e00ff */
[----:B------:R-:W-:Y:S01]  /*2c50*/  @!P0 FMUL.FTZ R3, R24, R13 ;  /* 0x0000000d18038220 */ /* 0x000fe20000410000 */
[----:B------:R-:W-:Y:S01]  /*2c60*/  @!P0 FMUL.FTZ R4, R18, R17 ;  /* 0x0000001112048220 */ /* 0x000fe20000410000 */
[----:B------:R-:W-:Y:S01]  /*2c70*/  @!P0 F2FP.BF16.F32.PACK_AB R51, R0, R51 ;  /* 0x000000330033823e */ /* 0x000fe200000010ff */
[----:B------:R-:W-:Y:S01]  /*2c80*/  @!P0 FMUL.FTZ R50, R24, R34 ;  /* 0x0000002218328220 */ /* 0x000fe20000410000 */
[----:B------:R-:W-:Y:S01]  /*2c90*/  @!P0 FMUL.FTZ R55, R18, R47 ;  /* 0x0000002f12378220 */ /* 0x000fe20000410000 */
[----:B------:R-:W-:Y:S01]  /*2ca0*/  @!P0 FFMA.FTZ R2, R45, R41, R2 ;  /* 0x000000292d028223 */ /* 0x000fe20000010002 */
[----:B------:R-:W-:Y:S01]  /*2cb0*/  @!P0 MOV R20, R51 ;  /* 0x0000003300148202 */ /* 0x000fe20000000f00 */
[----:B------:R-:W-:Y:S01]  /*2cc0*/  @!P0 FFMA.FTZ R53, R41, R16, -R53 ;  /* 0x0000001029358223 */ /* 0x000fe20000010835 */
[----:B------:R-:W-:Y:S01]  /*2cd0*/  @!P0 FFMA.FTZ R3, R34, R40, R3 ;  /* 0x0000002822038223 */ /* 0x000fe20000010003 */
[----:B------:R-:W-:Y:S01]  /*2ce0*/  @!P0 FFMA.FTZ R55, R42, R17, -R55 ;  /* 0x000000112a378223 */ /* 0x000fe20000010837 */
[----:B------:R-:W-:Y:S01]  /*2cf0*/  @!P0 FFMA.FTZ R50, R40, R13, -R50 ;  /* 0x0000000d28328223 */ /* 0x000fe20000010832 */
[----:B------:R-:W-:Y:S01]  /*2d00*/  @!P0 FFMA.FTZ R4, R47, R42, R4 ;  /* 0x0000002a2f048223 */ /* 0x000fe20000010004 */
[----:B------:R-:W-:Y:S03]  /*2d10*/  @!P0 F2FP.BF16.F32.PACK_AB R54, R2, R53 ;  /* 0x000000350236823e */ /* 0x000fe600000010ff */
[----:B------:R-:W-:Y:S02]  /*2d20*/  @!P0 F2FP.BF16.F32.PACK_AB R50, R3, R50 ;  /* 0x000000320332823e */ /* 0x000fe400000010ff */
[----:B------:R-:W-:Y:S01]  /*2d30*/  @!P0 F2FP.BF16.F32.PACK_AB R55, R4, R55 ;  /* 0x000000370437823e */ /* 0x000fe200000010ff */
[----:B------:R-:W-:Y:S01]  /*2d40*/  @!P0 IMAD.MOV.U32 R21, RZ, RZ, R54 ;  /* 0x000000ffff158224 */ /* 0x000fe200078e0036 */
[----:B------:R-:W-:Y:S02]  /*2d50*/  @!P0 MOV R22, R50 ;  /* 0x0000003200168202 */ /* 0x000fe40000000f00 */
[----:B------:R-:W-:Y:S02]  /*2d60*/  @!P0 MOV R23, R55 ;  /* 0x0000003700178202 */ /* 0x000fe40000000f00 */
[----:B------:R-:W-:Y:S03]  /*2d70*/  ISETP.GE.AND P0, PT, R25, R27, PT ;  /* 0x0000001b1900720c */ /* 0x000fe60003f06270 */
[----:B------:R3:W-:Y:S08]  /*2d80*/  STG.E.128 desc[UR6][R100.64], R20 ;  /* 0x0000001464007986 */ /* 0x0007f0000c101d06 */
[----:B------:R-:W4:Y:S06]  /*2d90*/  @!P1 LDG.E.64 R44, desc[UR6][R64.64+0x40] ;  /* 0x00004006402c9981 */ /* 0x000f2c000c1e1b00 */
[----:B------:R-:W5:Y:S08]  /*2da0*/  LDG.E.128 R36, desc[UR6][R30.64+0x80] ;  /* 0x000080061e247981 */ /* 0x000f70000c1e1d00 */
[----:B------:R-:W2:Y:S01]  /*2db0*/  @!P1 LDG.E.64 R16, desc[UR6][R32.64+0x40] ;  /* 0x0000400620109981 */ /* 0x000ea2000c1e1b00 */
[C---:B----4-:R-:W-:Y:S01]  /*2dc0*/  @!P1 SHF.L.U32 R34, R44.reuse, 0x10, RZ ;  /* 0x000000102c229819 */ /* 0x050fe200000006ff */
[C---:B------:R-:W-:Y:S01]  /*2dd0*/  @!P1 IMAD.U32 R40, R45.reuse, 0x10000, RZ ;  /* 0x000100002d289824 */ /* 0x040fe200078e00ff */
[----:B------:R-:W-:Y:S02]  /*2de0*/  @!P1 LOP3.LUT R43, R44, 0xffff0000, RZ, 0xc0, !PT ;  /* 0xffff00002c2b9812 */ /* 0x000fe400078ec0ff */
[----:B------:R-:W-:Y:S02]  /*2df0*/  @!P1 LOP3.LUT R45, R45, 0xffff0000, RZ, 0xc0, !PT ;  /* 0xffff00002d2d9812 */ /* 0x000fe400078ec0ff */
[C---:B-----5:R-:W-:Y:S02]  /*2e00*/  @!P1 LOP3.LUT R19, R36.reuse, 0xffff0000, RZ, 0xc0, !PT ;  /* 0xffff000024139812 */ /* 0x060fe400078ec0ff */
[----:B------:R-:W-:Y:S02]  /*2e10*/  @!P1 SHF.L.U32 R41, R36, 0x10, RZ ;  /* 0x0000001024299819 */ /* 0x000fe400000006ff */
[----:B---3--:R-:W-:Y:S01]  /*2e20*/  @!P1 LOP3.LUT R20, R38, 0xffff0000, RZ, 0xc0, !PT ;  /* 0xffff000026149812 */ /* 0x008fe200078ec0ff */
[----:B------:R-:W-:Y:S01]  /*2e30*/  @!P1 FMUL.FTZ R50, R19, R34 ;  /* 0x0000002213329220 */ /* 0x000fe20000410000 */
[----:B------:R-:W-:Y:S02]  /*2e40*/  @!P1 SHF.L.U32 R42, R39, 0x10, RZ ;  /* 0x00000010272a9819 */ /* 0x000fe400000006ff */
[C---:B--2---:R-:W-:Y:S01]  /*2e50*/  @!P1 SHF.L.U32 R13, R17.reuse, 0x10, RZ ;  /* 0x00000010110d9819 */ /* 0x044fe200000006ff */
[C---:B------:R-:W-:Y:S01]  /*2e60*/  @!P1 IMAD.U32 R18, R16.reuse, 0x10000, RZ ;  /* 0x0001000010129824 */ /* 0x040fe200078e00ff */
[----:B------:R-:W-:Y:S01]  /*2e70*/  @!P1 LOP3.LUT R16, R16, 0xffff0000, RZ, 0xc0, !PT ;  /* 0xffff000010109812 */ /* 0x000fe200078ec0ff */
[----:B------:R-:W-:Y:S01]  /*2e80*/  @!P1 FMUL.FTZ R54, R20, R40 ;  /* 0x0000002814369220 */ /* 0x000fe20000410000 */
[----:B------:R-:W-:Y:S01]  /*2e90*/  @!P1 LOP3.LUT R17, R17, 0xffff0000, RZ, 0xc0, !PT ;  /* 0xffff000011119812 */ /* 0x000fe200078ec0ff */
[-C--:B------:R-:W-:Y:S01]  /*2ea0*/  @!P1 FMUL.FTZ R5, R19, R18.reuse ;  /* 0x0000001213059220 */ /* 0x080fe20000410000 */
[----:B------:R-:W-:Y:S01]  /*2eb0*/  @!P1 LOP3.LUT R19, R37, 0xffff0000, RZ, 0xc0, !PT ;  /* 0xffff000025139812 */ /* 0x000fe200078ec0ff */
[----:B------:R-:W-:Y:S01]  /*2ec0*/  @!P1 FFMA.FTZ R50, R41, R18, -R50 ;  /* 0x0000001229329223 */ /* 0x000fe20000010832 */
[----:B------:R-:W-:Y:S01]  /*2ed0*/  @!P1 LOP3.LUT R18, R39, 0xffff0000, RZ, 0xc0, !PT ;  /* 0xffff000027129812 */ /* 0x000fe200078ec0ff */
[----:B------:R-:W-:Y:S01]  /*2ee0*/  @!P1 FFMA.FTZ R5, R34, R41, R5 ;  /* 0x0000002922059223 */ /* 0x000fe20000010005 */
[----:B------:R-:W-:Y:S01]  /*2ef0*/  @!P1 SHF.L.U32 R41, R37, 0x10, RZ ;  /* 0x0000001025299819 */ /* 0x000fe200000006ff */
[C---:B------:R-:W-:Y:S01]  /*2f00*/  @!P1 FMUL.FTZ R6, R19.reuse, R16 ;  /* 0x0000001013069220 */ /* 0x040fe20000410000 */
[----:B------:R-:W-:Y:S01]  /*2f10*/  @!P1 FMUL.FTZ R7, R20, R13 ;  /* 0x0000000d14079220 */ /* 0x000fe20000410000 */
[----:B------:R-:W-:Y:S01]  /*2f20*/  @!P1 FMUL.FTZ R51, R19, R43 ;  /* 0x0000002b13339220 */ /* 0x000fe20000410000 */
[----:B------:R-:W-:Y:S01]  /*2f30*/  @!P1 F2FP.BF16.F32.PACK_AB R50, R5, R50 ;  /* 0x000000320532923e */ /* 0x000fe200000010ff */
[----:B------:R-:W-:Y:S02]  /*2f40*/  @!P1 IMAD.U32 R34, R38, 0x10000, RZ ;  /* 0x0001000026229824 */ /* 0x000fe400078e00ff */
[C---:B------:R-:W-:Y:S01]  /*2f50*/  @!P1 FMUL.FTZ R53, R18.reuse, R45 ;  /* 0x0000002d12359220 */ /* 0x040fe20000410000 */
[----:B------:R-:W-:Y:S01]  /*2f60*/  @!P1 FMUL.FTZ R8, R18, R17 ;  /* 0x0000001112089220 */ /* 0x000fe20000410000 */
[----:B------:R-:W-:Y:S01]  /*2f70*/  @!P1 MOV R36, R50 ;  /* 0x0000003200249202 */ /* 0x000fe20000000f00 */
[----:B------:R-:W-:Y:S01]  /*2f80*/  @!P1 FFMA.FTZ R6, R43, R41, R6 ;  /* 0x000000292b069223 */ /* 0x000fe20000010006 */
[----:B------:R-:W-:Y:S01]  /*2f90*/  @!P1 FFMA.FTZ R51, R41, R16, -R51 ;  /* 0x0000001029339223 */ /* 0x000fe20000010833 */
[----:B------:R-:W-:Y:S01]  /*2fa0*/  @!P1 FFMA.FTZ R7, R40, R34, R7 ;  /* 0x0000002228079223 */ /* 0x000fe20000010007 */
[----:B------:R-:W-:Y:S01]  /*2fb0*/  @!P1 FFMA.FTZ R53, R42, R17, -R53 ;  /* 0x000000112a359223 */ /* 0x000fe20000010835 */
[----:B------:R-:W-:Y:S01]  /*2fc0*/  @!P1 FFMA.FTZ R8, R45, R42, R8 ;  /* 0x0000002a2d089223 */ /* 0x000fe20000010008 */
[----:B------:R-:W-:Y:S01]  /*2fd0*/  @!P1 FFMA.FTZ R54, R34, R13, -R54 ;  /* 0x0000000d22369223 */ /* 0x000fe20000010836 */
[----:B------:R-:W-:Y:S03]  /*2fe0*/  @!P1 F2FP.BF16.F32.PACK_AB R51, R6, R51 ;  /* 0x000000330633923e */ /* 0x000fe600000010ff */
[----:B------:R-:W-:Y:S02]  /*2ff0*/  @!P1 F2FP.BF16.F32.PACK_AB R53, R8, R53 ;  /* 0x000000350835923e */ /* 0x000fe400000010ff */
[----:B------:R-:W-:Y:S01]  /*3000*/  @!P1 F2FP.BF16.F32.PACK_AB R54, R7, R54 ;  /* 0x000000360736923e */ /* 0x000fe200000010ff */
[----:B------:R-:W-:Y:S01]  /*3010*/  @!P1 IMAD.MOV.U32 R37, RZ, RZ, R51 ;  /* 0x000000ffff259224 */ /* 0x000fe200078e0033 */
[----:B------:R-:W-:Y:S02]  /*3020*/  @!P1 MOV R39, R53 ;  /* 0x0000003500279202 */ /* 0x000fe40000000f00 */
[----:B------:R-:W-:Y:S05]  /*3030*/  @!P1 MOV R38, R54 ;  /* 0x0000003600269202 */ /* 0x000fea0000000f00 */
[----:B------:R4:W-:Y:S08]  /*3040*/  STG.E.128 desc[UR6][R100.64+0x80], R36 ;  /* 0x0000802464007986 */ /* 0x0009f0000c101d06 */
[----:B------:R-:W2:Y:S06]  /*3050*/  @!P0 LDG.E.64 R44, desc[UR6][R64.64+0x80] ;  /* 0x00008006402c8981 */ /* 0x000eac000c1e1b00 */
[----:B------:R-:W3:Y:S08]  /*3060*/  LDG.E.128 R20, desc[UR6][R30.64+0x100] ;  /* 0x000100061e147981 */ /* 0x000ef0000c1e1d00 */
[----:B------:R-:W5:Y:S01]  /*3070*/  @!P0 LDG.E.64 R16, desc[UR6][R32.64+0x80] ;  /* 0x0000800620108981 */ /* 0x000f62000c1e1b00 */
[C---:B--2---:R-:W-:Y:S01]  /*3080*/  @!P0 SHF.L.U32 R34, R44.reuse, 0x10, RZ ;  /* 0x000000102c228819 */ /* 0x044fe200000006ff */
[C---:B------:R-:W-:Y:S01]  /*3090*/  @!P0 IMAD.U32 R40, R45.reuse, 0x10000, RZ ;  /* 0x000100002d288824 */ /* 0x040fe200078e00ff */
[----:B------:R-:W-:Y:S02]  /*30a0*/  @!P0 LOP3.LUT R43, R44, 0xffff0000, RZ, 0xc0, !PT ;  /* 0xffff00002c2b8812 */ /* 0x000fe400078ec0ff */
[----:B------:R-:W-:Y:S02]  /*30b0*/  @!P0 LOP3.LUT R45, R45, 0xffff0000, RZ, 0xc0, !PT ;  /* 0xffff00002d2d8812 */ /* 0x000fe400078ec0ff */
[C---:B---3--:R-:W-:Y:S02]  /*30c0*/  @!P0 LOP3.LUT R19, R20.reuse, 0xffff0000, RZ, 0xc0, !PT ;  /* 0xffff000014138812 */ /* 0x048fe400078ec0ff */
[----:B------:R-:W-:Y:S02]  /*30d0*/  @!P0 SHF.L.U32 R41, R20, 0x10, RZ ;  /* 0x0000001014298819 */ /* 0x000fe400000006ff */
[----:B------:R-:W-:Y:S01]  /*30e0*/  @!P0 LOP3.LUT R24, R22, 0xffff0000, RZ, 0xc0, !PT ;  /* 0xffff000016188812 */ /* 0x000fe200078ec0ff */
[----:B------:R-:W-:Y:S01]  /*30f0*/  @!P0 FMUL.FTZ R50, R19, R34 ;  /* 0x0000002213328220 */ /* 0x000fe20000410000 */
[----:B------:R-:W-:Y:S02]  /*3100*/  @!P0 SHF.L.U32 R42, R23, 0x10, RZ ;  /* 0x00000010172a8819 */ /* 0x000fe400000006ff */
[C---:B-----5:R-:W-:Y:S01]  /*3110*/  @!P0 SHF.L.U32 R13, R17.reuse, 0x10, RZ ;  /* 0x00000010110d8819 */ /* 0x060fe200000006ff */
        /* <DEDUP_REMOVED lines=11> */
[----:B------:R-:W-:Y:S02]  /*31d0*/  @!P0 IMAD.U32 R34, R22, 0x10000, RZ ;  /* 0x0001000016228824 */ /* 0x000fe400078e00ff */
[----:B------:R-:W-:Y:S01]  /*31e0*/  @!P0 FMUL.FTZ R51, R19, R43 ;  /* 0x0000002b13338220 */ /* 0x000fe20000410000 */
[----:B------:R-:W-:Y:S01]  /*31f0*/  @!P0 F2FP.BF16.F32.PACK_AB R50, R9, R50 ;  /* 0x000000320932823e */ /* 0x000fe200000010ff */
[----:B------:R-:W-:Y:S01]  /*3200*/  @!P0 FMUL.FTZ R11, R24, R13 ;  /* 0x0000000d180b8220 */ /* 0x000fe20000410000 */
[C---:B------:R-:W-:Y:S01]  /*3210*/  @!P0 FMUL.FTZ R53, R18.reuse, R45 ;  /* 0x0000002d12358220 */ /* 0x040fe20000410000 */
[----:B------:R-:W-:Y:S01]  /*3220*/  @!P0 FMUL.FTZ R12, R18, R17 ;  /* 0x00000011120c8220 */ /* 0x000fe20000410000 */
[----:B------:R-:W-:Y:S01]  /*3230*/  @!P0 MOV R20, R50 ;  /* 0x0000003200148202 */ /* 0x000fe20000000f00 */
[----:B------:R-:W-:Y:S01]  /*3240*/  @!P0 FFMA.FTZ R10, R43, R41, R10 ;  /* 0x000000292b0a8223 */ /* 0x000fe2000001000a */
[----:B------:R-:W-:Y:S01]  /*3250*/  @!P0 FFMA.FTZ R51, R41, R16, -R51 ;  /* 0x0000001029338223 */ /* 0x000fe20000010833 */
[----:B------:R-:W-:Y:S01]  /*3260*/  @!P0 FFMA.FTZ R11, R40, R34, R11 ;  /* 0x00000022280b8223 */ /* 0x000fe2000001000b */
[----:B------:R-:W-:Y:S01]  /*3270*/  @!P0 FFMA.FTZ R54, R34, R13, -R54 ;  /* 0x0000000d22368223 */ /* 0x000fe20000010836 */
[----:B------:R-:W-:Y:S01]  /*3280*/  @!P0 FFMA.FTZ R53, R42, R17, -R53 ;  /* 0x000000112a358223 */ /* 0x000fe20000010835 */
[----:B------:R-:W-:Y:S01]  /*3290*/  @!P0 FFMA.FTZ R12, R45, R42, R12 ;  /* 0x0000002a2d0c8223 */ /* 0x000fe2000001000c */
[----:B------:R-:W-:Y:S02]  /*32a0*/  @!P0 F2FP.BF16.F32.PACK_AB R51, R10, R51 ;  /* 0x000000330a33823e */ /* 0x000fe400000010ff */
[----:B------:R-:W-:Y:S02]  /*32b0*/  @!P0 F2FP.BF16.F32.PACK_AB R54, R11, R54 ;  /* 0x000000360b36823e */ /* 0x000fe400000010ff */
[----:B------:R-:W-:Y:S01]  /*32c0*/  @!P0 F2FP.BF16.F32.PACK_AB R53, R12, R53 ;  /* 0x000000350c35823e */ /* 0x000fe200000010ff */
[----:B------:R-:W-:Y:S01]  /*32d0*/  @!P0 IMAD.MOV.U32 R21, RZ, RZ, R51 ;  /* 0x000000ffff158224 */ /* 0x000fe200078e0033 */
[----:B------:R-:W-:Y:S02]  /*32e0*/  @!P0 MOV R22, R54 ;  /* 0x0000003600168202 */ /* 0x000fe40000000f00 */
[----:B------:R-:W-:Y:S05]  /*32f0*/  @!P0 MOV R23, R53 ;  /* 0x0000003500178202 */ /* 0x000fea0000000f00 */
[----:B------:R4:W-:Y:S02]  /*3300*/  STG.E.128 desc[UR6][R100.64+0x100], R20 ;  /* 0x0001001464007986 */ /* 0x0009e4000c101d06 */
.L_x_2016:
[----:B-1-3--:R-:W-:Y:S05]  /*3310*/  BSYNC.RECONVERGENT B0 ;  /* 0x0000000000007941 */ /* 0x00afea0003800200 */
.L_x_2015:
[----:B------:R-:W-:Y:S04]  /*3320*/  BSSY.RECONVERGENT B0, `(.L_x_2017) ;  /* 0x000008d000007945 */ /* 0x000fe80003800200 */
[----:B------:R-:W-:Y:S05]  /*3330*/  @!P6 BRA `(.L_x_2018) ;  /* 0x00000008002ce947 */ /* 0x000fea0003800000 */
[----:B------:R-:W-:Y:S02]  /*3340*/  ISETP.GE.AND P0, PT, R28, R27, PT ;  /* 0x0000001b1c00720c */ /* 0x000fe40003f06270 */
[----:B------:R-:W-:Y:S02]  /*3350*/  LEA R50, P1, R117, R30, 0x1 ;  /* 0x0000001e75327211 */ /* 0x000fe400078208ff */
[----:B------:R-:W-:Y:S02]  /*3360*/  LEA R46, P2, R67, R100, 0x1 ;  /* 0x00000064432e7211 */ /* 0x000fe400078408ff */
[----:B------:R-:W-:Y:S02]  /*3370*/  LEA.HI.X R51, R117, R31, R115, 0x1, P1 ;  /* 0x0000001f75337211 */ /* 0x000fe400008f0c73 */
[----:B------:R-:W-:Y:S03]  /*3380*/  ISETP.GE.AND P1, PT, R26, R27, PT ;  /* 0x0000001b1a00720c */ /* 0x000fe60003f26270 */
[----:B----4-:R-:W3:Y:S08]  /*3390*/  LDG.E.128 R20, desc[UR6][R50.64] ;  /* 0x0000000632147981 */ /* 0x010ef0000c1e1d00 */
[----:B------:R-:W4:Y:S06]  /*33a0*/  @!P0 LDG.E.64 R44, desc[UR6][R48.64] ;  /* 0x00000006302c8981 */ /* 0x000f2c000c1e1b00 */
[----:B------:R-:W5:Y:S01]  /*33b0*/  @!P0 LDG.E.64 R16, desc[UR6][R14.64] ;  /* 0x000000060e108981 */ /* 0x000f62000c1e1b00 */
[C---:B---3--:R-:W-:Y:S01]  /*33c0*/  @!P0 LOP3.LUT R19, R20.reuse, 0xffff0000, RZ, 0xc0, !PT ;  /* 0xffff000014138812 */ /* 0x048fe200078ec0ff */
[----:B------:R-:W-:Y:S01]  /*33d0*/  @!P0 IMAD.U32 R42, R23, 0x10000, RZ ;  /* 0x00010000172a8824 */ /* 0x000fe200078e00ff */
[----:B------:R-:W-:Y:S02]  /*33e0*/  @!P0 SHF.L.U32 R41, R20, 0x10, RZ ;  /* 0x0000001014298819 */ /* 0x000fe400000006ff */
[C---:B------:R-:W-:Y:S02]  /*33f0*/  @!P0 LOP3.LUT R24, R22.reuse, 0xffff0000, RZ, 0xc0, !PT ;  /* 0xffff000016188812 */ /* 0x040fe400078ec0ff */
[----:B------:R-:W-:Y:S02]  /*3400*/  @!P0 SHF.L.U32 R40, R22, 0x10, RZ ;  /* 0x0000001016288819 */ /* 0x000fe400000006ff */
[C---:B----4-:R-:W-:Y:S01]  /*3410*/  @!P0 SHF.L.U32 R35, R44.reuse, 0x10, RZ ;  /* 0x000000102c238819 */ /* 0x050fe200000006ff */
[C---:B------:R-:W-:Y:S01]  /*3420*/  @!P0 IMAD.U32 R34, R45.reuse, 0x10000, RZ ;  /* 0x000100002d228824 */ /* 0x040fe200078e00ff */
[----:B------:R-:W-:Y:S02]  /*3430*/  @!P0 LOP3.LUT R43, R44, 0xffff0000, RZ, 0xc0, !PT ;  /* 0xffff00002c2b8812 */ /* 0x000fe400078ec0ff */
[----:B------:R-:W-:Y:S01]  /*3440*/  @!P0 LOP3.LUT R45, R45, 0xffff0000, RZ, 0xc0, !PT ;  /* 0xffff00002d2d8812 */ /* 0x000fe200078ec0ff */
[----:B------:R-:W-:Y:S01]  /*3450*/  @!P0 FMUL.FTZ R47, R19, R35 ;  /* 0x00000023132f8220 */ /* 0x000fe20000410000 */
[C---:B-----5:R-:W-:Y:S01]  /*3460*/  @!P0 SHF.L.U32 R18, R16.reuse, 0x10, RZ ;  /* 0x0000001010128819 */ /* 0x060fe200000006ff */
[C---:B------:R-:W-:Y:S01]  /*3470*/  @!P0 IMAD.U32 R13, R17.reuse, 0x10000, RZ ;  /* 0x00010000110d8824 */ /* 0x040fe200078e00ff */
[----:B------:R-:W-:Y:S01]  /*3480*/  @!P0 LOP3.LUT R16, R16, 0xffff0000, RZ, 0xc0, !PT ;  /* 0xffff000010108812 */ /* 0x000fe200078ec0ff */
[C---:B------:R-:W-:Y:S01]  /*3490*/  @!P0 FMUL.FTZ R54, R24.reuse, R34 ;  /* 0x0000002218368220 */ /* 0x040fe20000410000 */
[----:B------:R-:W-:Y:S01]  /*34a0*/  @!P0 LOP3.LUT R17, R17, 0xffff0000, RZ, 0xc0, !PT ;  /* 0xffff000011118812 */ /* 0x000fe200078ec0ff */
[-C--:B------:R-:W-:Y:S01]  /*34b0*/  @!P0 FMUL.FTZ R0, R19, R18.reuse ;  /* 0x0000001213008220 */ /* 0x080fe20000410000 */
[----:B------:R-:W-:Y:S01]  /*34c0*/  @!P0 LOP3.LUT R19, R21, 0xffff0000, RZ, 0xc0, !PT ;  /* 0xffff000015138812 */ /* 0x000fe200078ec0ff */
[----:B------:R-:W-:Y:S01]  /*34d0*/  @!P0 FFMA.FTZ R47, R41, R18, -R47 ;  /* 0x00000012292f8223 */ /* 0x000fe2000001082f */
[----:B------:R-:W-:Y:S01]  /*34e0*/  @!P0 LOP3.LUT R18, R23, 0xffff0000, RZ, 0xc0, !PT ;  /* 0xffff000017128812 */ /* 0x000fe200078ec0ff */
[----:B------:R-:W-:Y:S01]  /*34f0*/  @!P0 FFMA.FTZ R0, R35, R41, R0 ;  /* 0x0000002923008223 */ /* 0x000fe20000010000 */
[----:B------:R-:W-:Y:S02]  /*3500*/  @!P0 IMAD.U32 R35, R21, 0x10000, RZ ;  /* 0x0001000015238824 */ /* 0x000fe400078e00ff */
[C---:B------:R-:W-:Y:S01]  /*3510*/  @!P0 FMUL.FTZ R2, R19.reuse, R16 ;  /* 0x0000001013028220 */ /* 0x040fe20000410000 */
[----:B------:R-:W-:Y:S01]  /*3520*/  @!P0 FMUL.FTZ R3, R24, R13 ;  /* 0x0000000d18038220 */ /* 0x000fe20000410000 */
[----:B------:R-:W-:Y:S01]  /*3530*/  @!P0 FMUL.FTZ R53, R19, R43 ;  /* 0x0000002b13358220 */ /* 0x000fe20000410000 */
[----:B------:R-:W-:Y:S01]  /*3540*/  @!P0 F2FP.BF16.F32.PACK_AB R56, R0, R47 ;  /* 0x0000002f0038823e */ /* 0x000fe200000010ff */
[C---:B------:R-:W-:Y:S01]  /*3550*/  @!P0 FMUL.FTZ R4, R18.reuse, R17 ;  /* 0x0000001112048220 */ /* 0x040fe20000410000 */
[----:B------:R-:W-:Y:S01]  /*3560*/  LEA.HI.X R47, R67, R101, R76, 0x1, P2 ;  /* 0x00000065432f7211 */ /* 0x000fe200010f0c4c */
[----:B------:R-:W-:Y:S01]  /*3570*/  @!P0 FMUL.FTZ R55, R18, R45 ;  /* 0x0000002d12378220 */ /* 0x000fe20000410000 */
[----:B------:R-:W-:Y:S01]  /*3580*/  @!P0 MOV R20, R56 ;  /* 0x0000003800148202 */ /* 0x000fe20000000f00 */
[----:B------:R-:W-:Y:S01]  /*3590*/  @!P0 FFMA.FTZ R2, R43, R35, R2 ;  /* 0x000000232b028223 */ /* 0x000fe20000010002 */
[----:B------:R-:W-:Y:S01]  /*35a0*/  @!P0 FFMA.FTZ R3, R34, R40, R3 ;  /* 0x0000002822038223 */ /* 0x000fe20000010003 */
[----:B------:R-:W-:Y:S01]  /*35b0*/  @!P0 FFMA.FTZ R53, R35, R16, -R53 ;  /* 0x0000001023358223 */ /* 0x000fe20000010835 */
[----:B------:R-:W-:Y:S01]  /*35c0*/  @!P0 FFMA.FTZ R55, R42, R17, -R55 ;  /* 0x000000112a378223 */ /* 0x000fe20000010837 */
[----:B------:R-:W-:Y:S01]  /*35d0*/  @!P0 FFMA.FTZ R4, R45, R42, R4 ;  /* 0x0000002a2d048223 */ /* 0x000fe20000010004 */
[----:B------:R-:W-:Y:S02]  /*35e0*/  @!P0 FFMA.FTZ R54, R40, R13, -R54 ;  /* 0x0000000d28368223 */ /* 0x000fe40000010836 */
[----:B------:R-:W-:Y:S02]  /*35f0*/  @!P0 F2FP.BF16.F32.PACK_AB R53, R2, R53 ;  /* 0x000000350235823e */ /* 0x000fe400000010ff */
[----:B------:R-:W-:Y:S02]  /*3600*/  @!P0 F2FP.BF16.F32.PACK_AB R55, R4, R55 ;  /* 0x000000370437823e */ /* 0x000fe400000010ff */
[----:B------:R-:W-:Y:S01]  /*3610*/  @!P0 F2FP.BF16.F32.PACK_AB R54, R3, R54 ;  /* 0x000000360336823e */ /* 0x000fe200000010ff */
[----:B------:R-:W-:Y:S02]  /*3620*/  @!P0 IMAD.MOV.U32 R21, RZ, RZ, R53 ;  /* 0x000000ffff158224 */ /* 0x000fe400078e0035 */
[----:B------:R-:W-:Y:S01]  /*3630*/  @!P0 IMAD.MOV.U32 R23, RZ, RZ, R55 ;  /* 0x000000ffff178224 */ /* 0x000fe200078e0037 */
[----:B------:R-:W-:Y:S02]  /*3640*/  @!P0 MOV R22, R54 ;  /* 0x0000003600168202 */ /* 0x000fe40000000f00 */
[----:B------:R-:W-:Y:S03]  /*3650*/  ISETP.GE.AND P0, PT, R25, R27, PT ;  /* 0x0000001b1900720c */ /* 0x000fe60003f06270 */
[----:B------:R1:W-:Y:S08]  /*3660*/  STG.E.128 desc[UR6][R46.64], R20 ;  /* 0x000000142e007986 */ /* 0x0003f0000c101d06 */
[----:B------:R-:W3:Y:S06]  /*3670*/  @!P1 LDG.E.64 R42, desc[UR6][R48.64+0x40] ;  /* 0x00004006302a9981 */ /* 0x000eec000c1e1b00 */
[----:B------:R-:W4:Y:S08]  /*3680*/  LDG.E.128 R36, desc[UR6][R50.64+0x80] ;  /* 0x0000800632247981 */ /* 0x000f30000c1e1d00 */
[----:B------:R-:W5:Y:S01]  /*3690*/  @!P1 LDG.E.64 R16, desc[UR6][R14.64+0x40] ;  /* 0x000040060e109981 */ /* 0x000f62000c1e1b00 */
[C---:B---3--:R-:W-:Y:S01]  /*36a0*/  @!P1 SHF.L.U32 R34, R42.reuse, 0x10, RZ ;  /* 0x000000102a229819 */ /* 0x048fe200000006ff */
[C---:B------:R-:W-:Y:S01]  /*36b0*/  @!P1 IMAD.U32 R40, R43.reuse, 0x10000, RZ ;  /* 0x000100002b289824 */ /* 0x040fe200078e00ff */
[----:B------:R-:W-:Y:S02]  /*36c0*/  @!P1 LOP3.LUT R41, R42, 0xffff0000, RZ, 0xc0, !PT ;  /* 0xffff00002a299812 */ /* 0x000fe400078ec0ff */
[----:B------:R-:W-:Y:S02]  /*36d0*/  @!P1 LOP3.LUT R43, R43, 0xffff0000, RZ, 0xc0, !PT ;  /* 0xffff00002b2b9812 */ /* 0x000fe400078ec0ff */
[C---:B----4-:R-:W-:Y:S01]  /*36e0*/  @!P1 LOP3.LUT R19, R36.reuse, 0xffff0000, RZ, 0xc0, !PT ;  /* 0xffff000024139812 */ /* 0x050fe200078ec0ff */
[----:B------:R-:W-:Y:S01]  /*36f0*/  @!P1 IMAD.U32 R42, R39, 0x10000, RZ ;  /* 0x00010000272a9824 */ /* 0x000fe200078e00ff */
[----:B------:R-:W-:Y:S02]  /*3700*/  @!P1 SHF.L.U32 R35, R36, 0x10, RZ ;  /* 0x0000001024239819 */ /* 0x000fe400000006ff */
[----:B-1----:R-:W-:Y:S01]  /*3710*/  @!P1 LOP3.LUT R20, R38, 0xffff0000, RZ, 0xc0, !PT ;  /* 0xffff000026149812 */ /* 0x002fe200078ec0ff */
[----:B------:R-:W-:Y:S01]  /*3720*/  @!P1 FMUL.FTZ R54, R19, R34 ;  /* 0x0000002213369220 */ /* 0x000fe20000410000 */
[----:B-----5:R-:W-:Y:S03]  /*3730*/  @!P1 SHF.L.U32 R18, R16, 0x10, RZ ;  /* 0x0000001010129819 */ /* 0x020fe600000006ff */
        /* <DEDUP_REMOVED lines=9> */
[----:B------:R-:W-:Y:S01]  /*37d0*/  @!P1 SHF.L.U32 R34, R38, 0x10, RZ ;  /* 0x0000001026229819 */ /* 0x000fe200000006ff */
[----:B------:R-:W-:Y:S01]  /*37e0*/  @!P1 FMUL.FTZ R6, R19, R16 ;  /* 0x0000001013069220 */ /* 0x000fe20000410000 */
        /* <DEDUP_REMOVED lines=27> */
[C---:B----4-:R-:W-:Y:S02]  /*39a0*/  @!P0 LOP3.LUT R19, R20.reuse, 0xffff0000, RZ, 0xc0, !PT ;  /* 0xffff000014138812 */ /* 0x050fe400078ec0ff */
        /* <DEDUP_REMOVED lines=36> */
.L_x_2018:
[----:B------:R-:W-:Y:S05]  /*3bf0*/  BSYNC.RECONVERGENT B0 ;  /* 0x0000000000007941 */ /* 0x000fea0003800200 */
.L_x_2017:
[----:B------:R-:W-:Y:S04]  /*3c00*/  BSSY.RECONVERGENT B0, `(.L_x_2019) ;  /* 0x0000093000007945 */ /* 0x000fe80003800200 */
[----:B------:R-:W-:Y:S05]  /*3c10*/  @!P5 BRA `(.L_x_2020) ;  /* 0x000000080044d947 */ /* 0x000fea0003800000 */
[C---:B------:R-:W-:Y:S01]  /*3c20*/  LEA R18, P2, R91.reuse, R14, 0x5 ;  /* 0x0000000e5b127211 */ /* 0x040fe200078428ff */
[----:B------:R-:W3:Y:S01]  /*3c30*/  LDC.64 R54, c[0x0][0x4a8] ;  /* 0x00012a00ff367b82 */ /* 0x000ee20000000a00 */
[----:B------:R-:W-:Y:S02]  /*3c40*/  ISETP.GE.AND P0, PT, R28, R27, PT ;  /* 0x0000001b1c00720c */ /* 0x000fe40003f06270 */
[C---:B------:R-:W-:Y:S02]  /*3c50*/  LEA.HI.X.SX32 R19, R91.reuse, R15, 0x5, P2 ;  /* 0x0000000f5b137211 */ /* 0x040fe400010f2eff */
[C---:B------:R-:W-:Y:S04]  /*3c60*/  LEA R50, P1, R91.reuse, R48, 0x5 ;  /* 0x000000305b327211 */ /* 0x040fe800078228ff */
[----:B------:R-:W-:Y:S02]  /*3c70*/  LEA.HI.X.SX32 R51, R91, R49, 0x5, P1 ;  /* 0x000000315b337211 */ /* 0x000fe400008f2eff */
[----:B------:R-:W-:Y:S03]  /*3c80*/  ISETP.GE.AND P1, PT, R26, R27, PT ;  /* 0x0000001b1a00720c */ /* 0x000fe60003f26270 */
[----:B-1----:R-:W5:Y:S06]  /*3c90*/  @!P0 LDG.E.64 R46, desc[UR6][R50.64] ;  /* 0x00000006322e8981 */ /* 0x002f6c000c1e1b00 */
[----:B------:R-:W2:Y:S01]  /*3ca0*/  @!P0 LDG.E.64 R16, desc[UR6][R18.64] ;  /* 0x0000000612108981 */ /* 0x000ea2000c1e1b00 */
[C---:B---3--:R-:W-:Y:S04]  /*3cb0*/  LEA R56, P2, R54.reuse, R30, 0x6 ;  /* 0x0000001e36387211 */ /* 0x048fe800078430ff */
[----:B------:R-:W-:Y:S02]  /*3cc0*/  LEA.HI.X R57, R54, R31, R55, 0x6, P2 ;  /* 0x0000001f36397211 */ /* 0x000fe400010f3437 */
[----:B------:R-:W1:Y:S03]  /*3cd0*/  LDC.64 R54, c[0x0][0x3b8] ;  /* 0x0000ee00ff367b82 */ /* 0x000e660000000a00 */
[----:B----4-:R-:W3:Y:S01]  /*3ce0*/  LDG.E.128 R20, desc[UR6][R56.64] ;  /* 0x0000000638147981 */ /* 0x010ee2000c1e1d00 */
[----:B-1----:R-:W-:Y:S02]  /*3cf0*/  LEA R58, P2, R54, R100, 0x6 ;  /* 0x00000064363a7211 */ /* 0x002fe400078430ff */
[C---:B-----5:R-:W-:Y:S01]  /*3d00*/  @!P0 SHF.L.U32 R41, R46.reuse, 0x10, RZ ;  /* 0x000000102e298819 */ /* 0x060fe200000006ff */
[C---:B------:R-:W-:Y:S01]  /*3d10*/  @!P0 IMAD.U32 R40, R47.reuse, 0x10000, RZ ;  /* 0x000100002f288824 */ /* 0x040fe200078e00ff */
[----:B------:R-:W-:Y:S02]  /*3d20*/  @!P0 LOP3.LUT R45, R46, 0xffff0000, RZ, 0xc0, !PT ;  /* 0xffff00002e2d8812 */ /* 0x000fe400078ec0ff */
[----:B------:R-:W-:Y:S02]  /*3d30*/  @!P0 LOP3.LUT R47, R47, 0xffff0000, RZ, 0xc0, !PT ;  /* 0xffff00002f2f8812 */ /* 0x000fe400078ec0ff */
[C---:B--2---:R-:W-:Y:S01]  /*3d40*/  @!P0 SHF.L.U32 R24, R16.reuse, 0x10, RZ ;  /* 0x0000001010188819 */ /* 0x044fe200000006ff */
[C---:B------:R-:W-:Y:S01]  /*3d50*/  @!P0 IMAD.U32 R13, R17.reuse, 0x10000, RZ ;  /* 0x00010000110d8824 */ /* 0x040fe200078e00ff */
[----:B------:R-:W-:Y:S02]  /*3d60*/  @!P0 LOP3.LUT R16, R16, 0xffff0000, RZ, 0xc0, !PT ;  /* 0xffff000010108812 */ /* 0x000fe400078ec0ff */
[----:B------:R-:W-:Y:S02]  /*3d70*/  @!P0 LOP3.LUT R17, R17, 0xffff0000, RZ, 0xc0, !PT ;  /* 0xffff000011118812 */ /* 0x000fe400078ec0ff */
[C---:B---3--:R-:W-:Y:S01]  /*3d80*/  @!P0 LOP3.LUT R35, R20.reuse, 0xffff0000, RZ, 0xc0, !PT ;  /* 0xffff000014238812 */ /* 0x048fe200078ec0ff */
[----:B------:R-:W-:Y:S01]  /*3d90*/  @!P0 IMAD.U32 R44, R23, 0x10000, RZ ;  /* 0x00010000172c8824 */ /* 0x000fe200078e00ff */
[----:B------:R-:W-:Y:S02]  /*3da0*/  @!P0 SHF.L.U32 R43, R20, 0x10, RZ ;  /* 0x00000010142b8819 */ /* 0x000fe400000006ff */
[C---:B------:R-:W-:Y:S01]  /*3db0*/  @!P0 LOP3.LUT R34, R22.reuse, 0xffff0000, RZ, 0xc0, !PT ;  /* 0xffff000016228812 */ /* 0x040fe200078ec0ff */
[C---:B------:R-:W-:Y:S01]  /*3dc0*/  @!P0 FMUL.FTZ R53, R35.reuse, R41 ;  /* 0x0000002923358220 */ /* 0x040fe20000410000 */
[----:B------:R-:W-:Y:S01]  /*3dd0*/  @!P0 SHF.L.U32 R42, R22, 0x10, RZ ;  /* 0x00000010162a8819 */ /* 0x000fe200000006ff */
        /* <DEDUP_REMOVED lines=11> */
[----:B------:R-:W-:Y:S01]  /*3e90*/  @!P0 FMUL.FTZ R61, R24, R47 ;  /* 0x0000002f183d8220 */ /* 0x000fe20000410000 */
        /* <DEDUP_REMOVED lines=11> */
[----:B------:R-:W-:Y:S01]  /*3f50*/  @!P0 IMAD.MOV.U32 R21, RZ, RZ, R62 ;  /* 0x000000ffff158224 */ /* 0x000fe200078e003e */
[----:B------:R-:W-:Y:S01]  /*3f60*/  LEA.HI.X R59, R54, R101, R55, 0x6, P2 ;  /* 0x00000065363b7211 */ /* 0x000fe200010f3437 */
[----:B------:R-:W-:Y:S01]  /*3f70*/  @!P0 IMAD.MOV.U32 R23, RZ, RZ, R61 ;  /* 0x000000ffff178224 */ /* 0x000fe200078e003d */
[----:B------:R-:W-:Y:S02]  /*3f80*/  @!P0 MOV R22, R60 ;  /* 0x0000003c00168202 */ /* 0x000fe40000000f00 */
[----:B------:R-:W-:Y:S03]  /*3f90*/  ISETP.GE.AND P0, PT, R25, R27, PT ;  /* 0x0000001b1900720c */ /* 0x000fe60003f06270 */
[----:B------:R1:W-:Y:S08]  /*3fa0*/  STG.E.128 desc[UR6][R58.64], R20 ;  /* 0x000000143a007986 */ /* 0x0003f0000c101d06 */
[----:B------:R-:W2:Y:S06]  /*3fb0*/  @!P1 LDG.E.64 R16, desc[UR6][R18.64+0x40] ;  /* 0x0000400612109981 */ /* 0x000eac000c1e1b00 */
[----:B------:R-:W3:Y:S06]  /*3fc0*/  @!P1 LDG.E.64 R44, desc[UR6][R50.64+0x40] ;  /* 0x00004006322c9981 */ /* 0x000eec000c1e1b00 */
[----:B------:R-:W4:Y:S01]  /*3fd0*/  LDG.E.128 R36, desc[UR6][R56.64+0x80] ;  /* 0x0000800638247981 */ /* 0x000f22000c1e1d00 */
[C---:B--2---:R-:W-:Y:S01]  /*3fe0*/  @!P1 SHF.L.U32 R24, R16.reuse, 0x10, RZ ;  /* 0x0000001010189819 */ /* 0x044fe200000006ff */
[C---:B------:R-:W-:Y:S01]  /*3ff0*/  @!P1 IMAD.U32 R13, R17.reuse, 0x10000, RZ ;  /* 0x00010000110d9824 */ /* 0x040fe200078e00ff */
[----:B------:R-:W-:Y:S02]  /*4000*/  @!P1 LOP3.LUT R16, R16, 0xffff0000, RZ, 0xc0, !PT ;  /* 0xffff000010109812 */ /* 0x000fe400078ec0ff */
[----:B------:R-:W-:Y:S02]  /*4010*/  @!P1 LOP3.LUT R17, R17, 0xffff0000, RZ, 0xc0, !PT ;  /* 0xffff000011119812 */ /* 0x000fe400078ec0ff */
        /* <DEDUP_REMOVED lines=8> */
[C---:B------:R-:W-:Y:S01]  /*40a0*/  @!P1 FMUL.FTZ R54, R35.reuse, R40 ;  /* 0x0000002823369220 */ /* 0x040fe20000410000 */
[----:B------:R-:W-:Y:S01]  /*40b0*/  @!P1 LOP3.LUT R22, R38, 0xffff0000, RZ, 0xc0, !PT ;  /* 0xffff000026169812 */ /* 0x000fe200078ec0ff */
[-C--:B------:R-:W-:Y:S01]  /*40c0*/  @!P1 FMUL.FTZ R5, R35, R24.reuse ;  /* 0x0000001823059220 */ /* 0x080fe20000410000 */
[----:B------:R-:W-:Y:S01]  /*40d0*/  @!P1 LOP3.LUT R20, R39, 0xffff0000, RZ, 0xc0, !PT ;  /* 0xffff000027149812 */ /* 0x000fe200078ec0ff */
[----:B------:R-:W-:Y:S01]  /*40e0*/  @!P1 FFMA.FTZ R54, R41, R24, -R54 ;  /* 0x0000001829369223 */ /* 0x000fe20000010836 */
[----:B------:R-:W-:Y:S01]  /*40f0*/  @!P1 FMUL.FTZ R6, R21, R16 ;  /* 0x0000001015069220 */ /* 0x000fe20000410000 */
[----:B------:R-:W-:Y:S01]  /*4100*/  @!P1 FFMA.FTZ R5, R40, R41, R5 ;  /* 0x0000002928059223 */ /* 0x000fe20000010005 */
[----:B------:R-:W-:Y:S01]  /*4110*/  @!P1 SHF.L.U32 R40, R38, 0x10, RZ ;  /* 0x0000001026289819 */ /* 0x000fe200000006ff */
[----:B------:R-:W-:Y:S02]  /*4120*/  @!P1 IMAD.U32 R41, R37, 0x10000, RZ ;  /* 0x0001000025299824 */ /* 0x000fe400078e00ff */
        /* <DEDUP_REMOVED lines=18> */
[----:B------:R-:W-:Y:S05]  /*4250*/  @!P1 MOV R38, R60 ;  /* 0x0000003c00269202 */ /* 0x000fea0000000f00 */
[----:B------:R3:W-:Y:S08]  /*4260*/  STG.E.128 desc[UR6][R58.64+0x80], R36 ;  /* 0x000080243a007986 */ /* 0x0007f0000c101d06 */
[----:B------:R-:W2:Y:S06]  /*4270*/  @!P0 LDG.E.64 R50, desc[UR6][R50.64+0x80] ;  /* 0x0000800632328981 */ /* 0x000eac000c1e1b00 */
[----:B------:R-:W4:Y:S08]  /*4280*/  LDG.E.128 R20, desc[UR6][R56.64+0x100] ;  /* 0x0001000638147981 */ /* 0x000f30000c1e1d00 */
[----:B------:R1:W5:Y:S01]  /*4290*/  @!P0 LDG.E.64 R16, desc[UR6][R18.64+0x80] ;  /* 0x0000800612108981 */ /* 0x000362000c1e1b00 */
[C---:B--2---:R-:W-:Y:S01]  /*42a0*/  @!P0 SHF.L.U32 R40, R50.reuse, 0x10, RZ ;  /* 0x0000001032288819 */ /* 0x044fe200000006ff */
        /* <DEDUP_REMOVED lines=8> */
[----:B------:R-:W-:Y:S02]  /*4330*/  @!P0 LOP3.LUT R18, R23, 0xffff0000, RZ, 0xc0, !PT ;  /* 0xffff000017128812 */ /* 0x000fe400078ec0ff */
[C---:B-----5:R-:W-:Y:S01]  /*4340*/  @!P0 SHF.L.U32 R24, R16.reuse, 0x10, RZ ;  /* 0x0000001010188819 */ /* 0x060fe200000006ff */
[----:B------:R-:W-:Y:S01]  /*4350*/  @!P0 IMAD.U32 R13, R17, 0x10000, RZ ;  /* 0x00010000110d8824 */ /* 0x000fe200078e00ff */
[----:B------:R-:W-:Y:S01]  /*4360*/  @!P0 LOP3.LUT R16, R16, 0xffff0000, RZ, 0xc0, !PT ;  /* 0xffff000010108812 */ /* 0x000fe200078ec0ff */
[----:B------:R-:W-:Y:S01]  /*4370*/  @!P0 FMUL.FTZ R53, R19, R43 ;  /* 0x0000002b13358220 */ /* 0x000fe20000410000 */
[----:B------:R-:W-:Y:S01]  /*4380*/  @!P0 LOP3.LUT R17, R17, 0xffff0000, RZ, 0xc0, !PT ;  /* 0xffff000011118812 */ /* 0x000fe200078ec0ff */
[-C--:B------:R-:W-:Y:S01]  /*4390*/  @!P0 FMUL.FTZ R9, R35, R24.reuse ;  /* 0x0000001823098220 */ /* 0x080fe20000410000 */
[----:B------:R-:W-:Y:S01]  /*43a0*/  @!P0 FFMA.FTZ R54, R41, R24, -R54 ;  /* 0x0000001829368223 */ /* 0x000fe20000010836 */
[----:B------:R-:W-:Y:S01]  /*43b0*/  @!P0 LOP3.LUT R24, R22, 0xffff0000, RZ, 0xc0, !PT ;  /* 0xffff000016188812 */ /* 0x000fe200078ec0ff */
[----:B------:R-:W-:Y:S01]  /*43c0*/  @!P0 FMUL.FTZ R10, R19, R16 ;  /* 0x00000010130a8220 */ /* 0x000fe20000410000 */
[----:B------:R-:W-:Y:S01]  /*43d0*/  @!P0 FFMA.FTZ R9, R40, R41, R9 ;  /* 0x0000002928098223 */ /* 0x000fe20000010009 */
[----:B------:R-:W-:Y:S01]  /*43e0*/  @!P0 SHF.L.U32 R40, R22, 0x10, RZ ;  /* 0x0000001016288819 */ /* 0x000fe200000006ff */
[----:B------:R-:W-:Y:S02]  /*43f0*/  @!P0 IMAD.U32 R41, R21, 0x10000, RZ ;  /* 0x0001000015298824 */ /* 0x000fe400078e00ff */
[C---:B------:R-:W-:Y:S01]  /*4400*/  @!P0 FMUL.FTZ R11, R24.reuse, R13 ;  /* 0x0000000d180b8220 */ /* 0x040fe20000410000 */
[----:B------:R-:W-:Y:S01]  /*4410*/  @!P0 FMUL.FTZ R56, R24, R42 ;  /* 0x0000002a18388220 */ /* 0x000fe20000410000 */
[----:B------:R-:W-:Y:S01]  /*4420*/  @!P0 F2FP.BF16.F32.PACK_AB R54, R9, R54 ;  /* 0x000000360936823e */ /* 0x000fe200000010ff */
[C---:B------:R-:W-:Y:S01]  /*4430*/  @!P0 FMUL.FTZ R55, R18.reuse, R45 ;  /* 0x0000002d12378220 */ /* 0x040fe20000410000 */
        /* <DEDUP_REMOVED lines=15> */
.L_x_2020:
[----:B------:R-:W-:Y:S05]  /*4530*/  BSYNC.RECONVERGENT B0 ;  /* 0x0000000000007941 */ /* 0x000fea0003800200 */
.L_x_2019:
[----:B------:R-:W-:Y:S04]  /*4540*/  BSSY.RECONVERGENT B0, `(.L_x_2021) ;  /* 0x0000096000007945 */ /* 0x000fe80003800200 */
[----:B------:R-:W-:Y:S05]  /*4550*/  @!P4 BRA `(.L_x_2022) ;  /* 0x000000080050c947 */ /* 0x000fea0003800000 */
[----:B------:R-:W-:Y:S01]  /*4560*/  ISETP.GE.AND P0, PT, R28, R27, PT ;  /* 0x0000001b1c00720c */ /* 0x000fe20003f06270 */
[----:B-1----:R-:W1:Y:S01]  /*4570*/  LDC.64 R46, c[0x0][0x4a8] ;  /* 0x00012a00ff2e7b82 */ /* 0x002e620000000a00 */
[C---:B------:R-:W-:Y:S02]  /*4580*/  LEA R44, P1, R91.reuse, R48, 0x6 ;  /* 0x000000305b2c7211 */ /* 0x040fe400078230ff */
[C---:B------:R-:W-:Y:S02]  /*4590*/  LEA R34, P2, R91.reuse, R14, 0x6 ;  /* 0x0000000e5b227211 */ /* 0x040fe400078430ff */
[C---:B------:R-:W-:Y:S02]  /*45a0*/  LEA.HI.X.SX32 R45, R91.reuse, R49, 0x6, P1 ;  /* 0x000000315b2d7211 */ /* 0x040fe400008f36ff */
[----:B------:R-:W-:Y:S02]  /*45b0*/  LEA.HI.X.SX32 R35, R91, R15, 0x6, P2 ;  /* 0x0000000f5b237211 */ /* 0x000fe400010f36ff */
[----:B------:R-:W-:Y:S03]  /*45c0*/  ISETP.GE.AND P1, PT, R26, R27, PT ;  /* 0x0000001b1a00720c */ /* 0x000fe60003f26270 */
[----:B------:R-:W3:Y:S06]  /*45d0*/  @!P0 LDG.E.64 R42, desc[UR6][R44.64] ;  /* 0x000000062c2a8981 */ /* 0x000eec000c1e1b00 */
[----:B------:R-:W5:Y:S01]  /*45e0*/  @!P0 LDG.E.64 R14, desc[UR6][R34.64] ;  /* 0x00000006220e8981 */ /* 0x000f62000c1e1b00 */
[----:B---34-:R-:W-:Y:S01]  /*45f0*/  @!P0 SHF.L.U32 R36, R43, 0x10, RZ ;  /* 0x000000102b248819 */ /* 0x018fe200000006ff */
[----:B-1----:R-:W-:Y:S01]  /*4600*/  IMAD R47, R47, 0x60, RZ ;  /* 0x000000602f2f7824 */ /* 0x002fe200078e02ff */
[----:B------:R-:W-:Y:S01]  /*4610*/  @!P0 LOP3.LUT R41, R42, 0xffff0000, RZ, 0xc0, !PT ;  /* 0xffff00002a298812 */ /* 0x000fe200078ec0ff */
[----:B------:R-:W-:Y:S01]  /*4620*/  IMAD.WIDE.U32 R50, R46, 0x60, R30 ;  /* 0x000000602e327825 */ /* 0x000fe200078e001e */
[----:B------:R-:W-:Y:S02]  /*4630*/  @!P0 LOP3.LUT R43, R43, 0xffff0000, RZ, 0xc0, !PT ;  /* 0xffff00002b2b8812 */ /* 0x000fe400078ec0ff */
[----:B-----5:R-:W-:Y:S01]  /*4640*/  @!P0 SHF.L.U32 R13, R15, 0x10, RZ ;  /* 0x000000100f0d8819 */ /* 0x020fe200000006ff */
[----:B------:R-:W-:Y:S01]  /*4650*/  @!P0 IMAD.U32 R37, R42, 0x10000, RZ ;  /* 0x000100002a258824 */ /* 0x000fe200078e00ff */
[----:B------:R-:W-:Y:S01]  /*4660*/  IADD3 R51, PT, PT, R51, R47, RZ ;  /* 0x0000002f33337210 */ /* 0x000fe20007ffe0ff */
[C---:B------:R-:W-:Y:S01]  /*4670*/  @!P0 IMAD.U32 R16, R14.reuse, 0x10000, RZ ;  /* 0x000100000e108824 */ /* 0x040fe200078e00ff */
[----:B------:R-:W-:Y:S01]  /*4680*/  @!P0 LOP3.LUT R14, R14, 0xffff0000, RZ, 0xc0, !PT ;  /* 0xffff00000e0e8812 */ /* 0x000fe200078ec0ff */
[----:B------:R-:W1:Y:S01]  /*4690*/  LDC.64 R46, c[0x0][0x3b8] ;  /* 0x0000ee00ff2e7b82 */ /* 0x000e620000000a00 */
[----:B------:R-:W-:Y:S01]  /*46a0*/  @!P0 LOP3.LUT R15, R15, 0xffff0000, RZ, 0xc0, !PT ;  /* 0xffff00000f0f8812 */ /* 0x000fe200078ec0ff */
[----:B------:R-:W3:Y:S01]  /*46b0*/  LDG.E.128 R20, desc[UR6][R50.64] ;  /* 0x0000000632147981 */ /* 0x000ee2000c1e1d00 */
[----:B-1----:R-:W-:Y:S04]  /*46c0*/  IMAD.WIDE.U32 R60, R46, 0x60, R100 ;  /* 0x000000602e3c7825 */ /* 0x002fe800078e0064 */
[----:B------:R-:W-:Y:S01]  /*46d0*/  IMAD R56, R47, 0x60, RZ ;  /* 0x000000602f387824 */ /* 0x000fe200078e02ff */
[----:B------:R-:W-:Y:S03]  /*46e0*/  MOV R46, R60 ;  /* 0x0000003c002e7202 */ /* 0x000fe60000000f00 */
[----:B------:R-:W-:Y:S01]  /*46f0*/  IMAD.IADD R47, R61, 0x1, R56 ;  /* 0x000000013d2f7824 */ /* 0x000fe200078e0238 */
[C---:B---3--:R-:W-:Y:S01]  /*4700*/  @!P0 LOP3.LUT R17, R20.reuse, 0xffff0000, RZ, 0xc0, !PT ;  /* 0xffff000014118812 */ /* 0x048fe200078ec0ff */
[----:B------:R-:W-:Y:S01]  /*4710*/  @!P0 IMAD.U32 R39, R20, 0x10000, RZ ;  /* 0x0001000014278824 */ /* 0x000fe200078e00ff */
[C---:B------:R-:W-:Y:S01]  /*4720*/  @!P0 LOP3.LUT R18, R22.reuse, 0xffff0000, RZ, 0xc0, !PT ;  /* 0xffff000016128812 */ /* 0x040fe200078ec0ff */
[----:B------:R-:W-:Y:S01]  /*4730*/  @!P0 IMAD.U32 R38, R22, 0x10000, RZ ;  /* 0x0001000016268824 */ /* 0x000fe200078e00ff */
[----:B------:R-:W-:Y:S01]  /*4740*/  @!P0 SHF.L.U32 R40, R23, 0x10, RZ ;  /* 0x0000001017288819 */ /* 0x000fe200000006ff */
[C---:B------:R-:W-:Y:S01]  /*4750*/  @!P0 FMUL.FTZ R53, R17.reuse, R37 ;  /* 0x0000002511358220 */ /* 0x040fe20000410000 */
[-C--:B------:R-:W-:Y:S01]  /*4760*/  @!P0 FMUL.FTZ R0, R17, R16.reuse ;  /* 0x0000001011008220 */ /* 0x080fe20000410000 */
[----:B------:R-:W-:Y:S01]  /*4770*/  @!P0 LOP3.LUT R17, R21, 0xffff0000, RZ, 0xc0, !PT ;  /* 0xffff000015118812 */ /* 0x000fe200078ec0ff */
[----:B------:R-:W-:Y:S01]  /*4780*/  @!P0 FMUL.FTZ R3, R18, R13 ;  /* 0x0000000d12038220 */ /* 0x000fe20000410000 */
        /* <DEDUP_REMOVED lines=8> */
[----:B------:R-:W-:Y:S01]  /*4810*/  @!P0 FMUL.FTZ R4, R16, R15 ;  /* 0x0000000f10048220 */ /* 0x000fe20000410000 */
[----:B------:R-:W-:Y:S01]  /*4820*/  @!P0 FMUL.FTZ R54, R18, R36 ;  /* 0x0000002412368220 */ /* 0x000fe20000410000 */
[----:B------:R-:W-:Y:S01]  /*4830*/  @!P0 FFMA.FTZ R2, R41, R37, R2 ;  /* 0x0000002529028223 */ /* 0x000fe20000010002 */
[----:B------:R-:W-:Y:S01]  /*4840*/  @!P0 MOV R20, R53 ;  /* 0x0000003500148202 */ /* 0x000fe20000000f00 */
        /* <DEDUP_REMOVED lines=22> */
[----:B-1----:R-:W-:Y:S01]  /*49b0*/  @!P1 LOP3.LUT R21, R17, 0xffff0000, RZ, 0xc0, !PT ;  /* 0xffff000011159812 */ /* 0x002fe200078ec0ff */
[----:B------:R-:W-:Y:S01]  /*49c0*/  @!P1 FMUL.FTZ R54, R27, R36 ;  /* 0x000000241b369220 */ /* 0x000fe20000410000 */
[----:B------:R-:W-:Y:S02]  /*49d0*/  @!P1 LOP3.LUT R22, R18, 0xffff0000, RZ, 0xc0, !PT ;  /* 0xffff000012169812 */ /* 0x000fe400078ec0ff */
[----:B-----5:R-:W-:Y:S01]  /*49e0*/  @!P1 SHF.L.U32 R13, R15, 0x10, RZ ;  /* 0x000000100f0d9819 */ /* 0x020fe200000006ff */
[C---:B------:R-:W-:Y:S01]  /*49f0*/  @!P1 IMAD.U32 R24, R14.reuse, 0x10000, RZ ;  /* 0x000100000e189824 */ /* 0x040fe200078e00ff */
[----:B------:R-:W-:Y:S01]  /*4a00*/  @!P1 LOP3.LUT R14, R14, 0xffff0000, RZ, 0xc0, !PT ;  /* 0xffff00000e0e9812 */ /* 0x000fe200078ec0ff */
[----:B------:R-:W-:Y:S01]  /*4a10*/  @!P1 FMUL.FTZ R53, R21, R39 ;  /* 0x0000002715359220 */ /* 0x000fe20000410000 */
[----:B------:R-:W-:Y:S01]  /*4a20*/  @!P1 LOP3.LUT R15, R15, 0xffff0000, RZ, 0xc0, !PT ;  /* 0xffff00000f0f9812 */ /* 0x000fe200078ec0ff */
[-C--:B------:R-:W-:Y:S01]  /*4a30*/  @!P1 FMUL.FTZ R5, R27, R24.reuse ;  /* 0x000000181b059220 */ /* 0x080fe20000410000 */
[----:B------:R-:W-:Y:S01]  /*4a40*/  @!P1 LOP3.LUT R20, R19, 0xffff0000, RZ, 0xc0, !PT ;  /* 0xffff000013149812 */ /* 0x000fe200078ec0ff */
[----:B------:R-:W-:Y:S01]  /*4a50*/  @!P1 FFMA.FTZ R54, R37, R24, -R54 ;  /* 0x0000001825369223 */ /* 0x000fe20000010836 */
[----:B------:R-:W-:Y:S01]  /*4a60*/  @!P1 SHF.L.U32 R40, R19, 0x10, RZ ;  /* 0x0000001013289819 */ /* 0x000fe200000006ff */
[----:B------:R-:W-:Y:S01]  /*4a70*/  @!P1 FFMA.FTZ R5, R36, R37, R5 ;  /* 0x0000002524059223 */ /* 0x000fe20000010005 */
[----:B------:R-:W-:Y:S01]  /*4a80*/  @!P1 SHF.L.U32 R37, R17, 0x10, RZ ;  /* 0x0000001011259819 */ /* 0x000fe200000006ff */
[----:B------:R-:W-:Y:S01]  /*4a90*/  @!P1 FMUL.FTZ R6, R21, R14 ;  /* 0x0000000e15069220 */ /* 0x000fe20000410000 */
[----:B------:R-:W-:Y:S01]  /*4aa0*/  @!P1 FMUL.FTZ R7, R22, R13 ;  /* 0x0000000d16079220 */ /* 0x000fe20000410000 */
[----:B------:R-:W-:Y:S01]  /*4ab0*/  @!P1 IMAD.U32 R36, R18, 0x10000, RZ ;  /* 0x0001000012249824 */ /* 0x000fe200078e00ff */
        /* <DEDUP_REMOVED lines=42> */
[----:B------:R-:W-:Y:S02]  /*4d60*/  @!P0 IMAD.U32 R36, R22, 0x10000, RZ ;  /* 0x0001000016248824 */ /* 0x000fe400078e00ff */
[C---:B------:R-:W-:Y:S01]  /*4d70*/  @!P0 FMUL.FTZ R11, R18.reuse, R13 ;  /* 0x0000000d120b8220 */ /* 0x040fe20000410000 */
        /* <DEDUP_REMOVED lines=18> */
.L_x_2022:
[----:B------:R-:W-:Y:S05]  /*4ea0*/  BSYNC.RECONVERGENT B0 ;  /* 0x0000000000007941 */ /* 0x000fea0003800200 */
.L_x_2021:
[----:B------:R-:W1:Y:S01]  /*4eb0*/  LDC R27, c[0x0][0x450] ;  /* 0x00011400ff1b7b82 */ /* 0x000e620000000800 */
[----:B--2---:R-:W-:Y:S05]  /*4ec0*/  IMAD.U32 R3, R52, -0x20, RZ ;  /* 0xffffffe034037824 */ /* 0x004fea00078e00ff */
[C---:B------:R-:W-:Y:S02]  /*4ed0*/  LEA R32, P1, R3.reuse, R32, 0x1 ;  /* 0x0000002003207211 */ /* 0x040fe400078208ff */
[C---:B------:R-:W-:Y:S02]  /*4ee0*/  LEA R64, P0, R3.reuse, R64, 0x1 ;  /* 0x0000004003407211 */ /* 0x040fe400078008ff */
[C---:B------:R-:W-:Y:S02]  /*4ef0*/  LEA.HI.X.SX32 R33, R3.reuse, R33, 0x1, P1 ;  /* 0x0000002103217211 */ /* 0x040fe400008f0eff */
[----:B------:R-:W-:Y:S01]  /*4f00*/  LEA.HI.X.SX32 R65, R3, R65, 0x1, P0 ;  /* 0x0000004103417211 */ /* 0x000fe200000f0eff */
[----:B------:R-:W-:Y:S05]  /*4f10*/  BRA `(.L_x_2013) ;  /* 0x00000040006c7947 */ /* 0x000fea0003800000 */
.L_x_2014:
[----:B------:R-:W-:Y:S01]  /*4f20*/  LEA.HI R34, R27, R27, RZ, 0x1 ;  /* 0x0000001b1b227211 */ /* 0x000fe200078f08ff */
[----:B------:R-:W2:Y:S01]  /*4f30*/  LDC R99, c[0x0][0x450] ;  /* 0x00011400ff637b82 */ /* 0x000ea20000000800 */
[----:B------:R-:W-:Y:S01]  /*4f40*/  SHF.R.U32.HI R35, RZ, 0x1, R27 ;  /* 0x00000001ff237819 */ /* 0x000fe2000001161b */
[----:B------:R-:W-:Y:S01]  /*4f50*/  BSSY.RECONVERGENT B0, `(.L_x_2023) ;  /* 0x0000100000007945 */ /* 0x000fe20003800200 */
[----:B------:R-:W-:Y:S05]  /*4f60*/  SHF.R.S32.HI R34, RZ, 0x1, R34 ;  /* 0x00000001ff227819 */ /* 0x000fea0000011422 */
[----:B------:R-:W-:Y:S05]  /*4f70*/  IMAD.MOV R34, RZ, RZ, -R34 ;  /* 0x000000ffff227224 */ /* 0x000fea00078e0a22 */
[----:B------:R-:W-:Y:S01]  /*4f80*/  SHF.R.S32.HI R124, RZ, 0x1f, R34 ;  /* 0x0000001fff7c7819 */ /* 0x000fe20000011422 */
[----:B------:R-:W-:Y:S06]  /*4f90*/  @!P0 BRA `(.L_x_2024) ;  /* 0x0000000c00ec8947 */ /* 0x000fec0003800000 */
[C---:B------:R-:W-:Y:S01]  /*4fa0*/  ISETP.GE.AND P0, PT, R28.reuse, R27, PT ;  /* 0x0000001b1c00720c */ /* 0x040fe20003f06270 */
[----:B------:R-:W5:Y:S11]  /*4fb0*/  LDG.E.128 R68, desc[UR6][R30.64] ;  /* 0x000000061e447981 */ /* 0x000f76000c1e1d00 */
[----:B------:R-:W-:Y:S01]  /*4fc0*/  @!UPT UIADD3 URZ, UPT, UPT, URZ, URZ, URZ ;  /* 0x000000fffffff290 */ /* 0x000fe2000fffe0ff */
[----:B------:R-:W-:Y:S04]  /*4fd0*/  @!P0 ISETP.GE.U32.AND P1, PT, R28, R35, PT ;  /* 0x000000231c00820c */ /* 0x000fe80003f26070 */
[----:B------:R-:W-:Y:S02]  /*4fe0*/  @!P0 SEL R137, R34, RZ, P1 ;  /* 0x000000ff22898207 */ /* 0x000fe40000800000 */
[----:B------:R-:W-:Y:S02]  /*4ff0*/  @!P0 SEL R132, R124, RZ, P1 ;  /* 0x000000ff7c848207 */ /* 0x000fe40000800000 */
[----:B------:R-:W-:Y:S01]  /*5000*/  @!P0 SEL R37, R35, R34, !P1 ;  /* 0x0000002223258207 */ /* 0x000fe20004800000 */
[C---:B------:R-:W-:Y:S01]  /*5010*/  @!P0 IMAD.SHL.U32 R135, R137.reuse, 0x2, RZ ;  /* 0x0000000289878824 */ /* 0x040fe200078e00ff */
[----:B------:R-:W-:Y:S03]  /*5020*/  @!P0 SHF.L.U64.HI R132, R137, 0x1, R132 ;  /* 0x0000000189848819 */ /* 0x000fe60000010284 */
[----:B------:R-:W-:Y:S01]  /*5030*/  @!P0 IMAD.WIDE R40, R37, 0x2, R30 ;  /* 0x0000000225288825 */ /* 0x000fe200078e021e */
[C---:B------:R-:W-:Y:S05]  /*5040*/  @!P0 IADD3 R138, P1, PT, R135.reuse, R104, RZ ;  /* 0x00000068878a8210 */ /* 0x040fea0007f3e0ff */
[C---:B------:R-:W-:Y:S01]  /*5050*/  @!P0 IMAD.X R139, R132.reuse, 0x1, R105, P1 ;  /* 0x00000001848b8824 */ /* 0x040fe200008e0669 */
[----:B------:R-:W-:Y:S01]  /*5060*/  @!P0 IADD3 R52, P1, PT, R135, R106, RZ ;  /* 0x0000006a87348210 */ /* 0x000fe20007f3e0ff */
[----:B------:R-:W3:Y:S03]  /*5070*/  @!P0 LDG.E.128 R40, desc[UR6][R40.64] ;  /* 0x0000000628288981 */ /* 0x000ee6000c1e1d00 */
[----:B------:R-:W-:Y:S02]  /*5080*/  @!P0 IADD3.X R53, PT, PT, R132, R107, RZ, P1, !PT ;  /* 0x0000006b84358210 */ /* 0x000fe40000ffe4ff */
[----:B------:R-:W-:Y:S03]  /*5090*/  ISETP.GE.U32.OR P1, PT, R28, R35, P0 ;  /* 0x000000231c00720c */ /* 0x000fe60000726470 */
[----:B------:R-:W4:Y:S08]  /*50a0*/  @!P0 LDG.E.128 R136, desc[UR6][R138.64] ;  /* 0x000000068a888981 */ /* 0x000f30000c1e1d00 */
[----:B------:R5:W2:Y:S02]  /*50b0*/  @!P0 LDG.E.128 R60, desc[UR6][R52.64] ;  /* 0x00000006343c8981 */ /* 0x000aa4000c1e1d00 */
[C---:B-----5:R-:W-:Y:S02]  /*50c0*/  @!P0 SHF.L.U32 R53, R68.reuse, 0x10, RZ ;  /* 0x0000001044358819 */ /* 0x060fe400000006ff */
[----:B------:R-:W-:Y:S02]  /*50d0*/  @!P0 LOP3.LUT R55, R68, 0xffff0000, RZ, 0xc0, !PT ;  /* 0xffff000044378812 */ /* 0x000fe400078ec0ff */
[C---:B------:R-:W-:Y:S02]  /*50e0*/  @!P0 SHF.L.U32 R56, R69.reuse, 0x10, RZ ;  /* 0x0000001045388819 */ /* 0x040fe400000006ff */
[----:B------:R-:W-:Y:S02]  /*50f0*/  @!P0 LOP3.LUT R59, R69, 0xffff0000, RZ, 0xc0, !PT ;  /* 0xffff0000453b8812 */ /* 0x000fe400078ec0ff */
[C---:B---3--:R-:W-:Y:S01]  /*5100*/  @!P0 LOP3.LUT R46, R40.reuse, 0xffff0000, RZ, 0xc0, !PT ;  /* 0xffff0000282e8812 */ /* 0x048fe200078ec0ff */
[----:B------:R-:W-:Y:S01]  /*5110*/  @!P0 IMAD.U32 R47, R40, 0x10000, RZ ;  /* 0x00010000282f8824 */ /* 0x000fe200078e00ff */
[C---:B------:R-:W-:Y:S01]  /*5120*/  @!P0 LOP3.LUT R45, R41.reuse, 0xffff0000, RZ, 0xc0, !PT ;  /* 0xffff0000292d8812 */ /* 0x040fe200078ec0ff */
[----:B------:R-:W-:Y:S01]  /*5130*/  @!P0 IMAD.U32 R44, R41, 0x10000, RZ ;  /* 0x00010000292c8824 */ /* 0x000fe200078e00ff */
[C---:B------:R-:W-:Y:S01]  /*5140*/  @!P0 LOP3.LUT R37, R43.reuse, 0xffff0000, RZ, 0xc0, !PT ;  /* 0xffff00002b258812 */ /* 0x040fe200078ec0ff */
[----:B------:R-:W-:Y:S01]  /*5150*/  @!P0 IMAD.U32 R39, R43, 0x10000, RZ ;  /* 0x000100002b278824 */ /* 0x000fe200078e00ff */
[C---:B------:R-:W-:Y:S02]  /*5160*/  @!P0 SHF.L.U32 R41, R42.reuse, 0x10, RZ ;  /* 0x000000102a298819 */ /* 0x040fe400000006ff */
[----:B------:R-:W-:Y:S01]  /*5170*/  @!P0 LOP3.LUT R40, R42, 0xffff0000, RZ, 0xc0, !PT ;  /* 0xffff00002a288812 */ /* 0x000fe200078ec0ff */
[C---:B----4-:R-:W-:Y:S01]  /*5180*/  @!P0 IMAD.U32 R50, R136.reuse, 0x10000, RZ ;  /* 0x0001000088328824 */ /* 0x050fe200078e00ff */
[----:B------:R-:W-:Y:S01]  /*5190*/  @!P0 LOP3.LUT R51, R136, 0xffff0000, RZ, 0xc0, !PT ;  /* 0xffff000088338812 */ /* 0x000fe200078ec0ff */
[----:B------:R-:W-:Y:S01]  /*51a0*/  @!P0 IMAD.U32 R42, R138, 0x10000, RZ ;  /* 0x000100008a2a8824 */ /* 0x000fe200078e00ff */
[----:B------:R-:W-:Y:S01]  /*51b0*/  @!P0 SHF.L.U32 R49, R137, 0x10, RZ ;  /* 0x0000001089318819 */ /* 0x000fe200000006ff */
[----:B------:R-:W-:Y:S01]  /*51c0*/  @!P0 IMAD.U32 R38, R139, 0x10000, RZ ;  /* 0x000100008b268824 */ /* 0x000fe200078e00ff */
[----:B------:R-:W-:Y:S01]  /*51d0*/  @!P0 LOP3.LUT R48, R137, 0xffff0000, RZ, 0xc0, !PT ;  /* 0xffff000089308812 */ /* 0x000fe200078ec0ff */
[----:B------:R-:W-:Y:S01]  /*51e0*/  @!P1 FADD.FTZ R42, -R42, -RZ ;  /* 0x800000ff2a2a9221 */ /* 0x000fe20000010100 */
[----:B------:R-:W-:Y:S01]  /*51f0*/  @!P0 LOP3.LUT R43, R138, 0xffff0000, RZ, 0xc0, !PT ;  /* 0xffff00008a2b8812 */ /* 0x000fe200078ec0ff */
[----:B--2---:R-:W-:Y:S01]  /*5200*/  @!P0 IMAD.U32 R52, R60, 0x10000, RZ ;  /* 0x000100003c348824 */ /* 0x004fe200078e00ff */
[----:B------:R-:W-:Y:S01]  /*5210*/  @!P0 LOP3.LUT R36, R139, 0xffff0000, RZ, 0xc0, !PT ;  /* 0xffff00008b248812 */ /* 0x000fe200078ec0ff */
[----:B------:R-:W-:Y:S01]  /*5220*/  @!P1 FADD.FTZ R50, -R50, -RZ ;  /* 0x800000ff32329221 */ /* 0x000fe20000010100 */
[----:B------:R-:W-:Y:S01]  /*5230*/  @!P0 LOP3.LUT R54, R60, 0xffff0000, RZ, 0xc0, !PT ;  /* 0xffff00003c368812 */ /* 0x000fe200078ec0ff */
[----:B------:R-:W-:Y:S01]  /*5240*/  @!P1 FADD.FTZ R43, -R43, -RZ ;  /* 0x800000ff2b2b9221 */ /* 0x000fe20000010100 */
[----:B------:R-:W-:Y:S01]  /*5250*/  @!P0 LOP3.LUT R58, R61, 0xffff0000, RZ, 0xc0, !PT ;  /* 0xffff00003d3a8812 */ /* 0x000fe200078ec0ff */
[----:B------:R-:W-:Y:S01]  /*5260*/  @!P1 FADD.FTZ R51, -R51, -RZ ;  /* 0x800000ff33339221 */ /* 0x000fe20000010100 */
[----:B------:R-:W-:Y:S01]  /*5270*/  @!P1 FADD.FTZ R49, -R49, -RZ ;  /* 0x800000ff31319221 */ /* 0x000fe20000010100 */
[----:B------:R-:W-:Y:S01]  /*5280*/  @!P1 FADD.FTZ R48, -R48, -RZ ;  /* 0x800000ff30309221 */ /* 0x000fe20000010100 */
[----:B------:R-:W-:Y:S01]  /*5290*/  @!P1 FADD.FTZ R38, -R38, -RZ ;  /* 0x800000ff26269221 */ /* 0x000fe20000010100 */
[----:B------:R-:W-:Y:S01]  /*52a0*/  @!P1 FADD.FTZ R36, -R36, -RZ ;  /* 0x800000ff24249221 */ /* 0x000fe20000010100 */
[----:B------:R-:W-:Y:S01]  /*52b0*/  ISETP.GE.AND P1, PT, R26, R27, PT ;  /* 0x0000001b1a00720c */ /* 0x000fe20003f26270 */
[----:B------:R-:W-:Y:S01]  /*52c0*/  @!P0 FMUL.FTZ R0, R47, R50 ;  /* 0x000000322f008220 */ /* 0x000fe20000410000 */
[----:B------:R-:W-:Y:S01]  /*52d0*/  @!P0 FMUL.FTZ R2, R46, R51 ;  /* 0x000000332e028220 */ /* 0x000fe20000410000 */
[----:B------:R-:W-:Y:S02]  /*52e0*/  @!P0 IMAD.U32 R57, R61, 0x10000, RZ ;  /* 0x000100003d398824 */ /* 0x000fe400078e00ff */
[----:B------:R-:W-:Y:S01]  /*52f0*/  @!P0 FMUL.FTZ R3, R44, R49 ;  /* 0x000000312c038220 */ /* 0x000fe20000410000 */
[----:B------:R-:W-:Y:S01]  /*5300*/  @!P0 FMUL.FTZ R4, R45, R48 ;  /* 0x000000302d048220 */ /* 0x000fe20000410000 */
[----:B------:R-:W-:Y:S01]  /*5310*/  @!P0 FFMA.FTZ R0, R53, R52, R0 ;  /* 0x0000003435008223 */ /* 0x000fe20000010000 */
[----:B------:R-:W-:Y:S01]  /*5320*/  @!P0 FMUL.FTZ R5, R41, R42 ;  /* 0x0000002a29058220 */ /* 0x000fe20000410000 */
[C---:B------:R-:W-:Y:S02]  /*5330*/  @!P0 IMAD.U32 R53, R62.reuse, 0x10000, RZ ;  /* 0x000100003e358824 */ /* 0x040fe400078e00ff */
[----:B------:R-:W-:Y:S01]  /*5340*/  @!P0 FFMA.FTZ R2, R55, R54, R2 ;  /* 0x0000003637028223 */ /* 0x000fe20000010002 */
[----:B------:R-:W-:Y:S01]  /*5350*/  @!P0 LOP3.LUT R54, R62, 0xffff0000, RZ, 0xc0, !PT ;  /* 0xffff00003e368812 */ /* 0x000fe200078ec0ff */
[----:B------:R-:W-:Y:S01]  /*5360*/  @!P0 IMAD.U32 R52, R70, 0x10000, RZ ;  /* 0x0001000046348824 */ /* 0x000fe200078e00ff */
[----:B------:R-:W-:Y:S01]  /*5370*/  @!P0 SHF.L.U32 R55, R63, 0x10, RZ ;  /* 0x000000103f378819 */ /* 0x000fe200000006ff */
[----:B------:R-:W-:Y:S01]  /*5380*/  @!P0 FFMA.FTZ R3, R56, R57, R3 ;  /* 0x0000003938038223 */ /* 0x000fe20000010003 */
[----:B------:R-:W-:Y:S01]  /*5390*/  @!P1 IADD3 R136, P2, PT, R34, 0x40, RZ ;  /* 0x0000004022889810 */ /* 0x000fe20007f5e0ff */
[----:B------:R-:W-:Y:S01]  /*53a0*/  @!P0 FFMA.FTZ R4, R59, R58, R4 ;  /* 0x0000003a3b048223 */ /* 0x000fe20000010004 */
[----:B------:R-:W-:Y:S01]  /*53b0*/  @!P0 LOP3.LUT R56, R63, 0xffff0000, RZ, 0xc0, !PT ;  /* 0xffff00003f388812 */ /* 0x000fe200078ec0ff */
[----:B------:R-:W-:Y:S01]  /*53c0*/  @!P0 FFMA.FTZ R5, R52, R53, R5 ;  /* 0x0000003534058223 */ /* 0x000fe20000010005 */
[----:B------:R-:W-:Y:S01]  /*53d0*/  @!P0 LOP3.LUT R53, R70, 0xffff0000, RZ, 0xc0, !PT ;  /* 0xffff000046358812 */ /* 0x000fe200078ec0ff */
[----:B------:R-:W-:Y:S01]  /*53e0*/  @!P0 FMUL.FTZ R6, R40, R43 ;  /* 0x0000002b28068220 */ /* 0x000fe20000410000 */
[----:B------:R-:W-:Y:S01]  /*53f0*/  @!P0 LOP3.LUT R57, R71, 0xffff0000, RZ, 0xc0, !PT ;  /* 0xffff000047398812 */ /* 0x000fe200078ec0ff */
[----:B------:R-:W-:Y:S01]  /*5400*/  @!P0 FMUL.FTZ R7, R39, R38 ;  /* 0x0000002627078220 */ /* 0x000fe20000410000 */
[----:B------:R-:W-:Y:S01]  /*5410*/  @!P0 F2FP.BF16.F32.PACK_AB R135, R4, R3 ;  /* 0x000000030487823e */ /* 0x000fe200000010ff */
[----:B------:R-:W-:Y:S01]  /*5420*/  @!P0 IMAD.U32 R52, R71, 0x10000, RZ ;  /* 0x0001000047348824 */ /* 0x000fe200078e00ff */
[----:B------:R-:W-:Y:S01]  /*5430*/  @!P0 F2FP.BF16.F32.PACK_AB R132, R2, R0 ;  /* 0x000000000284823e */ /* 0x000fe200000010ff */
[----:B------:R-:W-:Y:S01]  /*5440*/  @!P0 FMUL.FTZ R8, R37, R36 ;  /* 0x0000002425088220 */ /* 0x000fe20000410000 */
[----:B------:R-:W-:Y:S01]  /*5450*/  @!P0 FFMA.FTZ R6, R53, R54, R6 ;  /* 0x0000003635068223 */ /* 0x000fe20000010006 */
[----:B------:R-:W-:Y:S01]  /*5460*/  @!P1 IMAD.X R137, RZ, RZ, R124, P2 ;  /* 0x000000ffff899224 */ /* 0x000fe200010e067c */
[----:B------:R-:W-:Y:S01]  /*5470*/  @!P1 ISETP.GE.U32.AND P2, PT, R26, R35, PT ;  /* 0x000000231a00920c */ /* 0x000fe20003f46070 */
[----:B------:R-:W-:Y:S01]  /*5480*/  @!P0 FFMA.FTZ R7, R52, R55, R7 ;  /* 0x0000003734078223 */ /* 0x000fe20000010007 */
[----:B------:R-:W-:Y:S01]  /*5490*/  @!P0 MOV R68, R132 ;  /* 0x0000008400448202 */ /* 0x000fe20000000f00 */
[----:B------:R-:W-:Y:S01]  /*54a0*/  @!P0 FFMA.FTZ R8, R57, R56, R8 ;  /* 0x0000003839088223 */ /* 0x000fe20000010008 */
[----:B------:R-:W-:Y:S01]  /*54b0*/  @!P1 SEL R136, R136, 0x40, P2 ;  /* 0x0000004088889807 */ /* 0x000fe20001000000 */
[----:B------:R-:W-:Y:S01]  /*54c0*/  @!P0 IMAD.MOV.U32 R69, RZ, RZ, R135 ;  /* 0x000000ffff458224 */ /* 0x000fe200078e0087 */
[----:B------:R-:W-:Y:S02]  /*54d0*/  @!P1 SEL R139, R137, RZ, P2 ;  /* 0x000000ff898b9207 */ /* 0x000fe40001000000 */
[----:B------:R-:W-:Y:S01]  /*54e0*/  @!P0 F2FP.BF16.F32.PACK_AB R137, R8, R7 ;  /* 0x000000070889823e */ /* 0x000fe200000010ff */
[----:B------:R-:W-:Y:S01]  /*54f0*/  @!P1 IMAD.SHL.U32 R135, R136, 0x2, RZ ;  /* 0x0000000288879824 */ /* 0x000fe200078e00ff */
[----:B------:R-:W-:Y:S02]  /*5500*/  @!P0 F2FP.BF16.F32.PACK_AB R138, R6, R5 ;  /* 0x00000005068a823e */ /* 0x000fe400000010ff */
[----:B------:R-:W-:Y:S01]  /*5510*/  @!P1 SHF.L.U64.HI R132, R136, 0x1, R139 ;  /* 0x0000000188849819 */ /* 0x000fe2000001028b */
[----:B------:R-:W-:Y:S01]  /*5520*/  @!P0 IMAD.MOV.U32 R71, RZ, RZ, R137 ;  /* 0x000000ffff478224 */ /* 0x000fe200078e0089 */
[----:B------:R-:W-:Y:S02]  /*5530*/  @!P0 MOV R70, R138 ;  /* 0x0000008a00468202 */ /* 0x000fe40000000f00 */
[----:B------:R-:W-:Y:S02]  /*5540*/  @!P1 SEL R37, R35, R34, !P2 ;  /* 0x0000002223259207 */ /* 0x000fe40005000000 */
[----:B------:R-:W-:Y:S01]  /*5550*/  @!P1 IADD3 R136, P0, PT, R135, R104, RZ ;  /* 0x0000006887889210 */ /* 0x000fe20007f1e0ff */
[----:B------:R2:W-:Y:S02]  /*5560*/  STG.E.128 desc[UR6][R100.64], R68 ;  /* 0x0000004464007986 */ /* 0x0005e4000c101d06 */
[----:B------:R-:W-:Y:S04]  /*5570*/  @!P1 IMAD.WIDE R38, R37, 0x2, R30 ;  /* 0x0000000225269825 */ /* 0x000fe800078e021e */
[C---:B------:R-:W-:Y:S01]  /*5580*/  @!P1 IMAD.X R137, R132.reuse, 0x1, R105, P0 ;  /* 0x0000000184899824 */ /* 0x040fe200000e0669 */
[----:B------:R-:W-:Y:S01]  /*5590*/  @!P1 IADD3 R52, P0, PT, R135, R106, RZ ;  /* 0x0000006a87349210 */ /* 0x000fe20007f1e0ff */
[----:B------:R-:W3:Y:S03]  /*55a0*/  @!P1 LDG.E.128 R40, desc[UR6][R38.64+0x80] ;  /* 0x0000800626289981 */ /* 0x000ee6000c1e1d00 */
[----:B------:R-:W-:Y:S02]  /*55b0*/  @!P1 IADD3.X R53, PT, PT, R132, R107, RZ, P0, !PT ;  /* 0x0000006b84359210 */ /* 0x000fe400007fe4ff */
[----:B------:R-:W-:Y:S03]  /*55c0*/  ISETP.GE.U32.OR P0, PT, R26, R35, P1 ;  /* 0x000000231a00720c */ /* 0x000fe60000f06470 */
[----:B------:R-:W4:Y:S08]  /*55d0*/  @!P1 LDG.E.128 R136, desc[UR6][R136.64] ;  /* 0x0000000688889981 */ /* 0x000f30000c1e1d00 */
[----:B------:R-:W5:Y:S08]  /*55e0*/  @!P1 LDG.E.128 R72, desc[UR6][R52.64] ;  /* 0x0000000634489981 */ /* 0x000f70000c1e1d00 */
[----:B------:R-:W2:Y:S01]  /*55f0*/  LDG.E.128 R60, desc[UR6][R30.64+0x80] ;  /* 0x000080061e3c7981 */ /* 0x000ea2000c1e1d00 */
        /* <DEDUP_REMOVED lines=8> */
[----:B----4-:R-:W-:Y:S01]  /*5680*/  @!P1 IMAD.U32 R42, R138, 0x10000, RZ ;  /* 0x000100008a2a9824 */ /* 0x010fe200078e00ff */
[C---:B------:R-:W-:Y:S01]  /*5690*/  @!P1 LOP3.LUT R51, R136.reuse, 0xffff0000, RZ, 0xc0, !PT ;  /* 0xffff000088339812 */ /* 0x040fe200078ec0ff */
[----:B------:R-:W-:Y:S01]  /*56a0*/  @!P1 IMAD.U32 R50, R136, 0x10000, RZ ;  /* 0x0001000088329824 */ /* 0x000fe200078e00ff */
[C---:B------:R-:W-:Y:S01]  /*56b0*/  @!P1 SHF.L.U32 R49, R137.reuse, 0x10, RZ ;  /* 0x0000001089319819 */ /* 0x040fe200000006ff */
[----:B------:R-:W-:Y:S01]  /*56c0*/  @!P0 FADD.FTZ R42, -R42, -RZ ;  /* 0x800000ff2a2a8221 */ /* 0x000fe20000010100 */
[----:B------:R-:W-:Y:S01]  /*56d0*/  @!P1 LOP3.LUT R48, R137, 0xffff0000, RZ, 0xc0, !PT ;  /* 0xffff000089309812 */ /* 0x000fe200078ec0ff */
        /* <DEDUP_REMOVED lines=8> */
[----:B------:R-:W-:Y:S01]  /*5760*/  @!P0 FADD.FTZ R51, -R51, -RZ ;  /* 0x800000ff33338221 */ /* 0x000fe20000010100 */
[----:B--2---:R-:W-:Y:S01]  /*5770*/  @!P1 LOP3.LUT R55, R60, 0xffff0000, RZ, 0xc0, !PT ;  /* 0xffff00003c379812 */ /* 0x004fe200078ec0ff */
[----:B------:R-:W-:Y:S01]  /*5780*/  @!P0 FADD.FTZ R49, -R49, -RZ ;  /* 0x800000ff31318221 */ /* 0x000fe20000010100 */
[----:B------:R-:W-:Y:S01]  /*5790*/  @!P1 SHF.L.U32 R57, R73, 0x10, RZ ;  /* 0x0000001049399819 */ /* 0x000fe200000006ff */
[----:B------:R-:W-:Y:S01]  /*57a0*/  @!P0 FADD.FTZ R48, -R48, -RZ ;  /* 0x800000ff30308221 */ /* 0x000fe20000010100 */
[----:B------:R-:W-:Y:S01]  /*57b0*/  @!P1 SHF.L.U32 R56, R61, 0x10, RZ ;  /* 0x000000103d389819 */ /* 0x000fe200000006ff */
[----:B------:R-:W-:Y:S01]  /*57c0*/  @!P0 FADD.FTZ R38, -R38, -RZ ;  /* 0x800000ff26268221 */ /* 0x000fe20000010100 */
[----:B------:R-:W-:Y:S01]  /*57d0*/  @!P1 LOP3.LUT R58, R73, 0xffff0000, RZ, 0xc0, !PT ;  /* 0xffff0000493a9812 */ /* 0x000fe200078ec0ff */
[----:B------:R-:W-:Y:S01]  /*57e0*/  @!P0 FADD.FTZ R36, -R36, -RZ ;  /* 0x800000ff24248221 */ /* 0x000fe20000010100 */
[----:B------:R-:W-:Y:S01]  /*57f0*/  ISETP.GE.AND P0, PT, R25, R27, PT ;  /* 0x0000001b1900720c */ /* 0x000fe20003f06270 */
[----:B------:R-:W-:Y:S01]  /*5800*/  @!P1 FMUL.FTZ R9, R47, R50 ;  /* 0x000000322f099220 */ /* 0x000fe20000410000 */
[----:B------:R-:W-:Y:S01]  /*5810*/  @!P1 LOP3.LUT R59, R61, 0xffff0000, RZ, 0xc0, !PT ;  /* 0xffff00003d3b9812 */ /* 0x000fe200078ec0ff */
[----:B------:R-:W-:Y:S02]  /*5820*/  @!P1 IMAD.U32 R52, R60, 0x10000, RZ ;  /* 0x000100003c349824 */ /* 0x000fe400078e00ff */
[----:B------:R-:W-:Y:S01]  /*5830*/  @!P1 FMUL.FTZ R10, R46, R51 ;  /* 0x000000332e0a9220 */ /* 0x000fe20000410000 */
[----:B------:R-:W-:Y:S01]  /*5840*/  @!P1 FMUL.FTZ R11, R44, R49 ;  /* 0x000000312c0b9220 */ /* 0x000fe20000410000 */
[----:B------:R-:W-:Y:S01]  /*5850*/  @!P1 FMUL.FTZ R12, R45, R48 ;  /* 0x000000302d0c9220 */ /* 0x000fe20000410000 */
[----:B------:R-:W-:Y:S01]  /*5860*/  @!P1 FFMA.FTZ R9, R52, R53, R9 ;  /* 0x0000003534099223 */ /* 0x000fe20000010009 */
[----:B------:R-:W-:Y:S01]  /*5870*/  @!P1 SHF.L.U32 R53, R74, 0x10, RZ ;  /* 0x000000104a359819 */ /* 0x000fe200000006ff */
[----:B------:R-:W-:Y:S02]  /*5880*/  @!P1 IMAD.U32 R52, R62, 0x10000, RZ ;  /* 0x000100003e349824 */ /* 0x000fe400078e00ff */
[----:B------:R-:W-:Y:S01]  /*5890*/  @!P1 FFMA.FTZ R10, R55, R54, R10 ;  /* 0x00000036370a9223 */ /* 0x000fe2000001000a */
[----:B------:R-:W-:Y:S01]  /*58a0*/  @!P1 LOP3.LUT R54, R74, 0xffff0000, RZ, 0xc0, !PT ;  /* 0xffff00004a369812 */ /* 0x000fe200078ec0ff */
[----:B------:R-:W-:Y:S01]  /*58b0*/  @!P1 FFMA.FTZ R11, R56, R57, R11 ;  /* 0x00000039380b9223 */ /* 0x000fe2000001000b */
[----:B------:R-:W-:Y:S01]  /*58c0*/  @!P0 IADD3 R137, P2, PT, R34, 0x80, RZ ;  /* 0x0000008022898810 */ /* 0x000fe20007f5e0ff */
[----:B------:R-:W-:Y:S01]  /*58d0*/  @!P1 FFMA.FTZ R12, R59, R58, R12 ;  /* 0x0000003a3b0c9223 */ /* 0x000fe2000001000c */
[----:B------:R-:W-:Y:S01]  /*58e0*/  @!P1 LOP3.LUT R56, R75, 0xffff0000, RZ, 0xc0, !PT ;  /* 0xffff00004b389812 */ /* 0x000fe200078ec0ff */
[----:B------:R-:W-:Y:S01]  /*58f0*/  @!P1 FFMA.FTZ R13, R52, R53, R13 ;  /* 0x00000035340d9223 */ /* 0x000fe2000001000d */
[----:B------:R-:W-:Y:S01]  /*5900*/  @!P1 LOP3.LUT R53, R62, 0xffff0000, RZ, 0xc0, !PT ;  /* 0xffff00003e359812 */ /* 0x000fe200078ec0ff */
[----:B------:R-:W-:Y:S01]  /*5910*/  @!P1 FMUL.FTZ R14, R40, R43 ;  /* 0x0000002b280e9220 */ /* 0x000fe20000410000 */
[----:B------:R-:W-:Y:S01]  /*5920*/  @!P1 SHF.L.U32 R52, R63, 0x10, RZ ;  /* 0x000000103f349819 */ /* 0x000fe200000006ff */
[----:B------:R-:W-:Y:S01]  /*5930*/  @!P1 IMAD.U32 R55, R75, 0x10000, RZ ;  /* 0x000100004b379824 */ /* 0x000fe200078e00ff */
[----:B------:R-:W-:Y:S01]  /*5940*/  @!P1 LOP3.LUT R57, R63, 0xffff0000, RZ, 0xc0, !PT ;  /* 0xffff00003f399812 */ /* 0x000fe200078ec0ff */
[----:B------:R-:W-:Y:S01]  /*5950*/  @!P1 FMUL.FTZ R15, R39, R38 ;  /* 0x00000026270f9220 */ /* 0x000fe20000410000 */
[----:B------:R-:W-:Y:S01]  /*5960*/  @!P1 F2FP.BF16.F32.PACK_AB R132, R10, R9 ;  /* 0x000000090a84923e */ /* 0x000fe200000010ff */
[----:B------:R-:W-:Y:S01]  /*5970*/  @!P1 FMUL.FTZ R16, R37, R36 ;  /* 0x0000002425109220 */ /* 0x000fe20000410000 */
[----:B------:R-:W-:Y:S01]  /*5980*/  @!P1 F2FP.BF16.F32.PACK_AB R135, R12, R11 ;  /* 0x0000000b0c87923e */ /* 0x000fe200000010ff */
        /* <DEDUP_REMOVED lines=9> */
[----:B------:R-:W-:Y:S02]  /*5a20*/  @!P1 F2FP.BF16.F32.PACK_AB R136, R14, R13 ;  /* 0x0000000d0e88923e */ /* 0x000fe400000010ff */
[----:B------:R-:W-:Y:S02]  /*5a30*/  @!P1 F2FP.BF16.F32.PACK_AB R139, R16, R15 ;  /* 0x0000000f108b923e */ /* 0x000fe400000010ff */
[C---:B------:R-:W-:Y:S01]  /*5a40*/  @!P0 SHF.L.U32 R141, R137.reuse, 0x1, RZ ;  /* 0x00000001898d8819 */ /* 0x040fe200000006ff */
[----:B------:R-:W-:Y:S01]  /*5a50*/  @!P1 IMAD.MOV.U32 R62, RZ, RZ, R136 ;  /* 0x000000ffff3e9224 */ /* 0x000fe200078e0088 */
[----:B------:R-:W-:Y:S02]  /*5a60*/  @!P1 MOV R63, R139 ;  /* 0x0000008b003f9202 */ /* 0x000fe40000000f00 */
[----:B------:R-:W-:Y:S02]  /*5a70*/  @!P0 SHF.L.U64.HI R140, R137, 0x1, R140 ;  /* 0x00000001898c8819 */ /* 0x000fe4000001028c */
[----:B------:R-:W-:Y:S01]  /*5a80*/  @!P0 IADD3 R136, P1, PT, R141, R104, RZ ;  /* 0x000000688d888210 */ /* 0x000fe20007f3e0ff */
[----:B------:R2:W-:Y:S01]  /*5a90*/  STG.E.128 desc[UR6][R100.64+0x80], R60 ;  /* 0x0000803c64007986 */ /* 0x0005e2000c101d06 */
[----:B------:R-:W-:Y:S03]  /*5aa0*/  @!P0 SEL R37, R35, R34, !P2 ;  /* 0x0000002223258207 */ /* 0x000fe60005000000 */
[C---:B------:R-:W-:Y:S01]  /*5ab0*/  @!P0 IMAD.X R137, R140.reuse, 0x1, R105, P1 ;  /* 0x000000018c898824 */ /* 0x040fe200008e0669 */
[----:B------:R-:W-:Y:S01]  /*5ac0*/  @!P0 IADD3 R52, P1, PT, R141, R106, RZ ;  /* 0x0000006a8d348210 */ /* 0x000fe20007f3e0ff */
[----:B------:R-:W-:Y:S02]  /*5ad0*/  @!P0 IMAD.WIDE R38, R37, 0x2, R30 ;  /* 0x0000000225268825 */ /* 0x000fe400078e021e */
[----:B------:R-:W3:Y:S01]  /*5ae0*/  LDG.E.128 R68, desc[UR6][R30.64+0x100] ;  /* 0x000100061e447981 */ /* 0x000ee2000c1e1d00 */
[----:B------:R-:W-:Y:S02]  /*5af0*/  @!P0 IADD3.X R53, PT, PT, R140, R107, RZ, P1, !PT ;  /* 0x0000006b8c358210 */ /* 0x000fe40000ffe4ff */
[----:B------:R-:W-:Y:S05]  /*5b00*/  ISETP.GE.U32.OR P1, PT, R25, R35, P0 ;  /* 0x000000231900720c */ /* 0x000fea0000726470 */
[----:B------:R-:W4:Y:S08]  /*5b10*/  @!P0 LDG.E.128 R136, desc[UR6][R136.64] ;  /* 0x0000000688888981 */ /* 0x000f30000c1e1d00 */
[----:B------:R-:W5:Y:S08]  /*5b20*/  @!P0 LDG.E.128 R40, desc[UR6][R38.64+0x100] ;  /* 0x0001000626288981 */ /* 0x000f70000c1e1d00 */
[----:B------:R1:W2:Y:S01]  /*5b30*/  @!P0 LDG.E.128 R72, desc[UR6][R52.64] ;  /* 0x0000000634488981 */ /* 0x0002a2000c1e1d00 */
[C---:B---3--:R-:W-:Y:S01]  /*5b40*/  @!P0 LOP3.LUT R55, R68.reuse, 0xffff0000, RZ, 0xc0, !PT ;  /* 0xffff000044378812 */ /* 0x048fe200078ec0ff */
[----:B-1----:R-:W-:Y:S01]  /*5b50*/  @!P0 IMAD.U32 R52, R68, 0x10000, RZ ;  /* 0x0001000044348824 */ /* 0x002fe200078e00ff */
[----:B------:R-:W-:Y:S02]  /*5b60*/  @!P0 SHF.L.U32 R56, R69, 0x10, RZ ;  /* 0x0000001045388819 */ /* 0x000fe400000006ff */
[C---:B----4-:R-:W-:Y:S01]  /*5b70*/  @!P0 LOP3.LUT R51, R136.reuse, 0xffff0000, RZ, 0xc0, !PT ;  /* 0xffff000088338812 */ /* 0x050fe200078ec0ff */
[----:B------:R-:W-:Y:S01]  /*5b80*/  @!P0 IMAD.U32 R50, R136, 0x10000, RZ ;  /* 0x0001000088328824 */ /* 0x000fe200078e00ff */
[C---:B------:R-:W-:Y:S02]  /*5b90*/  @!P0 SHF.L.U32 R49, R137.reuse, 0x10, RZ ;  /* 0x0000001089318819 */ /* 0x040fe400000006ff */
[----:B------:R-:W-:Y:S01]  /*5ba0*/  @!P0 LOP3.LUT R48, R137, 0xffff0000, RZ, 0xc0, !PT ;  /* 0xffff000089308812 */ /* 0x000fe200078ec0ff */
[----:B------:R-:W-:Y:S01]  /*5bb0*/  @!P1 FADD.FTZ R50, -R50, -RZ ;  /* 0x800000ff32329221 */ /* 0x000fe20000010100 */
[----:B------:R-:W-:Y:S01]  /*5bc0*/  @!P0 SHF.L.U32 R38, R139, 0x10, RZ ;  /* 0x000000108b268819 */ /* 0x000fe200000006ff */
[----:B------:R-:W-:Y:S01]  /*5bd0*/  @!P1 FADD.FTZ R51, -R51, -RZ ;  /* 0x800000ff33339221 */ /* 0x000fe20000010100 */
[C---:B-----5:R-:W-:Y:S01]  /*5be0*/  @!P0 LOP3.LUT R46, R40.reuse, 0xffff0000, RZ, 0xc0, !PT ;  /* 0xffff0000282e8812 */ /* 0x060fe200078ec0ff */
[----:B------:R-:W-:Y:S01]  /*5bf0*/  @!P0 IMAD.U32 R47, R40, 0x10000, RZ ;  /* 0x00010000282f8824 */ /* 0x000fe200078e00ff */
[----:B------:R-:W-:Y:S01]  /*5c00*/  @!P0 SHF.L.U32 R44, R41, 0x10, RZ ;  /* 0x00000010292c8819 */ /* 0x000fe200000006ff */
[----:B------:R-:W-:Y:S01]  /*5c10*/  @!P1 FADD.FTZ R49, -R49, -RZ ;  /* 0x800000ff31319221 */ /* 0x000fe20000010100 */
[----:B------:R-:W-:Y:S01]  /*5c20*/  @!P0 LOP3.LUT R45, R41, 0xffff0000, RZ, 0xc0, !PT ;  /* 0xffff0000292d8812 */ /* 0x000fe200078ec0ff */
[----:B------:R-:W-:Y:S01]  /*5c30*/  @!P0 FMUL.FTZ R17, R47, R50 ;  /* 0x000000322f118220 */ /* 0x000fe20000410000 */
[----:B------:R-:W-:Y:S01]  /*5c40*/  @!P0 LOP3.LUT R40, R42, 0xffff0000, RZ, 0xc0, !PT ;  /* 0xffff00002a288812 */ /* 0x000fe200078ec0ff */
[----:B------:R-:W-:Y:S01]  /*5c50*/  @!P0 FMUL.FTZ R18, R46, R51 ;  /* 0x000000332e128220 */ /* 0x000fe20000410000 */
[C---:B------:R-:W-:Y:S01]  /*5c60*/  @!P0 SHF.L.U32 R39, R43.reuse, 0x10, RZ ;  /* 0x000000102b278819 */ /* 0x040fe200000006ff */
[----:B--2---:R-:W-:Y:S01]  /*5c70*/  @!P0 IMAD.U32 R53, R72, 0x10000, RZ ;  /* 0x0001000048358824 */ /* 0x004fe200078e00ff */
[----:B------:R-:W-:Y:S01]  /*5c80*/  @!P0 LOP3.LUT R37, R43, 0xffff0000, RZ, 0xc0, !PT ;  /* 0xffff00002b258812 */ /* 0x000fe200078ec0ff */
[----:B------:R-:W-:Y:S01]  /*5c90*/  @!P0 IMAD.U32 R41, R42, 0x10000, RZ ;  /* 0x000100002a298824 */ /* 0x000fe200078e00ff */
[C---:B------:R-:W-:Y:S01]  /*5ca0*/  @!P0 LOP3.LUT R43, R138.reuse, 0xffff0000, RZ, 0xc0, !PT ;  /* 0xffff00008a2b8812 */ /* 0x040fe200078ec0ff */
[----:B------:R-:W-:Y:S01]  /*5cb0*/  @!P0 IMAD.U32 R42, R138, 0x10000, RZ ;  /* 0x000100008a2a8824 */ /* 0x000fe200078e00ff */
[----:B------:R-:W-:Y:S01]  /*5cc0*/  @!P0 LOP3.LUT R36, R139, 0xffff0000, RZ, 0xc0, !PT ;  /* 0xffff00008b248812 */ /* 0x000fe200078ec0ff */
[----:B------:R-:W-:Y:S01]  /*5cd0*/  @!P0 FFMA.FTZ R17, R52, R53, R17 ;  /* 0x0000003534118223 */ /* 0x000fe20000010011 */
[----:B------:R-:W-:Y:S01]  /*5ce0*/  @!P0 LOP3.LUT R54, R72, 0xffff0000, RZ, 0xc0, !PT ;  /* 0xffff000048368812 */ /* 0x000fe200078ec0ff */
[----:B------:R-:W-:Y:S01]  /*5cf0*/  @!P1 FADD.FTZ R48, -R48, -RZ ;  /* 0x800000ff30309221 */ /* 0x000fe20000010100 */
[C---:B------:R-:W-:Y:S01]  /*5d00*/  @!P0 SHF.L.U32 R57, R73.reuse, 0x10, RZ ;  /* 0x0000001049398819 */ /* 0x040fe200000006ff */
[----:B------:R-:W-:Y:S01]  /*5d10*/  @!P1 FADD.FTZ R42, -R42, -RZ ;  /* 0x800000ff2a2a9221 */ /* 0x000fe20000010100 */
[----:B------:R-:W-:Y:S01]  /*5d20*/  @!P0 LOP3.LUT R58, R73, 0xffff0000, RZ, 0xc0, !PT ;  /* 0xffff0000493a8812 */ /* 0x000fe200078ec0ff */
        /* <DEDUP_REMOVED lines=9> */
[----:B------:R-:W-:Y:S01]  /*5dc0*/  @!P0 SHF.L.U32 R54, R71, 0x10, RZ ;  /* 0x0000001047368819 */ /* 0x000fe200000006ff */
[----:B------:R-:W-:Y:S01]  /*5dd0*/  @!P1 FADD.FTZ R36, -R36, -RZ ;  /* 0x800000ff24249221 */ /* 0x000fe20000010100 */
[----:B------:R-:W-:Y:S01]  /*5de0*/  @!P0 LOP3.LUT R62, R75, 0xffff0000, RZ, 0xc0, !PT ;  /* 0xffff00004b3e8812 */ /* 0x000fe200078ec0ff */
[----:B------:R-:W-:Y:S01]  /*5df0*/  @!P0 IMAD.U32 R52, R70, 0x10000, RZ ;  /* 0x0001000046348824 */ /* 0x000fe200078e00ff */
[----:B------:R-:W-:Y:S01]  /*5e00*/  @!P0 F2FP.BF16.F32.PACK_AB R132, R18, R17 ;  /* 0x000000111284823e */ /* 0x000fe200000010ff */
        /* <DEDUP_REMOVED lines=20> */
.L_x_2024:
[----:B-1-3--:R-:W-:Y:S05]  /*5f50*/  BSYNC.RECONVERGENT B0 ;  /* 0x0000000000007941 */ /* 0x00afea0003800200 */
.L_x_2023:
[----:B------:R-:W-:Y:S04]  /*5f60*/  BSSY.RECONVERGENT B0, `(.L_x_2025) ;  /* 0x0000102000007945 */ /* 0x000fe80003800200 */
[----:B------:R-:W-:Y:S05]  /*5f70*/  @!P6 BRA `(.L_x_2026) ;  /* 0x000000100000e947 */ /* 0x000fea0003800000 */
[C---:B------:R-:W-:Y:S02]  /*5f80*/  ISETP.GE.AND P0, PT, R28.reuse, R27, PT ;  /* 0x0000001b1c00720c */ /* 0x040fe40003f06270 */
[C---:B----4-:R-:W-:Y:S04]  /*5f90*/  LEA R14, P2, R117.reuse, R30, 0x1 ;  /* 0x0000001e750e7211 */ /* 0x050fe800078408ff */
[----:B------:R-:W-:Y:S05]  /*5fa0*/  LEA.HI.X R15, R117, R31, R115, 0x1, P2 ;  /* 0x0000001f750f7211 */ /* 0x000fea00010f0c73 */
[----:B------:R-:W3:Y:S02]  /*5fb0*/  LDG.E.128 R48, desc[UR6][R14.64] ;  /* 0x000000060e307981 */ /* 0x000ee4000c1e1d00 */
[-C--:B------:R-:W-:Y:S04]  /*5fc0*/  @!P0 ISETP.GE.U32.AND P1, PT, R28, R35.reuse, PT ;  /* 0x000000231c00820c */ /* 0x080fe80003f26070 */
[----:B------:R-:W-:Y:S02]  /*5fd0*/  @!P0 SEL R0, R34, RZ, P1 ;  /* 0x000000ff22008207 */ /* 0x000fe40000800000 */
[----:B------:R-:W-:Y:S02]  /*5fe0*/  @!P0 SEL R3, R124, RZ, P1 ;  /* 0x000000ff7c038207 */ /* 0x000fe40000800000 */
[----:B------:R-:W-:Y:S02]  /*5ff0*/  @!P0 IADD3 R5, P2, PT, R125, R0, RZ ;  /* 0x000000007d058210 */ /* 0x000fe40007f5e0ff */
[----:B------:R-:W-:Y:S03]  /*6000*/  @!P0 SEL R9, R35, R34, !P1 ;  /* 0x0000002223098207 */ /* 0x000fe60004800000 */
[----:B------:R-:W-:Y:S01]  /*6010*/  @!P0 IMAD.X R0, R114, 0x1, R3, P2 ;  /* 0x0000000172008824 */ /* 0x000fe200010e0603 */
[----:B------:R-:W-:Y:S01]  /*6020*/  ISETP.GE.U32.OR P2, PT, R28, R35, P0 ;  /* 0x000000231c00720c */ /* 0x000fe20000746470 */
[----:B------:R-:W-:Y:S02]  /*6030*/  @!P0 IMAD.SHL.U32 R3, R5, 0x2, RZ ;  /* 0x0000000205038824 */ /* 0x000fe400078e00ff */
[----:B------:R-:W-:Y:S01]  /*6040*/  @!P0 IMAD.WIDE R18, R9, 0x2, R14 ;  /* 0x0000000209128825 */ /* 0x000fe200078e020e */
[----:B------:R-:W-:Y:S02]  /*6050*/  @!P0 SHF.L.U64.HI R0, R5, 0x1, R0 ;  /* 0x0000000105008819 */ /* 0x000fe40000010200 */
[C---:B------:R-:W-:Y:S03]  /*6060*/  @!P0 IADD3 R6, P1, PT, R3.reuse, R104, RZ ;  /* 0x0000006803068210 */ /* 0x040fe60007f3e0ff */
[----:B------:R-:W4:Y:S01]  /*6070*/  @!P0 LDG.E.128 R16, desc[UR6][R18.64] ;  /* 0x0000000612108981 */ /* 0x000f22000c1e1d00 */
[C---:B------:R-:W-:Y:S02]  /*6080*/  @!P0 IADD3.X R7, PT, PT, R0.reuse, R105, RZ, P1, !PT ;  /* 0x0000006900078210 */ /* 0x040fe40000ffe4ff */
[----:B------:R-:W-:Y:S05]  /*6090*/  @!P0 IADD3 R38, P1, PT, R3, R106, RZ ;  /* 0x0000006a03268210 */ /* 0x000fea0007f3e0ff */
[----:B------:R-:W5:Y:S01]  /*60a0*/  @!P0 LDG.E.128 R4, desc[UR6][R6.64] ;  /* 0x0000000606048981 */ /* 0x000f62000c1e1d00 */
[----:B------:R-:W-:Y:S01]  /*60b0*/  @!P0 IMAD.X R39, R0, 0x1, R107, P1 ;  /* 0x0000000100278824 */ /* 0x000fe200008e066b */
[----:B------:R-:W-:Y:S06]  /*60c0*/  ISETP.GE.AND P1, PT, R26, R27, PT ;  /* 0x0000001b1a00720c */ /* 0x000fec0003f26270 */
[----:B------:R3:W2:Y:S02]  /*60d0*/  @!P0 LDG.E.128 R44, desc[UR6][R38.64] ;  /* 0x00000006262c8981 */ /* 0x0006a4000c1e1d00 */
[C---:B---3--:R-:W-:Y:S01]  /*60e0*/  @!P0 SHF.L.U32 R39, R48.reuse, 0x10, RZ ;  /* 0x0000001030278819 */ /* 0x048fe200000006ff */
[C---:B------:R-:W-:Y:S01]  /*60f0*/  @!P0 IMAD.U32 R40, R49.reuse, 0x10000, RZ ;  /* 0x0001000031288824 */ /* 0x040fe200078e00ff */
[----:B------:R-:W-:Y:S02]  /*6100*/  @!P0 LOP3.LUT R41, R48, 0xffff0000, RZ, 0xc0, !PT ;  /* 0xffff000030298812 */ /* 0x000fe400078ec0ff */
[----:B------:R-:W-:Y:S02]  /*6110*/  @!P0 LOP3.LUT R43, R49, 0xffff0000, RZ, 0xc0, !PT ;  /* 0xffff0000312b8812 */ /* 0x000fe400078ec0ff */
[C---:B----4-:R-:W-:Y:S01]  /*6120*/  @!P0 LOP3.LUT R9, R19.reuse, 0xffff0000, RZ, 0xc0, !PT ;  /* 0xffff000013098812 */ /* 0x050fe200078ec0ff */
[----:B------:R-:W-:Y:S01]  /*6130*/  @!P0 IMAD.U32 R11, R19, 0x10000, RZ ;  /* 0x00010000130b8824 */ /* 0x000fe200078e00ff */
[C---:B------:R-:W-:Y:S01]  /*6140*/  @!P0 LOP3.LUT R21, R16.reuse, 0xffff0000, RZ, 0xc0, !PT ;  /* 0xffff000010158812 */ /* 0x040fe200078ec0ff */
[----:B------:R-:W-:Y:S01]  /*6150*/  @!P0 IMAD.U32 R22, R16, 0x10000, RZ ;  /* 0x0001000010168824 */ /* 0x000fe200078e00ff */
[C---:B------:R-:W-:Y:S01]  /*6160*/  @!P0 SHF.L.U32 R16, R17.reuse, 0x10, RZ ;  /* 0x0000001011108819 */ /* 0x040fe200000006ff */
[----:B------:R-:W-:Y:S01]  /*6170*/  @!P0 IMAD.U32 R13, R18, 0x10000, RZ ;  /* 0x00010000120d8824 */ /* 0x000fe200078e00ff */
[----:B------:R-:W-:Y:S02]  /*6180*/  @!P0 LOP3.LUT R20, R17, 0xffff0000, RZ, 0xc0, !PT ;  /* 0xffff000011148812 */ /* 0x000fe400078ec0ff */
[C---:B-----5:R-:W-:Y:S01]  /*6190*/  @!P0 SHF.L.U32 R37, R4.reuse, 0x10, RZ ;  /* 0x0000001004258819 */ /* 0x060fe200000006ff */
[C---:B------:R-:W-:Y:S01]  /*61a0*/  @!P0 IMAD.U32 R23, R5.reuse, 0x10000, RZ ;  /* 0x0001000005178824 */ /* 0x040fe200078e00ff */
[----:B------:R-:W-:Y:S02]  /*61b0*/  @!P0 LOP3.LUT R24, R4, 0xffff0000, RZ, 0xc0, !PT ;  /* 0xffff000004188812 */ /* 0x000fe400078ec0ff */
[----:B------:R-:W-:Y:S01]  /*61c0*/  @!P0 LOP3.LUT R19, R5, 0xffff0000, RZ, 0xc0, !PT ;  /* 0xffff000005138812 */ /* 0x000fe200078ec0ff */
[----:B------:R-:W-:Y:S01]  /*61d0*/  @!P2 FADD.FTZ R37, -R37, -RZ ;  /* 0x800000ff2525a221 */ /* 0x000fe20000010100 */
[----:B------:R-:W-:Y:S01]  /*61e0*/  @!P0 LOP3.LUT R12, R18, 0xffff0000, RZ, 0xc0, !PT ;  /* 0xffff0000120c8812 */ /* 0x000fe200078ec0ff */
[----:B------:R-:W-:Y:S01]  /*61f0*/  @!P2 FADD.FTZ R24, -R24, -RZ ;  /* 0x800000ff1818a221 */ /* 0x000fe20000010100 */
[----:B--2---:R-:W-:Y:S01]  /*6200*/  @!P0 LOP3.LUT R38, R44, 0xffff0000, RZ, 0xc0, !PT ;  /* 0xffff00002c268812 */ /* 0x004fe200078ec0ff */
[----:B------:R-:W-:Y:S01]  /*6210*/  @!P2 FADD.FTZ R23, -R23, -RZ ;  /* 0x800000ff1717a221 */ /* 0x000fe20000010100 */
[----:B------:R-:W-:Y:S01]  /*6220*/  @!P0 LOP3.LUT R17, R6, 0xffff0000, RZ, 0xc0, !PT ;  /* 0xffff000006118812 */ /* 0x000fe200078ec0ff */
[----:B------:R-:W-:Y:S01]  /*6230*/  @!P2 FADD.FTZ R19, -R19, -RZ ;  /* 0x800000ff1313a221 */ /* 0x000fe20000010100 */
[C---:B------:R-:W-:Y:S01]  /*6240*/  @!P0 SHF.L.U32 R10, R7.reuse, 0x10, RZ ;  /* 0x00000010070a8819 */ /* 0x040fe200000006ff */
[----:B------:R-:W-:Y:S01]  /*6250*/  @!P0 FMUL.FTZ R0, R22, R37 ;  /* 0x0000002516008220 */ /* 0x000fe20000410000 */
[----:B------:R-:W-:Y:S01]  /*6260*/  @!P0 LOP3.LUT R8, R7, 0xffff0000, RZ, 0xc0, !PT ;  /* 0xffff000007088812 */ /* 0x000fe200078ec0ff */
[----:B------:R-:W-:Y:S01]  /*6270*/  @!P0 IMAD.U32 R36, R44, 0x10000, RZ ;  /* 0x000100002c248824 */ /* 0x000fe200078e00ff */
[----:B------:R-:W-:Y:S01]  /*6280*/  @!P0 LOP3.LUT R44, R45, 0xffff0000, RZ, 0xc0, !PT ;  /* 0xffff00002d2c8812 */ /* 0x000fe200078ec0ff */
[----:B------:R-:W-:Y:S01]  /*6290*/  @!P0 FMUL.FTZ R2, R21, R24 ;  /* 0x0000001815028220 */ /* 0x000fe20000410000 */
[----:B------:R-:W-:Y:S01]  /*62a0*/  @!P0 FMUL.FTZ R3, R16, R23 ;  /* 0x0000001710038220 */ /* 0x000fe20000410000 */
[----:B------:R-:W-:Y:S02]  /*62b0*/  @!P0 IMAD.U32 R42, R45, 0x10000, RZ ;  /* 0x000100002d2a8824 */ /* 0x000fe400078e00ff */
[----:B------:R-:W-:Y:S01]  /*62c0*/  @!P0 FMUL.FTZ R4, R20, R19 ;  /* 0x0000001314048220 */ /* 0x000fe20000410000 */
[----:B------:R-:W-:Y:S01]  /*62d0*/  @!P0 FFMA.FTZ R0, R39, R36, R0 ;  /* 0x0000002427008223 */ /* 0x000fe20000010000 */
[----:B------:R-:W-:Y:S01]  /*62e0*/  @!P0 LOP3.LUT R39, R46, 0xffff0000, RZ, 0xc0, !PT ;  /* 0xffff00002e278812 */ /* 0x000fe200078ec0ff */
[----:B------:R-:W-:Y:S02]  /*62f0*/  @!P0 IMAD.U32 R18, R6, 0x10000, RZ ;  /* 0x0001000006128824 */ /* 0x000fe400078e00ff */
[----:B------:R-:W-:Y:S01]  /*6300*/  @!P0 FFMA.FTZ R2, R41, R38, R2 ;  /* 0x0000002629028223 */ /* 0x000fe20000010002 */
[----:B------:R-:W-:Y:S01]  /*6310*/  @!P0 SHF.L.U32 R38, R46, 0x10, RZ ;  /* 0x000000102e268819 */ /* 0x000fe200000006ff */
[----:B------:R-:W-:Y:S01]  /*6320*/  @!P0 FFMA.FTZ R3, R40, R42, R3 ;  /* 0x0000002a28038223 */ /* 0x000fe20000010003 */
[----:B------:R-:W-:Y:S01]  /*6330*/  @!P0 LOP3.LUT R42, R47, 0xffff0000, RZ, 0xc0, !PT ;  /* 0xffff00002f2a8812 */ /* 0x000fe200078ec0ff */
[----:B------:R-:W-:Y:S01]  /*6340*/  @!P0 FFMA.FTZ R4, R43, R44, R4 ;  /* 0x0000002c2b048223 */ /* 0x000fe20000010004 */
[----:B------:R-:W-:Y:S01]  /*6350*/  @!P0 F2FP.BF16.F32.PACK_AB R2, R2, R0 ;  /* 0x000000000202823e */ /* 0x000fe200000010ff */
[----:B------:R-:W-:Y:S01]  /*6360*/  @!P2 FADD.FTZ R18, -R18, -RZ ;  /* 0x800000ff1212a221 */ /* 0x000fe20000010100 */
[----:B------:R-:W-:Y:S01]  /*6370*/  @!P0 LOP3.LUT R41, R51, 0xffff0000, RZ, 0xc0, !PT ;  /* 0xffff000033298812 */ /* 0x000fe200078ec0ff */
[----:B------:R-:W-:Y:S01]  /*6380*/  @!P2 FADD.FTZ R17, -R17, -RZ ;  /* 0x800000ff1111a221 */ /* 0x000fe20000010100 */
[----:B------:R-:W-:Y:S01]  /*6390*/  @!P0 F2FP.BF16.F32.PACK_AB R53, R4, R3 ;  /* 0x000000030435823e */ /* 0x000fe200000010ff */
[----:B------:R-:W-:Y:S01]  /*63a0*/  @!P2 FADD.FTZ R10, -R10, -RZ ;  /* 0x800000ff0a0aa221 */ /* 0x000fe20000010100 */
[----:B------:R-:W-:Y:S01]  /*63b0*/  @!P0 LOP3.LUT R3, R50, 0xffff0000, RZ, 0xc0, !PT ;  /* 0xffff000032038812 */ /* 0x000fe200078ec0ff */
[----:B------:R-:W-:Y:S01]  /*63c0*/  @!P2 FADD.FTZ R8, -R8, -RZ ;  /* 0x800000ff0808a221 */ /* 0x000fe20000010100 */
[----:B------:R-:W-:Y:S01]  /*63d0*/  @!P1 ISETP.GE.U32.AND P2, PT, R26, R35, PT ;  /* 0x000000231a00920c */ /* 0x000fe20003f46070 */
[----:B------:R-:W-:Y:S01]  /*63e0*/  @!P0 FMUL.FTZ R5, R13, R18 ;  /* 0x000000120d058220 */ /* 0x000fe20000410000 */
[----:B------:R-:W-:Y:S02]  /*63f0*/  @!P0 IMAD.U32 R36, R50, 0x10000, RZ ;  /* 0x0001000032248824 */ /* 0x000fe400078e00ff */
[----:B------:R-:W-:Y:S01]  /*6400*/  @!P0 FMUL.FTZ R6, R12, R17 ;  /* 0x000000110c068220 */ /* 0x000fe20000410000 */
[----:B------:R-:W-:Y:S01]  /*6410*/  @!P1 SEL R4, R34, RZ, P2 ;  /* 0x000000ff22049207 */ /* 0x000fe20001000000 */
[----:B------:R-:W-:Y:S01]  /*6420*/  @!P0 FMUL.FTZ R7, R11, R10 ;  /* 0x0000000a0b078220 */ /* 0x000fe20000410000 */
[----:B------:R-:W-:Y:S01]  /*6430*/  @!P1 SEL R43, R124, RZ, P2 ;  /* 0x000000ff7c2b9207 */ /* 0x000fe20001000000 */
[----:B------:R-:W-:Y:S01]  /*6440*/  @!P0 IMAD.U32 R40, R47, 0x10000, RZ ;  /* 0x000100002f288824 */ /* 0x000fe200078e00ff */
[----:B------:R-:W-:Y:S01]  /*6450*/  @!P1 IADD3 R4, P6, PT, R125, R4, RZ ;  /* 0x000000047d049210 */ /* 0x000fe20007fde0ff */
[----:B------:R-:W-:Y:S02]  /*6460*/  @!P0 IMAD.U32 R0, R51, 0x10000, RZ ;  /* 0x0001000033008824 */ /* 0x000fe400078e00ff */
[----:B------:R-:W-:Y:S01]  /*6470*/  @!P0 FMUL.FTZ R8, R9, R8 ;  /* 0x0000000809088220 */ /* 0x000fe20000410000 */
[----:B------:R-:W-:Y:S01]  /*6480*/  @!P0 FFMA.FTZ R5, R36, R38, R5 ;  /* 0x0000002624058223 */ /* 0x000fe20000010005 */
[----:B------:R-:W-:Y:S01]  /*6490*/  @!P1 IADD3.X R43, PT, PT, R114, R43, RZ, P6, !PT ;  /* 0x0000002b722b9210 */ /* 0x000fe200037fe4ff */
[----:B------:R-:W-:Y:S01]  /*64a0*/  @!P0 FFMA.FTZ R6, R3, R39, R6 ;  /* 0x0000002703068223 */ /* 0x000fe20000010006 */
[----:B------:R-:W-:Y:S01]  /*64b0*/  LEA R60, P6, R67, R100, 0x1 ;  /* 0x00000064433c7211 */ /* 0x000fe200078c08ff */
[----:B------:R-:W-:Y:S01]  /*64c0*/  @!P0 FFMA.FTZ R7, R0, R40, R7 ;  /* 0x0000002800078223 */ /* 0x000fe20000010007 */
[----:B------:R-:W-:Y:S01]  /*64d0*/  @!P1 SEL R3, R35, R34, !P2 ;  /* 0x0000002223039207 */ /* 0x000fe20005000000 */
[----:B------:R-:W-:Y:S01]  /*64e0*/  @!P0 FFMA.FTZ R8, R41, R42, R8 ;  /* 0x0000002a29088223 */ /* 0x000fe20000010008 */
[----:B------:R-:W-:Y:S01]  /*64f0*/  @!P0 F2FP.BF16.F32.PACK_AB R6, R6, R5 ;  /* 0x000000050606823e */ /* 0x000fe200000010ff */
[----:B------:R-:W-:Y:S01]  /*6500*/  @!P0 IMAD.MOV.U32 R49, RZ, RZ, R53 ;  /* 0x000000ffff318224 */ /* 0x000fe200078e0035 */
[----:B------:R-:W-:Y:S01]  /*6510*/  LEA.HI.X R61, R67, R101, R76, 0x1, P6 ;  /* 0x00000065433d7211 */ /* 0x000fe200030f0c4c */
[----:B------:R-:W-:Y:S01]  /*6520*/  @!P0 IMAD.MOV.U32 R48, RZ, RZ, R2 ;  /* 0x000000ffff308224 */ /* 0x000fe200078e0002 */
[----:B------:R-:W-:Y:S01]  /*6530*/  @!P0 F2FP.BF16.F32.PACK_AB R7, R8, R7 ;  /* 0x000000070807823e */ /* 0x000fe200000010ff */
[----:B------:R-:W-:Y:S01]  /*6540*/  @!P0 IMAD.MOV.U32 R50, RZ, RZ, R6 ;  /* 0x000000ffff328224 */ /* 0x000fe200078e0006 */
[C---:B------:R-:W-:Y:S02]  /*6550*/  @!P1 SHF.L.U32 R53, R4.reuse, 0x1, RZ ;  /* 0x0000000104359819 */ /* 0x040fe400000006ff */
[----:B------:R-:W-:Y:S01]  /*6560*/  @!P1 SHF.L.U64.HI R0, R4, 0x1, R43 ;  /* 0x0000000104009819 */ /* 0x000fe2000001022b */
[----:B------:R-:W-:Y:S01]  /*6570*/  @!P0 IMAD.MOV.U32 R51, RZ, RZ, R7 ;  /* 0x000000ffff338224 */ /* 0x000fe200078e0007 */
[----:B------:R-:W-:Y:S01]  /*6580*/  @!P1 IADD3 R40, P0, PT, R53, R104, RZ ;  /* 0x0000006835289210 */ /* 0x000fe20007f1e0ff */
[----:B------:R-:W-:Y:S03]  /*6590*/  @!P1 IMAD.WIDE R4, R3, 0x2, R14 ;  /* 0x0000000203049825 */ /* 0x000fe600078e020e */
[C---:B------:R-:W-:Y:S01]  /*65a0*/  @!P1 IADD3.X R41, PT, PT, R0.reuse, R105, RZ, P0, !PT ;  /* 0x0000006900299210 */ /* 0x040fe200007fe4ff */
[----:B------:R1:W-:Y:S01]  /*65b0*/  STG.E.128 desc[UR6][R60.64], R48 ;  /* 0x000000303c007986 */ /* 0x0003e2000c101d06 */
[----:B------:R-:W-:Y:S05]  /*65c0*/  @!P1 IADD3 R38, P0, PT, R53, R106, RZ ;  /* 0x0000006a35269210 */ /* 0x000fea0007f1e0ff */
[----:B------:R-:W-:Y:S01]  /*65d0*/  @!P1 IMAD.X R39, R0, 0x1, R107, P0 ;  /* 0x0000000100279824 */ /* 0x000fe200000e066b */
[----:B------:R-:W-:Y:S01]  /*65e0*/  ISETP.GE.U32.OR P0, PT, R26, R35, P1 ;  /* 0x000000231a00720c */ /* 0x000fe20000f06470 */
[----:B------:R-:W2:Y:S08]  /*65f0*/  @!P1 LDG.E.128 R4, desc[UR6][R4.64+0x80] ;  /* 0x0000800604049981 */ /* 0x000eb0000c1e1d00 */
[----:B------:R-:W3:Y:S08]  /*6600*/  @!P1 LDG.E.128 R40, desc[UR6][R40.64+0x80] ;  /* 0x0000800628289981 */ /* 0x000ef0000c1e1d00 */
[----:B------:R-:W4:Y:S08]  /*6610*/  @!P1 LDG.E.128 R56, desc[UR6][R38.64+0x80] ;  /* 0x0000800626389981 */ /* 0x000f30000c1e1d00 */
[----:B------:R-:W5:Y:S01]  /*6620*/  LDG.E.128 R52, desc[UR6][R14.64+0x80] ;  /* 0x000080060e347981 */ /* 0x000f62000c1e1d00 */
[C---:B--2---:R-:W-:Y:S01]  /*6630*/  @!P1 LOP3.LUT R9, R7.reuse, 0xffff0000, RZ, 0xc0, !PT ;  /* 0xffff000007099812 */ /* 0x044fe200078ec0ff */
[----:B------:R-:W-:Y:S01]  /*6640*/  @!P1 IMAD.U32 R10, R7, 0x10000, RZ ;  /* 0x00010000070a9824 */ /* 0x000fe200078e00ff */
[C---:B------:R-:W-:Y:S01]  /*6650*/  @!P1 LOP3.LUT R2, R4.reuse, 0xffff0000, RZ, 0xc0, !PT ;  /* 0xffff000004029812 */ /* 0x040fe200078ec0ff */
[----:B------:R-:W-:Y:S01]  /*6660*/  @!P1 IMAD.U32 R0, R4, 0x10000, RZ ;  /* 0x0001000004009824 */ /* 0x000fe200078e00ff */
[C---:B------:R-:W-:Y:S02]  /*6670*/  @!P1 SHF.L.U32 R3, R5.reuse, 0x10, RZ ;  /* 0x0000001005039819 */ /* 0x040fe400000006ff */
[----:B------:R-:W-:Y:S01]  /*6680*/  @!P1 LOP3.LUT R4, R5, 0xffff0000, RZ, 0xc0, !PT ;  /* 0xffff000005049812 */ /* 0x000fe200078ec0ff */
[----:B------:R-:W-:Y:S01]  /*6690*/  @!P1 IMAD.U32 R5, R6, 0x10000, RZ ;  /* 0x0001000006059824 */ /* 0x000fe200078e00ff */
[C---:B---3--:R-:W-:Y:S01]  /*66a0*/  @!P1 SHF.L.U32 R19, R40.reuse, 0x10, RZ ;  /* 0x0000001028139819 */ /* 0x048fe200000006ff */
[C---:B------:R-:W-:Y:S01]  /*66b0*/  @!P1 IMAD.U32 R16, R41.reuse, 0x10000, RZ ;  /* 0x0001000029109824 */ /* 0x040fe200078e00ff */
[----:B------:R-:W-:Y:S01]  /*66c0*/  @!P1 LOP3.LUT R17, R40, 0xffff0000, RZ, 0xc0, !PT ;  /* 0xffff000028119812 */ /* 0x000fe200078ec0ff */
[C---:B------:R-:W-:Y:S01]  /*66d0*/  @!P1 IMAD.U32 R12, R42.reuse, 0x10000, RZ ;  /* 0x000100002a0c9824 */ /* 0x040fe200078e00ff */
[----:B------:R-:W-:Y:S01]  /*66e0*/  @!P1 LOP3.LUT R13, R41, 0xffff0000, RZ, 0xc0, !PT ;  /* 0xffff0000290d9812 */ /* 0x000fe200078ec0ff */
[----:B------:R-:W-:Y:S01]  /*66f0*/  @!P0 FADD.FTZ R19, -R19, -RZ ;  /* 0x800000ff13138221 */ /* 0x000fe20000010100 */
[----:B------:R-:W-:Y:S01]  /*6700*/  @!P1 LOP3.LUT R11, R42, 0xffff0000, RZ, 0xc0, !PT ;  /* 0xffff00002a0b9812 */ /* 0x000fe200078ec0ff */
[----:B------:R-:W-:Y:S01]  /*6710*/  @!P0 FADD.FTZ R17, -R17, -RZ ;  /* 0x800000ff11118221 */ /* 0x000fe20000010100 */
[C---:B------:R-:W-:Y:S01]  /*6720*/  @!P1 SHF.L.U32 R7, R43.reuse, 0x10, RZ ;  /* 0x000000102b079819 */ /* 0x040fe200000006ff */
[----:B----4-:R-:W-:Y:S01]  /*6730*/  @!P1 IMAD.U32 R36, R56, 0x10000, RZ ;  /* 0x0001000038249824 */ /* 0x010fe200078e00ff */
[----:B------:R-:W-:Y:S01]  /*6740*/  @!P1 LOP3.LUT R8, R43, 0xffff0000, RZ, 0xc0, !PT ;  /* 0xffff00002b089812 */ /* 0x000fe200078ec0ff */
[----:B------:R-:W-:Y:S01]  /*6750*/  @!P0 FADD.FTZ R16, -R16, -RZ ;  /* 0x800000ff10108221 */ /* 0x000fe20000010100 */
[----:B------:R-:W-:Y:S01]  /*6760*/  @!P1 LOP3.LUT R38, R56, 0xffff0000, RZ, 0xc0, !PT ;  /* 0xffff000038269812 */ /* 0x000fe200078ec0ff */
[----:B------:R-:W-:Y:S01]  /*6770*/  @!P0 FADD.FTZ R13, -R13, -RZ ;  /* 0x800000ff0d0d8221 */ /* 0x000fe20000010100 */
[----:B------:R-:W-:Y:S01]  /*6780*/  @!P1 LOP3.LUT R44, R57, 0xffff0000, RZ, 0xc0, !PT ;  /* 0xffff0000392c9812 */ /* 0x000fe200078ec0ff */
[----:B------:R-:W-:Y:S01]  /*6790*/  @!P0 FADD.FTZ R12, -R12, -RZ ;  /* 0x800000ff0c0c8221 */ /* 0x000fe20000010100 */
[----:B-----5:R-:W-:Y:S01]  /*67a0*/  @!P1 LOP3.LUT R41, R52, 0xffff0000, RZ, 0xc0, !PT ;  /* 0xffff000034299812 */ /* 0x020fe200078ec0ff */
[----:B------:R-:W-:Y:S01]  /*67b0*/  @!P0 FADD.FTZ R11, -R11, -RZ ;  /* 0x800000ff0b0b8221 */ /* 0x000fe20000010100 */
[----:B------:R-:W-:Y:S01]  /*67c0*/  @!P1 SHF.L.U32 R40, R53, 0x10, RZ ;  /* 0x0000001035289819 */ /* 0x000fe200000006ff */
[----:B------:R-:W-:Y:S01]  /*67d0*/  @!P0 FADD.FTZ R7, -R7, -RZ ;  /* 0x800000ff07078221 */ /* 0x000fe20000010100 */
[----:B------:R-:W-:Y:S01]  /*67e0*/  @!P1 LOP3.LUT R43, R53, 0xffff0000, RZ, 0xc0, !PT ;  /* 0xffff0000352b9812 */ /* 0x000fe200078ec0ff */
[----:B------:R-:W-:Y:S01]  /*67f0*/  @!P0 FADD.FTZ R8, -R8, -RZ ;  /* 0x800000ff08088221 */ /* 0x000fe20000010100 */
[----:B------:R-:W-:Y:S01]  /*6800*/  ISETP.GE.AND P0, PT, R25, R27, PT ;  /* 0x0000001b1900720c */ /* 0x000fe20003f06270 */
[----:B------:R-:W-:Y:S01]  /*6810*/  @!P1 FMUL.FTZ R0, R0, R19 ;  /* 0x0000001300009220 */ /* 0x000fe20000410000 */
[----:B------:R-:W-:Y:S01]  /*6820*/  @!P1 SHF.L.U32 R45, R58, 0x10, RZ ;  /* 0x000000103a2d9819 */ /* 0x000fe200000006ff */
[----:B------:R-:W-:Y:S01]  /*6830*/  @!P1 IMAD.U32 R39, R52, 0x10000, RZ ;  /* 0x0001000034279824 */ /* 0x000fe200078e00ff */
[----:B------:R-:W-:Y:S01]  /*6840*/  @!P1 LOP3.LUT R6, R6, 0xffff0000, RZ, 0xc0, !PT ;  /* 0xffff000006069812 */ /* 0x000fe200078ec0ff */
[----:B------:R-:W-:Y:S01]  /*6850*/  @!P1 FMUL.FTZ R2, R2, R17 ;  /* 0x0000001102029220 */ /* 0x000fe20000410000 */
[----:B------:R-:W-:Y:S01]  /*6860*/  @!P1 LOP3.LUT R46, R58, 0xffff0000, RZ, 0xc0, !PT ;  /* 0xffff00003a2e9812 */ /* 0x000fe200078ec0ff */
[----:B------:R-:W-:Y:S01]  /*6870*/  @!P1 IMAD.U32 R42, R57, 0x10000, RZ ;  /* 0x00010000392a9824 */ /* 0x000fe200078e00ff */
[----:B-1----:R-:W-:Y:S01]  /*6880*/  @!P1 LOP3.LUT R48, R59, 0xffff0000, RZ, 0xc0, !PT ;  /* 0xffff00003b309812 */ /* 0x002fe200078ec0ff */
[----:B------:R-:W-:Y:S01]  /*6890*/  @!P1 FMUL.FTZ R3, R3, R16 ;  /* 0x0000001003039220 */ /* 0x000fe20000410000 */
[----:B------:R-:W-:Y:S02]  /*68a0*/  @!P1 IMAD.U32 R47, R59, 0x10000, RZ ;  /* 0x000100003b2f9824 */ /* 0x000fe400078e00ff */
[----:B------:R-:W-:Y:S01]  /*68b0*/  @!P1 FFMA.FTZ R0, R39, R36, R0 ;  /* 0x0000002427009223 */ /* 0x000fe20000010000 */
[----:B------:R-:W-:Y:S01]  /*68c0*/  @!P1 LOP3.LUT R39, R54, 0xffff0000, RZ, 0xc0, !PT ;  /* 0xffff000036279812 */ /* 0x000fe200078ec0ff */
[----:B------:R-:W-:Y:S01]  /*68d0*/  @!P1 FFMA.FTZ R2, R41, R38, R2 ;  /* 0x0000002629029223 */ /* 0x000fe20000010002 */
[----:B------:R-:W-:Y:S01]  /*68e0*/  @!P0 ISETP.GE.U32.AND P2, PT, R25, R35, PT ;  /* 0x000000231900820c */ /* 0x000fe20003f46070 */
[----:B------:R-:W-:Y:S01]  /*68f0*/  @!P1 FFMA.FTZ R3, R40, R42, R3 ;  /* 0x0000002a28039223 */ /* 0x000fe20000010003 */
[----:B------:R-:W-:Y:S01]  /*6900*/  @!P1 FMUL.FTZ R4, R4, R13 ;  /* 0x0000000d04049220 */ /* 0x000fe20000410000 */
[----:B------:R-:W-:Y:S01]  /*6910*/  @!P1 FMUL.FTZ R5, R5, R12 ;  /* 0x0000000c05059220 */ /* 0x000fe20000410000 */
[----:B------:R-:W-:Y:S01]  /*6920*/  @!P0 SEL R40, R34, RZ, P2 ;  /* 0x000000ff22288207 */ /* 0x000fe20001000000 */
[----:B------:R-:W-:Y:S01]  /*6930*/  @!P1 IMAD.U32 R36, R54, 0x10000, RZ ;  /* 0x0001000036249824 */ /* 0x000fe200078e00ff */
[----:B------:R-:W-:Y:S01]  /*6940*/  @!P0 SEL R41, R124, RZ, P2 ;  /* 0x000000ff7c298207 */ /* 0x000fe20001000000 */
[----:B------:R-:W-:Y:S01]  /*6950*/  @!P1 FFMA.FTZ R4, R43, R44, R4 ;  /* 0x0000002c2b049223 */ /* 0x000fe20000010004 */
[----:B------:R-:W-:Y:S01]  /*6960*/  @!P0 IADD3 R57, P6, PT, R125, R40, RZ ;  /* 0x000000287d398210 */ /* 0x000fe20007fde0ff */
[----:B------:R-:W-:Y:S01]  /*6970*/  @!P1 FFMA.FTZ R5, R36, R45, R5 ;  /* 0x0000002d24059223 */ /* 0x000fe20000010005 */
[----:B------:R-:W-:Y:S01]  /*6980*/  @!P1 F2FP.BF16.F32.PACK_AB R0, R2, R0 ;  /* 0x000000000200923e */ /* 0x000fe200000010ff */
[----:B------:R-:W-:Y:S01]  /*6990*/  @!P1 FMUL.FTZ R6, R6, R11 ;  /* 0x0000000b06069220 */ /* 0x000fe20000410000 */
[----:B------:R-:W-:Y:S01]  /*69a0*/  @!P0 IADD3.X R36, PT, PT, R114, R41, RZ, P6, !PT ;  /* 0x0000002972248210 */ /* 0x000fe200037fe4ff */
[----:B------:R-:W-:Y:S01]  /*69b0*/  @!P1 FMUL.FTZ R7, R10, R7 ;  /* 0x000000070a079220 */ /* 0x000fe20000410000 */
[C---:B------:R-:W-:Y:S01]  /*69c0*/  @!P1 LOP3.LUT R41, R55.reuse, 0xffff0000, RZ, 0xc0, !PT ;  /* 0xffff000037299812 */ /* 0x040fe200078ec0ff */
[----:B------:R-:W-:Y:S01]  /*69d0*/  @!P1 IMAD.U32 R38, R55, 0x10000, RZ ;  /* 0x0001000037269824 */ /* 0x000fe200078e00ff */
[----:B------:R-:W-:Y:S01]  /*69e0*/  @!P1 F2FP.BF16.F32.PACK_AB R3, R4, R3 ;  /* 0x000000030403923e */ /* 0x000fe200000010ff */
[----:B------:R-:W-:Y:S01]  /*69f0*/  @!P1 FMUL.FTZ R8, R9, R8 ;  /* 0x0000000809089220 */ /* 0x000fe20000410000 */
[----:B------:R-:W-:Y:S01]  /*6a00*/  @!P0 SHF.L.U64.HI R36, R57, 0x1, R36 ;  /* 0x0000000139248819 */ /* 0x000fe20000010224 */
[----:B------:R-:W-:Y:S01]  /*6a10*/  @!P1 FFMA.FTZ R6, R39, R46, R6 ;  /* 0x0000002e27069223 */ /* 0x000fe20000010006 */
[----:B------:R-:W-:Y:S01]  /*6a20*/  @!P1 MOV R52, R0 ;  /* 0x0000000000349202 */ /* 0x000fe20000000f00 */
[----:B------:R-:W-:Y:S01]  /*6a30*/  @!P1 FFMA.FTZ R7, R38, R47, R7 ;  /* 0x0000002f26079223 */ /* 0x000fe20000010007 */
[----:B------:R-:W-:Y:S01]  /*6a40*/  @!P1 FFMA.FTZ R8, R41, R48, R8 ;  /* 0x0000003029089223 */ /* 0x000fe20000010008 */
[----:B------:R-:W-:Y:S01]  /*6a50*/  @!P0 IMAD.SHL.U32 R57, R57, 0x2, RZ ;  /* 0x0000000239398824 */ /* 0x000fe200078e00ff */
[----:B------:R-:W-:Y:S01]  /*6a60*/  @!P1 F2FP.BF16.F32.PACK_AB R6, R6, R5 ;  /* 0x000000050606923e */ /* 0x000fe200000010ff */
[----:B------:R-:W-:Y:S01]  /*6a70*/  @!P1 IMAD.MOV.U32 R53, RZ, RZ, R3 ;  /* 0x000000ffff359224 */ /* 0x000fe200078e0003 */
[----:B------:R-:W-:Y:S02]  /*6a80*/  @!P0 SEL R3, R35, R34, !P2 ;  /* 0x0000002223038207 */ /* 0x000fe40005000000 */
[----:B------:R-:W-:Y:S02]  /*6a90*/  @!P1 F2FP.BF16.F32.PACK_AB R7, R8, R7 ;  /* 0x000000070807923e */ /* 0x000fe400000010ff */
[----:B------:R-:W-:Y:S01]  /*6aa0*/  @!P1 MOV R54, R6 ;  /* 0x0000000600369202 */ /* 0x000fe20000000f00 */
[----:B------:R-:W-:Y:S01]  /*6ab0*/  @!P0 IMAD.WIDE R4, R3, 0x2, R14 ;  /* 0x0000000203048825 */ /* 0x000fe200078e020e */
[C---:B------:R-:W-:Y:S03]  /*6ac0*/  @!P0 IADD3 R40, P6, PT, R57.reuse, R104, RZ ;  /* 0x0000006839288210 */ /* 0x040fe60007fde0ff */
[----:B------:R-:W-:Y:S01]  /*6ad0*/  @!P1 IMAD.MOV.U32 R55, RZ, RZ, R7 ;  /* 0x000000ffff379224 */ /* 0x000fe200078e0007 */
[----:B------:R-:W-:Y:S01]  /*6ae0*/  @!P0 IADD3 R38, P1, PT, R57, R106, RZ ;  /* 0x0000006a39268210 */ /* 0x000fe20007f3e0ff */
[C---:B------:R-:W-:Y:S03]  /*6af0*/  @!P0 IMAD.X R41, R36.reuse, 0x1, R105, P6 ;  /* 0x0000000124298824 */ /* 0x040fe600030e0669 */
[----:B------:R-:W-:Y:S01]  /*6b00*/  @!P0 IADD3.X R39, PT, PT, R36, R107, RZ, P1, !PT ;  /* 0x0000006b24278210 */ /* 0x000fe20000ffe4ff */
[----:B------:R1:W-:Y:S01]  /*6b10*/  STG.E.128 desc[UR6][R60.64+0x80], R52 ;  /* 0x000080343c007986 */ /* 0x0003e2000c101d06 */
[----:B------:R-:W-:Y:S07]  /*6b20*/  ISETP.GE.U32.OR P1, PT, R25, R35, P0 ;  /* 0x000000231900720c */ /* 0x000fee0000726470 */
[----:B------:R-:W2:Y:S08]  /*6b30*/  @!P0 LDG.E.128 R40, desc[UR6][R40.64+0x100] ;  /* 0x0001000628288981 */ /* 0x000eb0000c1e1d00 */
[----:B------:R-:W3:Y:S08]  /*6b40*/  @!P0 LDG.E.128 R4, desc[UR6][R4.64+0x100] ;  /* 0x0001000604048981 */ /* 0x000ef0000c1e1d00 */
[----:B------:R-:W4:Y:S08]  /*6b50*/  @!P0 LDG.E.128 R44, desc[UR6][R38.64+0x100] ;  /* 0x00010006262c8981 */ /* 0x000f30000c1e1d00 */
[----:B------:R-:W5:Y:S01]  /*6b60*/  LDG.E.128 R56, desc[UR6][R14.64+0x100] ;  /* 0x000100060e387981 */ /* 0x000f62000c1e1d00 */
[C---:B--2---:R-:W-:Y:S01]  /*6b70*/  @!P0 LOP3.LUT R2, R40.reuse, 0xffff0000, RZ, 0xc0, !PT ;  /* 0xffff000028028812 */ /* 0x044fe200078ec0ff */
[----:B------:R-:W-:Y:S01]  /*6b80*/  @!P0 IMAD.U32 R0, R40, 0x10000, RZ ;  /* 0x0001000028008824 */ /* 0x000fe200078e00ff */
[C---:B------:R-:W-:Y:S01]  /*6b90*/  @!P0 SHF.L.U32 R3, R41.reuse, 0x10, RZ ;  /* 0x0000001029038819 */ /* 0x040fe200000006ff */
[----:B------:R-:W-:Y:S01]  /*6ba0*/  @!P0 IMAD.U32 R11, R42, 0x10000, RZ ;  /* 0x000100002a0b8824 */ /* 0x000fe200078e00ff */
[----:B------:R-:W-:Y:S01]  /*6bb0*/  @!P0 LOP3.LUT R13, R41, 0xffff0000, RZ, 0xc0, !PT ;  /* 0xffff0000290d8812 */ /* 0x000fe200078ec0ff */
[----:B------:R-:W-:Y:S01]  /*6bc0*/  @!P1 FADD.FTZ R0, -R0, -RZ ;  /* 0x800000ff00009221 */ /* 0x000fe20000010100 */
[----:B------:R-:W-:Y:S01]  /*6bd0*/  @!P0 LOP3.LUT R10, R42, 0xffff0000, RZ, 0xc0, !PT ;  /* 0xffff00002a0a8812 */ /* 0x000fe200078ec0ff */
[----:B------:R-:W-:Y:S01]  /*6be0*/  @!P1 FADD.FTZ R2, -R2, -RZ ;  /* 0x800000ff02029221 */ /* 0x000fe20000010100 */
[C---:B---3--:R-:W-:Y:S01]  /*6bf0*/  @!P0 LOP3.LUT R19, R4.reuse, 0xffff0000, RZ, 0xc0, !PT ;  /* 0xffff000004138812 */ /* 0x048fe200078ec0ff */
[----:B------:R-:W-:Y:S01]  /*6c00*/  @!P0 IMAD.U32 R21, R4, 0x10000, RZ ;  /* 0x0001000004158824 */ /* 0x000fe200078e00ff */
[----:B------:R-:W-:Y:S01]  /*6c10*/  @!P0 SHF.L.U32 R9, R43, 0x10, RZ ;  /* 0x000000102b098819 */ /* 0x000fe200000006ff */
[----:B------:R-:W-:Y:S01]  /*6c20*/  @!P1 FADD.FTZ R3, -R3, -RZ ;  /* 0x800000ff03039221 */ /* 0x000fe20000010100 */
[----:B------:R-:W-:Y:S01]  /*6c30*/  @!P0 SHF.L.U32 R4, R5, 0x10, RZ ;  /* 0x0000001005048819 */ /* 0x000fe200000006ff */
[----:B------:R-:W-:Y:S01]  /*6c40*/  @!P0 FMUL.FTZ R0, R21, R0 ;  /* 0x0000000015008220 */ /* 0x000fe20000410000 */
[----:B------:R-:W-:Y:S01]  /*6c50*/  @!P0 LOP3.LUT R8, R43, 0xffff0000, RZ, 0xc0, !PT ;  /* 0xffff00002b088812 */ /* 0x000fe200078ec0ff */
[----:B------:R-:W-:Y:S01]  /*6c60*/  @!P0 FMUL.FTZ R2, R19, R2 ;  /* 0x0000000213028220 */ /* 0x000fe20000410000 */
[----:B------:R-:W-:Y:S01]  /*6c70*/  @!P0 LOP3.LUT R16, R5, 0xffff0000, RZ, 0xc0, !PT ;  /* 0xffff000005108812 */ /* 0x000fe200078ec0ff */
[C---:B----4-:R-:W-:Y:S01]  /*6c80*/  @!P0 IMAD.U32 R36, R44.reuse, 0x10000, RZ ;  /* 0x000100002c248824 */ /* 0x050fe200078e00ff */
[----:B------:R-:W-:Y:S01]  /*6c90*/  @!P0 LOP3.LUT R38, R44, 0xffff0000, RZ, 0xc0, !PT ;  /* 0xffff00002c268812 */ /* 0x000fe200078ec0ff */
[----:B------:R-:W-:Y:S01]  /*6ca0*/  @!P0 FMUL.FTZ R3, R4, R3 ;  /* 0x0000000304038220 */ /* 0x000fe20000410000 */
[----:B------:R-:W-:Y:S01]  /*6cb0*/  @!P0 LOP3.LUT R17, R6, 0xffff0000, RZ, 0xc0, !PT ;  /* 0xffff000006118812 */ /* 0x000fe200078ec0ff */
[----:B------:R-:W-:Y:S01]  /*6cc0*/  @!P0 IMAD.U32 R44, R46, 0x10000, RZ ;  /* 0x000100002e2c8824 */ /* 0x000fe200078e00ff */
[----:B------:R-:W-:Y:S01]  /*6cd0*/  @!P0 SHF.L.U32 R12, R7, 0x10, RZ ;  /* 0x00000010070c8819 */ /* 0x000fe200000006ff */
[----:B------:R-:W-:Y:S01]  /*6ce0*/  @!P1 FADD.FTZ R13, -R13, -RZ ;  /* 0x800000ff0d0d9221 */ /* 0x000fe20000010100 */
[C---:B-----5:R-:W-:Y:S01]  /*6cf0*/  @!P0 LOP3.LUT R41, R56.reuse, 0xffff0000, RZ, 0xc0, !PT ;  /* 0xffff000038298812 */ /* 0x060fe200078ec0ff */
[----:B------:R-:W-:Y:S01]  /*6d00*/  @!P0 IMAD.U32 R39, R56, 0x10000, RZ ;  /* 0x0001000038278824 */ /* 0x000fe200078e00ff */
[----:B------:R-:W-:Y:S01]  /*6d10*/  @!P0 SHF.L.U32 R42, R45, 0x10, RZ ;  /* 0x000000102d2a8819 */ /* 0x000fe200000006ff */
[----:B------:R-:W-:Y:S01]  /*6d20*/  @!P0 IMAD.U32 R14, R6, 0x10000, RZ ;  /* 0x00010000060e8824 */ /* 0x000fe200078e00ff */
[----:B------:R-:W-:Y:S01]  /*6d30*/  @!P0 SHF.L.U32 R40, R57, 0x10, RZ ;  /* 0x0000001039288819 */ /* 0x000fe200000006ff */
[----:B------:R-:W-:Y:S01]  /*6d40*/  @!P1 FADD.FTZ R11, -R11, -RZ ;  /* 0x800000ff0b0b9221 */ /* 0x000fe20000010100 */
[----:B------:R-:W-:Y:S01]  /*6d50*/  @!P0 LOP3.LUT R15, R7, 0xffff0000, RZ, 0xc0, !PT ;  /* 0xffff0000070f8812 */ /* 0x000fe200078ec0ff */
[----:B------:R-:W-:Y:S01]  /*6d60*/  @!P0 FFMA.FTZ R0, R39, R36, R0 ;  /* 0x0000002427008223 */ /* 0x000fe20000010000 */
[----:B------:R-:W-:Y:S01]  /*6d70*/  @!P0 LOP3.LUT R43, R45, 0xffff0000, RZ, 0xc0, !PT ;  /* 0xffff00002d2b8812 */ /* 0x000fe200078ec0ff */
[----:B------:R-:W-:Y:S01]  /*6d80*/  @!P1 FADD.FTZ R10, -R10, -RZ ;  /* 0x800000ff0a0a9221 */ /* 0x000fe20000010100 */
        /* <DEDUP_REMOVED lines=9> */
[----:B------:R-:W-:Y:S01]  /*6e20*/  @!P0 IMAD.U32 R36, R58, 0x10000, RZ ;  /* 0x000100003a248824 */ /* 0x000fe200078e00ff */
[C---:B------:R-:W-:Y:S01]  /*6e30*/  @!P0 SHF.L.U32 R38, R59.reuse, 0x10, RZ ;  /* 0x000000103b268819 */ /* 0x040fe200000006ff */
[----:B------:R-:W-:Y:S01]  /*6e40*/  @!P0 FMUL.FTZ R5, R14, R11 ;  /* 0x0000000b0e058220 */ /* 0x000fe20000410000 */
[----:B------:R-:W-:Y:S01]  /*6e50*/  @!P0 LOP3.LUT R47, R59, 0xffff0000, RZ, 0xc0, !PT ;  /* 0xffff00003b2f8812 */ /* 0x000fe200078ec0ff */
[----:B------:R-:W-:Y:S01]  /*6e60*/  @!P0 FMUL.FTZ R6, R17, R10 ;  /* 0x0000000a11068220 */ /* 0x000fe20000410000 */
[----:B------:R-:W-:Y:S01]  /*6e70*/  @!P0 F2FP.BF16.F32.PACK_AB R0, R2, R0 ;  /* 0x000000000200823e */ /* 0x000fe200000010ff */
[----:B------:R-:W-:Y:S01]  /*6e80*/  @!P0 FFMA.FTZ R3, R40, R42, R3 ;  /* 0x0000002a28038223 */ /* 0x000fe20000010003 */
        /* <DEDUP_REMOVED lines=15> */
.L_x_2026:
[----:B------:R-:W-:Y:S05]  /*6f80*/  BSYNC.RECONVERGENT B0 ;  /* 0x0000000000007941 */ /* 0x000fea0003800200 */
.L_x_2025:
[----:B------:R-:W-:Y:S04]  /*6f90*/  BSSY.RECONVERGENT B0, `(.L_x_2027) ;  /* 0x0000105000007945 */ /* 0x000fe80003800200 */
[----:B------:R-:W-:Y:S05]  /*6fa0*/  @!P5 BRA `(.L_x_2028) ;  /* 0x00000010000cd947 */ /* 0x000fea0003800000 */
[C---:B------:R-:W-:Y:S01]  /*6fb0*/  ISETP.GE.AND P0, PT, R28.reuse, R27, PT ;  /* 0x0000001b1c00720c */ /* 0x040fe20003f06270 */
[----:B------:R-:W3:Y:S11]  /*6fc0*/  LDC.64 R2, c[0x0][0x4a8] ;  /* 0x00012a00ff027b82 */ /* 0x000ef60000000a00 */
[----:B------:R-:W-:Y:S01]  /*6fd0*/  @!UPT UIADD3 URZ, UPT, UPT, URZ, URZ, URZ ;  /* 0x000000fffffff290 */ /* 0x000fe2000fffe0ff */
[----:B------:R-:W-:Y:S04]  /*6fe0*/  @!P0 ISETP.GE.U32.AND P1, PT, R28, R35, PT ;  /* 0x000000231c00820c */ /* 0x000fe80003f26070 */
[----:B----4-:R-:W-:Y:S02]  /*6ff0*/  @!P0 SEL R7, R34, RZ, P1 ;  /* 0x000000ff22078207 */ /* 0x010fe40000800000 */
[----:B------:R-:W-:Y:S02]  /*7000*/  @!P0 SEL R9, R124, RZ, P1 ;  /* 0x000000ff7c098207 */ /* 0x000fe40000800000 */
[C---:B---3--:R-:W-:Y:S04]  /*7010*/  LEA R14, P2, R2.reuse, R30, 0x6 ;  /* 0x0000001e020e7211 */ /* 0x048fe800078430ff */
[----:B------:R-:W-:Y:S02]  /*7020*/  LEA.HI.X R15, R2, R31, R3, 0x6, P2 ;  /* 0x0000001f020f7211 */ /* 0x000fe400010f3403 */
[----:B------:R-:W-:Y:S02]  /*7030*/  @!P0 IADD3 R7, P2, PT, R118, R7, RZ ;  /* 0x0000000776078210 */ /* 0x000fe40007f5e0ff */
[----:B------:R-:W-:Y:S01]  /*7040*/  @!P0 SEL R3, R35, R34, !P1 ;  /* 0x0000002223038207 */ /* 0x000fe20004800000 */
[----:B------:R-:W3:Y:S02]  /*7050*/  LDG.E.128 R20, desc[UR6][R14.64] ;  /* 0x000000060e147981 */ /* 0x000ee4000c1e1d00 */
[----:B------:R-:W-:Y:S02]  /*7060*/  @!P0 IMAD.X R0, R112, 0x1, R9, P2 ;  /* 0x0000000170008824 */ /* 0x000fe400010e0609 */
        /* <DEDUP_REMOVED lines=9> */
[----:B------:R-:W-:Y:S06]  /*7100*/  ISETP.GE.U32.OR P1, PT, R28, R35, P0 ;  /* 0x000000231c00720c */ /* 0x000fec0000726470 */
[----:B------:R2:W3:Y:S01]  /*7110*/  @!P0 LDG.E.128 R36, desc[UR6][R12.64] ;  /* 0x000000060c248981 */ /* 0x0004e2000c1e1d00 */
[C---:B----4-:R-:W-:Y:S01]  /*7120*/  @!P0 LOP3.LUT R9, R7.reuse, 0xffff0000, RZ, 0xc0, !PT ;  /* 0xffff000007098812 */ /* 0x050fe200078ec0ff */
[----:B------:R-:W-:Y:S01]  /*7130*/  @!P0 IMAD.U32 R10, R7, 0x10000, RZ ;  /* 0x00010000070a8824 */ /* 0x000fe200078e00ff */
[C---:B------:R-:W-:Y:S01]  /*7140*/  @!P0 LOP3.LUT R2, R4.reuse, 0xffff0000, RZ, 0xc0, !PT ;  /* 0xffff000004028812 */ /* 0x040fe200078ec0ff */
[----:B------:R-:W-:Y:S01]  /*7150*/  @!P0 IMAD.U32 R0, R4, 0x10000, RZ ;  /* 0x0001000004008824 */ /* 0x000fe200078e00ff */
[C---:B------:R-:W-:Y:S02]  /*7160*/  @!P0 SHF.L.U32 R3, R5.reuse, 0x10, RZ ;  /* 0x0000001005038819 */ /* 0x040fe400000006ff */
[----:B------:R-:W-:Y:S01]  /*7170*/  @!P0 LOP3.LUT R4, R5, 0xffff0000, RZ, 0xc0, !PT ;  /* 0xffff000005048812 */ /* 0x000fe200078ec0ff */
[----:B------:R-:W-:Y:S01]  /*7180*/  @!P0 IMAD.U32 R5, R6, 0x10000, RZ ;  /* 0x0001000006058824 */ /* 0x000fe200078e00ff */
[C---:B-----5:R-:W-:Y:S01]  /*7190*/  @!P0 LOP3.LUT R11, R42.reuse, 0xffff0000, RZ, 0xc0, !PT ;  /* 0xffff00002a0b8812 */ /* 0x060fe200078ec0ff */
[----:B------:R-:W-:Y:S01]  /*71a0*/  @!P0 IMAD.U32 R16, R41, 0x10000, RZ ;  /* 0x0001000029108824 */ /* 0x000fe200078e00ff */
[----:B------:R-:W-:Y:S01]  /*71b0*/  @!P0 SHF.L.U32 R7, R43, 0x10, RZ ;  /* 0x000000102b078819 */ /* 0x000fe200000006ff */
[----:B--2---:R-:W-:Y:S01]  /*71c0*/  @!P0 IMAD.U32 R12, R42, 0x10000, RZ ;  /* 0x000100002a0c8824 */ /* 0x004fe200078e00ff */
[----:B------:R-:W-:Y:S01]  /*71d0*/  @!P0 SHF.L.U32 R19, R40, 0x10, RZ ;  /* 0x0000001028138819 */ /* 0x000fe200000006ff */
[----:B------:R-:W-:Y:S01]  /*71e0*/  @!P1 FADD.FTZ R11, -R11, -RZ ;  /* 0x800000ff0b0b9221 */ /* 0x000fe20000010100 */
[----:B------:R-:W-:Y:S01]  /*71f0*/  @!P0 LOP3.LUT R8, R43, 0xffff0000, RZ, 0xc0, !PT ;  /* 0xffff00002b088812 */ /* 0x000fe200078ec0ff */
[----:B------:R-:W-:Y:S01]  /*7200*/  @!P1 FADD.FTZ R7, -R7, -RZ ;  /* 0x800000ff07079221 */ /* 0x000fe20000010100 */
[----:B------:R-:W-:Y:S01]  /*7210*/  @!P0 LOP3.LUT R13, R41, 0xffff0000, RZ, 0xc0, !PT ;  /* 0xffff0000290d8812 */ /* 0x000fe200078ec0ff */
[----:B------:R-:W-:Y:S01]  /*7220*/  @!P1 FADD.FTZ R19, -R19, -RZ ;  /* 0x800000ff13139221 */ /* 0x000fe20000010100 */
[----:B------:R-:W-:Y:S01]  /*7230*/  @!P0 LOP3.LUT R6, R6, 0xffff0000, RZ, 0xc0, !PT ;  /* 0xffff000006068812 */ /* 0x000fe200078ec0ff */
[----:B------:R-:W-:Y:S01]  /*7240*/  @!P1 FADD.FTZ R16, -R16, -RZ ;  /* 0x800000ff10109221 */ /* 0x000fe20000010100 */
[----:B------:R-:W-:Y:S01]  /*7250*/  @!P0 LOP3.LUT R17, R40, 0xffff0000, RZ, 0xc0, !PT ;  /* 0xffff000028118812 */ /* 0x000fe200078ec0ff */
[----:B------:R-:W-:Y:S01]  /*7260*/  @!P1 FADD.FTZ R12, -R12, -RZ ;  /* 0x800000ff0c0c9221 */ /* 0x000fe20000010100 */
[----:B---3--:R-:W-:Y:S01]  /*7270*/  @!P0 SHF.L.U32 R18, R39, 0x10, RZ ;  /* 0x0000001027128819 */ /* 0x008fe200000006ff */
        /* <DEDUP_REMOVED lines=8> */
[----:B------:R-:W-:Y:S01]  /*7300*/  @!P0 LOP3.LUT R19, R39, 0xffff0000, RZ, 0xc0, !PT ;  /* 0xffff000027138812 */ /* 0x000fe200078ec0ff */
[----:B------:R-:W-:Y:S02]  /*7310*/  @!P0 IMAD.U32 R11, R20, 0x10000, RZ ;  /* 0x00010000140b8824 */ /* 0x000fe400078e00ff */
[----:B------:R-:W-:Y:S01]  /*7320*/  @!P0 FMUL.FTZ R3, R3, R16 ;  /* 0x0000001003038220 */ /* 0x000fe20000410000 */
[----:B------:R-:W-:Y:S01]  /*7330*/  @!P0 LOP3.LUT R16, R37, 0xffff0000, RZ, 0xc0, !PT ;  /* 0xffff000025108812 */ /* 0x000fe200078ec0ff */
[----:B------:R-:W-:Y:S01]  /*7340*/  @!P0 FMUL.FTZ R5, R5, R12 ;  /* 0x0000000c05058220 */ /* 0x000fe20000410000 */
[----:B------:R-:W-:Y:S01]  /*7350*/  @!P0 LOP3.LUT R12, R36, 0xffff0000, RZ, 0xc0, !PT ;  /* 0xffff0000240c8812 */ /* 0x000fe200078ec0ff */
[----:B------:R-:W-:Y:S01]  /*7360*/  @!P0 FMUL.FTZ R8, R9, R8 ;  /* 0x0000000809088220 */ /* 0x000fe20000410000 */
[----:B------:R-:W-:Y:S01]  /*7370*/  @!P0 SHF.L.U32 R9, R37, 0x10, RZ ;  /* 0x0000001025098819 */ /* 0x000fe200000006ff */
[----:B------:R-:W-:Y:S01]  /*7380*/  @!P0 FMUL.FTZ R4, R4, R13 ;  /* 0x0000000d04048220 */ /* 0x000fe20000410000 */
[----:B------:R-:W-:Y:S01]  /*7390*/  @!P0 LOP3.LUT R13, R20, 0xffff0000, RZ, 0xc0, !PT ;  /* 0xffff0000140d8812 */ /* 0x000fe200078ec0ff */
[----:B------:R-:W2:Y:S01]  /*73a0*/  LDC.64 R36, c[0x0][0x3b8] ;  /* 0x0000ee00ff247b82 */ /* 0x000ea20000000a00 */
[----:B------:R-:W-:Y:S01]  /*73b0*/  @!P1 ISETP.GE.U32.AND P2, PT, R26, R35, PT ;  /* 0x000000231a00920c */ /* 0x000fe20003f46070 */
[----:B------:R-:W-:Y:S01]  /*73c0*/  @!P0 FMUL.FTZ R2, R2, R17 ;  /* 0x0000001102028220 */ /* 0x000fe20000410000 */
[C---:B------:R-:W-:Y:S01]  /*73d0*/  @!P0 LOP3.LUT R17, R38.reuse, 0xffff0000, RZ, 0xc0, !PT ;  /* 0xffff000026118812 */ /* 0x040fe200078ec0ff */
[----:B------:R-:W-:Y:S01]  /*73e0*/  @!P0 FFMA.FTZ R0, R11, R10, R0 ;  /* 0x0000000a0b008223 */ /* 0x000fe20000010000 */
[C---:B------:R-:W-:Y:S01]  /*73f0*/  @!P0 LOP3.LUT R11, R21.reuse, 0xffff0000, RZ, 0xc0, !PT ;  /* 0xffff0000150b8812 */ /* 0x040fe200078ec0ff */
[----:B------:R-:W-:Y:S02]  /*7400*/  @!P0 IMAD.U32 R10, R21, 0x10000, RZ ;  /* 0x00010000150a8824 */ /* 0x000fe400078e00ff */
[----:B------:R-:W-:Y:S01]  /*7410*/  @!P0 FFMA.FTZ R2, R13, R12, R2 ;  /* 0x0000000c0d028223 */ /* 0x000fe20000010002 */
[----:B------:R-:W-:Y:S02]  /*7420*/  @!P0 IMAD.U32 R13, R38, 0x10000, RZ ;  /* 0x00010000260d8824 */ /* 0x000fe400078e00ff */
[----:B------:R-:W-:Y:S01]  /*7430*/  @!P0 FFMA.FTZ R3, R10, R9, R3 ;  /* 0x000000090a038223 */ /* 0x000fe20000010003 */
[----:B------:R-:W-:Y:S01]  /*7440*/  @!P0 LOP3.LUT R9, R22, 0xffff0000, RZ, 0xc0, !PT ;  /* 0xffff000016098812 */ /* 0x000fe200078ec0ff */
[----:B------:R-:W-:Y:S01]  /*7450*/  @!P0 FFMA.FTZ R4, R11, R16, R4 ;  /* 0x000000100b048223 */ /* 0x000fe20000010004 */
[----:B------:R-:W-:Y:S01]  /*7460*/  @!P0 F2FP.BF16.F32.PACK_AB R2, R2, R0 ;  /* 0x000000000202823e */ /* 0x000fe200000010ff */
[----:B------:R-:W-:Y:S02]  /*7470*/  @!P0 IMAD.U32 R12, R22, 0x10000, RZ ;  /* 0x00010000160c8824 */ /* 0x000fe400078e00ff */
[C---:B------:R-:W-:Y:S01]  /*7480*/  @!P0 IMAD.U32 R0, R23.reuse, 0x10000, RZ ;  /* 0x0001000017008824 */ /* 0x040fe200078e00ff */
[----:B------:R-:W-:Y:S01]  /*7490*/  @!P0 F2FP.BF16.F32.PACK_AB R11, R4, R3 ;  /* 0x00000003040b823e */ /* 0x000fe200000010ff */
[----:B------:R-:W-:Y:S01]  /*74a0*/  @!P0 FFMA.FTZ R5, R12, R13, R5 ;  /* 0x0000000d0c058223 */ /* 0x000fe20000010005 */
[----:B------:R-:W-:Y:S01]  /*74b0*/  @!P0 LOP3.LUT R3, R23, 0xffff0000, RZ, 0xc0, !PT ;  /* 0xffff000017038812 */ /* 0x000fe200078ec0ff */
[----:B------:R-:W-:Y:S01]  /*74c0*/  @!P0 FFMA.FTZ R6, R9, R17, R6 ;  /* 0x0000001109068223 */ /* 0x000fe20000010006 */
[----:B------:R-:W-:Y:S01]  /*74d0*/  @!P1 SEL R9, R34, RZ, P2 ;  /* 0x000000ff22099207 */ /* 0x000fe20001000000 */
[----:B------:R-:W-:Y:S01]  /*74e0*/  @!P0 IMAD.MOV.U32 R21, RZ, RZ, R11 ;  /* 0x000000ffff158224 */ /* 0x000fe200078e000b */
[----:B------:R-:W-:Y:S01]  /*74f0*/  @!P1 SEL R11, R124, RZ, P2 ;  /* 0x000000ff7c0b9207 */ /* 0x000fe20001000000 */
[----:B------:R-:W-:Y:S01]  /*7500*/  @!P0 FFMA.FTZ R7, R0, R18, R7 ;  /* 0x0000001200078223 */ /* 0x000fe20000010007 */
[----:B------:R-:W-:Y:S01]  /*7510*/  @!P1 IADD3 R9, P6, PT, R118, R9, RZ ;  /* 0x0000000976099210 */ /* 0x000fe20007fde0ff */
[----:B------:R-:W-:Y:S01]  /*7520*/  @!P0 FFMA.FTZ R8, R3, R19, R8 ;  /* 0x0000001303088223 */ /* 0x000fe20000010008 */
[----:B------:R-:W-:Y:S02]  /*7530*/  @!P0 F2FP.BF16.F32.PACK_AB R6, R6, R5 ;  /* 0x000000050606823e */ /* 0x000fe400000010ff */
[----:B--2---:R-:W-:Y:S01]  /*7540*/  LEA R48, P5, R36, R100, 0x6 ;  /* 0x0000006424307211 */ /* 0x004fe200078a30ff */
[----:B------:R-:W-:Y:S01]  /*7550*/  @!P1 IMAD.X R0, R112, 0x1, R11, P6 ;  /* 0x0000000170009824 */ /* 0x000fe200030e060b */
[----:B------:R-:W-:Y:S01]  /*7560*/  @!P0 F2FP.BF16.F32.PACK_AB R7, R8, R7 ;  /* 0x000000070807823e */ /* 0x000fe200000010ff */
[----:B------:R-:W-:Y:S01]  /*7570*/  @!P0 IMAD.MOV.U32 R22, RZ, RZ, R6 ;  /* 0x000000ffff168224 */ /* 0x000fe200078e0006 */
[----:B------:R-:W-:Y:S02]  /*7580*/  @!P0 MOV R20, R2 ;  /* 0x0000000200148202 */ /* 0x000fe40000000f00 */
[C---:B------:R-:W-:Y:S01]  /*7590*/  @!P1 SHF.L.U64.HI R0, R9.reuse, 0x1, R0 ;  /* 0x0000000109009819 */ /* 0x040fe20000010200 */
[----:B------:R-:W-:Y:S01]  /*75a0*/  @!P0 IMAD.MOV.U32 R23, RZ, RZ, R7 ;  /* 0x000000ffff178224 */ /* 0x000fe200078e0007 */
[----:B------:R-:W-:Y:S02]  /*75b0*/  LEA.HI.X R49, R36, R101, R37, 0x6, P5 ;  /* 0x0000006524317211 */ /* 0x000fe400028f3425 */
[----:B------:R-:W-:Y:S02]  /*75c0*/  @!P1 SHF.L.U32 R9, R9, 0x1, RZ ;  /* 0x0000000109099819 */ /* 0x000fe400000006ff */
[----:B------:R-:W-:Y:S01]  /*75d0*/  @!P1 SEL R3, R35, R34, !P2 ;  /* 0x0000002223039207 */ /* 0x000fe20005000000 */
[----:B------:R2:W-:Y:S01]  /*75e0*/  STG.E.128 desc[UR6][R48.64], R20 ;  /* 0x0000001430007986 */ /* 0x0005e2000c101d06 */
[----:B------:R-:W-:Y:S03]  /*75f0*/  @!P1 IADD3 R44, P0, PT, R9, R104, RZ ;  /* 0x00000068092c9210 */ /* 0x000fe60007f1e0ff */
[----:B------:R-:W-:Y:S01]  /*7600*/  @!P1 IMAD.WIDE R4, R3, 0x2, R14 ;  /* 0x0000000203049825 */ /* 0x000fe200078e020e */
[C---:B------:R-:W-:Y:S02]  /*7610*/  @!P1 IADD3.X R45, PT, PT, R0.reuse, R105, RZ, P0, !PT ;  /* 0x00000069002d9210 */ /* 0x040fe400007fe4ff */
[----:B------:R-:W-:Y:S01]  /*7620*/  @!P1 IADD3 R12, P0, PT, R9, R106, RZ ;  /* 0x0000006a090c9210 */ /* 0x000fe20007f1e0ff */
[----:B------:R-:W3:Y:S04]  /*7630*/  LDG.E.128 R36, desc[UR6][R14.64+0x80] ;  /* 0x000080060e247981 */ /* 0x000ee8000c1e1d00 */
[----:B------:R-:W-:Y:S01]  /*7640*/  @!P1 IMAD.X R13, R0, 0x1, R107, P0 ;  /* 0x00000001000d9824 */ /* 0x000fe200000e066b */
[----:B------:R-:W-:Y:S03]  /*7650*/  ISETP.GE.U32.OR P0, PT, R26, R35, P1 ;  /* 0x000000231a00720c */ /* 0x000fe60000f06470 */
[----:B------:R-:W4:Y:S08]  /*7660*/  @!P1 LDG.E.128 R4, desc[UR6][R4.64+0x80] ;  /* 0x0000800604049981 */ /* 0x000f30000c1e1d00 */
[----:B------:R-:W5:Y:S08]  /*7670*/  @!P1 LDG.E.128 R44, desc[UR6][R44.64+0x80] ;  /* 0x000080062c2c9981 */ /* 0x000f70000c1e1d00 */
[----:B------:R1:W2:Y:S01]  /*7680*/  @!P1 LDG.E.128 R40, desc[UR6][R12.64+0x80] ;  /* 0x000080060c289981 */ /* 0x0002a2000c1e1d00 */
[C---:B----4-:R-:W-:Y:S01]  /*7690*/  @!P1 LOP3.LUT R9, R7.reuse, 0xffff0000, RZ, 0xc0, !PT ;  /* 0xffff000007099812 */ /* 0x050fe200078ec0ff */
[----:B------:R-:W-:Y:S01]  /*76a0*/  @!P1 IMAD.U32 R10, R7, 0x10000, RZ ;  /* 0x00010000070a9824 */ /* 0x000fe200078e00ff */
[C---:B------:R-:W-:Y:S01]  /*76b0*/  @!P1 LOP3.LUT R2, R4.reuse, 0xffff0000, RZ, 0xc0, !PT ;  /* 0xffff000004029812 */ /* 0x040fe200078ec0ff */
[----:B------:R-:W-:Y:S01]  /*76c0*/  @!P1 IMAD.U32 R0, R4, 0x10000, RZ ;  /* 0x0001000004009824 */ /* 0x000fe200078e00ff */
[C---:B------:R-:W-:Y:S02]  /*76d0*/  @!P1 SHF.L.U32 R3, R5.reuse, 0x10, RZ ;  /* 0x0000001005039819 */ /* 0x040fe400000006ff */
[----:B------:R-:W-:Y:S01]  /*76e0*/  @!P1 LOP3.LUT R4, R5, 0xffff0000, RZ, 0xc0, !PT ;  /* 0xffff000005049812 */ /* 0x000fe200078ec0ff */
[----:B------:R-:W-:Y:S01]  /*76f0*/  @!P1 IMAD.U32 R5, R6, 0x10000, RZ ;  /* 0x0001000006059824 */ /* 0x000fe200078e00ff */
[C---:B-----5:R-:W-:Y:S01]  /*7700*/  @!P1 SHF.L.U32 R19, R44.reuse, 0x10, RZ ;  /* 0x000000102c139819 */ /* 0x060fe200000006ff */
[C---:B------:R-:W-:Y:S01]  /*7710*/  @!P1 IMAD.U32 R16, R45.reuse, 0x10000, RZ ;  /* 0x000100002d109824 */ /* 0x040fe200078e00ff */
[----:B------:R-:W-:Y:S01]  /*7720*/  @!P1 LOP3.LUT R17, R44, 0xffff0000, RZ, 0xc0, !PT ;  /* 0xffff00002c119812 */ /* 0x000fe200078ec0ff */
[C---:B-1----:R-:W-:Y:S01]  /*7730*/  @!P1 IMAD.U32 R12, R46.reuse, 0x10000, RZ ;  /* 0x000100002e0c9824 */ /* 0x042fe200078e00ff */
[----:B------:R-:W-:Y:S01]  /*7740*/  @!P1 LOP3.LUT R13, R45, 0xffff0000, RZ, 0xc0, !PT ;  /* 0xffff00002d0d9812 */ /* 0x000fe200078ec0ff */
[----:B------:R-:W-:Y:S01]  /*7750*/  @!P0 FADD.FTZ R19, -R19, -RZ ;  /* 0x800000ff13138221 */ /* 0x000fe20000010100 */
[----:B------:R-:W-:Y:S01]  /*7760*/  @!P1 LOP3.LUT R11, R46, 0xffff0000, RZ, 0xc0, !PT ;  /* 0xffff00002e0b9812 */ /* 0x000fe200078ec0ff */
[----:B------:R-:W-:Y:S01]  /*7770*/  @!P0 FADD.FTZ R17, -R17, -RZ ;  /* 0x800000ff11118221 */ /* 0x000fe20000010100 */
[----:B------:R-:W-:Y:S01]  /*7780*/  @!P1 SHF.L.U32 R7, R47, 0x10, RZ ;  /* 0x000000102f079819 */ /* 0x000fe200000006ff */
[----:B--2---:R-:W-:Y:S01]  /*7790*/  @!P1 IMAD.U32 R21, R43, 0x10000, RZ ;  /* 0x000100002b159824 */ /* 0x004fe200078e00ff */
        /* <DEDUP_REMOVED lines=10> */
[----:B------:R-:W-:Y:S01]  /*7840*/  @!P0 FADD.FTZ R8, -R8, -RZ ;  /* 0x800000ff08088221 */ /* 0x000fe20000010100 */
[----:B------:R-:W-:Y:S01]  /*7850*/  ISETP.GE.AND P0, PT, R25, R27, PT ;  /* 0x0000001b1900720c */ /* 0x000fe20003f06270 */
[----:B------:R-:W-:Y:S01]  /*7860*/  @!P1 FMUL.FTZ R0, R0, R19 ;  /* 0x0000001300009220 */ /* 0x000fe20000410000 */
[----:B------:R-:W-:Y:S01]  /*7870*/  @!P1 SHF.L.U32 R19, R42, 0x10, RZ ;  /* 0x000000102a139819 */ /* 0x000fe200000006ff */
[----:B------:R-:W-:Y:S01]  /*7880*/  @!P1 FMUL.FTZ R7, R10, R7 ;  /* 0x000000070a079220 */ /* 0x000fe20000410000 */
[----:B------:R-:W-:Y:S01]  /*7890*/  @!P1 FMUL.FTZ R8, R9, R8 ;  /* 0x0000000809089220 */ /* 0x000fe20000410000 */
[C---:B------:R-:W-:Y:S02]  /*78a0*/  @!P1 IMAD.U32 R10, R40.reuse, 0x10000, RZ ;  /* 0x00010000280a9824 */ /* 0x040fe400078e00ff */
[----:B------:R-:W-:Y:S01]  /*78b0*/  @!P1 FMUL.FTZ R5, R5, R12 ;  /* 0x0000000c05059220 */ /* 0x000fe20000410000 */
[----:B------:R-:W-:Y:S01]  /*78c0*/  @!P1 LOP3.LUT R12, R40, 0xffff0000, RZ, 0xc0, !PT ;  /* 0xffff0000280c9812 */ /* 0x000fe200078ec0ff */
[----:B------:R-:W-:Y:S01]  /*78d0*/  @!P1 FMUL.FTZ R6, R6, R11 ;  /* 0x0000000b06069220 */ /* 0x000fe20000410000 */
[C---:B---3--:R-:W-:Y:S01]  /*78e0*/  @!P1 LOP3.LUT R11, R36.reuse, 0xffff0000, RZ, 0xc0, !PT ;  /* 0xffff0000240b9812 */ /* 0x048fe200078ec0ff */
[----:B------:R-:W-:Y:S02]  /*78f0*/  @!P1 IMAD.U32 R9, R36, 0x10000, RZ ;  /* 0x0001000024099824 */ /* 0x000fe400078e00ff */
[----:B------:R-:W-:Y:S01]  /*7900*/  @!P1 FMUL.FTZ R3, R3, R16 ;  /* 0x0000001003039220 */ /* 0x000fe20000410000 */
[----:B------:R-:W-:Y:S01]  /*7910*/  @!P1 SHF.L.U32 R16, R37, 0x10, RZ ;  /* 0x0000001025109819 */ /* 0x000fe200000006ff */
[----:B------:R-:W-:Y:S01]  /*7920*/  @!P1 FMUL.FTZ R2, R2, R17 ;  /* 0x0000001102029220 */ /* 0x000fe20000410000 */
[----:B------:R-:W-:Y:S01]  /*7930*/  @!P0 ISETP.GE.U32.AND P2, PT, R25, R35, PT ;  /* 0x000000231900820c */ /* 0x000fe20003f46070 */
[----:B------:R-:W-:Y:S01]  /*7940*/  @!P1 FMUL.FTZ R4, R4, R13 ;  /* 0x0000000d04049220 */ /* 0x000fe20000410000 */
[----:B------:R-:W-:Y:S01]  /*7950*/  @!P1 LOP3.LUT R17, R37, 0xffff0000, RZ, 0xc0, !PT ;  /* 0xffff000025119812 */ /* 0x000fe200078ec0ff */
[----:B------:R-:W-:Y:S02]  /*7960*/  @!P1 IMAD.U32 R13, R41, 0x10000, RZ ;  /* 0x00010000290d9824 */ /* 0x000fe400078e00ff */
[----:B------:R-:W-:Y:S01]  /*7970*/  @!P1 FFMA.FTZ R0, R9, R10, R0 ;  /* 0x0000000a09009223 */ /* 0x000fe20000010000 */
[----:B------:R-:W-:Y:S01]  /*7980*/  @!P0 SEL R9, R34, RZ, P2 ;  /* 0x000000ff22098207 */ /* 0x000fe20001000000 */
[----:B------:R-:W-:Y:S01]  /*7990*/  @!P1 FFMA.FTZ R2, R11, R12, R2 ;  /* 0x0000000c0b029223 */ /* 0x000fe20000010002 */
[----:B------:R-:W-:Y:S01]  /*79a0*/  @!P0 SEL R11, R124, RZ, P2 ;  /* 0x000000ff7c0b8207 */ /* 0x000fe20001000000 */
[----:B------:R-:W-:Y:S01]  /*79b0*/  @!P1 FFMA.FTZ R3, R16, R13, R3 ;  /* 0x0000000d10039223 */ /* 0x000fe20000010003 */
[----:B------:R-:W-:Y:S01]  /*79c0*/  @!P1 FFMA.FTZ R4, R17, R18, R4 ;  /* 0x0000001211049223 */ /* 0x000fe20000010004 */
[----:B------:R-:W-:Y:S01]  /*79d0*/  @!P0 IADD3 R17, P5, PT, R118, R9, RZ ;  /* 0x0000000976118210 */ /* 0x000fe20007fbe0ff */
[C---:B------:R-:W-:Y:S01]  /*79e0*/  @!P1 IMAD.U32 R10, R38.reuse, 0x10000, RZ ;  /* 0x00010000260a9824 */ /* 0x040fe200078e00ff */
[----:B------:R-:W-:Y:S01]  /*79f0*/  @!P1 LOP3.LUT R9, R38, 0xffff0000, RZ, 0xc0, !PT ;  /* 0xffff000026099812 */ /* 0x000fe200078ec0ff */
[----:B------:R-:W-:Y:S01]  /*7a00*/  @!P1 IMAD.U32 R12, R39, 0x10000, RZ ;  /* 0x00010000270c9824 */ /* 0x000fe200078e00ff */
[----:B------:R-:W-:Y:S01]  /*7a10*/  @!P1 F2FP.BF16.F32.PACK_AB R3, R4, R3 ;  /* 0x000000030403923e */ /* 0x000fe200000010ff */
[----:B------:R-:W-:Y:S01]  /*7a20*/  @!P1 FFMA.FTZ R5, R10, R19, R5 ;  /* 0x000000130a059223 */ /* 0x000fe20000010005 */
[----:B------:R-:W-:Y:S01]  /*7a30*/  @!P0 IADD3.X R10, PT, PT, R112, R11, RZ, P5, !PT ;  /* 0x0000000b700a8210 */ /* 0x000fe20002ffe4ff */
[----:B------:R-:W-:Y:S01]  /*7a40*/  @!P1 FFMA.FTZ R6, R9, R20, R6 ;  /* 0x0000001409069223 */ /* 0x000fe20000010006 */
[----:B------:R-:W-:Y:S01]  /*7a50*/  @!P1 LOP3.LUT R11, R39, 0xffff0000, RZ, 0xc0, !PT ;  /* 0xffff0000270b9812 */ /* 0x000fe200078ec0ff */
[----:B------:R-:W-:Y:S01]  /*7a60*/  @!P1 FFMA.FTZ R7, R12, R21, R7 ;  /* 0x000000150c079223 */ /* 0x000fe20000010007 */
[----:B------:R-:W-:Y:S01]  /*7a70*/  @!P0 SHF.L.U64.HI R10, R17, 0x1, R10 ;  /* 0x00000001110a8819 */ /* 0x000fe2000001020a */
[----:B------:R-:W-:Y:S01]  /*7a80*/  @!P1 IMAD.MOV.U32 R37, RZ, RZ, R3 ;  /* 0x000000ffff259224 */ /* 0x000fe200078e0003 */
[----:B------:R-:W-:Y:S01]  /*7a90*/  @!P1 F2FP.BF16.F32.PACK_AB R0, R2, R0 ;  /* 0x000000000200923e */ /* 0x000fe200000010ff */
[----:B------:R-:W-:Y:S01]  /*7aa0*/  @!P1 FFMA.FTZ R8, R11, R22, R8 ;  /* 0x000000160b089223 */ /* 0x000fe20000010008 */
[----:B------:R-:W-:Y:S01]  /*7ab0*/  @!P1 F2FP.BF16.F32.PACK_AB R6, R6, R5 ;  /* 0x000000050606923e */ /* 0x000fe200000010ff */
[----:B------:R-:W-:Y:S01]  /*7ac0*/  @!P0 IMAD.SHL.U32 R17, R17, 0x2, RZ ;  /* 0x0000000211118824 */ /* 0x000fe200078e00ff */
[----:B------:R-:W-:Y:S02]  /*7ad0*/  @!P1 MOV R36, R0 ;  /* 0x0000000000249202 */ /* 0x000fe40000000f00 */
[----:B------:R-:W-:Y:S02]  /*7ae0*/  @!P1 F2FP.BF16.F32.PACK_AB R7, R8, R7 ;  /* 0x000000070807923e */ /* 0x000fe400000010ff */
[----:B------:R-:W-:Y:S02]  /*7af0*/  @!P1 MOV R38, R6 ;  /* 0x0000000600269202 */ /* 0x000fe40000000f00 */
[----:B------:R-:W-:Y:S01]  /*7b00*/  @!P0 IADD3 R20, P5, PT, R17, R104, RZ ;  /* 0x0000006811148210 */ /* 0x000fe20007fbe0ff */
[----:B------:R-:W-:Y:S01]  /*7b10*/  @!P1 IMAD.MOV.U32 R39, RZ, RZ, R7 ;  /* 0x000000ffff279224 */ /* 0x000fe200078e0007 */
[----:B------:R-:W-:Y:S02]  /*7b20*/  @!P0 SEL R3, R35, R34, !P2 ;  /* 0x0000002223038207 */ /* 0x000fe40005000000 */
[----:B------:R-:W-:Y:S01]  /*7b30*/  @!P0 IADD3 R16, P1, PT, R17, R106, RZ ;  /* 0x0000006a11108210 */ /* 0x000fe20007f3e0ff */
[C---:B------:R-:W-:Y:S01]  /*7b40*/  @!P0 IMAD.X R21, R10.reuse, 0x1, R105, P5 ;  /* 0x000000010a158824 */ /* 0x040fe200028e0669 */
[----:B------:R3:W-:Y:S01]  /*7b50*/  STG.E.128 desc[UR6][R48.64+0x80], R36 ;  /* 0x0000802430007986 */ /* 0x0007e2000c101d06 */
[----:B------:R-:W-:Y:S01]  /*7b60*/  @!P0 IMAD.WIDE R4, R3, 0x2, R14 ;  /* 0x0000000203048825 */ /* 0x000fe200078e020e */
[----:B------:R-:W-:Y:S02]  /*7b70*/  @!P0 IADD3.X R17, PT, PT, R10, R107, RZ, P1, !PT ;  /* 0x0000006b0a118210 */ /* 0x000fe40000ffe4ff */
[----:B------:R-:W-:Y:S04]  /*7b80*/  ISETP.GE.U32.OR P1, PT, R25, R35, P0 ;  /* 0x000000231900720c */ /* 0x000fe80000726470 */
[----:B------:R-:W2:Y:S08]  /*7b90*/  @!P0 LDG.E.128 R20, desc[UR6][R20.64+0x100] ;  /* 0x0001000614148981 */ /* 0x000eb0000c1e1d00 */
[----:B------:R-:W4:Y:S08]  /*7ba0*/  @!P0 LDG.E.128 R4, desc[UR6][R4.64+0x100] ;  /* 0x0001000604048981 */ /* 0x000f30000c1e1d00 */
[----:B------:R-:W5:Y:S08]  /*7bb0*/  @!P0 LDG.E.128 R44, desc[UR6][R16.64+0x100] ;  /* 0x00010006102c8981 */ /* 0x000f70000c1e1d00 */
[----:B------:R4:W3:Y:S01]  /*7bc0*/  LDG.E.128 R40, desc[UR6][R14.64+0x100] ;  /* 0x000100060e287981 */ /* 0x0008e2000c1e1d00 */
[C---:B--2---:R-:W-:Y:S01]  /*7bd0*/  @!P0 LOP3.LUT R10, R22.reuse, 0xffff0000, RZ, 0xc0, !PT ;  /* 0xffff0000160a8812 */ /* 0x044fe200078ec0ff */
[----:B------:R-:W-:Y:S01]  /*7be0*/  @!P0 IMAD.U32 R11, R22, 0x10000, RZ ;  /* 0x00010000160b8824 */ /* 0x000fe200078e00ff */
[----:B------:R-:W-:Y:S01]  /*7bf0*/  @!P0 SHF.L.U32 R9, R23, 0x10, RZ ;  /* 0x0000001017098819 */ /* 0x000fe200000006ff */
[C---:B------:R-:W-:Y:S01]  /*7c00*/  @!P0 IMAD.U32 R0, R20.reuse, 0x10000, RZ ;  /* 0x0001000014008824 */ /* 0x040fe200078e00ff */
[----:B------:R-:W-:Y:S01]  /*7c10*/  @!P0 SHF.L.U32 R3, R21, 0x10, RZ ;  /* 0x0000001015038819 */ /* 0x000fe200000006ff */
[----:B------:R-:W-:Y:S01]  /*7c20*/  @!P1 FADD.FTZ R11, -R11, -RZ ;  /* 0x800000ff0b0b9221 */ /* 0x000fe20000010100 */
[----:B------:R-:W-:Y:S01]  /*7c30*/  @!P0 LOP3.LUT R2, R20, 0xffff0000, RZ, 0xc0, !PT ;  /* 0xffff000014028812 */ /* 0x000fe200078ec0ff */
[----:B------:R-:W-:Y:S01]  /*7c40*/  @!P1 FADD.FTZ R9, -R9, -RZ ;  /* 0x800000ff09099221 */ /* 0x000fe20000010100 */
[----:B------:R-:W-:Y:S01]  /*7c50*/  @!P0 LOP3.LUT R13, R21, 0xffff0000, RZ, 0xc0, !PT ;  /* 0xffff0000150d8812 */ /* 0x000fe200078ec0ff */
[C---:B----4-:R-:W-:Y:S01]  /*7c60*/  @!P0 IMAD.U32 R14, R6.reuse, 0x10000, RZ ;  /* 0x00010000060e8824 */ /* 0x050fe200078e00ff */
[----:B------:R-:W-:Y:S01]  /*7c70*/  @!P0 LOP3.LUT R17, R6, 0xffff0000, RZ, 0xc0, !PT ;  /* 0xffff000006118812 */ /* 0x000fe200078ec0ff */
[----:B------:R-:W-:Y:S01]  /*7c80*/  @!P1 FADD.FTZ R10, -R10, -RZ ;  /* 0x800000ff0a0a9221 */ /* 0x000fe20000010100 */
[----:B------:R-:W-:Y:S01]  /*7c90*/  @!P0 SHF.L.U32 R12, R7, 0x10, RZ ;  /* 0x00000010070c8819 */ /* 0x000fe200000006ff */
[----:B------:R-:W-:Y:S01]  /*7ca0*/  @!P1 FADD.FTZ R13, -R13, -RZ ;  /* 0x800000ff0d0d9221 */ /* 0x000fe20000010100 */
[----:B------:R-:W-:Y:S01]  /*7cb0*/  @!P0 LOP3.LUT R8, R23, 0xffff0000, RZ, 0xc0, !PT ;  /* 0xffff000017088812 */ /* 0x000fe200078ec0ff */
[----:B------:R-:W-:Y:S01]  /*7cc0*/  @!P0 FMUL.FTZ R6, R17, R10 ;  /* 0x0000000a11068220 */ /* 0x000fe20000410000 */
[C---:B------:R-:W-:Y:S01]  /*7cd0*/  @!P0 LOP3.LUT R19, R4.reuse, 0xffff0000, RZ, 0xc0, !PT ;  /* 0xffff000004138812 */ /* 0x040fe200078ec0ff */
[----:B------:R-:W-:Y:S01]  /*7ce0*/  @!P0 IMAD.U32 R21, R4, 0x10000, RZ ;  /* 0x0001000004158824 */ /* 0x000fe200078e00ff */
[C---:B------:R-:W-:Y:S01]  /*7cf0*/  @!P0 SHF.L.U32 R4, R5.reuse, 0x10, RZ ;  /* 0x0000001005048819 */ /* 0x040fe200000006ff */
[----:B------:R-:W-:Y:S01]  /*7d00*/  @!P1 FADD.FTZ R0, -R0, -RZ ;  /* 0x800000ff00009221 */ /* 0x000fe20000010100 */
[----:B------:R-:W-:Y:S01]  /*7d10*/  @!P0 LOP3.LUT R16, R5, 0xffff0000, RZ, 0xc0, !PT ;  /* 0xffff000005108812 */ /* 0x000fe200078ec0ff */
[----:B------:R-:W-:Y:S01]  /*7d20*/  @!P1 FADD.FTZ R3, -R3, -RZ ;  /* 0x800000ff03039221 */ /* 0x000fe20000010100 */
[----:B------:R-:W-:Y:S01]  /*7d30*/  @!P0 LOP3.LUT R15, R7, 0xffff0000, RZ, 0xc0, !PT ;  /* 0xffff0000070f8812 */ /* 0x000fe200078ec0ff */
[----:B------:R-:W-:Y:S01]  /*7d40*/  @!P1 FADD.FTZ R2, -R2, -RZ ;  /* 0x800000ff02029221 */ /* 0x000fe20000010100 */
[----:B-----5:R-:W-:Y:S01]  /*7d50*/  @!P0 LOP3.LUT R17, R46, 0xffff0000, RZ, 0xc0, !PT ;  /* 0xffff00002e118812 */ /* 0x020fe200078ec0ff */
[----:B------:R-:W-:Y:S01]  /*7d60*/  @!P0 FMUL.FTZ R7, R12, R9 ;  /* 0x000000090c078220 */ /* 0x000fe20000410000 */
[----:B------:R-:W-:Y:S01]  /*7d70*/  @!P0 LOP3.LUT R12, R44, 0xffff0000, RZ, 0xc0, !PT ;  /* 0xffff00002c0c8812 */ /* 0x000fe200078ec0ff */
[----:B---3--:R-:W-:Y:S01]  /*7d80*/  @!P0 IMAD.U32 R9, R40, 0x10000, RZ ;  /* 0x0001000028098824 */ /* 0x008fe200078e00ff */
[----:B------:R-:W-:Y:S01]  /*7d90*/  @!P0 SHF.L.U32 R18, R47, 0x10, RZ ;  /* 0x000000102f128819 */ /* 0x000fe200000006ff */
[----:B------:R-:W-:Y:S01]  /*7da0*/  @!P0 FMUL.FTZ R5, R14, R11 ;  /* 0x0000000b0e058220 */ /* 0x000fe20000410000 */
[----:B------:R-:W-:Y:S01]  /*7db0*/  @!P0 LOP3.LUT R11, R40, 0xffff0000, RZ, 0xc0, !PT ;  /* 0xffff0000280b8812 */ /* 0x000fe200078ec0ff */
[----:B------:R-:W-:Y:S01]  /*7dc0*/  @!P0 IMAD.U32 R10, R44, 0x10000, RZ ;  /* 0x000100002c0a8824 */ /* 0x000fe200078e00ff */
[----:B------:R-:W-:Y:S01]  /*7dd0*/  @!P0 SHF.L.U32 R14, R41, 0x10, RZ ;  /* 0x00000010290e8819 */ /* 0x000fe200000006ff */
[----:B------:R-:W-:Y:S01]  /*7de0*/  @!P0 FMUL.FTZ R0, R21, R0 ;  /* 0x0000000015008220 */ /* 0x000fe20000410000 */
[----:B------:R-:W-:Y:S01]  /*7df0*/  @!P1 FADD.FTZ R8, -R8, -RZ ;  /* 0x800000ff08089221 */ /* 0x000fe20000010100 */
[----:B------:R-:W-:Y:S01]  /*7e00*/  @!P0 FMUL.FTZ R3, R4, R3 ;  /* 0x0000000304038220 */ /* 0x000fe20000410000 */
[----:B------:R-:W-:Y:S01]  /*7e10*/  @!P0 FMUL.FTZ R2, R19, R2 ;  /* 0x0000000213028220 */ /* 0x000fe20000410000 */
[----:B------:R-:W-:Y:S01]  /*7e20*/  @!P0 LOP3.LUT R19, R47, 0xffff0000, RZ, 0xc0, !PT ;  /* 0xffff00002f138812 */ /* 0x000fe200078ec0ff */
[----:B------:R-:W-:Y:S01]  /*7e30*/  @!P0 FMUL.FTZ R4, R16, R13 ;  /* 0x0000000d10048220 */ /* 0x000fe20000410000 */
[----:B------:R-:W-:Y:S01]  /*7e40*/  @!P0 SHF.L.U32 R13, R45, 0x10, RZ ;  /* 0x000000102d0d8819 */ /* 0x000fe200000006ff */
[----:B------:R-:W-:Y:S01]  /*7e50*/  @!P0 FFMA.FTZ R0, R9, R10, R0 ;  /* 0x0000000a09008223 */ /* 0x000fe20000010000 */
[----:B------:R-:W-:Y:S01]  /*7e60*/  @!P0 LOP3.LUT R9, R41, 0xffff0000, RZ, 0xc0, !PT ;  /* 0xffff000029098812 */ /* 0x000fe200078ec0ff */
[----:B------:R-:W-:Y:S01]  /*7e70*/  @!P0 FMUL.FTZ R8, R15, R8 ;  /* 0x000000080f088220 */ /* 0x000fe20000410000 */
[----:B------:R-:W-:Y:S01]  /*7e80*/  @!P0 LOP3.LUT R15, R45, 0xffff0000, RZ, 0xc0, !PT ;  /* 0xffff00002d0f8812 */ /* 0x000fe200078ec0ff */
[----:B------:R-:W-:Y:S01]  /*7e90*/  @!P0 FFMA.FTZ R2, R11, R12, R2 ;  /* 0x0000000c0b028223 */ /* 0x000fe20000010002 */
[C---:B------:R-:W-:Y:S01]  /*7ea0*/  @!P0 LOP3.LUT R11, R42.reuse, 0xffff0000, RZ, 0xc0, !PT ;  /* 0xffff00002a0b8812 */ /* 0x040fe200078ec0ff */
[----:B------:R-:W-:Y:S01]  /*7eb0*/  @!P0 IMAD.U32 R10, R42, 0x10000, RZ ;  /* 0x000100002a0a8824 */ /* 0x000fe200078e00ff */
[C---:B------:R-:W-:Y:S01]  /*7ec0*/  @!P0 SHF.L.U32 R12, R43.reuse, 0x10, RZ ;  /* 0x000000102b0c8819 */ /* 0x040fe200000006ff */
[----:B------:R-:W-:Y:S01]  /*7ed0*/  @!P0 IMAD.U32 R16, R46, 0x10000, RZ ;  /* 0x000100002e108824 */ /* 0x000fe200078e00ff */
[----:B------:R-:W-:Y:S01]  /*7ee0*/  @!P0 F2FP.BF16.F32.PACK_AB R0, R2, R0 ;  /* 0x000000000200823e */ /* 0x000fe200000010ff */
[----:B------:R-:W-:Y:S01]  /*7ef0*/  @!P0 FFMA.FTZ R3, R14, R13, R3 ;  /* 0x0000000d0e038223 */ /* 0x000fe20000010003 */
[----:B------:R-:W-:Y:S01]  /*7f00*/  @!P0 LOP3.LUT R13, R43, 0xffff0000, RZ, 0xc0, !PT ;  /* 0xffff00002b0d8812 */ /* 0x000fe200078ec0ff */
[----:B------:R-:W-:Y:S01]  /*7f10*/  @!P0 FFMA.FTZ R4, R9, R15, R4 ;  /* 0x0000000f09048223 */ /* 0x000fe20000010004 */
[----:B------:R-:W-:Y:S01]  /*7f20*/  @!P0 FFMA.FTZ R5, R10, R16, R5 ;  /* 0x000000100a058223 */ /* 0x000fe20000010005 */
[----:B------:R-:W-:Y:S01]  /*7f30*/  @!P0 FFMA.FTZ R6, R11, R17, R6 ;  /* 0x000000110b068223 */ /* 0x000fe20000010006 */
[----:B------:R-:W-:Y:S01]  /*7f40*/  @!P0 FFMA.FTZ R7, R12, R18, R7 ;  /* 0x000000120c078223 */ /* 0x000fe20000010007 */
[----:B------:R-:W-:Y:S01]  /*7f50*/  @!P0 FFMA.FTZ R8, R13, R19, R8 ;  /* 0x000000130d088223 */ /* 0x000fe20000010008 */
[----:B------:R-:W-:Y:S01]  /*7f60*/  @!P0 F2FP.BF16.F32.PACK_AB R3, R4, R3 ;  /* 0x000000030403823e */ /* 0x000fe200000010ff */
[----:B------:R-:W-:Y:S01]  /*7f70*/  @!P0 IMAD.MOV.U32 R40, RZ, RZ, R0 ;  /* 0x000000ffff288224 */ /* 0x000fe200078e0000 */
[----:B------:R-:W-:Y:S02]  /*7f80*/  @!P0 F2FP.BF16.F32.PACK_AB R5, R6, R5 ;  /* 0x000000050605823e */ /* 0x000fe400000010ff */
[----:B------:R-:W-:Y:S02]  /*7f90*/  @!P0 F2FP.BF16.F32.PACK_AB R8, R8, R7 ;  /* 0x000000070808823e */ /* 0x000fe400000010ff */
[----:B------:R-:W-:Y:S01]  /*7fa0*/  @!P0 MOV R41, R3 ;  /* 0x0000000300298202 */ /* 0x000fe20000000f00 */
[----:B------:R-:W-:Y:S01]  /*7fb0*/  @!P0 IMAD.MOV.U32 R42, RZ, RZ, R5 ;  /* 0x000000ffff2a8224 */ /* 0x000fe200078e0005 */
[----:B------:R-:W-:Y:S05]  /*7fc0*/  @!P0 MOV R43, R8 ;  /* 0x00000008002b8202 */ /* 0x000fea0000000f00 */
[----:B------:R3:W-:Y:S02]  /*7fd0*/  STG.E.128 desc[UR6][R48.64+0x100], R40 ;  /* 0x0001002830007986 */ /* 0x0007e4000c101d06 */
.L_x_2028:
[----:B------:R-:W-:Y:S05]  /*7fe0*/  BSYNC.RECONVERGENT B0 ;  /* 0x0000000000007941 */ /* 0x000fea0003800200 */
.L_x_2027:
[----:B------:R-:W-:Y:S04]  /*7ff0*/  BSSY.RECONVERGENT B0, `(.L_x_2029) ;  /* 0x0000107000007945 */ /* 0x000fe80003800200 */
[----:B------:R-:W-:Y:S05]  /*8000*/  @!P4 BRA `(.L_x_2030) ;  /* 0x000000100014c947 */ /* 0x000fea0003800000 */
[C---:B------:R-:W-:Y:S01]  /*8010*/  ISETP.GE.AND P0, PT, R28.reuse, R27, PT ;  /* 0x0000001b1c00720c */ /* 0x040fe20003f06270 */
[----:B----4-:R-:W4:Y:S11]  /*8020*/  LDC.64 R10, c[0x0][0x4a8] ;  /* 0x00012a00ff0a7b82 */ /* 0x010f360000000a00 */
[----:B------:R-:W-:Y:S01]  /*8030*/  @!UPT UIADD3 URZ, UPT, UPT, URZ, URZ, URZ ;  /* 0x000000fffffff290 */ /* 0x000fe2000fffe0ff */
[----:B------:R-:W-:Y:S04]  /*8040*/  @!P0 ISETP.GE.U32.AND P1, PT, R28, R35, PT ;  /* 0x000000231c00820c */ /* 0x000fe80003f26070 */
[----:B------:R-:W-:Y:S02]  /*8050*/  @!P0 SEL R5, R34, RZ, P1 ;  /* 0x000000ff22058207 */ /* 0x000fe40000800000 */
[----:B------:R-:W-:Y:S02]  /*8060*/  @!P0 SEL R9, R124, RZ, P1 ;  /* 0x000000ff7c098207 */ /* 0x000fe40000800000 */
[----:B------:R-:W-:Y:S01]  /*8070*/  @!P0 IADD3 R5, P2, PT, R120, R5, RZ ;  /* 0x0000000578058210 */ /* 0x000fe20007f5e0ff */
[----:B----4-:R-:W-:Y:S02]  /*8080*/  IMAD R3, R11, 0x60, RZ ;  /* 0x000000600b037824 */ /* 0x010fe400078e02ff */
[----:B------:R-:W-:Y:S04]  /*8090*/  IMAD.WIDE.U32 R10, R10, 0x60, R30 ;  /* 0x000000600a0a7825 */ /* 0x000fe800078e001e */
[----:B------:R-:W-:Y:S01]  /*80a0*/  @!P0 IMAD.X R0, R110, 0x1, R9, P2 ;  /* 0x000000016e008824 */ /* 0x000fe200010e0609 */
[----:B------:R-:W-:Y:S01]  /*80b0*/  @!P0 SHF.L.U32 R9, R5, 0x1, RZ ;  /* 0x0000000105098819 */ /* 0x000fe200000006ff */
[----:B------:R-:W-:Y:S01]  /*80c0*/  IMAD.IADD R11, R11, 0x1, R3 ;  /* 0x000000010b0b7824 */ /* 0x000fe200078e0203 */
[----:B------:R-:W-:Y:S02]  /*80d0*/  @!P0 SEL R3, R35, R34, !P1 ;  /* 0x0000002223038207 */ /* 0x000fe40004800000 */
[----:B------:R-:W-:Y:S02]  /*80e0*/  @!P0 SHF.L.U64.HI R0, R5, 0x1, R0 ;  /* 0x0000000105008819 */ /* 0x000fe40000010200 */
[----:B---3--:R-:W-:Y:S01]  /*80f0*/  @!P0 IADD3 R40, P1, PT, R9, R104, RZ ;  /* 0x0000006809288210 */ /* 0x008fe20007f3e0ff */
[----:B------:R-:W-:Y:S01]  /*8100*/  @!P0 IMAD.WIDE R6, R3, 0x2, R10 ;  /* 0x0000000203068825 */ /* 0x000fe200078e020a */
[----:B------:R-:W3:Y:S03]  /*8110*/  LDG.E.128 R20, desc[UR6][R10.64] ;  /* 0x000000060a147981 */ /* 0x000ee6000c1e1d00 */
[C---:B------:R-:W-:Y:S01]  /*8120*/  @!P0 IMAD.X R41, R0.reuse, 0x1, R105, P1 ;  /* 0x0000000100298824 */ /* 0x040fe200008e0669 */
[----:B------:R-:W-:Y:S04]  /*8130*/  @!P0 IADD3 R14, P1, PT, R9, R106, RZ ;  /* 0x0000006a090e8210 */ /* 0x000fe80007f3e0ff */
[----:B------:R-:W4:Y:S01]  /*8140*/  @!P0 LDG.E.128 R4, desc[UR6][R6.64] ;  /* 0x0000000606048981 */ /* 0x000f22000c1e1d00 */
[----:B------:R-:W-:Y:S01]  /*8150*/  @!P0 IMAD.X R15, R0, 0x1, R107, P1 ;  /* 0x00000001000f8824 */ /* 0x000fe200008e066b */
[----:B------:R-:W-:Y:S06]  /*8160*/  ISETP.GE.U32.OR P1, PT, R28, R35, P0 ;  /* 0x000000231c00720c */ /* 0x000fec0000726470 */
[----:B------:R-:W5:Y:S08]  /*8170*/  @!P0 LDG.E.128 R40, desc[UR6][R40.64] ;  /* 0x0000000628288981 */ /* 0x000f70000c1e1d00 */
[----:B------:R2:W3:Y:S01]  /*8180*/  @!P0 LDG.E.128 R36, desc[UR6][R14.64] ;  /* 0x000000060e248981 */ /* 0x0004e2000c1e1d00 */
[----:B----4-:R-:W-:Y:S01]  /*8190*/  @!P0 SHF.L.U32 R12, R7, 0x10, RZ ;  /* 0x00000010070c8819 */ /* 0x010fe200000006ff */
[----:B------:R-:W-:Y:S01]  /*81a0*/  @!P0 IMAD.U32 R3, R5, 0x10000, RZ ;  /* 0x0001000005038824 */ /* 0x000fe200078e00ff */
[----:B------:R-:W-:Y:S02]  /*81b0*/  @!P0 LOP3.LUT R9, R7, 0xffff0000, RZ, 0xc0, !PT ;  /* 0xffff000007098812 */ /* 0x000fe400078ec0ff */
[C---:B------:R-:W-:Y:S02]  /*81c0*/  @!P0 SHF.L.U32 R0, R4.reuse, 0x10, RZ ;  /* 0x0000001004008819 */ /* 0x040fe400000006ff */
[----:B------:R-:W-:Y:S02]  /*81d0*/  @!P0 LOP3.LUT R2, R4, 0xffff0000, RZ, 0xc0, !PT ;  /* 0xffff000004028812 */ /* 0x000fe400078ec0ff */
[C---:B-----5:R-:W-:Y:S01]  /*81e0*/  @!P0 LOP3.LUT R8, R43.reuse, 0xffff0000, RZ, 0xc0, !PT ;  /* 0xffff00002b088812 */ /* 0x060fe200078ec0ff */
[----:B------:R-:W-:Y:S01]  /*81f0*/  @!P0 IMAD.U32 R7, R43, 0x10000, RZ ;  /* 0x000100002b078824 */ /* 0x000fe200078e00ff */
[----:B--2---:R-:W-:Y:S01]  /*8200*/  @!P0 SHF.L.U32 R14, R42, 0x10, RZ ;  /* 0x000000102a0e8819 */ /* 0x004fe200000006ff */
[----:B------:R-:W-:Y:S01]  /*8210*/  @!P0 IMAD.U32 R19, R40, 0x10000, RZ ;  /* 0x0001000028138824 */ /* 0x000fe200078e00ff */
[----:B------:R-:W-:Y:S01]  /*8220*/  @!P0 LOP3.LUT R13, R42, 0xffff0000, RZ, 0xc0, !PT ;  /* 0xffff00002a0d8812 */ /* 0x000fe200078ec0ff */
[----:B------:R-:W-:Y:S01]  /*8230*/  @!P1 FADD.FTZ R7, -R7, -RZ ;  /* 0x800000ff07079221 */ /* 0x000fe20000010100 */
[----:B------:R-:W-:Y:S01]  /*8240*/  @!P0 LOP3.LUT R4, R5, 0xffff0000, RZ, 0xc0, !PT ;  /* 0xffff000005048812 */ /* 0x000fe200078ec0ff */
[----:B------:R-:W-:Y:S01]  /*8250*/  @!P0 IMAD.U32 R16, R41, 0x10000, RZ ;  /* 0x0001000029108824 */ /* 0x000fe200078e00ff */
[----:B------:R-:W-:Y:S01]  /*8260*/  @!P0 LOP3.LUT R17, R40, 0xffff0000, RZ, 0xc0, !PT ;  /* 0xffff000028118812 */ /* 0x000fe200078ec0ff */
[----:B------:R-:W-:Y:S01]  /*8270*/  @!P1 FADD.FTZ R19, -R19, -RZ ;  /* 0x800000ff13139221 */ /* 0x000fe20000010100 */
[----:B------:R-:W-:Y:S01]  /*8280*/  @!P0 LOP3.LUT R15, R41, 0xffff0000, RZ, 0xc0, !PT ;  /* 0xffff0000290f8812 */ /* 0x000fe200078ec0ff */
[----:B------:R-:W-:Y:S01]  /*8290*/  @!P1 FADD.FTZ R8, -R8, -RZ ;  /* 0x800000ff08089221 */ /* 0x000fe20000010100 */
[C---:B------:R-:W-:Y:S01]  /*82a0*/  @!P0 IMAD.U32 R5, R6.reuse, 0x10000, RZ ;  /* 0x0001000006058824 */ /* 0x040fe200078e00ff */
[----:B------:R-:W-:Y:S01]  /*82b0*/  @!P0 LOP3.LUT R6, R6, 0xffff0000, RZ, 0xc0, !PT ;  /* 0xffff000006068812 */ /* 0x000fe200078ec0ff */
[----:B------:R-:W-:Y:S01]  /*82c0*/  @!P1 FADD.FTZ R14, -R14, -RZ ;  /* 0x800000ff0e0e9221 */ /* 0x000fe20000010100 */
[----:B------:R-:W-:Y:S01]  /*82d0*/  @!P1 FADD.FTZ R13, -R13, -RZ ;  /* 0x800000ff0d0d9221 */ /* 0x000fe20000010100 */
[----:B------:R-:W-:Y:S01]  /*82e0*/  @!P0 FMUL.FTZ R7, R12, R7 ;  /* 0x000000070c078220 */ /* 0x000fe20000410000 */
[----:B---3--:R-:W-:Y:S01]  /*82f0*/  @!P0 SHF.L.U32 R12, R36, 0x10, RZ ;  /* 0x00000010240c8819 */ /* 0x008fe200000006ff */
[----:B------:R-:W-:Y:S01]  /*8300*/  @!P0 FMUL.FTZ R8, R9, R8 ;  /* 0x0000000809088220 */ /* 0x000fe20000410000 */
[----:B------:R-:W-:Y:S01]  /*8310*/  @!P0 FMUL.FTZ R0, R0, R19 ;  /* 0x0000001300008220 */ /* 0x000fe20000410000 */
[----:B------:R-:W-:Y:S01]  /*8320*/  @!P1 FADD.FTZ R17, -R17, -RZ ;  /* 0x800000ff11119221 */ /* 0x000fe20000010100 */
[----:B------:R-:W-:Y:S01]  /*8330*/  @!P1 FADD.FTZ R16, -R16, -RZ ;  /* 0x800000ff10109221 */ /* 0x000fe20000010100 */
[----:B------:R-:W-:Y:S01]  /*8340*/  @!P1 FADD.FTZ R15, -R15, -RZ ;  /* 0x800000ff0f0f9221 */ /* 0x000fe20000010100 */
[----:B------:R-:W-:Y:S01]  /*8350*/  ISETP.GE.AND P1, PT, R26, R27, PT ;  /* 0x0000001b1a00720c */ /* 0x000fe20003f26270 */
[----:B------:R-:W-:Y:S02]  /*8360*/  @!P0 IMAD.U32 R9, R20, 0x10000, RZ ;  /* 0x0001000014098824 */ /* 0x000fe400078e00ff */
[----:B------:R-:W-:Y:S01]  /*8370*/  @!P0 FMUL.FTZ R5, R5, R14 ;  /* 0x0000000e05058220 */ /* 0x000fe20000410000 */
[----:B------:R-:W-:Y:S01]  /*8380*/  @!P0 LOP3.LUT R14, R36, 0xffff0000, RZ, 0xc0, !PT ;  /* 0xffff0000240e8812 */ /* 0x000fe200078ec0ff */
[----:B------:R-:W-:Y:S01]  /*8390*/  @!P0 FMUL.FTZ R6, R6, R13 ;  /* 0x0000000d06068220 */ /* 0x000fe20000410000 */
[----:B------:R-:W-:Y:S01]  /*83a0*/  @!P0 LOP3.LUT R13, R20, 0xffff0000, RZ, 0xc0, !PT ;  /* 0xffff0000140d8812 */ /* 0x000fe200078ec0ff */
[----:B------:R-:W-:Y:S01]  /*83b0*/  @!P0 FMUL.FTZ R2, R2, R17 ;  /* 0x0000001102028220 */ /* 0x000fe20000410000 */
[----:B------:R-:W-:Y:S01]  /*83c0*/  @!P0 FMUL.FTZ R3, R3, R16 ;  /* 0x0000001003038220 */ /* 0x000fe20000410000 */
[----:B------:R-:W-:Y:S01]  /*83d0*/  @!P0 LOP3.LUT R16, R37, 0xffff0000, RZ, 0xc0, !PT ;  /* 0xffff000025108812 */ /* 0x000fe200078ec0ff */
[----:B------:R-:W-:Y:S01]  /*83e0*/  @!P0 FMUL.FTZ R4, R4, R15 ;  /* 0x0000000f04048220 */ /* 0x000fe20000410000 */
[----:B------:R-:W-:Y:S01]  /*83f0*/  @!P0 FFMA.FTZ R0, R9, R12, R0 ;  /* 0x0000000c09008223 */ /* 0x000fe20000010000 */
[----:B------:R-:W-:Y:S01]  /*8400*/  @!P0 LOP3.LUT R9, R21, 0xffff0000, RZ, 0xc0, !PT ;  /* 0xffff000015098812 */ /* 0x000fe200078ec0ff */
[----:B------:R-:W-:Y:S01]  /*8410*/  @!P0 IMAD.U32 R15, R37, 0x10000, RZ ;  /* 0x00010000250f8824 */ /* 0x000fe200078e00ff */
[----:B------:R-:W-:Y:S01]  /*8420*/  @!P1 ISETP.GE.U32.AND P2, PT, R26, R35, PT ;  /* 0x000000231a00920c */ /* 0x000fe20003f46070 */
[----:B------:R-:W-:Y:S01]  /*8430*/  @!P0 IMAD.U32 R12, R21, 0x10000, RZ ;  /* 0x00010000150c8824 */ /* 0x000fe200078e00ff */
[----:B------:R-:W2:Y:S01]  /*8440*/  LDC.64 R18, c[0x0][0x3b8] ;  /* 0x0000ee00ff127b82 */ /* 0x000ea20000000a00 */
[----:B------:R-:W-:Y:S01]  /*8450*/  @!P0 FFMA.FTZ R2, R13, R14, R2 ;  /* 0x0000000e0d028223 */ /* 0x000fe20000010002 */
[----:B------:R-:W-:Y:S01]  /*8460*/  @!P0 LOP3.LUT R13, R38, 0xffff0000, RZ, 0xc0, !PT ;  /* 0xffff0000260d8812 */ /* 0x000fe200078ec0ff */
[----:B------:R-:W-:Y:S01]  /*8470*/  @!P0 FFMA.FTZ R3, R12, R15, R3 ;  /* 0x0000000f0c038223 */ /* 0x000fe20000010003 */
[----:B------:R-:W-:Y:S01]  /*8480*/  @!P0 SHF.L.U32 R12, R22, 0x10, RZ ;  /* 0x00000010160c8819 */ /* 0x000fe200000006ff */
[----:B------:R-:W-:Y:S01]  /*8490*/  @!P0 FFMA.FTZ R4, R9, R16, R4 ;  /* 0x0000001009048223 */ /* 0x000fe20000010004 */
[----:B------:R-:W-:Y:S01]  /*84a0*/  @!P0 F2FP.BF16.F32.PACK_AB R2, R2, R0 ;  /* 0x000000000202823e */ /* 0x000fe200000010ff */
[----:B------:R-:W-:Y:S01]  /*84b0*/  @!P0 IMAD.U32 R9, R38, 0x10000, RZ ;  /* 0x0001000026098824 */ /* 0x000fe200078e00ff */
[----:B------:R-:W-:Y:S01]  /*84c0*/  @!P0 SHF.L.U32 R0, R23, 0x10, RZ ;  /* 0x0000001017008819 */ /* 0x000fe200000006ff */
[C---:B------:R-:W-:Y:S01]  /*84d0*/  @!P0 IMAD.U32 R14, R39.reuse, 0x10000, RZ ;  /* 0x00010000270e8824 */ /* 0x040fe200078e00ff */
[----:B------:R-:W-:Y:S01]  /*84e0*/  @!P0 F2FP.BF16.F32.PACK_AB R17, R4, R3 ;  /* 0x000000030411823e */ /* 0x000fe200000010ff */
[----:B------:R-:W-:Y:S01]  /*84f0*/  @!P0 FFMA.FTZ R5, R12, R9, R5 ;  /* 0x000000090c058223 */ /* 0x000fe20000010005 */
[----:B------:R-:W-:Y:S01]  /*8500*/  @!P0 LOP3.LUT R9, R22, 0xffff0000, RZ, 0xc0, !PT ;  /* 0xffff000016098812 */ /* 0x000fe200078ec0ff */
[----:B------:R-:W-:Y:S01]  /*8510*/  @!P0 IMAD.MOV.U32 R20, RZ, RZ, R2 ;  /* 0x000000ffff148224 */ /* 0x000fe200078e0002 */
[----:B------:R-:W-:Y:S01]  /*8520*/  @!P0 LOP3.LUT R15, R39, 0xffff0000, RZ, 0xc0, !PT ;  /* 0xffff0000270f8812 */ /* 0x000fe200078ec0ff */
[----:B------:R-:W-:Y:S01]  /*8530*/  @!P0 IMAD.MOV.U32 R21, RZ, RZ, R17 ;  /* 0x000000ffff158224 */ /* 0x000fe200078e0011 */
[----:B------:R-:W-:Y:S01]  /*8540*/  @!P0 LOP3.LUT R3, R23, 0xffff0000, RZ, 0xc0, !PT ;  /* 0xffff000017038812 */ /* 0x000fe200078ec0ff */
[----:B------:R-:W-:Y:S01]  /*8550*/  @!P0 FFMA.FTZ R6, R9, R13, R6 ;  /* 0x0000000d09068223 */ /* 0x000fe20000010006 */
[----:B------:R-:W-:Y:S01]  /*8560*/  @!P1 SEL R13, R34, RZ, P2 ;  /* 0x000000ff220d9207 */ /* 0x000fe20001000000 */
[----:B------:R-:W-:Y:S02]  /*8570*/  @!P0 FFMA.FTZ R7, R0, R14, R7 ;  /* 0x0000000e00078223 */ /* 0x000fe40000010007 */
[----:B------:R-:W-:Y:S01]  /*8580*/  @!P0 FFMA.FTZ R8, R3, R15, R8 ;  /* 0x0000000f03088223 */ /* 0x000fe20000010008 */
[----:B------:R-:W-:Y:S02]  /*8590*/  @!P1 SEL R3, R124, RZ, P2 ;  /* 0x000000ff7c039207 */ /* 0x000fe40001000000 */
[----:B------:R-:W-:Y:S01]  /*85a0*/  @!P1 IADD3 R13, P4, PT, R120, R13, RZ ;  /* 0x0000000d780d9210 */ /* 0x000fe20007f9e0ff */
[----:B--2---:R-:W-:Y:S01]  /*85b0*/  IMAD.WIDE.U32 R48, R18, 0x60, R100 ;  /* 0x0000006012307825 */ /* 0x004fe200078e0064 */
[----:B------:R-:W-:Y:S02]  /*85c0*/  @!P0 F2FP.BF16.F32.PACK_AB R6, R6, R5 ;  /* 0x000000050606823e */ /* 0x000fe400000010ff */
[----:B------:R-:W-:Y:S01]  /*85d0*/  @!P1 IADD3.X R0, PT, PT, R110, R3, RZ, P4, !PT ;  /* 0x000000036e009210 */ /* 0x000fe200027fe4ff */
[----:B------:R-:W-:Y:S01]  /*85e0*/  IMAD R19, R19, 0x60, RZ ;  /* 0x0000006013137824 */ /* 0x000fe200078e02ff */
[----:B------:R-:W-:Y:S01]  /*85f0*/  @!P0 F2FP.BF16.F32.PACK_AB R7, R8, R7 ;  /* 0x000000070807823e */ /* 0x000fe200000010ff */
[----:B------:R-:W-:Y:S01]  /*8600*/  @!P0 IMAD.MOV.U32 R22, RZ, RZ, R6 ;  /* 0x000000ffff168224 */ /* 0x000fe200078e0006 */
[----:B------:R-:W-:Y:S01]  /*8610*/  @!P1 SHF.L.U64.HI R0, R13, 0x1, R0 ;  /* 0x000000010d009819 */ /* 0x000fe20000010200 */
[----:B------:R-:W-:Y:S01]  /*8620*/  IMAD.IADD R49, R49, 0x1, R19 ;  /* 0x0000000131317824 */ /* 0x000fe200078e0213 */
[----:B------:R-:W-:Y:S02]  /*8630*/  @!P1 SHF.L.U32 R13, R13, 0x1, RZ ;  /* 0x000000010d0d9819 */ /* 0x000fe400000006ff */
[----:B------:R-:W-:Y:S02]  /*8640*/  @!P0 MOV R23, R7 ;  /* 0x0000000700178202 */ /* 0x000fe40000000f00 */
[----:B------:R-:W-:Y:S02]  /*8650*/  @!P1 SEL R3, R35, R34, !P2 ;  /* 0x0000002223039207 */ /* 0x000fe40005000000 */
[----:B------:R-:W-:Y:S01]  /*8660*/  @!P1 IADD3 R44, P0, PT, R13, R104, RZ ;  /* 0x000000680d2c9210 */ /* 0x000fe20007f1e0ff */
[----:B------:R2:W-:Y:S01]  /*8670*/  STG.E.128 desc[UR6][R48.64], R20 ;  /* 0x0000001430007986 */ /* 0x0005e2000c101d06 */
[----:B------:R-:W-:Y:S01]  /*8680*/  ISETP.GE.U32.OR P2, PT, R26, R35, P1 ;  /* 0x000000231a00720c */ /* 0x000fe20000f46470 */
[----:B------:R-:W-:Y:S04]  /*8690*/  @!P1 IMAD.WIDE R4, R3, 0x2, R10 ;  /* 0x0000000203049825 */ /* 0x000fe800078e020a */
[C---:B------:R-:W-:Y:S01]  /*86a0*/  @!P1 IMAD.X R45, R0.reuse, 0x1, R105, P0 ;  /* 0x00000001002d9824 */ /* 0x040fe200000e0669 */
[----:B------:R-:W-:Y:S01]  /*86b0*/  @!P1 IADD3 R12, P0, PT, R13, R106, RZ ;  /* 0x0000006a0d0c9210 */ /* 0x000fe20007f1e0ff */
[----:B------:R-:W3:Y:S03]  /*86c0*/  @!P1 LDG.E.128 R4, desc[UR6][R4.64+0x80] ;  /* 0x0000800604049981 */ /* 0x000ee6000c1e1d00 */
[----:B------:R-:W-:Y:S02]  /*86d0*/  @!P1 IADD3.X R13, PT, PT, R0, R107, RZ, P0, !PT ;  /* 0x0000006b000d9210 */ /* 0x000fe400007fe4ff */
[----:B------:R-:W-:Y:S03]  /*86e0*/  ISETP.GE.AND P0, PT, R25, R27, PT ;  /* 0x0000001b1900720c */ /* 0x000fe60003f06270 */
[----:B------:R-:W4:Y:S08]  /*86f0*/  @!P1 LDG.E.128 R44, desc[UR6][R44.64+0x80] ;  /* 0x000080062c2c9981 */ /* 0x000f30000c1e1d00 */
[----:B------:R5:W2:Y:S08]  /*8700*/  @!P1 LDG.E.128 R40, desc[UR6][R12.64+0x80] ;  /* 0x000080060c289981 */ /* 0x000ab0000c1e1d00 */
[----:B------:R-:W2:Y:S01]  /*8710*/  LDG.E.128 R36, desc[UR6][R10.64+0x80] ;  /* 0x000080060a247981 */ /* 0x000ea2000c1e1d00 */
[C---:B---3--:R-:W-:Y:S01]  /*8720*/  @!P1 SHF.L.U32 R8, R7.reuse, 0x10, RZ ;  /* 0x0000001007089819 */ /* 0x048fe200000006ff */
[C---:B------:R-:W-:Y:S01]  /*8730*/  @!P1 IMAD.U32 R0, R4.reuse, 0x10000, RZ ;  /* 0x0001000004009824 */ /* 0x040fe200078e00ff */
[----:B-----5:R-:W-:Y:S02]  /*8740*/  @!P1 LOP3.LUT R12, R7, 0xffff0000, RZ, 0xc0, !PT ;  /* 0xffff0000070c9812 */ /* 0x020fe400078ec0ff */
[----:B------:R-:W-:Y:S02]  /*8750*/  @!P1 LOP3.LUT R2, R4, 0xffff0000, RZ, 0xc0, !PT ;  /* 0xffff000004029812 */ /* 0x000fe400078ec0ff */
[----:B------:R-:W-:Y:S02]  /*8760*/  @!P1 SHF.L.U32 R3, R5, 0x10, RZ ;  /* 0x0000001005039819 */ /* 0x000fe400000006ff */
[C---:B----4-:R-:W-:Y:S01]  /*8770*/  @!P1 SHF.L.U32 R7, R47.reuse, 0x10, RZ ;  /* 0x000000102f079819 */ /* 0x050fe200000006ff */
[----:B------:R-:W-:Y:S01]  /*8780*/  @!P1 IMAD.U32 R14, R46, 0x10000, RZ ;  /* 0x000100002e0e9824 */ /* 0x000fe200078e00ff */
[----:B------:R-:W-:Y:S01]  /*8790*/  @!P1 LOP3.LUT R9, R47, 0xffff0000, RZ, 0xc0, !PT ;  /* 0xffff00002f099812 */ /* 0x000fe200078ec0ff */
[----:B------:R-:W-:Y:S01]  /*87a0*/  @!P1 IMAD.U32 R19, R44, 0x10000, RZ ;  /* 0x000100002c139824 */ /* 0x000fe200078e00ff */
[----:B------:R-:W-:Y:S01]  /*87b0*/  @!P1 LOP3.LUT R13, R46, 0xffff0000, RZ, 0xc0, !PT ;  /* 0xffff00002e0d9812 */ /* 0x000fe200078ec0ff */
[----:B------:R-:W-:Y:S01]  /*87c0*/  @!P2 FADD.FTZ R14, -R14, -RZ ;  /* 0x800000ff0e0ea221 */ /* 0x000fe20000010100 */
[----:B------:R-:W-:Y:S01]  /*87d0*/  @!P1 SHF.L.U32 R16, R45, 0x10, RZ ;  /* 0x000000102d109819 */ /* 0x000fe200000006ff */
[----:B------:R-:W-:Y:S01]  /*87e0*/  @!P2 FADD.FTZ R19, -R19, -RZ ;  /* 0x800000ff1313a221 */ /* 0x000fe20000010100 */
        /* <DEDUP_REMOVED lines=15> */
[----:B------:R-:W-:Y:S01]  /*88e0*/  @!P2 FADD.FTZ R17, -R17, -RZ ;  /* 0x800000ff1111a221 */ /* 0x000fe20000010100 */
[----:B------:R-:W-:Y:S01]  /*88f0*/  @!P0 ISETP.GE.U32.AND P2, PT, R25, R35, PT ;  /* 0x000000231900820c */ /* 0x000fe20003f46070 */
[----:B------:R-:W-:Y:S01]  /*8900*/  @!P1 FMUL.FTZ R8, R12, R9 ;  /* 0x000000090c089220 */ /* 0x000fe20000410000 */
[----:B------:R-:W-:Y:S02]  /*8910*/  @!P1 IMAD.U32 R12, R40, 0x10000, RZ ;  /* 0x00010000280c9824 */ /* 0x000fe400078e00ff */
[----:B------:R-:W-:Y:S01]  /*8920*/  @!P1 FMUL.FTZ R0, R0, R19 ;  /* 0x0000001300009220 */ /* 0x000fe20000410000 */
[----:B------:R-:W-:Y:S01]  /*8930*/  @!P1 FMUL.FTZ R5, R5, R14 ;  /* 0x0000000e05059220 */ /* 0x000fe20000410000 */
[----:B------:R-:W-:Y:S01]  /*8940*/  @!P1 LOP3.LUT R14, R40, 0xffff0000, RZ, 0xc0, !PT ;  /* 0xffff0000280e9812 */ /* 0x000fe200078ec0ff */
[----:B------:R-:W-:Y:S01]  /*8950*/  @!P1 FMUL.FTZ R6, R6, R13 ;  /* 0x0000000d06069220 */ /* 0x000fe20000410000 */
[C---:B------:R-:W-:Y:S01]  /*8960*/  @!P1 LOP3.LUT R13, R36.reuse, 0xffff0000, RZ, 0xc0, !PT ;  /* 0xffff0000240d9812 */ /* 0x040fe200078ec0ff */
[----:B------:R-:W-:Y:S02]  /*8970*/  @!P1 IMAD.U32 R9, R36, 0x10000, RZ ;  /* 0x0001000024099824 */ /* 0x000fe400078e00ff */
[----:B------:R-:W-:Y:S01]  /*8980*/  @!P1 FMUL.FTZ R3, R3, R16 ;  /* 0x0000001003039220 */ /* 0x000fe20000410000 */
[----:B------:R-:W-:Y:S01]  /*8990*/  @!P1 SHF.L.U32 R16, R37, 0x10, RZ ;  /* 0x0000001025109819 */ /* 0x000fe200000006ff */
[----:B------:R-:W-:Y:S01]  /*89a0*/  @!P1 FMUL.FTZ R4, R4, R15 ;  /* 0x0000000f04049220 */ /* 0x000fe20000410000 */
[----:B------:R-:W-:Y:S01]  /*89b0*/  @!P1 SHF.L.U32 R15, R41, 0x10, RZ ;  /* 0x00000010290f9819 */ /* 0x000fe200000006ff */
[----:B------:R-:W-:Y:S01]  /*89c0*/  @!P1 FMUL.FTZ R2, R2, R17 ;  /* 0x0000001102029220 */ /* 0x000fe20000410000 */
[----:B------:R-:W-:Y:S01]  /*89d0*/  @!P1 LOP3.LUT R17, R37, 0xffff0000, RZ, 0xc0, !PT ;  /* 0xffff000025119812 */ /* 0x000fe200078ec0ff */
[----:B------:R-:W-:Y:S01]  /*89e0*/  @!P1 FFMA.FTZ R0, R9, R12, R0 ;  /* 0x0000000c09009223 */ /* 0x000fe20000010000 */
[----:B------:R-:W-:Y:S01]  /*89f0*/  @!P0 SEL R9, R34, RZ, P2 ;  /* 0x000000ff22098207 */ /* 0x000fe20001000000 */
[----:B------:R-:W-:Y:S01]  /*8a00*/  @!P1 FFMA.FTZ R2, R13, R14, R2 ;  /* 0x0000000e0d029223 */ /* 0x000fe20000010002 */
[----:B------:R-:W-:Y:S01]  /*8a10*/  @!P0 SEL R13, R124, RZ, P2 ;  /* 0x000000ff7c0d8207 */ /* 0x000fe20001000000 */
[----:B------:R-:W-:Y:S01]  /*8a20*/  @!P1 FFMA.FTZ R3, R16, R15, R3 ;  /* 0x0000000f10039223 */ /* 0x000fe20000010003 */
[----:B------:R-:W-:Y:S01]  /*8a30*/  @!P1 SHF.L.U32 R14, R39, 0x10, RZ ;  /* 0x00000010270e9819 */ /* 0x000fe200000006ff */
[----:B------:R-:W-:Y:S01]  /*8a40*/  @!P1 FFMA.FTZ R4, R17, R18, R4 ;  /* 0x0000001211049223 */ /* 0x000fe20000010004 */
[----:B------:R-:W-:Y:S01]  /*8a50*/  @!P0 IADD3 R17, P4, PT, R120, R9, RZ ;  /* 0x0000000978118210 */ /* 0x000fe20007f9e0ff */
[----:B------:R-:W-:Y:S01]  /*8a60*/  @!P1 IMAD.U32 R19, R42, 0x10000, RZ ;  /* 0x000100002a139824 */ /* 0x000fe200078e00ff */
[C---:B------:R-:W-:Y:S01]  /*8a70*/  @!P1 LOP3.LUT R9, R38.reuse, 0xffff0000, RZ, 0xc0, !PT ;  /* 0xffff000026099812 */ /* 0x040fe200078ec0ff */
[----:B------:R-:W-:Y:S01]  /*8a80*/  @!P1 IMAD.U32 R12, R38, 0x10000, RZ ;  /* 0x00010000260c9824 */ /* 0x000fe200078e00ff */
[----:B------:R-:W-:Y:S02]  /*8a90*/  @!P1 F2FP.BF16.F32.PACK_AB R3, R4, R3 ;  /* 0x000000030403923e */ /* 0x000fe400000010ff */
[----:B------:R-:W-:Y:S01]  /*8aa0*/  @!P1 F2FP.BF16.F32.PACK_AB R0, R2, R0 ;  /* 0x000000000200923e */ /* 0x000fe200000010ff */
[----:B------:R-:W-:Y:S01]  /*8ab0*/  @!P1 FFMA.FTZ R5, R12, R19, R5 ;  /* 0x000000130c059223 */ /* 0x000fe20000010005 */
[----:B------:R-:W-:Y:S01]  /*8ac0*/  @!P0 IMAD.X R12, R110, 0x1, R13, P4 ;  /* 0x000000016e0c8824 */ /* 0x000fe200020e060d */
[----:B------:R-:W-:Y:S01]  /*8ad0*/  @!P1 LOP3.LUT R13, R39, 0xffff0000, RZ, 0xc0, !PT ;  /* 0xffff0000270d9812 */ /* 0x000fe200078ec0ff */
[----:B------:R-:W-:Y:S01]  /*8ae0*/  @!P1 FFMA.FTZ R6, R9, R20, R6 ;  /* 0x0000001409069223 */ /* 0x000fe20000010006 */
[----:B------:R-:W-:Y:S01]  /*8af0*/  @!P1 MOV R36, R0 ;  /* 0x0000000000249202 */ /* 0x000fe20000000f00 */
[----:B------:R-:W-:Y:S01]  /*8b00*/  @!P1 FFMA.FTZ R7, R14, R21, R7 ;  /* 0x000000150e079223 */ /* 0x000fe20000010007 */
[----:B------:R-:W-:Y:S01]  /*8b10*/  @!P0 SHF.L.U64.HI R12, R17, 0x1, R12 ;  /* 0x00000001110c8819 */ /* 0x000fe2000001020c */
[----:B------:R-:W-:Y:S01]  /*8b20*/  @!P1 FFMA.FTZ R8, R13, R22, R8 ;  /* 0x000000160d089223 */ /* 0x000fe20000010008 */
[----:B------:R-:W-:Y:S01]  /*8b30*/  @!P1 F2FP.BF16.F32.PACK_AB R6, R6, R5 ;  /* 0x000000050606923e */ /* 0x000fe200000010ff */
[----:B------:R-:W-:Y:S01]  /*8b40*/  @!P1 IMAD.MOV.U32 R37, RZ, RZ, R3 ;  /* 0x000000ffff259224 */ /* 0x000fe200078e0003 */
[----:B------:R-:W-:Y:S02]  /*8b50*/  @!P0 SHF.L.U32 R17, R17, 0x1, RZ ;  /* 0x0000000111118819 */ /* 0x000fe400000006ff */
        /* <DEDUP_REMOVED lines=11> */
[----:B------:R-:W3:Y:S08]  /*8c10*/  @!P0 LDG.E.128 R44, desc[UR6][R44.64+0x100] ;  /* 0x000100062c2c8981 */ /* 0x000ef0000c1e1d00 */
[----:B------:R-:W4:Y:S08]  /*8c20*/  @!P0 LDG.E.128 R4, desc[UR6][R4.64+0x100] ;  /* 0x0001000604048981 */ /* 0x000f30000c1e1d00 */
[----:B------:R4:W5:Y:S08]  /*8c30*/  @!P0 LDG.E.128 R40, desc[UR6][R16.64+0x100] ;  /* 0x0001000610288981 */ /* 0x000970000c1e1d00 */
[----:B------:R1:W2:Y:S01]  /*8c40*/  LDG.E.128 R20, desc[UR6][R10.64+0x100] ;  /* 0x000100060a147981 */ /* 0x0002a2000c1e1d00 */
[----:B---3--:R-:W-:Y:S01]  /*8c50*/  @!P0 SHF.L.U32 R9, R47, 0x10, RZ ;  /* 0x000000102f098819 */ /* 0x008fe200000006ff */
[----:B------:R-:W-:Y:S01]  /*8c60*/  @!P0 IMAD.U32 R13, R46, 0x10000, RZ ;  /* 0x000100002e0d8824 */ /* 0x000fe200078e00ff */
[----:B------:R-:W-:Y:S01]  /*8c70*/  @!P0 SHF.L.U32 R3, R45, 0x10, RZ ;  /* 0x000000102d038819 */ /* 0x000fe200000006ff */
[----:B------:R-:W-:Y:S01]  /*8c80*/  @!P0 IMAD.U32 R0, R44, 0x10000, RZ ;  /* 0x000100002c008824 */ /* 0x000fe200078e00ff */
        /* <DEDUP_REMOVED lines=8> */
[----:B----4-:R-:W-:Y:S01]  /*8d10*/  @!P0 LOP3.LUT R17, R4, 0xffff0000, RZ, 0xc0, !PT ;  /* 0xffff000004118812 */ /* 0x010fe200078ec0ff */
[----:B------:R-:W-:Y:S01]  /*8d20*/  @!P1 FADD.FTZ R14, -R14, -RZ ;  /* 0x800000ff0e0e9221 */ /* 0x000fe20000010100 */
[----:B-1----:R-:W-:Y:S01]  /*8d30*/  @!P0 SHF.L.U32 R10, R7, 0x10, RZ ;  /* 0x00000010070a8819 */ /* 0x002fe200000006ff */
[----:B------:R-:W-:Y:S01]  /*8d40*/  @!P0 IMAD.U32 R19, R4, 0x10000, RZ ;  /* 0x0001000004138824 */ /* 0x000fe200078e00ff */
[----:B------:R-:W-:Y:S01]  /*8d50*/  @!P0 SHF.L.U32 R4, R5, 0x10, RZ ;  /* 0x0000001005048819 */ /* 0x000fe200000006ff */
[----:B------:R-:W-:Y:S01]  /*8d60*/  @!P1 FADD.FTZ R0, -R0, -RZ ;  /* 0x800000ff00009221 */ /* 0x000fe20000010100 */
[----:B------:R-:W-:Y:S01]  /*8d70*/  @!P0 LOP3.LUT R15, R6, 0xffff0000, RZ, 0xc0, !PT ;  /* 0xffff0000060f8812 */ /* 0x000fe200078ec0ff */
[----:B------:R-:W-:Y:S01]  /*8d80*/  @!P1 FADD.FTZ R3, -R3, -RZ ;  /* 0x800000ff03039221 */ /* 0x000fe20000010100 */
[----:B------:R-:W-:Y:S01]  /*8d90*/  @!P0 LOP3.LUT R11, R7, 0xffff0000, RZ, 0xc0, !PT ;  /* 0xffff0000070b8812 */ /* 0x000fe200078ec0ff */
[----:B------:R-:W-:Y:S01]  /*8da0*/  @!P0 FMUL.FTZ R7, R10, R9 ;  /* 0x000000090a078220 */ /* 0x000fe20000410000 */
[----:B------:R-:W-:Y:S01]  /*8db0*/  @!P0 LOP3.LUT R5, R5, 0xffff0000, RZ, 0xc0, !PT ;  /* 0xffff000005058812 */ /* 0x000fe200078ec0ff */
[----:B------:R-:W-:Y:S01]  /*8dc0*/  @!P0 IMAD.U32 R16, R6, 0x10000, RZ ;  /* 0x0001000006108824 */ /* 0x000fe200078e00ff */
[----:B-----5:R-:W-:Y:S01]  /*8dd0*/  @!P0 SHF.L.U32 R18, R43, 0x10, RZ ;  /* 0x000000102b128819 */ /* 0x020fe200000006ff */
[----:B------:R-:W-:Y:S01]  /*8de0*/  @!P1 FADD.FTZ R2, -R2, -RZ ;  /* 0x800000ff02029221 */ /* 0x000fe20000010100 */
[C---:B--2---:R-:W-:Y:S02]  /*8df0*/  @!P0 IMAD.U32 R9, R20.reuse, 0x10000, RZ ;  /* 0x0001000014098824 */ /* 0x044fe400078e00ff */
[----:B------:R-:W-:Y:S01]  /*8e00*/  @!P0 FMUL.FTZ R8, R11, R8 ;  /* 0x000000080b088220 */ /* 0x000fe20000410000 */
[----:B------:R-:W-:Y:S01]  /*8e10*/  @!P0 LOP3.LUT R11, R20, 0xffff0000, RZ, 0xc0, !PT ;  /* 0xffff0000140b8812 */ /* 0x000fe200078ec0ff */
[----:B------:R-:W-:Y:S02]  /*8e20*/  @!P0 IMAD.U32 R10, R40, 0x10000, RZ ;  /* 0x00010000280a8824 */ /* 0x000fe400078e00ff */
[----:B------:R-:W-:Y:S01]  /*8e30*/  @!P0 FMUL.FTZ R0, R19, R0 ;  /* 0x0000000013008220 */ /* 0x000fe20000410000 */
[----:B------:R-:W-:Y:S01]  /*8e40*/  @!P0 LOP3.LUT R19, R43, 0xffff0000, RZ, 0xc0, !PT ;  /* 0xffff00002b138812 */ /* 0x000fe200078ec0ff */
[----:B------:R-:W-:Y:S01]  /*8e50*/  @!P0 FMUL.FTZ R3, R4, R3 ;  /* 0x0000000304038220 */ /* 0x000fe20000410000 */
[----:B------:R-:W-:Y:S01]  /*8e60*/  @!P0 FMUL.FTZ R6, R15, R12 ;  /* 0x0000000c0f068220 */ /* 0x000fe20000410000 */
[----:B------:R-:W-:Y:S01]  /*8e70*/  @!P0 LOP3.LUT R12, R40, 0xffff0000, RZ, 0xc0, !PT ;  /* 0xffff0000280c8812 */ /* 0x000fe200078ec0ff */
[----:B------:R-:W-:Y:S01]  /*8e80*/  @!P0 FMUL.FTZ R4, R5, R14 ;  /* 0x0000000e05048220 */ /* 0x000fe20000410000 */
[----:B------:R-:W-:Y:S01]  /*8e90*/  @!P0 SHF.L.U32 R14, R21, 0x10, RZ ;  /* 0x00000010150e8819 */ /* 0x000fe200000006ff */
[----:B------:R-:W-:Y:S01]  /*8ea0*/  @!P0 FMUL.FTZ R2, R17, R2 ;  /* 0x0000000211028220 */ /* 0x000fe20000410000 */
[C---:B------:R-:W-:Y:S01]  /*8eb0*/  @!P0 LOP3.LUT R15, R41.reuse, 0xffff0000, RZ, 0xc0, !PT ;  /* 0xffff0000290f8812 */ /* 0x040fe200078ec0ff */
[----:B------:R-:W-:Y:S01]  /*8ec0*/  @!P0 FMUL.FTZ R5, R16, R13 ;  /* 0x0000000d10058220 */ /* 0x000fe20000410000 */
[----:B------:R-:W-:Y:S01]  /*8ed0*/  @!P0 SHF.L.U32 R13, R41, 0x10, RZ ;  /* 0x00000010290d8819 */ /* 0x000fe200000006ff */
[----:B------:R-:W-:Y:S01]  /*8ee0*/  @!P0 FFMA.FTZ R0, R9, R10, R0 ;  /* 0x0000000a09008223 */ /* 0x000fe20000010000 */
[----:B------:R-:W-:Y:S01]  /*8ef0*/  @!P0 LOP3.LUT R9, R21, 0xffff0000, RZ, 0xc0, !PT ;  /* 0xffff000015098812 */ /* 0x000fe200078ec0ff */
[----:B------:R-:W-:Y:S01]  /*8f00*/  @!P0 FFMA.FTZ R2, R11, R12, R2 ;  /* 0x0000000c0b028223 */ /* 0x000fe20000010002 */
[----:B------:R-:W-:Y:S01]  /*8f10*/  @!P0 LOP3.LUT R17, R42, 0xffff0000, RZ, 0xc0, !PT ;  /* 0xffff00002a118812 */ /* 0x000fe200078ec0ff */
[C---:B------:R-:W-:Y:S01]  /*8f20*/  @!P0 IMAD.U32 R10, R22.reuse, 0x10000, RZ ;  /* 0x00010000160a8824 */ /* 0x040fe200078e00ff */
[----:B------:R-:W-:Y:S01]  /*8f30*/  @!P0 LOP3.LUT R11, R22, 0xffff0000, RZ, 0xc0, !PT ;  /* 0xffff0000160b8812 */ /* 0x000fe200078ec0ff */
[----:B------:R-:W-:Y:S01]  /*8f40*/  @!P0 IMAD.U32 R16, R42, 0x10000, RZ ;  /* 0x000100002a108824 */ /* 0x000fe200078e00ff */
[C---:B------:R-:W-:Y:S01]  /*8f50*/  @!P0 SHF.L.U32 R12, R23.reuse, 0x10, RZ ;  /* 0x00000010170c8819 */ /* 0x040fe200000006ff */
[----:B------:R-:W-:Y:S01]  /*8f60*/  @!P0 FFMA.FTZ R3, R14, R13, R3 ;  /* 0x0000000d0e038223 */ /* 0x000fe20000010003 */
[----:B------:R-:W-:Y:S01]  /*8f70*/  @!P0 LOP3.LUT R13, R23, 0xffff0000, RZ, 0xc0, !PT ;  /* 0xffff0000170d8812 */ /* 0x000fe200078ec0ff */
[----:B------:R-:W-:Y:S01]  /*8f80*/  @!P0 FFMA.FTZ R4, R9, R15, R4 ;  /* 0x0000000f09048223 */ /* 0x000fe20000010004 */
[----:B------:R-:W-:Y:S01]  /*8f90*/  @!P0 F2FP.BF16.F32.PACK_AB R0, R2, R0 ;  /* 0x000000000200823e */ /* 0x000fe200000010ff */
        /* <DEDUP_REMOVED lines=12> */
.L_x_2030:
[----:B------:R-:W-:Y:S05]  /*9060*/  BSYNC.RECONVERGENT B0 ;  /* 0x0000000000007941 */ /* 0x000fea0003800200 */
.L_x_2029:
[----:B------:R-:W1:Y:S01]  /*9070*/  LDC R27, c[0x0][0x450] ;  /* 0x00011400ff1b7b82 */ /* 0x000e620000000800 */
[----:B--2---:R-:W-:Y:S05]  /*9080*/  IMAD.U32 R99, R99, -0x20, RZ ;  /* 0xffffffe063637824 */ /* 0x004fea00078e00ff */
[C---:B------:R-:W-:Y:S02]  /*9090*/  LEA R106, P1, R99.reuse, R106, 0x1 ;  /* 0x0000006a636a7211 */ /* 0x040fe400078208ff */
[C---:B------:R-:W-:Y:S02]  /*90a0*/  LEA R104, P0, R99.reuse, R104, 0x1 ;  /* 0x0000006863687211 */ /* 0x040fe400078008ff */
[C---:B------:R-:W-:Y:S02]  /*90b0*/  LEA.HI.X.SX32 R107, R99.reuse, R107, 0x1, P1 ;  /* 0x0000006b636b7211 */ /* 0x040fe400008f0eff */
[----:B------:R-:W-:Y:S09]  /*90c0*/  LEA.HI.X.SX32 R105, R99, R105, 0x1, P0 ;  /* 0x0000006963697211 */ /* 0x000ff200000f0eff */
.L_x_2013:
[----:B------:R-:W-:Y:S05]  /*90d0*/  BSYNC.RECONVERGENT B1 ;  /* 0x0000000000017941 */ /* 0x000fea0003800200 */
.L_x_2011:
[----:B------:R-:W-:Y:S04]  /*90e0*/  ISETP.NE.U32.AND P2, PT, RZ, UR12, PT ;  /* 0x0000000cff007c0c */ /* 0x000fe8000bf45070 */
[----:B------:R-:W-:Y:S11]  /*90f0*/  ISETP.NE.AND.EX P2, PT, RZ, UR13, PT, P2 ;  /* 0x0000000dff007c0c */ /* 0x000ff6000bf45320 */
[----:B------:R-:W-:Y:S02]  /*9100*/  @!UPT UIADD3 URZ, UPT, UPT, URZ, URZ, URZ ;  /* 0x000000fffffff290 */ /* 0x000fe4000fffe0ff */
[----:B------:R-:W5:Y:S01]  /*9110*/  @!P2 LDC R2, c[0x0][0x3c0] ;  /* 0x0000f000ff02ab82 */ /* 0x000f620000000800 */
[----:B------:R-:W-:Y:S07]  /*9120*/  @!P2 IMAD.MOV.U32 R3, RZ, RZ, RZ ;  /* 0x000000ffff03a224 */ /* 0x000fee00078e00ff */
[----:B------:R-:W4:Y:S01]  /*9130*/  @!P2 LDC R0, c[0x0][0x3b8] ;  /* 0x0000ee00ff00ab82 */ /* 0x000f220000000800 */
[----:B------:R-:W-:Y:S01]  /*9140*/  @!P2 IADD3 R3, P0, PT, RZ, -R3, RZ ;  /* 0x80000003ff03a210 */ /* 0x000fe20007f1e0ff */
[----:B----4-:R-:W-:Y:S02]  /*9150*/  @!P2 IMAD.SHL.U32 R0, R0, 0x40, RZ ;  /* 0x000000400000a824 */ /* 0x010fe400078e00ff */
[----:B-----5:R-:W-:Y:S02]  /*9160*/  @!P2 IMAD.SHL.U32 R2, R2, 0x40, RZ ;  /* 0x000000400202a824 */ /* 0x020fe400078e00ff */
[----:B------:R-:W-:Y:S02]  /*9170*/  @!P2 IMAD.X R0, RZ, RZ, ~R0, P0 ;  /* 0x000000ffff00a224 */ /* 0x000fe400000e0e00 */
[----:B------:R-:W-:Y:S05]  /*9180*/  @!P2 IMAD.X R2, RZ, RZ, ~R2, P0 ;  /* 0x000000ffff02a224 */ /* 0x000fea00000e0e02 */
[C---:B--23--:R-:W-:Y:S02]  /*9190*/  @!P2 SHF.R.S64 R5, R3.reuse, 0x1f, R2 ;  /* 0x0000001f0305a819 */ /* 0x04cfe40000001002 */
        /* <DEDUP_REMOVED lines=9> */
[----:B------:R-:W2:Y:S01]  /*9230*/  LDC R3, c[0x0][0x4f0] ;  /* 0x00013c00ff037b82 */ /* 0x000ea20000000800 */
[----:B------:R-:W-:Y:S02]  /*9240*/  MOV R8, RZ ;  /* 0x000000ff00087202 */ /* 0x000fe40000000f00 */
[----:B------:R-:W-:Y:S02]  /*9250*/  IABS R4, R122 ;  /* 0x0000007a00047213 */ /* 0x000fe40000000000 */
[----:B--2---:R-:W-:Y:S04]  /*9260*/  IABS R0, R3 ;  /* 0x0000000300007213 */ /* 0x004fe80000000000 */
[----:B------:R-:W2:Y:S10]  /*9270*/  I2F.RP R7, R0 ;  /* 0x0000000000077306 */ /* 0x000eb40000209400 */
[----:B--2---:R-:W2:Y:S02]  /*9280*/  MUFU.RCP R2, R7 ;  /* 0x0000000700027308 */ /* 0x004ea40000001000 */
[----:B--2---:R-:W-:Y:S08]  /*9290*/  VIADD R6, R2, 0xffffffe ;  /* 0x0ffffffe02067836 */ /* 0x004ff00000000000 */
[----:B------:R-:W2:Y:S02]  /*92a0*/  F2I.FTZ.U32.TRUNC.NTZ R9, R6 ;  /* 0x0000000600097305 */ /* 0x000ea4000021f000 */
[--C-:B--2---:R-:W-:Y:S04]  /*92b0*/  IMAD.MOV R2, RZ, RZ, -R9.reuse ;  /* 0x000000ffff027224 */ /* 0x104fe800078e0a09 */
        /* <DEDUP_REMOVED lines=11> */
[----:B------:R-:W-:Y:S01]  /*9370*/  @!P4 IADD3 R5, PT, PT, R5, 0x1, RZ ;  /* 0x000000010505c810 */ /* 0x000fe20007ffe0ff */
[----:B------:R-:W-:Y:S01]  /*9380*/  @!P4 IMAD.IADD R4, R4, 0x1, -R0 ;  /* 0x000000010404c824 */ /* 0x000fe200078e0a00 */
[-C--:B------:R-:W-:Y:S01]  /*9390*/  @!P0 IADD3 R2, PT, PT, R2, -R0.reuse, RZ ;  /* 0x8000000002028210 */ /* 0x080fe20007ffe0ff */
[----:B------:R-:W-:Y:S01]  /*93a0*/  @!P0 VIADD R7, R7, 0x1 ;  /* 0x0000000107078836 */ /* 0x000fe20000000000 */
[----:B------:R-:W-:Y:S02]  /*93b0*/  ISETP.NE.AND P0, PT, R3, RZ, PT ;  /* 0x000000ff0300720c */ /* 0x000fe40003f05270 */
[-C--:B------:R-:W-:Y:S02]  /*93c0*/  ISETP.GE.U32.AND P5, PT, R2, R0.reuse, PT ;  /* 0x000000000200720c */ /* 0x080fe40003fa6070 */
[----:B------:R-:W-:Y:S02]  /*93d0*/  ISETP.GE.U32.AND P6, PT, R4, R0, PT ;  /* 0x000000000400720c */ /* 0x000fe40003fc6070 */
[-C--:B------:R-:W-:Y:S02]  /*93e0*/  LOP3.LUT R0, R116, R3.reuse, RZ, 0x3c, !PT ;  /* 0x0000000374007212 */ /* 0x080fe400078e3cff */
[-C--:B------:R-:W-:Y:S02]  /*93f0*/  LOP3.LUT R2, R122, R3.reuse, RZ, 0x3c, !PT ;  /* 0x000000037a027212 */ /* 0x080fe400078e3cff */
[----:B------:R-:W-:Y:S02]  /*9400*/  ISETP.GE.AND P1, PT, R0, RZ, PT ;  /* 0x000000ff0000720c */ /* 0x000fe40003f26270 */
[----:B------:R-:W-:Y:S02]  /*9410*/  ISETP.GE.AND P2, PT, R2, RZ, PT ;  /* 0x000000ff0200720c */ /* 0x000fe40003f46270 */
[----:B------:R-:W-:Y:S01]  /*9420*/  LOP3.LUT R0, RZ, R3, RZ, 0x33, !PT ;  /* 0x00000003ff007212 */ /* 0x000fe200078e33ff */
[----:B------:R-:W-:Y:S02]  /*9430*/  @P5 VIADD R7, R7, 0x1 ;  /* 0x0000000107075836 */ /* 0x000fe40000000000 */
[----:B------:R-:W-:Y:S06]  /*9440*/  @P6 IADD3 R5, PT, PT, R5, 0x1, RZ ;  /* 0x0000000105056810 */ /* 0x000fec0007ffe0ff */
[----:B------:R-:W-:Y:S02]  /*9450*/  @!P1 IMAD.MOV R7, RZ, RZ, -R7 ;  /* 0x000000ffff079224 */ /* 0x000fe400078e0a07 */
[----:B------:R-:W-:Y:S03]  /*9460*/  @!P2 IADD3 R5, PT, PT, -R5, RZ, RZ ;  /* 0x000000ff0505a210 */ /* 0x000fe60007ffe1ff */
[C---:B------:R-:W-:Y:S02]  /*9470*/  SEL R2, R0.reuse, R7, !P0 ;  /* 0x0000000700027207 */ /* 0x040fe40004000000 */
[----:B------:R-:W-:Y:S02]  /*9480*/  SEL R5, R0, R5, !P0 ;  /* 0x0000000500057207 */ /* 0x000fe40004000000 */
[CC--:B------:R-:W-:Y:S02]  /*9490*/  LEA R8, P1, R2.reuse, R200.reuse, 0x2 ;  /* 0x000000c802087211 */ /* 0x0c0fe400078210ff */
[C---:B------:R-:W-:Y:S01]  /*94a0*/  LEA R12, P0, R5.reuse, R200, 0x2 ;  /* 0x000000c8050c7211 */ /* 0x040fe200078010ff */
[C---:B------:R-:W-:Y:S01]  /*94b0*/  IMAD.IADD R0, R5.reuse, 0x1, -R2 ;  /* 0x0000000105007824 */ /* 0x040fe200078e0a02 */
[-C--:B------:R-:W-:Y:S02]  /*94c0*/  LEA.HI.X.SX32 R9, R2, R201.reuse, 0x2, P1 ;  /* 0x000000c902097211 */ /* 0x080fe400008f16ff */
[----:B------:R-:W-:Y:S01]  /*94d0*/  LEA.HI.X.SX32 R13, R5, R201, 0x2, P0 ;  /* 0x000000c9050d7211 */ /* 0x000fe200000f16ff */
[----:B------:R-:W-:Y:S02]  /*94e0*/  IMAD R0, R0, R3, -0x40 ;  /* 0xffffffc000007424 */ /* 0x000fe400078e0203 */
[----:B------:R-:W2:Y:S02]  /*94f0*/  LDG.E R7, desc[UR6][R8.64] ;  /* 0x0000000608077981 */ /* 0x000ea4000c1e1900 */
[----:B------:R-:W-:Y:S01]  /*9500*/  IMAD.WIDE.U32 R10, R0, UR14, RZ ;  /* 0x0000000e000a7c25 */ /* 0x000fe2000f8e00ff */
[----:B------:R-:W-:Y:S01]  /*9510*/  SHF.R.S32.HI R5, RZ, 0x1f, R0 ;  /* 0x0000001fff057819 */ /* 0x000fe20000011400 */
[----:B------:R-:W2:Y:S02]  /*9520*/  LDG.E R4, desc[UR6][R12.64] ;  /* 0x000000060c047981 */ /* 0x000ea4000c1e1900 */
[----:B--2---:R-:W-:Y:S02]  /*9530*/  IADD3 R7, PT, PT, R7, -R4, RZ ;  /* 0x8000000407077210 */ /* 0x004fe40007ffe0ff */
[C---:B------:R-:W-:Y:S02]  /*9540*/  IMAD R4, R5.reuse, UR14, RZ ;  /* 0x0000000e05047c24 */ /* 0x040fe4000f8e02ff */
[----:B------:R-:W-:Y:S01]  /*9550*/  IMAD R5, R5, UR4, RZ ;  /* 0x0000000405057c24 */ /* 0x000fe2000f8e02ff */
[----:B------:R-:W-:Y:S01]  /*9560*/  SHF.R.S32.HI R6, RZ, 0x1f, R7 ;  /* 0x0000001fff067819 */ /* 0x000fe20000011407 */
[C---:B------:R-:W-:Y:S04]  /*9570*/  IMAD.WIDE.U32 R8, R7.reuse, UR8, RZ ;  /* 0x0000000807087c25 */ /* 0x040fe8000f8e00ff */
[----:B------:R-:W-:Y:S02]  /*9580*/  IMAD R2, R6, UR8, RZ ;  /* 0x0000000806027c24 */ /* 0x000fe4000f8e02ff */
[----:B------:R-:W-:Y:S02]  /*9590*/  IMAD R4, R0, UR15, R4 ;  /* 0x0000000f00047c24 */ /* 0x000fe4000f8e0204 */
[----:B------:R-:W-:Y:S02]  /*95a0*/  IMAD R2, R7, UR9, R2 ;  /* 0x0000000907027c24 */ /* 0x000fe4000f8e0202 */
[----:B------:R-:W-:Y:S02]  /*95b0*/  IMAD.IADD R11, R11, 0x1, R4 ;  /* 0x000000010b0b7824 */ /* 0x000fe400078e0204 */
[----:B------:R-:W-:Y:S01]  /*95c0*/  IMAD R6, R6, UR10, RZ ;  /* 0x0000000a06067c24 */ /* 0x000fe2000f8e02ff */
[----:B------:R-:W-:Y:S01]  /*95d0*/  IADD3 R9, PT, PT, R9, R2, RZ ;  /* 0x0000000209097210 */ /* 0x000fe20007ffe0ff */
[C---:B------:R-:W-:Y:S04]  /*95e0*/  IMAD.WIDE.U32 R10, R7.reuse, UR10, R10 ;  /* 0x0000000a070a7c25 */ /* 0x040fe8000f8e000a */
[----:B------:R-:W-:Y:S01]  /*95f0*/  IMAD.WIDE.U32 R8, R0, UR4, R8 ;  /* 0x0000000400087c25 */ /* 0x000fe2000f8e0008 */
[----:B------:R-:W-:Y:S03]  /*9600*/  LEA R98, P1, R10, R98, 0x1 ;  /* 0x000000620a627211 */ /* 0x000fe600078208ff */
[----:B------:R-:W-:Y:S01]  /*9610*/  IMAD R6, R7, UR11, R6 ;  /* 0x0000000b07067c24 */ /* 0x000fe2000f8e0206 */
[----:B------:R-:W-:Y:S01]  /*9620*/  LEA R100, P0, R8, R100, 0x1 ;  /* 0x0000006408647211 */ /* 0x000fe200078008ff */
[----:B------:R-:W-:Y:S02]  /*9630*/  IMAD R5, R0, UR5, R5 ;  /* 0x0000000500057c24 */ /* 0x000fe4000f8e0205 */
[----:B------:R-:W-:Y:S03]  /*9640*/  IMAD.IADD R6, R11, 0x1, R6 ;  /* 0x000000010b067824 */ /* 0x000fe600078e0206 */
[----:B------:R-:W-:Y:S02]  /*9650*/  IADD3 R5, PT, PT, R9, R5, RZ ;  /* 0x0000000509057210 */ /* 0x000fe40007ffe0ff */
[----:B------:R-:W-:Y:S02]  /*9660*/  LEA.HI.X R97, R10, R97, R6, 0x1, P1 ;  /* 0x000000610a617211 */ /* 0x000fe400008f0c06 */
[----:B------:R-:W-:Y:S07]  /*9670*/  LEA.HI.X R101, R8, R101, R5, 0x1, P0 ;  /* 0x0000006508657211 */ /* 0x000fee00000f0c05 */
.L_x_2031:
[----:B------:R-:W-:Y:S02]  /*9680*/  IADD3 R102, P1, PT, R102, R109, RZ ;  /* 0x0000006d66667210 */ /* 0x000fe40007f3e0ff */
[----:B------:R-:W-:Y:S03]  /*9690*/  IADD3 R30, P0, PT, R30, R113, RZ ;  /* 0x000000711e1e7210 */ /* 0x000fe60007f1e0ff */
[----:B------:R-:W-:Y:S02]  /*96a0*/  IMAD.X R103, R103, 0x1, R108, P1 ;  /* 0x0000000167677824 */ /* 0x000fe400008e066c */
[----:B------:R-:W-:Y:S01]  /*96b0*/  IMAD.X R31, R31, 0x1, R111, P0 ;  /* 0x000000011f1f7824 */ /* 0x000fe200000e066f */
[----:B------:R-:W-:Y:S07]  /*96c0*/  @P3 BRA `(.L_x_2032) ;  /* 0xffffff8c00203947 */ /* 0x000fee000383ffff */
.L_x_2010:
[----:B------:R-:W2:Y:S01]  /*96d0*/  LDC R31, c[0x0][0x450] ;  /* 0x00011400ff1f7b82 */ /* 0x000ea20000000800 */
[----:B------:R-:W-:Y:S01]  /*96e0*/  LOP3.LUT R0, R95, 0x1f8, RZ, 0xc0, !PT ;  /* 0x000001f85f007812 */ /* 0x000fe200078ec0ff */
[----:B------:R-:W-:Y:S01]  /*96f0*/  UMOV UR4, 0x400 ;  /* 0x0000040000047882 */ /* 0x000fe20000000000 */
[----:B------:R-:W-:Y:S02]  /*9700*/  BSSY.RECONVERGENT B2, `(.L_x_2033) ;  /* 0x0000716000027945 */ /* 0x000fe40003800200 */
[----:B------:R-:W-:-:S03]  /*9710*/  LOP3.LUT R0, R0, 0x38, R77, 0x78, !PT ;  /* 0x0000003800007812 */ /* 0x000fc600078e784d */
[----:B------:R-:W3:Y:S01]  /*9720*/  S2UR UR5, SR_CgaCtaId ;  /* 0x00000000000579c3 */ /* 0x000ee20000008800 */
[----:B------:R-:W-:-:S07]  /*9730*/  LOP3.LUT R95, R0, 0x1e00, R95, 0xf8, !PT ;  /* 0x00001e00005f7812 */ /* 0x000fce00078ef85f */
[----:B------:R-:W4:Y:S08]  /*9740*/  LDC.64 R2, c[0x0][0x3b0] ;  /* 0x0000ec00ff027b82 */ /* 0x000f300000000a00 */
[----:B------:R-:W-:Y:S01]  /*9750*/  BAR.SYNC.DEFER_BLOCKING 0x0 ;  /* 0x0000000000007b1d */ /* 0x000fe20000010000 */
[----:B--2---:R-:W-:Y:S01]  /*9760*/  ISETP.NE.AND P0, PT, R31, RZ, PT ;  /* 0x000000ff1f00720c */ /* 0x004fe20003f05270 */
[----:B---3--:R-:W-:-:S06]  /*9770*/  ULEA UR5, UR5, UR4, 0x18 ;  /* 0x0000000405057291 */ /* 0x008fcc000f8ec0ff */
[----:B------:R-:W-:Y:S02]  /*9780*/  LEA R207, R95, UR5, 0x1 ;  /* 0x000000055fcf7c11 */ /* 0x000fe4000f8e08ff */
[C---:B----4-:R-:W-:Y:S01]  /*9790*/  SHF.L.U64.HI R43, R2.reuse, 0x4, R3 ;  /* 0x00000004022b7819 */ /* 0x050fe20000010203 */
[----:B------:R-:W-:-:S03]  /*97a0*/  IMAD.SHL.U32 R45, R2, 0x10, RZ ;  /* 0x00000010022d7824 */ /* 0x000fc600078e00ff */
[----:B------:R-:W-:Y:S05]  /*97b0*/  @P0 BRA `(.L_x_2034) ;  /* 0x0000000000b00947 */ /* 0x000fea0003800000 */
[----:B------:R-:W2:Y:S01]  /*97c0*/  LDCU.64 UR8, c[0x0][0x380] ;  /* 0x00007000ff0877ac */ /* 0x000ea20008000a00 */
[----:B------:R-:W-:Y:S01]  /*97d0*/  IMAD.IADD R5, R199, 0x1, -R80 ;  /* 0x00000001c7057824 */ /* 0x000fe200078e0a50 */
[----:B------:R-:W-:Y:S01]  /*97e0*/  BSSY.RECONVERGENT B0, `(.L_x_2035) ;  /* 0x000001e000007945 */ /* 0x000fe20003800200 */
[C---:B-1----:R-:W-:Y:S02]  /*97f0*/  VIADD R36, R128.reuse, 0x10 ;  /* 0x0000001080247836 */ /* 0x042fe40000000000 */
[C---:B------:R-:W-:Y:S01]  /*9800*/  VIADD R38, R128.reuse, 0x20 ;  /* 0x0000002080267836 */ /* 0x040fe20000000000 */
[CC--:B------:R-:W-:Y:S01]  /*9810*/  ISETP.GE.AND P2, PT, R128.reuse, R5.reuse, PT ;  /* 0x000000058000720c */ /* 0x0c0fe20003f46270 */
[----:B------:R-:W-:Y:S01]  /*9820*/  VIADD R42, R128, 0x30 ;  /* 0x00000030802a7836 */ /* 0x000fe20000000000 */
[----:B------:R-:W-:Y:S02]  /*9830*/  ISETP.GE.AND P1, PT, R36, R5, PT ;  /* 0x000000052400720c */ /* 0x000fe40003f26270 */
[----:B--2---:R-:W-:-:S04]  /*9840*/  LEA R6, P0, R126, UR8, 0x1 ;  /* 0x000000087e067c11 */ /* 0x004fc8000f8008ff */
[----:B------:R-:W-:-:S07]  /*9850*/  LEA.HI.X R7, R126, UR9, R85, 0x1, P0 ;  /* 0x000000097e077c11 */ /* 0x000fce00080f0c55 */
[C---:B------:R-:W-:Y:S01]  /*9860*/  @!P1 LEA R8, P0, R45.reuse, R6, 0x1 ;  /* 0x000000062d089211 */ /* 0x040fe200078008ff */
[----:B------:R-:W-:Y:S01]  /*9870*/  @!PT LDS RZ, [RZ] ;  /* 0x00000000fffff984 */ /* 0x000fe20000000800 */
[----:B------:R-:W-:Y:S01]  /*9880*/  @!PT LDS RZ, [RZ] ;  /* 0x00000000fffff984 */ /* 0x000fe20000000800 */
[----:B------:R-:W-:Y:S01]  /*9890*/  @!PT LDS RZ, [RZ] ;  /* 0x00000000fffff984 */ /* 0x000fe20000000800 */
[----:B------:R1:W-:Y:S03]  /*98a0*/  @!P2 LDGSTS.E.BYPASS.LTC128B.128 [R207], desc[UR6][R6.64] ;  /* 0x0000000006cfafae */ /* 0x0003e6000b981a06 */
[----:B-----5:R-:W-:Y:S02]  /*98b0*/  @!P1 LEA.HI.X R9, R45, R7, R43, 0x1, P0 ;  /* 0x000000072d099211 */ /* 0x020fe400000f0c2b */
[-C--:B------:R-:W-:Y:S01]  /*98c0*/  ISETP.GE.AND P0, PT, R38, R5.reuse, PT ;  /* 0x000000052600720c */ /* 0x080fe20003f06270 */
[----:B------:R1:W-:Y:S04]  /*98d0*/  @!P2 LDGSTS.E.BYPASS.LTC128B.128 [R207+0x2000], desc[UR6][R6.64+0x80] ;  /* 0x0200008006cfafae */ /* 0x0003e8000b981a06 */
[----:B------:R1:W-:Y:S04]  /*98e0*/  @!P2 LDGSTS.E.BYPASS.LTC128B.128 [R207+0x4000], desc[UR6][R6.64+0x100] ;  /* 0x0400010006cfafae */ /* 0x0003e8000b981a06 */
[----:B------:R1:W-:Y:S04]  /*98f0*/  @!P1 LDGSTS.E.BYPASS.LTC128B.128 [R207+0x800], desc[UR6][R8.64] ;  /* 0x0080000008cf9fae */ /* 0x0003e8000b981a06 */
[----:B------:R1:W-:Y:S04]  /*9900*/  @!P1 LDGSTS.E.BYPASS.LTC128B.128 [R207+0x2800], desc[UR6][R8.64+0x80] ;  /* 0x0280008008cf9fae */ /* 0x0003e8000b981a06 */
[----:B------:R1:W-:Y:S01]  /*9910*/  @!P1 LDGSTS.E.BYPASS.LTC128B.128 [R207+0x4800], desc[UR6][R8.64+0x100] ;  /* 0x0480010008cf9fae */ /* 0x0003e2000b981a06 */
[----:B------:R-:W-:Y:S01]  /*9920*/  ISETP.GE.AND P1, PT, R42, R5, PT ;  /* 0x000000052a00720c */ /* 0x000fe20003f26270 */
[----:B------:R-:W-:-:S12]  /*9930*/  @P0 BRA `(.L_x_2036) ;  /* 0x0000000000200947 */ /* 0x000fd80003800000 */
[----:B------:R-:W-:-:S04]  /*9940*/  LEA R4, P0, R2, R6, 0x6 ;  /* 0x0000000602047211 */ /* 0x000fc800078030ff */
[----:B------:R-:W-:-:S05]  /*9950*/  LEA.HI.X R5, R2, R7, R3, 0x6, P0 ;  /* 0x0000000702057211 */ /* 0x000fca00000f3403 */
[----:B------:R-:W-:Y:S01]  /*9960*/  @!PT LDS RZ, [RZ] ;  /* 0x00000000fffff984 */ /* 0x000fe20000000800 */
[----:B------:R-:W-:Y:S01]  /*9970*/  @!PT LDS RZ, [RZ] ;  /* 0x00000000fffff984 */ /* 0x000fe20000000800 */
[----:B------:R-:W-:Y:S01]  /*9980*/  @!PT LDS RZ, [RZ] ;  /* 0x00000000fffff984 */ /* 0x000fe20000000800 */
[----:B------:R2:W-:Y:S04]  /*9990*/  LDGSTS.E.BYPASS.LTC128B.128 [R207+0x1000], desc[UR6][R4.64] ;  /* 0x0100000004cf7fae */ /* 0x0005e8000b981a06 */
[----:B------:R2:W-:Y:S04]  /*99a0*/  LDGSTS.E.BYPASS.LTC128B.128 [R207+0x3000], desc[UR6][R4.64+0x80] ;  /* 0x0300008004cf7fae */ /* 0x0005e8000b981a06 */
[----:B------:R2:W-:Y:S02]  /*99b0*/  LDGSTS.E.BYPASS.LTC128B.128 [R207+0x5000], desc[UR6][R4.64+0x100] ;  /* 0x0500010004cf7fae */ /* 0x0005e4000b981a06 */
.L_x_2036:
[----:B------:R-:W-:Y:S05]  /*99c0*/  BSYNC.RECONVERGENT B0 ;  /* 0x0000000000007941 */ /* 0x000fea0003800200 */
.L_x_2035:
[----:B------:R-:W-:Y:S05]  /*99d0*/  @P1 BRA `(.L_x_2037) ;  /* 0x0000006c00a01947 */ /* 0x000fea0003800000 */
[----:B------:R-:W-:Y:S02]  /*99e0*/  IMAD R3, R3, 0x60, RZ ;  /* 0x0000006003037824 */ /* 0x000fe400078e02ff */
[----:B-1----:R-:W-:-:S05]  /*99f0*/  IMAD.WIDE.U32 R6, R2, 0x60, R6 ;  /* 0x0000006002067825 */ /* 0x002fca00078e0006 */
[----:B------:R-:W-:-:S05]  /*9a00*/  IADD3 R7, PT, PT, R7, R3, RZ ;  /* 0x0000000307077210 */ /* 0x000fca0007ffe0ff */
[----:B------:R-:W-:Y:S01]  /*9a10*/  @!PT LDS RZ, [RZ] ;  /* 0x00000000fffff984 */ /* 0x000fe20000000800 */
[----:B------:R-:W-:Y:S01]  /*9a20*/  @!PT LDS RZ, [RZ] ;  /* 0x00000000fffff984 */ /* 0x000fe20000000800 */
[----:B------:R-:W-:Y:S01]  /*9a30*/  @!PT LDS RZ, [RZ] ;  /* 0x00000000fffff984 */ /* 0x000fe20000000800 */
[----:B------:R3:W-:Y:S04]  /*9a40*/  LDGSTS.E.BYPASS.LTC128B.128 [R207+0x1800], desc[UR6][R6.64] ;  /* 0x0180000006cf7fae */ /* 0x0007e8000b981a06 */
[----:B------:R3:W-:Y:S04]  /*9a50*/  LDGSTS.E.BYPASS.LTC128B.128 [R207+0x3800], desc[UR6][R6.64+0x80] ;  /* 0x0380008006cf7fae */ /* 0x0007e8000b981a06 */
[----:B------:R3:W-:Y:S01]  /*9a60*/  LDGSTS.E.BYPASS.LTC128B.128 [R207+0x5800], desc[UR6][R6.64+0x100] ;  /* 0x0580010006cf7fae */ /* 0x0007e2000b981a06 */
[----:B------:R-:W-:Y:S05]  /*9a70*/  BRA `(.L_x_2037) ;  /* 0x0000006c00787947 */ /* 0x000fea0003800000 */
.L_x_2034:
[----:B------:R-:W2:Y:S01]  /*9a80*/  LDCU.64 UR8, c[0x0][0x470] ;  /* 0x00008e00ff0877ac */ /* 0x000ea20008000a00 */
[----:B------:R-:W-:Y:S01]  /*9a90*/  IMAD.MOV.U32 R0, RZ, RZ, RZ ;  /* 0x000000ffff007224 */ /* 0x000fe200078e00ff */
[----:B--2---:R-:W-:-:S04]  /*9aa0*/  ISETP.NE.U32.AND P0, PT, RZ, UR8, PT ;  /* 0x00000008ff007c0c */ /* 0x004fc8000bf05070 */
[----:B------:R-:W-:Y:S01]  /*9ab0*/  ISETP.NE.AND.EX P0, PT, RZ, UR9, PT, P0 ;  /* 0x00000009ff007c0c */ /* 0x000fe2000bf05300 */
[----:B------:R-:W2:Y:S01]  /*9ac0*/  LDCU.U8 UR4, c[0x0][0x533] ;  /* 0x0000a660ff0477ac */ /* 0x000ea20008000000 */
[----:B------:R-:W3:Y:S11]  /*9ad0*/  LDCU.64 UR8, c[0x0][0x380] ;  /* 0x00007000ff0877ac */ /* 0x000ef60008000a00 */
[----:B------:R-:W4:Y:S01]  /*9ae0*/  @P0 LDG.E R0, desc[UR6][R130.64] ;  /* 0x0000000682000981 */ /* 0x000f22000c1e1900 */
[----:B-1----:R-:W-:Y:S01]  /*9af0*/  IMAD.SHL.U32 R39, R91, 0x10, RZ ;  /* 0x000000105b277824 */ /* 0x002fe200078e00ff */
[----:B--2---:R-:W-:Y:S01]  /*9b00*/  UISETP.NE.AND UP0, UPT, UR4, URZ, UPT ;  /* 0x000000ff0400728c */ /* 0x004fe2000bf05270 */
[----:B---3--:R-:W-:-:S04]  /*9b10*/  LEA R40, P0, R126, UR8, 0x1 ;  /* 0x000000087e287c11 */ /* 0x008fc8000f8008ff */
[----:B------:R-:W-:Y:S02]  /*9b20*/  LEA.HI.X R41, R126, UR9, R85, 0x1, P0 ;  /* 0x000000097e297c11 */ /* 0x000fe400080f0c55 */
[----:B----4-:R-:W-:-:S05]  /*9b30*/  IADD3 R0, PT, PT, R0, R87, R80 ;  /* 0x0000005700007210 */ /* 0x010fca0007ffe050 */
        /* <DEDUP_REMOVED lines=11> */
[----:B------:R1:W5:Y:S01]  /*9bf0*/  LDG.E.128 R12, desc[UR6][R40.64+0x80] ;  /* 0x00008006280c7981 */ /* 0x000362000c1e1d00 */
[----:B------:R-:W2:Y:S03]  /*9c00*/  LDCU.64 UR10, c[0x0][0x4c8] ;  /* 0x00009900ff0a77ac */ /* 0x000ea60008000a00 */
[----:B-----5:R1:W5:Y:S01]  /*9c10*/  LDG.E.128 R8, desc[UR6][R40.64+0x100] ;  /* 0x0001000628087981 */ /* 0x020362000c1e1d00 */
[----:B------:R-:W3:Y:S03]  /*9c20*/  LDCU.64 UR8, c[0x0][0x4d0] ;  /* 0x00009a00ff0877ac */ /* 0x000ee60008000a00 */
[----:B------:R1:W5:Y:S01]  /*9c30*/  LDG.E.128 R20, desc[UR6][R40.64] ;  /* 0x0000000628147981 */ /* 0x000362000c1e1d00 */
[----:B------:R-:W-:Y:S01]  /*9c40*/  ISETP.GE.AND P2, PT, R28, R31, PT ;  /* 0x0000001f1c00720c */ /* 0x000fe20003f46270 */
[C---:B------:R-:W-:Y:S01]  /*9c50*/  IMAD.SHL.U32 R48, R16.reuse, 0x2, RZ ;  /* 0x0000000210307824 */ /* 0x040fe200078e00ff */
[----:B------:R-:W-:Y:S01]  /*9c60*/  SHF.L.U64.HI R0, R16, 0x1, R18 ;  /* 0x0000000110007819 */ /* 0x000fe20000010212 */
[----:B------:R-:W-:Y:S03]  /*9c70*/  BSSY.RECONVERGENT B0, `(.L_x_2041) ;  /* 0x000002c000007945 */ /* 0x000fe60003800200 */
[----:B--2---:R-:W-:-:S02]  /*9c80*/  IADD3 R36, P1, PT, R48, UR10, RZ ;  /* 0x0000000a30247c10 */ /* 0x004fc4000ff3e0ff */
[----:B---3--:R-:W-:Y:S02]  /*9c90*/  IADD3 R48, P0, PT, R48, UR8, RZ ;  /* 0x0000000830307c10 */ /* 0x008fe4000ff1e0ff */
[C---:B------:R-:W-:Y:S02]  /*9ca0*/  IADD3.X R37, PT, PT, R0.reuse, UR11, RZ, P1, !PT ;  /* 0x0000000b00257c10 */ /* 0x040fe40008ffe4ff */
[----:B------:R-:W-:Y:S01]  /*9cb0*/  IADD3.X R49, PT, PT, R0, UR9, RZ, P0, !PT ;  /* 0x0000000900317c10 */ /* 0x000fe200087fe4ff */
[----:B------:R-:W-:Y:S08]  /*9cc0*/  @P2 BRA `(.L_x_2042) ;  /* 0x0000000000982947 */ /* 0x000ff00003800000 */
        /* <DEDUP_REMOVED lines=25> */
[C---:B------:R-:W-:Y:S01]  /*9e60*/  FMUL.FTZ R0, R33.reuse, R4 ;  /* 0x0000000421007220 */ /* 0x040fe20000410000 */
        /* <DEDUP_REMOVED lines=12> */
.L_x_2042:
[----:B------:R-:W-:Y:S05]  /*9f30*/  BSYNC.RECONVERGENT B0 ;  /* 0x0000000000007941 */ /* 0x000fea0003800200 */
.L_x_2041:
[----:B-----5:R2:W-:Y:S01]  /*9f40*/  STS.128 [R207], R20 ;  /* 0x00000014cf007388 */ /* 0x0205e20000000c00 */
[----:B------:R-:W-:Y:S01]  /*9f50*/  LOP3.LUT R0, R28, 0x40, RZ, 0xfc, !PT ;  /* 0x000000401c007812 */ /* 0x000fe200078efcff */
[----:B------:R-:W-:Y:S03]  /*9f60*/  BSSY.RECONVERGENT B0, `(.L_x_2043) ;  /* 0x000002a000007945 */ /* 0x000fe60003800200 */
[----:B------:R-:W-:-:S13]  /*9f70*/  ISETP.GE.AND P0, PT, R0, R31, PT ;  /* 0x0000001f0000720c */ /* 0x000fda0003f06270 */
[----:B------:R-:W-:Y:S05]  /*9f80*/  @P0 BRA `(.L_x_2044) ;  /* 0x00000000009c0947 */ /* 0x000fea0003800000 */
[----:B------:R-:W3:Y:S04]  /*9f90*/  LDG.E.64 R4, desc[UR6][R48.64+0x40] ;  /* 0x0000400630047981 */ /* 0x000ee8000c1e1b00 */
[----:B------:R-:W4:Y:S01]  /*9fa0*/  LDG.E.64 R6, desc[UR6][R36.64+0x40] ;  /* 0x0000400624067981 */ /* 0x000f22000c1e1b00 */
[C---:B------:R-:W-:Y:S01]  /*9fb0*/  LOP3.LUT R0, R13.reuse, 0xffff0000, RZ, 0xc0, !PT ;  /* 0xffff00000d007812 */ /* 0x040fe200078ec0ff */
[----:B------:R-:W-:Y:S01]  /*9fc0*/  IMAD.U32 R25, R14, 0x10000, RZ ;  /* 0x000100000e197824 */ /* 0x000fe200078e00ff */
[----:B------:R-:W-:Y:S02]  /*9fd0*/  SHF.L.U32 R19, R13, 0x10, RZ ;  /* 0x000000100d137819 */ /* 0x000fe400000006ff */
[C---:B------:R-:W-:Y:S02]  /*9fe0*/  SHF.L.U32 R24, R15.reuse, 0x10, RZ ;  /* 0x000000100f187819 */ /* 0x040fe400000006ff */
[----:B--2---:R-:W-:-:S02]  /*9ff0*/  LOP3.LUT R22, R15, 0xffff0000, RZ, 0xc0, !PT ;  /* 0xffff00000f167812 */ /* 0x004fc400078ec0ff */
[C---:B------:R-:W-:Y:S02]  /*a000*/  SHF.L.U32 R13, R12.reuse, 0x10, RZ ;  /* 0x000000100c0d7819 */ /* 0x040fe400000006ff */
[----:B------:R-:W-:Y:S02]  /*a010*/  LOP3.LUT R26, R12, 0xffff0000, RZ, 0xc0, !PT ;  /* 0xffff00000c1a7812 */ /* 0x000fe400078ec0ff */
[----:B------:R-:W-:Y:S02]  /*a020*/  LOP3.LUT R14, R14, 0xffff0000, RZ, 0xc0, !PT ;  /* 0xffff00000e0e7812 */ /* 0x000fe400078ec0ff */
[----:B---3--:R-:W-:Y:S02]  /*a030*/  LOP3.LUT R20, R4, 0xffff0000, RZ, 0xc0, !PT ;  /* 0xffff000004147812 */ /* 0x008fe400078ec0ff */
[C---:B------:R-:W-:Y:S01]  /*a040*/  LOP3.LUT R15, R5.reuse, 0xffff0000, RZ, 0xc0, !PT ;  /* 0xffff0000050f7812 */ /* 0x040fe200078ec0ff */
[----:B------:R-:W-:Y:S01]  /*a050*/  IMAD.U32 R5, R5, 0x10000, RZ ;  /* 0x0001000005057824 */ /* 0x000fe200078e00ff */
[----:B----4-:R-:W-:Y:S01]  /*a060*/  LOP3.LUT R23, R6, 0xffff0000, RZ, 0xc0, !PT ;  /* 0xffff000006177812 */ /* 0x010fe200078ec0ff */
[-C--:B------:R-:W-:Y:S01]  /*a070*/  FMUL.FTZ R12, R0, R20.reuse ;  /* 0x00000014000c7220 */ /* 0x080fe20000410000 */
        /* <DEDUP_REMOVED lines=9> */
[----:B------:R-:W-:Y:S01]  /*a110*/  SHF.L.U32 R7, R7, 0x10, RZ ;  /* 0x0000001007077819 */ /* 0x000fe200000006ff */
[----:B------:R-:W-:Y:S01]  /*a120*/  FMUL.FTZ R0, R26, R4 ;  /* 0x000000041a007220 */ /* 0x000fe20000410000 */
[----:B------:R-:W-:Y:S01]  /*a130*/  FMUL.FTZ R20, R14, R5 ;  /* 0x000000050e147220 */ /* 0x000fe20000410000 */
[----:B------:R-:W-:Y:S01]  /*a140*/  FFMA.FTZ R24, R24, R15, R19 ;  /* 0x0000000f18187223 */ /* 0x000fe20000010013 */
[-C--:B------:R-:W-:Y:S01]  /*a150*/  FMUL.FTZ R15, R26, R6.reuse ;  /* 0x000000061a0f7220 */ /* 0x080fe20000410000 */
[-C--:B------:R-:W-:Y:S01]  /*a160*/  FMUL.FTZ R14, R14, R7.reuse ;  /* 0x000000070e0e7220 */ /* 0x080fe20000410000 */
[----:B------:R-:W-:Y:S01]  /*a170*/  FFMA.FTZ R0, R13, R6, -R0 ;  /* 0x000000060d007223 */ /* 0x000fe20000010800 */
[----:B------:R-:W-:Y:S01]  /*a180*/  FFMA.FTZ R20, R25, R7, -R20 ;  /* 0x0000000719147223 */ /* 0x000fe20000010814 */
[----:B------:R-:W-:Y:S01]  /*a190*/  FFMA.FTZ R15, R13, R4, R15 ;  /* 0x000000040d0f7223 */ /* 0x000fe2000001000f */
[----:B------:R-:W-:Y:S01]  /*a1a0*/  FFMA.FTZ R5, R25, R5, R14 ;  /* 0x0000000519057223 */ /* 0x000fe2000001000e */
[----:B------:R-:W-:-:S02]  /*a1b0*/  F2FP.BF16.F32.PACK_AB R24, R24, R33 ;  /* 0x000000211818723e */ /* 0x000fc400000010ff */
[----:B------:R-:W-:Y:S02]  /*a1c0*/  F2FP.BF16.F32.PACK_AB R13, R27, R12 ;  /* 0x0000000c1b0d723e */ /* 0x000fe400000010ff */
[----:B------:R-:W-:Y:S02]  /*a1d0*/  F2FP.BF16.F32.PACK_AB R12, R15, R0 ;  /* 0x000000000f0c723e */ /* 0x000fe400000010ff */
[----:B------:R-:W-:Y:S02]  /*a1e0*/  F2FP.BF16.F32.PACK_AB R14, R5, R20 ;  /* 0x00000014050e723e */ /* 0x000fe400000010ff */
[----:B------:R-:W-:Y:S02]  /*a1f0*/  MOV R15, R24 ;  /* 0x00000018000f7202 */ /* 0x000fe40000000f00 */
.L_x_2044:
[----:B------:R-:W-:Y:S05]  /*a200*/  BSYNC.RECONVERGENT B0 ;  /* 0x0000000000007941 */ /* 0x000fea0003800200 */
.L_x_2043:
[----:B------:R3:W-:Y:S01]  /*a210*/  STS.128 [R207+0x2000], R12 ;  /* 0x0020000ccf007388 */ /* 0x0007e20000000c00 */
[----:B------:R-:W-:Y:S01]  /*a220*/  LOP3.LUT R0, R28, 0x80, RZ, 0xfc, !PT ;  /* 0x000000801c007812 */ /* 0x000fe200078efcff */
[----:B------:R-:W-:Y:S03]  /*a230*/  BSSY.RECONVERGENT B0, `(.L_x_2045) ;  /* 0x0000029000007945 */ /* 0x000fe60003800200 */
[----:B------:R-:W-:-:S13]  /*a240*/  ISETP.GE.AND P0, PT, R0, R31, PT ;  /* 0x0000001f0000720c */ /* 0x000fda0003f06270 */
[----:B------:R-:W-:Y:S05]  /*a250*/  @P0 BRA `(.L_x_2046) ;  /* 0x0000000000980947 */ /* 0x000fea0003800000 */
[----:B------:R-:W4:Y:S04]  /*a260*/  LDG.E.64 R4, desc[UR6][R48.64+0x80] ;  /* 0x0000800630047981 */ /* 0x000f28000c1e1b00 */
[----:B------:R-:W5:Y:S01]  /*a270*/  LDG.E.64 R6, desc[UR6][R36.64+0x80] ;  /* 0x0000800624067981 */ /* 0x000f62000c1e1b00 */
[C---:B------:R-:W-:Y:S01]  /*a280*/  LOP3.LUT R0, R9.reuse, 0xffff0000, RZ, 0xc0, !PT ;  /* 0xffff000009007812 */ /* 0x040fe200078ec0ff */
[----:B--2---:R-:W-:Y:S01]  /*a290*/  IMAD.U32 R20, R10, 0x10000, RZ ;  /* 0x000100000a147824 */ /* 0x004fe200078e00ff */
[----:B---3--:R-:W-:Y:S02]  /*a2a0*/  SHF.L.U32 R12, R9, 0x10, RZ ;  /* 0x00000010090c7819 */ /* 0x008fe400000006ff */
[C---:B------:R-:W-:Y:S02]  /*a2b0*/  SHF.L.U32 R9, R8.reuse, 0x10, RZ ;  /* 0x0000001008097819 */ /* 0x040fe400000006ff */
[----:B------:R-:W-:-:S02]  /*a2c0*/  LOP3.LUT R22, R8, 0xffff0000, RZ, 0xc0, !PT ;  /* 0xffff000008167812 */ /* 0x000fc400078ec0ff */
[C---:B------:R-:W-:Y:S02]  /*a2d0*/  SHF.L.U32 R21, R11.reuse, 0x10, RZ ;  /* 0x000000100b157819 */ /* 0x040fe400000006ff */
[----:B------:R-:W-:Y:S02]  /*a2e0*/  LOP3.LUT R19, R11, 0xffff0000, RZ, 0xc0, !PT ;  /* 0xffff00000b137812 */ /* 0x000fe400078ec0ff */
[----:B------:R-:W-:Y:S02]  /*a2f0*/  LOP3.LUT R23, R10, 0xffff0000, RZ, 0xc0, !PT ;  /* 0xffff00000a177812 */ /* 0x000fe400078ec0ff */
[----:B----4-:R-:W-:Y:S02]  /*a300*/  LOP3.LUT R13, R4, 0xffff0000, RZ, 0xc0, !PT ;  /* 0xffff0000040d7812 */ /* 0x010fe400078ec0ff */
[----:B------:R-:W-:Y:S02]  /*a310*/  LOP3.LUT R8, R5, 0xffff0000, RZ, 0xc0, !PT ;  /* 0xffff000005087812 */ /* 0x000fe400078ec0ff */
[----:B-----5:R-:W-:Y:S01]  /*a320*/  LOP3.LUT R15, R6, 0xffff0000, RZ, 0xc0, !PT ;  /* 0xffff0000060f7812 */ /* 0x020fe200078ec0ff */
        /* <DEDUP_REMOVED lines=14> */
[-C--:B------:R-:W-:Y:S01]  /*a410*/  FMUL.FTZ R8, R22, R4.reuse ;  /* 0x0000000416087220 */ /* 0x080fe20000410000 */
[C---:B------:R-:W-:Y:S01]  /*a420*/  FMUL.FTZ R13, R23.reuse, R5 ;  /* 0x00000005170d7220 */ /* 0x040fe20000410000 */
[-C--:B------:R-:W-:Y:S01]  /*a430*/  FMUL.FTZ R12, R23, R7.reuse ;  /* 0x00000007170c7220 */ /* 0x080fe20000410000 */
[C---:B------:R-:W-:Y:S01]  /*a440*/  FFMA.FTZ R15, R9.reuse, R4, R15 ;  /* 0x00000004090f7223 */ /* 0x040fe2000001000f */
[----:B------:R-:W-:Y:S01]  /*a450*/  FFMA.FTZ R8, R9, R6, -R8 ;  /* 0x0000000609087223 */ /* 0x000fe20000010808 */
[C---:B------:R-:W-:Y:S01]  /*a460*/  FFMA.FTZ R13, R20.reuse, R7, -R13 ;  /* 0x00000007140d7223 */ /* 0x040fe2000001080d */
[----:B------:R-:W-:Y:S01]  /*a470*/  FFMA.FTZ R12, R20, R5, R12 ;  /* 0x00000005140c7223 */ /* 0x000fe2000001000c */
[----:B------:R-:W-:-:S02]  /*a480*/  F2FP.BF16.F32.PACK_AB R9, R0, R11 ;  /* 0x0000000b0009723e */ /* 0x000fc400000010ff */
[----:B------:R-:W-:Y:S02]  /*a490*/  F2FP.BF16.F32.PACK_AB R11, R21, R10 ;  /* 0x0000000a150b723e */ /* 0x000fe400000010ff */
[----:B------:R-:W-:Y:S02]  /*a4a0*/  F2FP.BF16.F32.PACK_AB R8, R15, R8 ;  /* 0x000000080f08723e */ /* 0x000fe400000010ff */
[----:B------:R-:W-:Y:S02]  /*a4b0*/  F2FP.BF16.F32.PACK_AB R10, R12, R13 ;  /* 0x0000000d0c0a723e */ /* 0x000fe400000010ff */
.L_x_2046:
[----:B------:R-:W-:Y:S05]  /*a4c0*/  BSYNC.RECONVERGENT B0 ;  /* 0x0000000000007941 */ /* 0x000fea0003800200 */
.L_x_2045:
[----:B------:R4:W-:Y:S02]  /*a4d0*/  STS.128 [R207+0x4000], R8 ;  /* 0x00400008cf007388 */ /* 0x0009e40000000c00 */
.L_x_2040:
[----:B------:R-:W-:Y:S05]  /*a4e0*/  BSYNC.RECONVERGENT B1 ;  /* 0x0000000000017941 */ /* 0x000fea0003800200 */
.L_x_2039:
[----:B------:R-:W-:Y:S01]  /*a4f0*/  IADD3 R36, PT, PT, R128, 0x10, RZ ;  /* 0x0000001080247810 */ /* 0x000fe20007ffe0ff */
[----:B------:R-:W-:Y:S03]  /*a500*/  BSSY.RECONVERGENT B1, `(.L_x_2047) ;  /* 0x00000aa000017945 */ /* 0x000fe60003800200 */
[----:B------:R-:W-:-:S13]  /*a510*/  ISETP.GE.AND P0, PT, R36, R17, PT ;  /* 0x000000112400720c */ /* 0x000fda0003f06270 */
[----:B------:R-:W-:Y:S05]  /*a520*/  @P0 BRA `(.L_x_2048) ;  /* 0x00000008009c0947 */ /* 0x000fea0003800000 */
[----:B------:R-:W-:-:S04]  /*a530*/  LEA R4, P0, R45, R40, 0x1 ;  /* 0x000000282d047211 */ /* 0x000fc800078008ff */
[----:B------:R-:W-:-:S05]  /*a540*/  LEA.HI.X R5, R45, R41, R43, 0x1, P0 ;  /* 0x000000292d057211 */ /* 0x000fca00000f0c2b */
[----:B---3--:R3:W5:Y:S04]  /*a550*/  LDG.E.128 R12, desc[UR6][R4.64+0x80] ;  /* 0x00008006040c7981 */ /* 0x008768000c1e1d00 */
[----:B----45:R3:W5:Y:S04]  /*a560*/  LDG.E.128 R8, desc[UR6][R4.64+0x100] ;  /* 0x0001000604087981 */ /* 0x030768000c1e1d00 */
[----:B--2---:R3:W5:Y:S01]  /*a570*/  LDG.E.128 R20, desc[UR6][R4.64] ;  /* 0x0000000604147981 */ /* 0x004762000c1e1d00 */
[----:B------:R-:W-:Y:S01]  /*a580*/  ISETP.GE.AND P0, PT, R28, R31, PT ;  /* 0x0000001f1c00720c */ /* 0x000fe20003f06270 */
[----:B------:R-:W-:-:S12]  /*a590*/  BSSY.RECONVERGENT B0, `(.L_x_2049) ;  /* 0x0000032000007945 */ /* 0x000fd80003800200 */
[----:B------:R-:W-:Y:S05]  /*a5a0*/  @P0 BRA `(.L_x_2050) ;  /* 0x0000000000c00947 */ /* 0x000fea0003800000 */
[----:B------:R-:W2:Y:S01]  /*a5b0*/  LDCU.64 UR10, c[0x0][0x4c8] ;  /* 0x00009900ff0a77ac */ /* 0x000ea20008000a00 */
[C---:B---3--:R-:W-:Y:S01]  /*a5c0*/  IADD3 R5, P0, PT, R39.reuse, R16, RZ ;  /* 0x0000001027057210 */ /* 0x048fe20007f1e0ff */
[----:B------:R-:W3:Y:S03]  /*a5d0*/  LDCU.64 UR8, c[0x0][0x4d0] ;  /* 0x00009a00ff0877ac */ /* 0x000ee60008000a00 */
[----:B------:R-:W-:Y:S01]  /*a5e0*/  LEA.HI.X.SX32 R0, R39, R18, 0x1, P0 ;  /* 0x0000001227007211 */ /* 0x000fe200000f0eff */
[----:B------:R-:W-:-:S03]  /*a5f0*/  IMAD.SHL.U32 R4, R5, 0x2, RZ ;  /* 0x0000000205047824 */ /* 0x000fc600078e00ff */
[----:B------:R-:W-:Y:S02]  /*a600*/  SHF.L.U64.HI R0, R5, 0x1, R0 ;  /* 0x0000000105007819 */ /* 0x000fe40000010200 */
[C---:B--2---:R-:W-:Y:S02]  /*a610*/  IADD3 R6, P1, PT, R4.reuse, UR10, RZ ;  /* 0x0000000a04067c10 */ /* 0x044fe4000ff3e0ff */
[----:B---3--:R-:W-:Y:S02]  /*a620*/  IADD3 R4, P0, PT, R4, UR8, RZ ;  /* 0x0000000804047c10 */ /* 0x008fe4000ff1e0ff */
[C---:B------:R-:W-:Y:S02]  /*a630*/  IADD3.X R7, PT, PT, R0.reuse, UR11, RZ, P1, !PT ;  /* 0x0000000b00077c10 */ /* 0x040fe40008ffe4ff */
[----:B------:R-:W-:-:S04]  /*a640*/  IADD3.X R5, PT, PT, R0, UR9, RZ, P0, !PT ;  /* 0x0000000900057c10 */ /* 0x000fc800087fe4ff */
[----:B------:R-:W2:Y:S04]  /*a650*/  LDG.E.64 R6, desc[UR6][R6.64] ;  /* 0x0000000606067981 */ /* 0x000ea8000c1e1b00 */
[----:B------:R-:W3:Y:S01]  /*a660*/  LDG.E.64 R4, desc[UR6][R4.64] ;  /* 0x0000000604047981 */ /* 0x000ee2000c1e1b00 */
[C---:B-----5:R-:W-:Y:S01]  /*a670*/  LOP3.LUT R0, R21.reuse, 0xffff0000, RZ, 0xc0, !PT ;  /* 0xffff000015007812 */ /* 0x060fe200078ec0ff */
[----:B------:R-:W-:Y:S01]  /*a680*/  IMAD.U32 R19, R21, 0x10000, RZ ;  /* 0x0001000015137824 */ /* 0x000fe200078e00ff */
[C---:B------:R-:W-:Y:S01]  /*a690*/  LOP3.LUT R26, R23.reuse, 0xffff0000, RZ, 0xc0, !PT ;  /* 0xffff0000171a7812 */ /* 0x040fe200078ec0ff */
[----:B------:R-:W-:Y:S01]  /*a6a0*/  IMAD.U32 R30, R23, 0x10000, RZ ;  /* 0x00010000171e7824 */ /* 0x000fe200078e00ff */
[C---:B------:R-:W-:Y:S02]  /*a6b0*/  SHF.L.U32 R21, R20.reuse, 0x10, RZ ;  /* 0x0000001014157819 */ /* 0x040fe400000006ff */
[----:B------:R-:W-:-:S02]  /*a6c0*/  LOP3.LUT R33, R20, 0xffff0000, RZ, 0xc0, !PT ;  /* 0xffff000014217812 */ /* 0x000fc400078ec0ff */
[C---:B------:R-:W-:Y:S02]  /*a6d0*/  SHF.L.U32 R32, R22.reuse, 0x10, RZ ;  /* 0x0000001016207819 */ /* 0x040fe400000006ff */
[----:B------:R-:W-:Y:S02]  /*a6e0*/  LOP3.LUT R22, R22, 0xffff0000, RZ, 0xc0, !PT ;  /* 0xffff000016167812 */ /* 0x000fe400078ec0ff */
[----:B--2---:R-:W-:Y:S02]  /*a6f0*/  LOP3.LUT R27, R6, 0xffff0000, RZ, 0xc0, !PT ;  /* 0xffff0000061b7812 */ /* 0x004fe400078ec0ff */
[----:B---3--:R-:W-:-:S03]  /*a700*/  LOP3.LUT R24, R4, 0xffff0000, RZ, 0xc0, !PT ;  /* 0xffff000004187812 */ /* 0x008fc600078ec0ff */
[C---:B------:R-:W-:Y:S01]  /*a710*/  FMUL.FTZ R35, R0.reuse, R27 ;  /* 0x0000001b00237220 */ /* 0x040fe20000410000 */
[----:B------:R-:W-:Y:S02]  /*a720*/  LOP3.LUT R23, R5, 0xffff0000, RZ, 0xc0, !PT ;  /* 0xffff000005177812 */ /* 0x000fe400078ec0ff */
[----:B------:R-:W-:Y:S01]  /*a730*/  LOP3.LUT R25, R7, 0xffff0000, RZ, 0xc0, !PT ;  /* 0xffff000007197812 */ /* 0x000fe200078ec0ff */
[-C--:B------:R-:W-:Y:S01]  /*a740*/  FMUL.FTZ R20, R0, R24.reuse ;  /* 0x0000001800147220 */ /* 0x080fe20000410000 */
[C---:B------:R-:W-:Y:S01]  /*a750*/  FFMA.FTZ R35, R19.reuse, R24, R35 ;  /* 0x0000001813237223 */ /* 0x040fe20000010023 */
[C---:B------:R-:W-:Y:S02]  /*a760*/  FMUL.FTZ R37, R26.reuse, R23 ;  /* 0x000000171a257220 */ /* 0x040fe40000410000 */
[----:B------:R-:W-:Y:S01]  /*a770*/  FFMA.FTZ R20, R19, R27, -R20 ;  /* 0x0000001b13147223 */ /* 0x000fe20000010814 */
[-C--:B------:R-:W-:Y:S01]  /*a780*/  FMUL.FTZ R19, R26, R25.reuse ;  /* 0x000000191a137220 */ /* 0x080fe20000410000 */
[----:B------:R-:W-:Y:S01]  /*a790*/  IMAD.U32 R4, R4, 0x10000, RZ ;  /* 0x0001000004047824 */ /* 0x000fe200078e00ff */
[----:B------:R-:W-:Y:S01]  /*a7a0*/  SHF.L.U32 R6, R6, 0x10, RZ ;  /* 0x0000001006067819 */ /* 0x000fe200000006ff */
[----:B------:R-:W-:Y:S01]  /*a7b0*/  IMAD.U32 R5, R5, 0x10000, RZ ;  /* 0x0001000005057824 */ /* 0x000fe200078e00ff */
[----:B------:R-:W-:Y:S01]  /*a7c0*/  SHF.L.U32 R7, R7, 0x10, RZ ;  /* 0x0000001007077819 */ /* 0x000fe200000006ff */
[C---:B------:R-:W-:Y:S01]  /*a7d0*/  FFMA.FTZ R37, R30.reuse, R25, -R37 ;  /* 0x000000191e257223 */ /* 0x040fe20000010825 */
[----:B------:R-:W-:Y:S01]  /*a7e0*/  FFMA.FTZ R30, R30, R23, R19 ;  /* 0x000000171e1e7223 */ /* 0x000fe20000010013 */
[C---:B------:R-:W-:Y:S01]  /*a7f0*/  FMUL.FTZ R0, R33.reuse, R4 ;  /* 0x0000000421007220 */ /* 0x040fe20000410000 */
        /* <DEDUP_REMOVED lines=11> */
.L_x_2050:
[----:B------:R-:W-:Y:S05]  /*a8b0*/  BSYNC.RECONVERGENT B0 ;  /* 0x0000000000007941 */ /* 0x000fea0003800200 */
.L_x_2049:
[----:B-----5:R2:W-:Y:S01]  /*a8c0*/  STS.128 [R207+0x800], R20 ;  /* 0x00080014cf007388 */ /* 0x0205e20000000c00 */
[----:B------:R-:W-:Y:S01]  /*a8d0*/  LOP3.LUT R0, R28, 0x40, RZ, 0xfc, !PT ;  /* 0x000000401c007812 */ /* 0x000fe200078efcff */
[----:B------:R-:W-:Y:S03]  /*a8e0*/  BSSY.RECONVERGENT B0, `(.L_x_2051) ;  /* 0x0000034000007945 */ /* 0x000fe60003800200 */
[----:B------:R-:W-:-:S13]  /*a8f0*/  ISETP.GE.AND P0, PT, R0, R31, PT ;  /* 0x0000001f0000720c */ /* 0x000fda0003f06270 */
[----:B------:R-:W-:Y:S05]  /*a900*/  @P0 BRA `(.L_x_2052) ;  /* 0x0000000000c40947 */ /* 0x000fea0003800000 */
[----:B------:R-:W4:Y:S01]  /*a910*/  LDCU.64 UR10, c[0x0][0x4c8] ;  /* 0x00009900ff0a77ac */ /* 0x000f220008000a00 */
[C---:B---3--:R-:W-:Y:S01]  /*a920*/  IADD3 R5, P0, PT, R39.reuse, R16, RZ ;  /* 0x0000001027057210 */ /* 0x048fe20007f1e0ff */
[----:B------:R-:W3:Y:S03]  /*a930*/  LDCU.64 UR8, c[0x0][0x4d0] ;  /* 0x00009a00ff0877ac */ /* 0x000ee60008000a00 */
[----:B------:R-:W-:Y:S01]  /*a940*/  LEA.HI.X.SX32 R4, R39, R18, 0x1, P0 ;  /* 0x0000001227047211 */ /* 0x000fe200000f0eff */
[----:B------:R-:W-:-:S03]  /*a950*/  IMAD.SHL.U32 R0, R5, 0x2, RZ ;  /* 0x0000000205007824 */ /* 0x000fc600078e00ff */
[----:B------:R-:W-:Y:S02]  /*a960*/  SHF.L.U64.HI R4, R5, 0x1, R4 ;  /* 0x0000000105047819 */ /* 0x000fe40000010204 */
[C---:B----4-:R-:W-:Y:S02]  /*a970*/  IADD3 R6, P1, PT, R0.reuse, UR10, RZ ;  /* 0x0000000a00067c10 */ /* 0x050fe4000ff3e0ff */
[----:B---3--:R-:W-:Y:S02]  /*a980*/  IADD3 R32, P0, PT, R0, UR8, RZ ;  /* 0x0000000800207c10 */ /* 0x008fe4000ff1e0ff */
[C---:B------:R-:W-:Y:S02]  /*a990*/  IADD3.X R7, PT, PT, R4.reuse, UR11, RZ, P1, !PT ;  /* 0x0000000b04077c10 */ /* 0x040fe40008ffe4ff */
[----:B------:R-:W-:-:S04]  /*a9a0*/  IADD3.X R33, PT, PT, R4, UR9, RZ, P0, !PT ;  /* 0x0000000904217c10 */ /* 0x000fc800087fe4ff */
[----:B------:R-:W3:Y:S04]  /*a9b0*/  LDG.E.64 R6, desc[UR6][R6.64+0x40] ;  /* 0x0000400606067981 */ /* 0x000ee8000c1e1b00 */
[----:B------:R-:W4:Y:S01]  /*a9c0*/  LDG.E.64 R4, desc[UR6][R32.64+0x40] ;  /* 0x0000400620047981 */ /* 0x000f22000c1e1b00 */
[C---:B------:R-:W-:Y:S01]  /*a9d0*/  LOP3.LUT R0, R13.reuse, 0xffff0000, RZ, 0xc0, !PT ;  /* 0xffff00000d007812 */ /* 0x040fe200078ec0ff */
[----:B------:R-:W-:Y:S01]  /*a9e0*/  IMAD.U32 R19, R13, 0x10000, RZ ;  /* 0x000100000d137824 */ /* 0x000fe200078e00ff */
[C---:B--2---:R-:W-:Y:S01]  /*a9f0*/  LOP3.LUT R22, R15.reuse, 0xffff0000, RZ, 0xc0, !PT ;  /* 0xffff00000f167812 */ /* 0x044fe200078ec0ff */
[----:B------:R-:W-:Y:S01]  /*aa00*/  IMAD.U32 R24, R15, 0x10000, RZ ;  /* 0x000100000f187824 */ /* 0x000fe200078e00ff */
[C---:B------:R-:W-:Y:S02]  /*aa10*/  SHF.L.U32 R13, R12.reuse, 0x10, RZ ;  /* 0x000000100c0d7819 */ /* 0x040fe400000006ff */
[----:B------:R-:W-:-:S02]  /*aa20*/  LOP3.LUT R26, R12, 0xffff0000, RZ, 0xc0, !PT ;  /* 0xffff00000c1a7812 */ /* 0x000fc400078ec0ff */
[C---:B------:R-:W-:Y:S02]  /*aa30*/  SHF.L.U32 R25, R14.reuse, 0x10, RZ ;  /* 0x000000100e197819 */ /* 0x040fe400000006ff */
[----:B------:R-:W-:Y:S02]  /*aa40*/  LOP3.LUT R14, R14, 0xffff0000, RZ, 0xc0, !PT ;  /* 0xffff00000e0e7812 */ /* 0x000fe400078ec0ff */
[----:B---3--:R-:W-:Y:S02]  /*aa50*/  LOP3.LUT R23, R6, 0xffff0000, RZ, 0xc0, !PT ;  /* 0xffff000006177812 */ /* 0x008fe400078ec0ff */
[----:B----4-:R-:W-:-:S03]  /*aa60*/  LOP3.LUT R20, R4, 0xffff0000, RZ, 0xc0, !PT ;  /* 0xffff000004147812 */ /* 0x010fc600078ec0ff */
[C---:B------:R-:W-:Y:S01]  /*aa70*/  FMUL.FTZ R27, R0.reuse, R23 ;  /* 0x00000017001b7220 */ /* 0x040fe20000410000 */
[----:B------:R-:W-:Y:S02]  /*aa80*/  LOP3.LUT R15, R5, 0xffff0000, RZ, 0xc0, !PT ;  /* 0xffff0000050f7812 */ /* 0x000fe400078ec0ff */
[----:B------:R-:W-:Y:S01]  /*aa90*/  LOP3.LUT R21, R7, 0xffff0000, RZ, 0xc0, !PT ;  /* 0xffff000007157812 */ /* 0x000fe200078ec0ff */
[-C--:B------:R-:W-:Y:S01]  /*aaa0*/  FMUL.FTZ R12, R0, R20.reuse ;  /* 0x00000014000c7220 */ /* 0x080fe20000410000 */
[C---:B------:R-:W-:Y:S01]  /*aab0*/  FFMA.FTZ R27, R19.reuse, R20, R27 ;  /* 0x00000014131b7223 */ /* 0x040fe2000001001b */
[----:B------:R-:W-:Y:S01]  /*aac0*/  FMUL.FTZ R33, R22, R15 ;  /* 0x0000000f16217220 */ /* 0x000fe20000410000 */
[----:B------:R-:W-:Y:S01]  /*aad0*/  SHF.L.U32 R6, R6, 0x10, RZ ;  /* 0x0000001006067819 */ /* 0x000fe200000006ff */
[----:B------:R-:W-:Y:S01]  /*aae0*/  FFMA.FTZ R12, R19, R23, -R12 ;  /* 0x00000017130c7223 */ /* 0x000fe2000001080c */
[----:B------:R-:W-:Y:S01]  /*aaf0*/  FMUL.FTZ R19, R22, R21 ;  /* 0x0000001516137220 */ /* 0x000fe20000410000 */
[----:B------:R-:W-:Y:S01]  /*ab00*/  IMAD.U32 R4, R4, 0x10000, RZ ;  /* 0x0001000004047824 */ /* 0x000fe200078e00ff */
[----:B------:R-:W-:Y:S01]  /*ab10*/  SHF.L.U32 R7, R7, 0x10, RZ ;  /* 0x0000001007077819 */ /* 0x000fe200000006ff */
[----:B------:R-:W-:-:S02]  /*ab20*/  IMAD.U32 R5, R5, 0x10000, RZ ;  /* 0x0001000005057824 */ /* 0x000fc400078e00ff */
[C---:B------:R-:W-:Y:S01]  /*ab30*/  FFMA.FTZ R33, R24.reuse, R21, -R33 ;  /* 0x0000001518217223 */ /* 0x040fe20000010821 */
[----:B------:R-:W-:Y:S01]  /*ab40*/  FFMA.FTZ R24, R24, R15, R19 ;  /* 0x0000000f18187223 */ /* 0x000fe20000010013 */
[C---:B------:R-:W-:Y:S01]  /*ab50*/  FMUL.FTZ R0, R26.reuse, R4 ;  /* 0x000000041a007220 */ /* 0x040fe20000410000 */
[-C--:B------:R-:W-:Y:S01]  /*ab60*/  FMUL.FTZ R15, R26, R6.reuse ;  /* 0x000000061a0f7220 */ /* 0x080fe20000410000 */
[C---:B------:R-:W-:Y:S01]  /*ab70*/  FMUL.FTZ R20, R14.reuse, R5 ;  /* 0x000000050e147220 */ /* 0x040fe20000410000 */
[-C--:B------:R-:W-:Y:S01]  /*ab80*/  FMUL.FTZ R14, R14, R7.reuse ;  /* 0x000000070e0e7220 */ /* 0x080fe20000410000 */
        /* <DEDUP_REMOVED lines=9> */
.L_x_2052:
[----:B------:R-:W-:Y:S05]  /*ac20*/  BSYNC.RECONVERGENT B0 ;  /* 0x0000000000007941 */ /* 0x000fea0003800200 */
.L_x_2051:
[----:B------:R4:W-:Y:S01]  /*ac30*/  STS.128 [R207+0x2800], R12 ;  /* 0x0028000ccf007388 */ /* 0x0009e20000000c00 */
[----:B------:R-:W-:Y:S01]  /*ac40*/  LOP3.LUT R0, R28, 0x80, RZ, 0xfc, !PT ;  /* 0x000000801c007812 */ /* 0x000fe200078efcff */
[----:B------:R-:W-:Y:S03]  /*ac50*/  BSSY.RECONVERGENT B0, `(.L_x_2053) ;  /* 0x0000033000007945 */ /* 0x000fe60003800200 */
[----:B------:R-:W-:-:S13]  /*ac60*/  ISETP.GE.AND P0, PT, R0, R31, PT ;  /* 0x0000001f0000720c */ /* 0x000fda0003f06270 */
[----:B------:R-:W-:Y:S05]  /*ac70*/  @P0 BRA `(.L_x_2054) ;  /* 0x0000000000c00947 */ /* 0x000fea0003800000 */
[----:B------:R-:W5:Y:S01]  /*ac80*/  LDCU.64 UR10, c[0x0][0x4c8] ;  /* 0x00009900ff0a77ac */ /* 0x000f620008000a00 */
[C---:B------:R-:W-:Y:S01]  /*ac90*/  IADD3 R0, P0, PT, R39.reuse, R16, RZ ;  /* 0x0000001027007210 */ /* 0x040fe20007f1e0ff */
[----:B------:R-:W1:Y:S03]  /*aca0*/  LDCU.64 UR8, c[0x0][0x4d0] ;  /* 0x00009a00ff0877ac */ /* 0x000e660008000a00 */
[----:B------:R-:W-:Y:S01]  /*acb0*/  LEA.HI.X.SX32 R39, R39, R18, 0x1, P0 ;  /* 0x0000001227277211 */ /* 0x000fe200000f0eff */
[----:B---3--:R-:W-:-:S03]  /*acc0*/  IMAD.SHL.U32 R4, R0, 0x2, RZ ;  /* 0x0000000200047824 */ /* 0x008fc600078e00ff */
[----:B------:R-:W-:Y:S02]  /*acd0*/  SHF.L.U64.HI R39, R0, 0x1, R39 ;  /* 0x0000000100277819 */ /* 0x000fe40000010227 */
[C---:B-----5:R-:W-:Y:S02]  /*ace0*/  IADD3 R6, P1, PT, R4.reuse, UR10, RZ ;  /* 0x0000000a04067c10 */ /* 0x060fe4000ff3e0ff */
[----:B-1----:R-:W-:Y:S02]  /*acf0*/  IADD3 R4, P0, PT, R4, UR8, RZ ;  /* 0x0000000804047c10 */ /* 0x002fe4000ff1e0ff */
[C---:B------:R-:W-:Y:S02]  /*ad00*/  IADD3.X R7, PT, PT, R39.reuse, UR11, RZ, P1, !PT ;  /* 0x0000000b27077c10 */ /* 0x040fe40008ffe4ff */
[----:B------:R-:W-:-:S04]  /*ad10*/  IADD3.X R5, PT, PT, R39, UR9, RZ, P0, !PT ;  /* 0x0000000927057c10 */ /* 0x000fc800087fe4ff */
[----:B------:R-:W3:Y:S04]  /*ad20*/  LDG.E.64 R6, desc[UR6][R6.64+0x80] ;  /* 0x0000800606067981 */ /* 0x000ee8000c1e1b00 */
[----:B------:R-:W5:Y:S01]  /*ad30*/  LDG.E.64 R4, desc[UR6][R4.64+0x80] ;  /* 0x0000800604047981 */ /* 0x000f62000c1e1b00 */
[C---:B------:R-:W-:Y:S01]  /*ad40*/  LOP3.LUT R0, R9.reuse, 0xffff0000, RZ, 0xc0, !PT ;  /* 0xffff000009007812 */ /* 0x040fe200078ec0ff */
[----:B----4-:R-:W-:Y:S01]  /*ad50*/  IMAD.U32 R12, R9, 0x10000, RZ ;  /* 0x00010000090c7824 */ /* 0x010fe200078e00ff */
[C---:B------:R-:W-:Y:S01]  /*ad60*/  SHF.L.U32 R9, R8.reuse, 0x10, RZ ;  /* 0x0000001008097819 */ /* 0x040fe200000006ff */
[C---:B--2---:R-:W-:Y:S01]  /*ad70*/  IMAD.U32 R21, R11.reuse, 0x10000, RZ ;  /* 0x000100000b157824 */ /* 0x044fe200078e00ff */
[----:B------:R-:W-:Y:S02]  /*ad80*/  LOP3.LUT R22, R8, 0xffff0000, RZ, 0xc0, !PT ;  /* 0xffff000008167812 */ /* 0x000fe400078ec0ff */
[----:B------:R-:W-:-:S02]  /*ad90*/  LOP3.LUT R19, R11, 0xffff0000, RZ, 0xc0, !PT ;  /* 0xffff00000b137812 */ /* 0x000fc400078ec0ff */
[C---:B------:R-:W-:Y:S02]  /*ada0*/  SHF.L.U32 R20, R10.reuse, 0x10, RZ ;  /* 0x000000100a147819 */ /* 0x040fe400000006ff */
[----:B------:R-:W-:Y:S02]  /*adb0*/  LOP3.LUT R23, R10, 0xffff0000, RZ, 0xc0, !PT ;  /* 0xffff00000a177812 */ /* 0x000fe400078ec0ff */
[----:B---3--:R-:W-:Y:S02]  /*adc0*/  LOP3.LUT R15, R6, 0xffff0000, RZ, 0xc0, !PT ;  /* 0xffff0000060f7812 */ /* 0x008fe400078ec0ff */
[----:B-----5:R-:W-:Y:S02]  /*add0*/  LOP3.LUT R13, R4, 0xffff0000, RZ, 0xc0, !PT ;  /* 0xffff0000040d7812 */ /* 0x020fe400078ec0ff */
        /* <DEDUP_REMOVED lines=9> */
[----:B------:R-:W-:Y:S01]  /*ae70*/  SHF.L.U32 R7, R7, 0x10, RZ ;  /* 0x0000001007077819 */ /* 0x000fe200000006ff */
[----:B------:R-:W-:-:S02]  /*ae80*/  IMAD.U32 R4, R4, 0x10000, RZ ;  /* 0x0001000004047824 */ /* 0x000fc400078e00ff */
[----:B------:R-:W-:Y:S02]  /*ae90*/  IMAD.U32 R5, R5, 0x10000, RZ ;  /* 0x0001000005057824 */ /* 0x000fe400078e00ff */
        /* <DEDUP_REMOVED lines=14> */
.L_x_2054:
[----:B------:R-:W-:Y:S05]  /*af80*/  BSYNC.RECONVERGENT B0 ;  /* 0x0000000000007941 */ /* 0x000fea0003800200 */
.L_x_2053:
[----:B------:R1:W-:Y:S02]  /*af90*/  STS.128 [R207+0x4800], R8 ;  /* 0x00480008cf007388 */ /* 0x0003e40000000c00 */
.L_x_2048:
[----:B------:R-:W-:Y:S05]  /*afa0*/  BSYNC.RECONVERGENT B1 ;  /* 0x0000000000017941 */ /* 0x000fea0003800200 */
.L_x_2047:
[----:B------:R-:W-:Y:S01]  /*afb0*/  IADD3 R38, PT, PT, R128, 0x20, RZ ;  /* 0x0000002080267810 */ /* 0x000fe20007ffe0ff */
[----:B------:R-:W-:Y:S03]  /*afc0*/  BSSY.RECONVERGENT B1, `(.L_x_2055) ;  /* 0x00000aa000017945 */ /* 0x000fe60003800200 */
[----:B------:R-:W-:-:S13]  /*afd0*/  ISETP.GE.AND P0, PT, R38, R17, PT ;  /* 0x000000112600720c */ /* 0x000fda0003f06270 */
[----:B------:R-:W-:Y:S05]  /*afe0*/  @P0 BRA `(.L_x_2056) ;  /* 0x00000008009c0947 */ /* 0x000fea0003800000 */
[----:B---3--:R-:W-:-:S04]  /*aff0*/  LEA R4, P0, R2, R40, 0x6 ;  /* 0x0000002802047211 */ /* 0x008fc800078030ff */
[----:B------:R-:W-:-:S05]  /*b000*/  LEA.HI.X R5, R2, R41, R3, 0x6, P0 ;  /* 0x0000002902057211 */ /* 0x000fca00000f3403 */
[----:B----4-:R3:W5:Y:S04]  /*b010*/  LDG.E.128 R12, desc[UR6][R4.64+0x80] ;  /* 0x00008006040c7981 */ /* 0x010768000c1e1d00 */
[----:B-1---5:R3:W5:Y:S04]  /*b020*/  LDG.E.128 R8, desc[UR6][R4.64+0x100] ;  /* 0x0001000604087981 */ /* 0x022768000c1e1d00 */
[----:B--2---:R3:W5:Y:S01]  /*b030*/  LDG.E.128 R20, desc[UR6][R4.64] ;  /* 0x0000000604147981 */ /* 0x004762000c1e1d00 */
[----:B------:R-:W-:Y:S01]  /*b040*/  ISETP.GE.AND P0, PT, R28, R31, PT ;  /* 0x0000001f1c00720c */ /* 0x000fe20003f06270 */
[----:B------:R-:W-:Y:S01]  /*b050*/  BSSY.RECONVERGENT B0, `(.L_x_2057) ;  /* 0x0000033000007945 */ /* 0x000fe20003800200 */
[----:B------:R-:W-:-:S11]  /*b060*/  IMAD.SHL.U32 R19, R91, 0x20, RZ ;  /* 0x000000205b137824 */ /* 0x000fd600078e00ff */
[----:B------:R-:W-:Y:S05]  /*b070*/  @P0 BRA `(.L_x_2058) ;  /* 0x0000000000c00947 */ /* 0x000fea0003800000 */
[----:B------:R-:W1:Y:S01]  /*b080*/  LDCU.64 UR10, c[0x0][0x4c8] ;  /* 0x00009900ff0a77ac */ /* 0x000e620008000a00 */
[C---:B---3--:R-:W-:Y:S01]  /*b090*/  IADD3 R5, P0, PT, R19.reuse, R16, RZ ;  /* 0x0000001013057210 */ /* 0x048fe20007f1e0ff */
        /* <DEDUP_REMOVED lines=46> */
.L_x_2058:
[----:B------:R-:W-:Y:S05]  /*b380*/  BSYNC.RECONVERGENT B0 ;  /* 0x0000000000007941 */ /* 0x000fea0003800200 */
.L_x_2057:
[----:B-----5:R1:W-:Y:S01]  /*b390*/  STS.128 [R207+0x1000], R20 ;  /* 0x00100014cf007388 */ /* 0x0203e20000000c00 */
[----:B------:R-:W-:Y:S01]  /*b3a0*/  LOP3.LUT R0, R28, 0x40, RZ, 0xfc, !PT ;  /* 0x000000401c007812 */ /* 0x000fe200078efcff */
[----:B------:R-:W-:Y:S03]  /*b3b0*/  BSSY.RECONVERGENT B0, `(.L_x_2059) ;  /* 0x0000033000007945 */ /* 0x000fe60003800200 */
[----:B------:R-:W-:-:S13]  /*b3c0*/  ISETP.GE.AND P0, PT, R0, R31, PT ;  /* 0x0000001f0000720c */ /* 0x000fda0003f06270 */
        /* <DEDUP_REMOVED lines=13> */
[C---:B------:R-:W-:Y:S01]  /*b4a0*/  LOP3.LUT R0, R13.reuse, 0xffff0000, RZ, 0xc0, !PT ;  /* 0xffff00000d007812 */ /* 0x040fe200078ec0ff */
[----:B-1----:R-:W-:Y:S01]  /*b4b0*/  IMAD.U32 R20, R13, 0x10000, RZ ;  /* 0x000100000d147824 */ /* 0x002fe200078e00ff */
        /* <DEDUP_REMOVED lines=34> */
.L_x_2060:
[----:B------:R-:W-:Y:S05]  /*b6e0*/  BSYNC.RECONVERGENT B0 ;  /* 0x0000000000007941 */ /* 0x000fea0003800200 */
.L_x_2059:
[----:B------:R2:W-:Y:S01]  /*b6f0*/  STS.128 [R207+0x3000], R12 ;  /* 0x0030000ccf007388 */ /* 0x0005e20000000c00 */
[----:B------:R-:W-:Y:S01]  /*b700*/  LOP3.LUT R0, R28, 0x80, RZ, 0xfc, !PT ;  /* 0x000000801c007812 */ /* 0x000fe200078efcff */
[----:B------:R-:W-:Y:S03]  /*b710*/  BSSY.RECONVERGENT B0, `(.L_x_2061) ;  /* 0x0000033000007945 */ /* 0x000fe60003800200 */
[----:B------:R-:W-:-:S13]  /*b720*/  ISETP.GE.AND P0, PT, R0, R31, PT ;  /* 0x0000001f0000720c */ /* 0x000fda0003f06270 */
[----:B------:R-:W-:Y:S05]  /*b730*/  @P0 BRA `(.L_x_2062) ;  /* 0x0000000000c00947 */ /* 0x000fea0003800000 */
[----:B------:R-:W4:Y:S01]  /*b740*/  LDCU.64 UR10, c[0x0][0x4c8] ;  /* 0x00009900ff0a77ac */ /* 0x000f220008000a00 */
[C---:B------:R-:W-:Y:S01]  /*b750*/  IADD3 R0, P0, PT, R19.reuse, R16, RZ ;  /* 0x0000001013007210 */ /* 0x040fe20007f1e0ff */
[----:B------:R-:W5:Y:S03]  /*b760*/  LDCU.64 UR8, c[0x0][0x4d0] ;  /* 0x00009a00ff0877ac */ /* 0x000f660008000a00 */
[----:B------:R-:W-:Y:S01]  /*b770*/  LEA.HI.X.SX32 R19, R19, R18, 0x1, P0 ;  /* 0x0000001213137211 */ /* 0x000fe200000f0eff */
[----:B---3--:R-:W-:-:S03]  /*b780*/  IMAD.SHL.U32 R4, R0, 0x2, RZ ;  /* 0x0000000200047824 */ /* 0x008fc600078e00ff */
[----:B------:R-:W-:Y:S02]  /*b790*/  SHF.L.U64.HI R19, R0, 0x1, R19 ;  /* 0x0000000100137819 */ /* 0x000fe40000010213 */
[C---:B----4-:R-:W-:Y:S02]  /*b7a0*/  IADD3 R6, P1, PT, R4.reuse, UR10, RZ ;  /* 0x0000000a04067c10 */ /* 0x050fe4000ff3e0ff */
[----:B-----5:R-:W-:Y:S02]  /*b7b0*/  IADD3 R4, P0, PT, R4, UR8, RZ ;  /* 0x0000000804047c10 */ /* 0x020fe4000ff1e0ff */
[C---:B------:R-:W-:Y:S02]  /*b7c0*/  IADD3.X R7, PT, PT, R19.reuse, UR11, RZ, P1, !PT ;  /* 0x0000000b13077c10 */ /* 0x040fe40008ffe4ff */
[----:B------:R-:W-:-:S04]  /*b7d0*/  IADD3.X R5, PT, PT, R19, UR9, RZ, P0, !PT ;  /* 0x0000000913057c10 */ /* 0x000fc800087fe4ff */
[----:B------:R-:W3:Y:S04]  /*b7e0*/  LDG.E.64 R6, desc[UR6][R6.64+0x80] ;  /* 0x0000800606067981 */ /* 0x000ee8000c1e1b00 */
[----:B------:R-:W4:Y:S01]  /*b7f0*/  LDG.E.64 R4, desc[UR6][R4.64+0x80] ;  /* 0x0000800604047981 */ /* 0x000f22000c1e1b00 */
[C---:B------:R-:W-:Y:S01]  /*b800*/  LOP3.LUT R0, R9.reuse, 0xffff0000, RZ, 0xc0, !PT ;  /* 0xffff000009007812 */ /* 0x040fe200078ec0ff */
[----:B--2---:R-:W-:Y:S01]  /*b810*/  IMAD.U32 R12, R9, 0x10000, RZ ;  /* 0x00010000090c7824 */ /* 0x004fe200078e00ff */
[C---:B------:R-:W-:Y:S01]  /*b820*/  SHF.L.U32 R9, R8.reuse, 0x10, RZ ;  /* 0x0000001008097819 */ /* 0x040fe200000006ff */
[C---:B-1----:R-:W-:Y:S01]  /*b830*/  IMAD.U32 R21, R11.reuse, 0x10000, RZ ;  /* 0x000100000b157824 */ /* 0x042fe200078e00ff */
[----:B------:R-:W-:Y:S02]  /*b840*/  LOP3.LUT R22, R8, 0xffff0000, RZ, 0xc0, !PT ;  /* 0xffff000008167812 */ /* 0x000fe400078ec0ff */
[----:B------:R-:W-:-:S02]  /*b850*/  LOP3.LUT R19, R11, 0xffff0000, RZ, 0xc0, !PT ;  /* 0xffff00000b137812 */ /* 0x000fc400078ec0ff */
[C---:B------:R-:W-:Y:S02]  /*b860*/  SHF.L.U32 R20, R10.reuse, 0x10, RZ ;  /* 0x000000100a147819 */ /* 0x040fe400000006ff */
[----:B------:R-:W-:Y:S02]  /*b870*/  LOP3.LUT R23, R10, 0xffff0000, RZ, 0xc0, !PT ;  /* 0xffff00000a177812 */ /* 0x000fe400078ec0ff */
[----:B---3--:R-:W-:Y:S02]  /*b880*/  LOP3.LUT R15, R6, 0xffff0000, RZ, 0xc0, !PT ;  /* 0xffff0000060f7812 */ /* 0x008fe400078ec0ff */
        /* <DEDUP_REMOVED lines=27> */
.L_x_2062:
[----:B------:R-:W-:Y:S05]  /*ba40*/  BSYNC.RECONVERGENT B0 ;  /* 0x0000000000007941 */ /* 0x000fea0003800200 */
.L_x_2061:
[----:B------:R4:W-:Y:S02]  /*ba50*/  STS.128 [R207+0x5000], R8 ;  /* 0x00500008cf007388 */ /* 0x0009e40000000c00 */
.L_x_2056:
[----:B------:R-:W-:Y:S05]  /*ba60*/  BSYNC.RECONVERGENT B1 ;  /* 0x0000000000017941 */ /* 0x000fea0003800200 */
.L_x_2055:
[----:B------:R-:W-:-:S04]  /*ba70*/  IADD3 R42, PT, PT, R128, 0x30, RZ ;  /* 0x00000030802a7810 */ /* 0x000fc80007ffe0ff */
[----:B------:R-:W-:-:S13]  /*ba80*/  ISETP.GE.AND P0, PT, R42, R17, PT ;  /* 0x000000112a00720c */ /* 0x000fda0003f06270 */
[----:B------:R-:W-:Y:S05]  /*ba90*/  @P0 BRA `(.L_x_2037) ;  /* 0x0000004c00700947 */ /* 0x000fea0003800000 */
[----:B-1----:R-:W-:-:S04]  /*baa0*/  IMAD.WIDE.U32 R40, R2, 0x60, R40 ;  /* 0x0000006002287825 */ /* 0x002fc800078e0028 */
[----:B------:R-:W-:Y:S01]  /*bab0*/  IMAD R3, R3, 0x60, RZ ;  /* 0x0000006003037824 */ /* 0x000fe200078e02ff */
[----:B------:R-:W-:-:S04]  /*bac0*/  MOV R2, R40 ;  /* 0x0000002800027202 */ /* 0x000fc80000000f00 */
[----:B------:R-:W-:-:S05]  /*bad0*/  IADD3 R3, PT, PT, R3, R41, RZ ;  /* 0x0000002903037210 */ /* 0x000fca0007ffe0ff */
[----:B--234-:R1:W5:Y:S04]  /*bae0*/  LDG.E.128 R12, desc[UR6][R2.64+0x80] ;  /* 0x00008006020c7981 */ /* 0x01c368000c1e1d00 */
[----:B-----5:R1:W5:Y:S04]  /*baf0*/  LDG.E.128 R8, desc[UR6][R2.64+0x100] ;  /* 0x0001000602087981 */ /* 0x020368000c1e1d00 */
[----:B------:R1:W5:Y:S01]  /*bb00*/  LDG.E.128 R20, desc[UR6][R2.64] ;  /* 0x0000000602147981 */ /* 0x000362000c1e1d00 */
[----:B------:R-:W-:Y:S01]  /*bb10*/  ISETP.GE.AND P0, PT, R28, R31, PT ;  /* 0x0000001f1c00720c */ /* 0x000fe20003f06270 */
[----:B------:R-:W-:Y:S01]  /*bb20*/  BSSY.RECONVERGENT B0, `(.L_x_2063) ;  /* 0x0000034000007945 */ /* 0x000fe20003800200 */
[----:B------:R-:W-:-:S11]  /*bb30*/  IMAD R91, R91, 0x30, RZ ;  /* 0x000000305b5b7824 */ /* 0x000fd600078e02ff */
[----:B------:R-:W-:Y:S05]  /*bb40*/  @P0 BRA `(.L_x_2064) ;  /* 0x0000000000c40947 */ /* 0x000fea0003800000 */
[----:B------:R-:W2:Y:S01]  /*bb50*/  LDCU.64 UR10, c[0x0][0x4c8] ;  /* 0x00009900ff0a77ac */ /* 0x000ea20008000a00 */
[C---:B-1----:R-:W-:Y:S01]  /*bb60*/  IADD3 R3, P0, PT, R91.reuse, R16, RZ ;  /* 0x000000105b037210 */ /* 0x042fe20007f1e0ff */
[----:B------:R-:W1:Y:S03]  /*bb70*/  LDCU.64 UR8, c[0x0][0x4d0] ;  /* 0x00009a00ff0877ac */ /* 0x000e660008000a00 */
[----:B------:R-:W-:Y:S01]  /*bb80*/  LEA.HI.X.SX32 R0, R91, R18, 0x1, P0 ;  /* 0x000000125b007211 */ /* 0x000fe200000f0eff */
[----:B------:R-:W-:-:S03]  /*bb90*/  IMAD.SHL.U32 R2, R3, 0x2, RZ ;  /* 0x0000000203027824 */ /* 0x000fc600078e00ff */
[----:B------:R-:W-:Y:S02]  /*bba0*/  SHF.L.U64.HI R0, R3, 0x1, R0 ;  /* 0x0000000103007819 */ /* 0x000fe40000010200 */
[C---:B--2---:R-:W-:Y:S02]  /*bbb0*/  IADD3 R4, P1, PT, R2.reuse, UR10, RZ ;  /* 0x0000000a02047c10 */ /* 0x044fe4000ff3e0ff */
[----:B-1----:R-:W-:Y:S02]  /*bbc0*/  IADD3 R2, P0, PT, R2, UR8, RZ ;  /* 0x0000000802027c10 */ /* 0x002fe4000ff1e0ff */
        /* <DEDUP_REMOVED lines=13> */
[----:B---3--:R-:W-:Y:S02]  /*bca0*/  LOP3.LUT R21, R2, 0xffff0000, RZ, 0xc0, !PT ;  /* 0xffff000002157812 */ /* 0x008fe400078ec0ff */
[C---:B------:R-:W-:Y:S01]  /*bcb0*/  LOP3.LUT R19, R3.reuse, 0xffff0000, RZ, 0xc0, !PT ;  /* 0xffff000003137812 */ /* 0x040fe200078ec0ff */
[----:B------:R-:W-:Y:S01]  /*bcc0*/  IMAD.U32 R3, R3, 0x10000, RZ ;  /* 0x0001000003037824 */ /* 0x000fe200078e00ff */
[C---:B------:R-:W-:Y:S01]  /*bcd0*/  LOP3.LUT R20, R5.reuse, 0xffff0000, RZ, 0xc0, !PT ;  /* 0xffff000005147812 */ /* 0x040fe200078ec0ff */
[C---:B------:R-:W-:Y:S01]  /*bce0*/  FMUL.FTZ R17, R0.reuse, R21 ;  /* 0x0000001500117220 */ /* 0x040fe20000410000 */
[----:B------:R-:W-:Y:S01]  /*bcf0*/  FMUL.FTZ R0, R0, R23 ;  /* 0x0000001700007220 */ /* 0x000fe20000410000 */
[----:B------:R-:W-:Y:S01]  /*bd00*/  SHF.L.U32 R5, R5, 0x10, RZ ;  /* 0x0000001005057819 */ /* 0x000fe200000006ff */
[----:B------:R-:W-:Y:S01]  /*bd10*/  IMAD.U32 R2, R2, 0x10000, RZ ;  /* 0x0001000002027824 */ /* 0x000fe200078e00ff */
[----:B------:R-:W-:Y:S01]  /*bd20*/  SHF.L.U32 R4, R4, 0x10, RZ ;  /* 0x0000001004047819 */ /* 0x000fe200000006ff */
[----:B------:R-:W-:Y:S01]  /*bd30*/  FMUL.FTZ R22, R24, R19 ;  /* 0x0000001318167220 */ /* 0x000fe20000410000 */
[C---:B------:R-:W-:Y:S01]  /*bd40*/  FFMA.FTZ R0, R6.reuse, R21, R0 ;  /* 0x0000001506007223 */ /* 0x040fe20000010000 */
[----:B------:R-:W-:Y:S01]  /*bd50*/  FFMA.FTZ R17, R6, R23, -R17 ;  /* 0x0000001706117223 */ /* 0x000fe20000010811 */
[----:B------:R-:W-:Y:S01]  /*bd60*/  FMUL.FTZ R24, R24, R20 ;  /* 0x0000001418187220 */ /* 0x000fe20000410000 */
[C---:B------:R-:W-:Y:S01]  /*bd70*/  FMUL.FTZ R21, R30.reuse, R3 ;  /* 0x000000031e157220 */ /* 0x040fe20000410000 */
[C---:B------:R-:W-:Y:S01]  /*bd80*/  FMUL.FTZ R6, R27.reuse, R2 ;  /* 0x000000021b067220 */ /* 0x040fe20000410000 */
[----:B------:R-:W-:Y:S01]  /*bd90*/  FMUL.FTZ R30, R30, R5 ;  /* 0x000000051e1e7220 */ /* 0x000fe20000410000 */
[----:B------:R-:W-:Y:S01]  /*bda0*/  FMUL.FTZ R27, R27, R4 ;  /* 0x000000041b1b7220 */ /* 0x000fe20000410000 */
[C---:B------:R-:W-:Y:S01]  /*bdb0*/  FFMA.FTZ R22, R25.reuse, R20, -R22 ;  /* 0x0000001419167223 */ /* 0x040fe20000010816 */
        /* <DEDUP_REMOVED lines=10> */
.L_x_2064:
[----:B------:R-:W-:Y:S05]  /*be60*/  BSYNC.RECONVERGENT B0 ;  /* 0x0000000000007941 */ /* 0x000fea0003800200 */
.L_x_2063:
[----:B-----5:R2:W-:Y:S01]  /*be70*/  STS.128 [R207+0x1800], R20 ;  /* 0x00180014cf007388 */ /* 0x0205e20000000c00 */
[----:B------:R-:W-:Y:S01]  /*be80*/  LOP3.LUT R0, R28, 0x40, RZ, 0xfc, !PT ;  /* 0x000000401c007812 */ /* 0x000fe200078efcff */
[----:B------:R-:W-:Y:S03]  /*be90*/  BSSY.RECONVERGENT B0, `(.L_x_2065) ;  /* 0x0000034000007945 */ /* 0x000fe60003800200 */
[----:B------:R-:W-:-:S13]  /*bea0*/  ISETP.GE.AND P0, PT, R0, R31, PT ;  /* 0x0000001f0000720c */ /* 0x000fda0003f06270 */
[----:B------:R-:W-:Y:S05]  /*beb0*/  @P0 BRA `(.L_x_2066) ;  /* 0x0000000000c40947 */ /* 0x000fea0003800000 */
[----:B------:R-:W3:Y:S01]  /*bec0*/  LDCU.64 UR10, c[0x0][0x4c8] ;  /* 0x00009900ff0a77ac */ /* 0x000ee20008000a00 */
[C---:B-1----:R-:W-:Y:S01]  /*bed0*/  IADD3 R3, P0, PT, R91.reuse, R16, RZ ;  /* 0x000000105b037210 */ /* 0x042fe20007f1e0ff */
[----:B------:R-:W1:Y:S03]  /*bee0*/  LDCU.64 UR8, c[0x0][0x4d0] ;  /* 0x00009a00ff0877ac */ /* 0x000e660008000a00 */
[----:B------:R-:W-:Y:S01]  /*bef0*/  LEA.HI.X.SX32 R2, R91, R18, 0x1, P0 ;  /* 0x000000125b027211 */ /* 0x000fe200000f0eff */
[----:B------:R-:W-:-:S03]  /*bf00*/  IMAD.SHL.U32 R0, R3, 0x2, RZ ;  /* 0x0000000203007824 */ /* 0x000fc600078e00ff */
[----:B------:R-:W-:Y:S02]  /*bf10*/  SHF.L.U64.HI R2, R3, 0x1, R2 ;  /* 0x0000000103027819 */ /* 0x000fe40000010202 */
[C---:B---3--:R-:W-:Y:S02]  /*bf20*/  IADD3 R4, P1, PT, R0.reuse, UR10, RZ ;  /* 0x0000000a00047c10 */ /* 0x048fe4000ff3e0ff */
[----:B-1----:R-:W-:Y:S02]  /*bf30*/  IADD3 R24, P0, PT, R0, UR8, RZ ;  /* 0x0000000800187c10 */ /* 0x002fe4000ff1e0ff */
[C---:B------:R-:W-:Y:S02]  /*bf40*/  IADD3.X R5, PT, PT, R2.reuse, UR11, RZ, P1, !PT ;  /* 0x0000000b02057c10 */ /* 0x040fe40008ffe4ff */
[----:B------:R-:W-:-:S04]  /*bf50*/  IADD3.X R25, PT, PT, R2, UR9, RZ, P0, !PT ;  /* 0x0000000902197c10 */ /* 0x000fc800087fe4ff */
[----:B------:R-:W3:Y:S04]  /*bf60*/  LDG.E.64 R4, desc[UR6][R4.64+0x40] ;  /* 0x0000400604047981 */ /* 0x000ee8000c1e1b00 */
[----:B------:R1:W4:Y:S01]  /*bf70*/  LDG.E.64 R2, desc[UR6][R24.64+0x40] ;  /* 0x0000400618027981 */ /* 0x000322000c1e1b00 */
[C---:B--2---:R-:W-:Y:S01]  /*bf80*/  IMAD.U32 R21, R15.reuse, 0x10000, RZ ;  /* 0x000100000f157824 */ /* 0x044fe200078e00ff */
[----:B------:R-:W-:Y:S02]  /*bf90*/  LOP3.LUT R20, R15, 0xffff0000, RZ, 0xc0, !PT ;  /* 0xffff00000f147812 */ /* 0x000fe400078ec0ff */
[----:B------:R-:W-:Y:S02]  /*bfa0*/  LOP3.LUT R0, R13, 0xffff0000, RZ, 0xc0, !PT ;  /* 0xffff00000d007812 */ /* 0x000fe400078ec0ff */
[----:B------:R-:W-:-:S02]  /*bfb0*/  SHF.L.U32 R7, R12, 0x10, RZ ;  /* 0x000000100c077819 */ /* 0x000fc400000006ff */
[----:B------:R-:W-:Y:S01]  /*bfc0*/  LOP3.LUT R23, R12, 0xffff0000, RZ, 0xc0, !PT ;  /* 0xffff00000c177812 */ /* 0x000fe200078ec0ff */
[----:B------:R-:W-:Y:S01]  /*bfd0*/  IMAD.U32 R6, R13, 0x10000, RZ ;  /* 0x000100000d067824 */ /* 0x000fe200078e00ff */
[C---:B------:R-:W-:Y:S02]  /*bfe0*/  SHF.L.U32 R22, R14.reuse, 0x10, RZ ;  /* 0x000000100e167819 */ /* 0x040fe400000006ff */
[----:B-1----:R-:W-:Y:S02]  /*bff0*/  LOP3.LUT R24, R14, 0xffff0000, RZ, 0xc0, !PT ;  /* 0xffff00000e187812 */ /* 0x002fe400078ec0ff */
[----:B---3--:R-:W-:Y:S02]  /*c000*/  LOP3.LUT R19, R4, 0xffff0000, RZ, 0xc0, !PT ;  /* 0xffff000004137812 */ /* 0x008fe400078ec0ff */
[----:B----4-:R-:W-:Y:S02]  /*c010*/  LOP3.LUT R15, R2, 0xffff0000, RZ, 0xc0, !PT ;  /* 0xffff0000020f7812 */ /* 0x010fe400078ec0ff */
[----:B------:R-:W-:-:S02]  /*c020*/  LOP3.LUT R12, R3, 0xffff0000, RZ, 0xc0, !PT ;  /* 0xffff0000030c7812 */ /* 0x000fc400078ec0ff */
[----:B------:R-:W-:Y:S01]  /*c030*/  LOP3.LUT R17, R5, 0xffff0000, RZ, 0xc0, !PT ;  /* 0xffff000005117812 */ /* 0x000fe200078ec0ff */
[C---:B------:R-:W-:Y:S01]  /*c040*/  FMUL.FTZ R13, R0.reuse, R15 ;  /* 0x0000000f000d7220 */ /* 0x040fe20000410000 */
[----:B------:R-:W-:Y:S01]  /*c050*/  FMUL.FTZ R0, R0, R19 ;  /* 0x0000001300007220 */ /* 0x000fe20000410000 */
[CC--:B------:R-:W-:Y:S01]  /*c060*/  FMUL.FTZ R14, R20.reuse, R12.reuse ;  /* 0x0000000c140e7220 */ /* 0x0c0fe20000410000 */
[----:B------:R-:W-:Y:S01]  /*c070*/  IMAD.U32 R3, R3, 0x10000, RZ ;  /* 0x0001000003037824 */ /* 0x000fe200078e00ff */
[----:B------:R-:W-:Y:S01]  /*c080*/  SHF.L.U32 R5, R5, 0x10, RZ ;  /* 0x0000001005057819 */ /* 0x000fe200000006ff */
[----:B------:R-:W-:Y:S01]  /*c090*/  FMUL.FTZ R20, R20, R17 ;  /* 0x0000001114147220 */ /* 0x000fe20000410000 */
[----:B------:R-:W-:Y:S01]  /*c0a0*/  IMAD.U32 R2, R2, 0x10000, RZ ;  /* 0x0001000002027824 */ /* 0x000fe200078e00ff */
[----:B------:R-:W-:Y:S01]  /*c0b0*/  SHF.L.U32 R4, R4, 0x10, RZ ;  /* 0x0000001004047819 */ /* 0x000fe200000006ff */
[C---:B------:R-:W-:Y:S01]  /*c0c0*/  FFMA.FTZ R0, R6.reuse, R15, R0 ;  /* 0x0000000f06007223 */ /* 0x040fe20000010000 */
[----:B------:R-:W-:Y:S01]  /*c0d0*/  FFMA.FTZ R13, R6, R19, -R13 ;  /* 0x00000013060d7223 */ /* 0x000fe2000001080d */
        /* <DEDUP_REMOVED lines=15> */
.L_x_2066:
[----:B------:R-:W-:Y:S05]  /*c1d0*/  BSYNC.RECONVERGENT B0 ;  /* 0x0000000000007941 */ /* 0x000fea0003800200 */
.L_x_2065:
[----:B------:R3:W-:Y:S01]  /*c1e0*/  STS.128 [R207+0x3800], R12 ;  /* 0x0038000ccf007388 */ /* 0x0007e20000000c00 */
[----:B------:R-:W-:Y:S01]  /*c1f0*/  LOP3.LUT R28, R28, 0x80, RZ, 0xfc, !PT ;  /* 0x000000801c1c7812 */ /* 0x000fe200078efcff */
[----:B------:R-:W-:Y:S03]  /*c200*/  BSSY.RECONVERGENT B0, `(.L_x_2067) ;  /* 0x0000034000007945 */ /* 0x000fe60003800200 */
[----:B------:R-:W-:-:S13]  /*c210*/  ISETP.GE.AND P0, PT, R28, R31, PT ;  /* 0x0000001f1c00720c */ /* 0x000fda0003f06270 */
[----:B------:R-:W-:Y:S05]  /*c220*/  @P0 BRA `(.L_x_2068) ;  /* 0x0000000000c40947 */ /* 0x000fea0003800000 */
[----:B------:R-:W1:Y:S01]  /*c230*/  LDCU.64 UR8, c[0x0][0x4d0] ;  /* 0x00009a00ff0877ac */ /* 0x000e620008000a00 */
[C---:B------:R-:W-:Y:S01]  /*c240*/  IADD3 R16, P0, PT, R91.reuse, R16, RZ ;  /* 0x000000105b107210 */ /* 0x040fe20007f1e0ff */
[----:B------:R-:W4:Y:S03]  /*c250*/  LDCU.64 UR10, c[0x0][0x4c8] ;  /* 0x00009900ff0a77ac */ /* 0x000f260008000a00 */
[----:B------:R-:W-:Y:S01]  /*c260*/  LEA.HI.X.SX32 R91, R91, R18, 0x1, P0 ;  /* 0x000000125b5b7211 */ /* 0x000fe200000f0eff */
[----:B------:R-:W-:-:S03]  /*c270*/  IMAD.SHL.U32 R0, R16, 0x2, RZ ;  /* 0x0000000210007824 */ /* 0x000fc600078e00ff */
[----:B------:R-:W-:Y:S02]  /*c280*/  SHF.L.U64.HI R91, R16, 0x1, R91 ;  /* 0x00000001105b7819 */ /* 0x000fe4000001025b */
[C---:B-1----:R-:W-:Y:S02]  /*c290*/  IADD3 R2, P0, PT, R0.reuse, UR8, RZ ;  /* 0x0000000800027c10 */ /* 0x042fe4000ff1e0ff */
[----:B----4-:R-:W-:Y:S02]  /*c2a0*/  IADD3 R4, P1, PT, R0, UR10, RZ ;  /* 0x0000000a00047c10 */ /* 0x010fe4000ff3e0ff */
[C---:B------:R-:W-:Y:S02]  /*c2b0*/  IADD3.X R3, PT, PT, R91.reuse, UR9, RZ, P0, !PT ;  /* 0x000000095b037c10 */ /* 0x040fe400087fe4ff */
[----:B------:R-:W-:-:S04]  /*c2c0*/  IADD3.X R5, PT, PT, R91, UR11, RZ, P1, !PT ;  /* 0x0000000b5b057c10 */ /* 0x000fc80008ffe4ff */
[----:B------:R-:W4:Y:S04]  /*c2d0*/  LDG.E.64 R2, desc[UR6][R2.64+0x80] ;  /* 0x0000800602027981 */ /* 0x000f28000c1e1b00 */
[----:B------:R-:W5:Y:S01]  /*c2e0*/  LDG.E.64 R4, desc[UR6][R4.64+0x80] ;  /* 0x0000800604047981 */ /* 0x000f62000c1e1b00 */
[C---:B------:R-:W-:Y:S01]  /*c2f0*/  IMAD.U32 R17, R11.reuse, 0x10000, RZ ;  /* 0x000100000b117824 */ /* 0x040fe200078e00ff */
[----:B---3--:R-:W-:Y:S01]  /*c300*/  LOP3.LUT R15, R11, 0xffff0000, RZ, 0xc0, !PT ;  /* 0xffff00000b0f7812 */ /* 0x008fe200078ec0ff */
[C---:B------:R-:W-:Y:S01]  /*c310*/  IMAD.U32 R6, R9.reuse, 0x10000, RZ ;  /* 0x0001000009067824 */ /* 0x040fe200078e00ff */
[----:B------:R-:W-:Y:S02]  /*c320*/  LOP3.LUT R0, R9, 0xffff0000, RZ, 0xc0, !PT ;  /* 0xffff000009007812 */ /* 0x000fe400078ec0ff */
[----:B------:R-:W-:-:S02]  /*c330*/  SHF.L.U32 R7, R8, 0x10, RZ ;  /* 0x0000001008077819 */ /* 0x000fc400000006ff */
[----:B------:R-:W-:Y:S02]  /*c340*/  LOP3.LUT R16, R8, 0xffff0000, RZ, 0xc0, !PT ;  /* 0xffff000008107812 */ /* 0x000fe400078ec0ff */
[C---:B------:R-:W-:Y:S02]  /*c350*/  SHF.L.U32 R14, R10.reuse, 0x10, RZ ;  /* 0x000000100a0e7819 */ /* 0x040fe400000006ff */
[----:B------:R-:W-:Y:S02]  /*c360*/  LOP3.LUT R18, R10, 0xffff0000, RZ, 0xc0, !PT ;  /* 0xffff00000a127812 */ /* 0x000fe400078ec0ff */
[C---:B----4-:R-:W-:Y:S01]  /*c370*/  LOP3.LUT R11, R2.reuse, 0xffff0000, RZ, 0xc0, !PT ;  /* 0xffff0000020b7812 */ /* 0x050fe200078ec0ff */
[----:B------:R-:W-:Y:S01]  /*c380*/  IMAD.U32 R2, R2, 0x10000, RZ ;  /* 0x0001000002027824 */ /* 0x000fe200078e00ff */
[C---:B------:R-:W-:Y:S01]  /*c390*/  LOP3.LUT R8, R3.reuse, 0xffff0000, RZ, 0xc0, !PT ;  /* 0xffff000003087812 */ /* 0x040fe200078ec0ff */
[----:B------:R-:W-:Y:S01]  /*c3a0*/  IMAD.U32 R3, R3, 0x10000, RZ ;  /* 0x0001000003037824 */ /* 0x000fe200078e00ff */
[----:B-----5:R-:W-:Y:S01]  /*c3b0*/  LOP3.LUT R13, R4, 0xffff0000, RZ, 0xc0, !PT ;  /* 0xffff0000040d7812 */ /* 0x020fe200078ec0ff */
[C---:B------:R-:W-:Y:S01]  /*c3c0*/  FMUL.FTZ R9, R0.reuse, R11 ;  /* 0x0000000b00097220 */ /* 0x040fe20000410000 */
        /* <DEDUP_REMOVED lines=9> */
[C---:B------:R-:W-:Y:S01]  /*c460*/  FMUL.FTZ R11, R18.reuse, R3 ;  /* 0x00000003120b7220 */ /* 0x040fe20000410000 */
[-C--:B------:R-:W-:Y:S01]  /*c470*/  FMUL.FTZ R18, R18, R5.reuse ;  /* 0x0000000512127220 */ /* 0x080fe20000410000 */
[C---:B------:R-:W-:Y:S01]  /*c480*/  FMUL.FTZ R13, R16.reuse, R4 ;  /* 0x00000004100d7220 */ /* 0x040fe20000410000 */
[----:B------:R-:W-:Y:S01]  /*c490*/  FFMA.FTZ R17, R17, R8, R6 ;  /* 0x0000000811117223 */ /* 0x000fe20000010006 */
[-C--:B------:R-:W-:Y:S01]  /*c4a0*/  FMUL.FTZ R6, R16, R2.reuse ;  /* 0x0000000210067220 */ /* 0x080fe20000410000 */
[C---:B------:R-:W-:Y:S01]  /*c4b0*/  FFMA.FTZ R11, R14.reuse, R5, -R11 ;  /* 0x000000050e0b7223 */ /* 0x040fe2000001080b */
[----:B------:R-:W-:Y:S01]  /*c4c0*/  FFMA.FTZ R18, R14, R3, R18 ;  /* 0x000000030e127223 */ /* 0x000fe20000010012 */
[C---:B------:R-:W-:Y:S01]  /*c4d0*/  FFMA.FTZ R13, R7.reuse, R2, R13 ;  /* 0x00000002070d7223 */ /* 0x040fe2000001000d */
[----:B------:R-:W-:Y:S01]  /*c4e0*/  FFMA.FTZ R6, R7, R4, -R6 ;  /* 0x0000000407067223 */ /* 0x000fe20000010806 */
[----:B------:R-:W-:-:S02]  /*c4f0*/  F2FP.BF16.F32.PACK_AB R17, R17, R10 ;  /* 0x0000000a1111723e */ /* 0x000fc400000010ff */
[----:B------:R-:W-:Y:S02]  /*c500*/  F2FP.BF16.F32.PACK_AB R10, R18, R11 ;  /* 0x0000000b120a723e */ /* 0x000fe400000010ff */
[----:B------:R-:W-:Y:S01]  /*c510*/  F2FP.BF16.F32.PACK_AB R9, R0, R9 ;  /* 0x000000090009723e */ /* 0x000fe200000010ff */
[----:B------:R-:W-:Y:S01]  /*c520*/  IMAD.MOV.U32 R11, RZ, RZ, R17 ;  /* 0x000000ffff0b7224 */ /* 0x000fe200078e0011 */
[----:B------:R-:W-:Y:S02]  /*c530*/  F2FP.BF16.F32.PACK_AB R8, R13, R6 ;  /* 0x000000060d08723e */ /* 0x000fe400000010ff */
.L_x_2068:
[----:B------:R-:W-:Y:S05]  /*c540*/  BSYNC.RECONVERGENT B0 ;  /* 0x0000000000007941 */ /* 0x000fea0003800200 */
.L_x_2067:
[----:B------:R4:W-:Y:S01]  /*c550*/  STS.128 [R207+0x5800], R8 ;  /* 0x00580008cf007388 */ /* 0x0009e20000000c00 */
[----:B------:R-:W-:Y:S05]  /*c560*/  BRA `(.L_x_2037) ;  /* 0x0000004000bc7947 */ /* 0x000fea0003800000 */
.L_x_2038:
        /* <DEDUP_REMOVED lines=9> */
[----:B-----5:R1:W5:Y:S04]  /*c600*/  LDG.E.128 R8, desc[UR6][R40.64+0x80] ;  /* 0x0000800628087981 */ /* 0x020368000c1e1d00 */
[----:B------:R1:W5:Y:S04]  /*c610*/  LDG.E.128 R4, desc[UR6][R40.64+0x100] ;  /* 0x0001000628047981 */ /* 0x000368000c1e1d00 */
        /* <DEDUP_REMOVED lines=33> */
[C---:B------:R-:W-:Y:S01]  /*c830*/  SHF.L.U32 R12, R13.reuse, 0x10, RZ ;  /* 0x000000100d0c7819 */ /* 0x040fe200000006ff */
[----:B----4-:R-:W-:Y:S01]  /*c840*/  IMAD.U32 R53, R20, 0x10000, RZ ;  /* 0x0001000014357824 */ /* 0x010fe200078e00ff */
[----:B------:R-:W-:Y:S01]  /*c850*/  LOP3.LUT R49, R13, 0xffff0000, RZ, 0xc0, !PT ;  /* 0xffff00000d317812 */ /* 0x000fe200078ec0ff */
[----:B------:R-:W-:Y:S01]  /*c860*/  IMAD.U32 R55, R22, 0x10000, RZ ;  /* 0x0001000016377824 */ /* 0x000fe200078e00ff */
[----:B------:R-:W-:Y:S01]  /*c870*/  LOP3.LUT R14, R14, 0xffff0000, RZ, 0xc0, !PT ;  /* 0xffff00000e0e7812 */ /* 0x000fe200078ec0ff */
[----:B------:R-:W-:Y:S01]  /*c880*/  @!P1 FADD.FTZ R27, -R27, -RZ ;  /* 0x800000ff1b1b9221 */ /* 0x000fe20000010100 */
[C---:B------:R-:W-:Y:S01]  /*c890*/  SHF.L.U32 R13, R15.reuse, 0x10, RZ ;  /* 0x000000100f0d7819 */ /* 0x040fe200000006ff */
[----:B------:R-:W-:Y:S01]  /*c8a0*/  @!P1 FADD.FTZ R12, -R12, -RZ ;  /* 0x800000ff0c0c9221 */ /* 0x000fe20000010100 */
[----:B------:R-:W-:Y:S01]  /*c8b0*/  LOP3.LUT R15, R15, 0xffff0000, RZ, 0xc0, !PT ;  /* 0xffff00000f0f7812 */ /* 0x000fe200078ec0ff */
[----:B------:R-:W-:Y:S01]  /*c8c0*/  @!P1 FADD.FTZ R14, -R14, -RZ ;  /* 0x800000ff0e0e9221 */ /* 0x000fe20000010100 */
[----:B------:R-:W-:Y:S01]  /*c8d0*/  SHF.L.U32 R51, R21, 0x10, RZ ;  /* 0x0000001015337819 */ /* 0x000fe200000006ff */
[----:B------:R-:W-:Y:S01]  /*c8e0*/  @!P1 FADD.FTZ R13, -R13, -RZ ;  /* 0x800000ff0d0d9221 */ /* 0x000fe20000010100 */
[----:B------:R-:W-:Y:S01]  /*c8f0*/  LOP3.LUT R50, R21, 0xffff0000, RZ, 0xc0, !PT ;  /* 0xffff000015327812 */ /* 0x000fe200078ec0ff */
[----:B------:R-:W-:Y:S01]  /*c900*/  @!P1 FADD.FTZ R15, -R15, -RZ ;  /* 0x800000ff0f0f9221 */ /* 0x000fe20000010100 */
[----:B------:R-:W-:Y:S01]  /*c910*/  LOP3.LUT R21, R22, 0xffff0000, RZ, 0xc0, !PT ;  /* 0xffff000016157812 */ /* 0x000fe200078ec0ff */
[----:B------:R-:W-:Y:S01]  /*c920*/  @!P1 FADD.FTZ R46, -R46, -RZ ;  /* 0x800000ff2e2e9221 */ /* 0x000fe20000010100 */
[----:B------:R-:W-:Y:S01]  /*c930*/  LOP3.LUT R20, R20, 0xffff0000, RZ, 0xc0, !PT ;  /* 0xffff000014147812 */ /* 0x000fe200078ec0ff */
[----:B------:R-:W-:Y:S01]  /*c940*/  @!P1 FADD.FTZ R49, -R49, -RZ ;  /* 0x800000ff31319221 */ /* 0x000fe20000010100 */
[----:B------:R-:W-:Y:S01]  /*c950*/  SHF.L.U32 R22, R23, 0x10, RZ ;  /* 0x0000001017167819 */ /* 0x000fe200000006ff */
[----:B------:R-:W-:Y:S01]  /*c960*/  FMUL.FTZ R51, R51, R12 ;  /* 0x0000000c33337220 */ /* 0x000fe20000410000 */
[----:B------:R-:W-:Y:S01]  /*c970*/  LOP3.LUT R52, R23, 0xffff0000, RZ, 0xc0, !PT ;  /* 0xffff000017347812 */ /* 0x000fe200078ec0ff */
[----:B------:R-:W-:Y:S01]  /*c980*/  FMUL.FTZ R27, R20, R27 ;  /* 0x0000001b141b7220 */ /* 0x000fe20000410000 */
[----:B------:R-:W-:Y:S01]  /*c990*/  @!P1 FADD.FTZ R48, -R48, -RZ ;  /* 0x800000ff30309221 */ /* 0x000fe20000010100 */
[----:B------:R-:W-:Y:S01]  /*c9a0*/  FMUL.FTZ R21, R21, R14 ;  /* 0x0000000e15157220 */ /* 0x000fe20000410000 */
[----:B------:R-:W-:Y:S01]  /*c9b0*/  FMUL.FTZ R22, R22, R13 ;  /* 0x0000000d16167220 */ /* 0x000fe20000410000 */
[C---:B--2---:R-:W-:Y:S01]  /*c9c0*/  IMAD.U32 R14, R16.reuse, 0x10000, RZ ;  /* 0x00010000100e7824 */ /* 0x044fe200078e00ff */
[----:B------:R-:W-:Y:S01]  /*c9d0*/  LOP3.LUT R13, R16, 0xffff0000, RZ, 0xc0, !PT ;  /* 0xffff0000100d7812 */ /* 0x000fe200078ec0ff */
[----:B------:R-:W-:Y:S01]  /*c9e0*/  FMUL.FTZ R52, R52, R15 ;  /* 0x0000000f34347220 */ /* 0x000fe20000410000 */
[----:B------:R-:W-:Y:S01]  /*c9f0*/  SHF.L.U32 R12, R17, 0x10, RZ ;  /* 0x00000010110c7819 */ /* 0x000fe200000006ff */
[----:B------:R-:W-:Y:S01]  /*ca00*/  FMUL.FTZ R53, R53, R46 ;  /* 0x0000002e35357220 */ /* 0x000fe20000410000 */
[----:B------:R-:W-:Y:S01]  /*ca10*/  LOP3.LUT R20, R17, 0xffff0000, RZ, 0xc0, !PT ;  /* 0xffff000011147812 */ /* 0x000fe200078ec0ff */
[C---:B------:R-:W-:Y:S01]  /*ca20*/  IMAD.U32 R17, R18.reuse, 0x10000, RZ ;  /* 0x0001000012117824 */ /* 0x040fe200078e00ff */
[----:B------:R-:W-:Y:S01]  /*ca30*/  LOP3.LUT R16, R18, 0xffff0000, RZ, 0xc0, !PT ;  /* 0xffff000012107812 */ /* 0x000fe200078ec0ff */
[----:B------:R-:W-:Y:S01]  /*ca40*/  FMUL.FTZ R49, R50, R49 ;  /* 0x0000003132317220 */ /* 0x000fe20000410000 */
[----:B------:R-:W-:Y:S01]  /*ca50*/  SHF.L.U32 R15, R19, 0x10, RZ ;  /* 0x00000010130f7819 */ /* 0x000fe200000006ff */
        /* <DEDUP_REMOVED lines=14> */
.L_x_2072:
[----:B------:R-:W-:Y:S05]  /*cb40*/  BSYNC.RECONVERGENT B0 ;  /* 0x0000000000007941 */ /* 0x000fea0003800200 */
.L_x_2071:
[----:B-----5:R2:W-:Y:S01]  /*cb50*/  STS.128 [R207], R24 ;  /* 0x00000018cf007388 */ /* 0x0205e20000000c00 */
[----:B------:R-:W-:Y:S01]  /*cb60*/  LOP3.LUT R12, R28, 0x40, RZ, 0xfc, !PT ;  /* 0x000000401c0c7812 */ /* 0x000fe200078efcff */
[----:B------:R-:W-:Y:S03]  /*cb70*/  BSSY.RECONVERGENT B0, `(.L_x_2073) ;  /* 0x0000052000007945 */ /* 0x000fe60003800200 */
[----:B------:R-:W-:-:S13]  /*cb80*/  ISETP.GE.AND P0, PT, R12, R31, PT ;  /* 0x0000001f0c00720c */ /* 0x000fda0003f06270 */
[----:B------:R-:W-:Y:S05]  /*cb90*/  @P0 BRA `(.L_x_2074) ;  /* 0x00000004003c0947 */ /* 0x000fea0003800000 */
[----:B------:R-:W3:Y:S01]  /*cba0*/  LDCU.64 UR8, c[0x0][0x4d0] ;  /* 0x00009a00ff0877ac */ /* 0x000ee20008000a00 */
        /* <DEDUP_REMOVED lines=8> */
[----:B---3--:R-:W-:-:S04]  /*cc30*/  IADD3 R12, P0, PT, R17, UR8, RZ ;  /* 0x00000008110c7c10 */ /* 0x008fc8000ff1e0ff */
[----:B------:R-:W-:Y:S01]  /*cc40*/  IADD3.X R13, PT, PT, R16, UR9, RZ, P0, !PT ;  /* 0x00000009100d7c10 */ /* 0x000fe200087fe4ff */
[----:B------:R-:W3:Y:S01]  /*cc50*/  LDCU.64 UR8, c[0x0][0x4c8] ;  /* 0x00009900ff0877ac */ /* 0x000ee20008000a00 */
[----:B------:R-:W-:-:S04]  /*cc60*/  IMAD.WIDE R20, R19, 0x2, R40 ;  /* 0x0000000213147825 */ /* 0x000fc800078e0228 */
[----:B------:R-:W4:Y:S04]  /*cc70*/  LDG.E.128 R12, desc[UR6][R12.64+0x80] ;  /* 0x000080060c0c7981 */ /* 0x000f28000c1e1d00 */
[----:B------:R-:W5:Y:S01]  /*cc80*/  LDG.E.128 R20, desc[UR6][R20.64+0x80] ;  /* 0x0000800614147981 */ /* 0x000f62000c1e1d00 */
[----:B---3--:R-:W-:-:S04]  /*cc90*/  IADD3 R18, P0, PT, R17, UR8, RZ ;  /* 0x0000000811127c10 */ /* 0x008fc8000ff1e0ff */
[----:B------:R-:W-:-:S06]  /*cca0*/  IADD3.X R19, PT, PT, R16, UR9, RZ, P0, !PT ;  /* 0x0000000910137c10 */ /* 0x000fcc00087fe4ff */
[----:B------:R-:W3:Y:S01]  /*ccb0*/  LDG.E.128 R16, desc[UR6][R18.64+0x80] ;  /* 0x0000800612107981 */ /* 0x000ee2000c1e1d00 */
[C---:B--2---:R-:W-:Y:S01]  /*ccc0*/  SHF.L.U32 R25, R8.reuse, 0x10, RZ ;  /* 0x0000001008197819 */ /* 0x044fe200000006ff */
[C---:B------:R-:W-:Y:S01]  /*ccd0*/  IMAD.U32 R27, R9.reuse, 0x10000, RZ ;  /* 0x00010000091b7824 */ /* 0x040fe200078e00ff */
[----:B------:R-:W-:Y:S01]  /*cce0*/  LOP3.LUT R24, R8, 0xffff0000, RZ, 0xc0, !PT ;  /* 0xffff000008187812 */ /* 0x000fe200078ec0ff */
[C---:B------:R-:W-:Y:S01]  /*ccf0*/  IMAD.U32 R26, R10.reuse, 0x10000, RZ ;  /* 0x000100000a1a7824 */ /* 0x040fe200078e00ff */
[----:B------:R-:W-:Y:S02]  /*cd00*/  LOP3.LUT R8, R9, 0xffff0000, RZ, 0xc0, !PT ;  /* 0xffff000009087812 */ /* 0x000fe400078ec0ff */
[C---:B------:R-:W-:Y:S02]  /*cd10*/  LOP3.LUT R9, R11.reuse, 0xffff0000, RZ, 0xc0, !PT ;  /* 0xffff00000b097812 */ /* 0x040fe400078ec0ff */
[----:B------:R-:W-:Y:S02]  /*cd20*/  SHF.L.U32 R38, R11, 0x10, RZ ;  /* 0x000000100b267819 */ /* 0x000fe400000006ff */
[----:B------:R-:W-:Y:S01]  /*cd30*/  LOP3.LUT R10, R10, 0xffff0000, RZ, 0xc0, !PT ;  /* 0xffff00000a0a7812 */ /* 0x000fe200078ec0ff */
[----:B----4-:R-:W-:Y:S01]  /*cd40*/  IMAD.U32 R36, R12, 0x10000, RZ ;  /* 0x000100000c247824 */ /* 0x010fe200078e00ff */
[----:B------:R-:W-:Y:S01]  /*cd50*/  SHF.L.U32 R42, R14, 0x10, RZ ;  /* 0x000000100e2a7819 */ /* 0x000fe200000006ff */
[----:B------:R-:W-:Y:S01]  /*cd60*/  IMAD.U32 R11, R13, 0x10000, RZ ;  /* 0x000100000d0b7824 */ /* 0x000fe200078e00ff */
[----:B------:R-:W-:Y:S01]  /*cd70*/  LOP3.LUT R12, R12, 0xffff0000, RZ, 0xc0, !PT ;  /* 0xffff00000c0c7812 */ /* 0x000fe200078ec0ff */
[----:B------:R-:W-:Y:S01]  /*cd80*/  @!P1 FADD.FTZ R36, -R36, -RZ ;  /* 0x800000ff24249221 */ /* 0x000fe20000010100 */
[----:B------:R-:W-:Y:S01]  /*cd90*/  LOP3.LUT R14, R14, 0xffff0000, RZ, 0xc0, !PT ;  /* 0xffff00000e0e7812 */ /* 0x000fe200078ec0ff */
[----:B------:R-:W-:Y:S01]  /*cda0*/  @!P1 FADD.FTZ R11, -R11, -RZ ;  /* 0x800000ff0b0b9221 */ /* 0x000fe20000010100 */
[----:B------:R-:W-:Y:S01]  /*cdb0*/  LOP3.LUT R44, R13, 0xffff0000, RZ, 0xc0, !PT ;  /* 0xffff00000d2c7812 */ /* 0x000fe200078ec0ff */
[----:B------:R-:W-:Y:S01]  /*cdc0*/  IMAD.U32 R13, R15, 0x10000, RZ ;  /* 0x000100000f0d7824 */ /* 0x000fe200078e00ff */
[----:B-----5:R-:W-:Y:S01]  /*cdd0*/  SHF.L.U32 R49, R20, 0x10, RZ ;  /* 0x0000001014317819 */ /* 0x020fe200000006ff */
[----:B------:R-:W-:Y:S01]  /*cde0*/  @!P1 FADD.FTZ R12, -R12, -RZ ;  /* 0x800000ff0c0c9221 */ /* 0x000fe20000010100 */
[----:B------:R-:W-:Y:S01]  /*cdf0*/  LOP3.LUT R47, R20, 0xffff0000, RZ, 0xc0, !PT ;  /* 0xffff0000142f7812 */ /* 0x000fe200078ec0ff */
[C---:B------:R-:W-:Y:S01]  /*ce00*/  IMAD.U32 R20, R21.reuse, 0x10000, RZ ;  /* 0x0001000015147824 */ /* 0x040fe200078e00ff */
[----:B------:R-:W-:Y:S01]  /*ce10*/  LOP3.LUT R53, R21, 0xffff0000, RZ, 0xc0, !PT ;  /* 0xffff000015357812 */ /* 0x000fe200078ec0ff */
[----:B------:R-:W-:Y:S01]  /*ce20*/  @!P1 FADD.FTZ R14, -R14, -RZ ;  /* 0x800000ff0e0e9221 */ /* 0x000fe20000010100 */
[C---:B------:R-:W-:Y:S01]  /*ce30*/  LOP3.LUT R21, R22.reuse, 0xffff0000, RZ, 0xc0, !PT ;  /* 0xffff000016157812 */ /* 0x040fe200078ec0ff */
[----:B------:R-:W-:Y:S01]  /*ce40*/  @!P1 FADD.FTZ R13, -R13, -RZ ;  /* 0x800000ff0d0d9221 */ /* 0x000fe20000010100 */
[----:B------:R-:W-:Y:S01]  /*ce50*/  LOP3.LUT R15, R15, 0xffff0000, RZ, 0xc0, !PT ;  /* 0xffff00000f0f7812 */ /* 0x000fe200078ec0ff */
[----:B------:R-:W-:Y:S01]  /*ce60*/  FMUL.FTZ R47, R47, R12 ;  /* 0x0000000c2f2f7220 */ /* 0x000fe20000410000 */
[----:B------:R-:W-:Y:S01]  /*ce70*/  SHF.L.U32 R51, R22, 0x10, RZ ;  /* 0x0000001016337819 */ /* 0x000fe200000006ff */
[C---:B------:R-:W-:Y:S01]  /*ce80*/  IMAD.U32 R22, R23.reuse, 0x10000, RZ ;  /* 0x0001000017167824 */ /* 0x040fe200078e00ff */
[----:B------:R-:W-:Y:S01]  /*ce90*/  LOP3.LUT R46, R23, 0xffff0000, RZ, 0xc0, !PT ;  /* 0xffff0000172e7812 */ /* 0x000fe200078ec0ff */
[----:B------:R-:W-:Y:S01]  /*cea0*/  FMUL.FTZ R21, R21, R14 ;  /* 0x0000000e15157220 */ /* 0x000fe20000410000 */
[----:B------:R-:W-:Y:S01]  /*ceb0*/  @!P1 FADD.FTZ R44, -R44, -RZ ;  /* 0x800000ff2c2c9221 */ /* 0x000fe20000010100 */
[----:B------:R-:W-:Y:S01]  /*cec0*/  @!P1 FADD.FTZ R15, -R15, -RZ ;  /* 0x800000ff0f0f9221 */ /* 0x000fe20000010100 */
[C---:B---3--:R-:W-:Y:S01]  /*ced0*/  SHF.L.U32 R14, R16.reuse, 0x10, RZ ;  /* 0x00000010100e7819 */ /* 0x048fe200000006ff */
[----:B------:R-:W-:Y:S01]  /*cee0*/  FMUL.FTZ R36, R49, R36 ;  /* 0x0000002431247220 */ /* 0x000fe20000410000 */
[----:B------:R-:W-:Y:S01]  /*cef0*/  LOP3.LUT R12, R16, 0xffff0000, RZ, 0xc0, !PT ;  /* 0xffff0000100c7812 */ /* 0x000fe200078ec0ff */
[----:B------:R-:W-:Y:S01]  /*cf00*/  FMUL.FTZ R20, R20, R11 ;  /* 0x0000000b14147220 */ /* 0x000fe20000410000 */
[----:B------:R-:W-:Y:S01]  /*cf10*/  @!P1 FADD.FTZ R42, -R42, -RZ ;  /* 0x800000ff2a2a9221 */ /* 0x000fe20000010100 */
[----:B------:R-:W-:Y:S01]  /*cf20*/  FMUL.FTZ R13, R22, R13 ;  /* 0x0000000d160d7220 */ /* 0x000fe20000410000 */
[C---:B------:R-:W-:Y:S01]  /*cf30*/  IMAD.U32 R11, R17.reuse, 0x10000, RZ ;  /* 0x00010000110b7824 */ /* 0x040fe200078e00ff */
[----:B------:R-:W-:Y:S01]  /*cf40*/  LOP3.LUT R22, R17, 0xffff0000, RZ, 0xc0, !PT ;  /* 0xffff000011167812 */ /* 0x000fe200078ec0ff */
[----:B------:R-:W-:Y:S01]  /*cf50*/  FMUL.FTZ R53, R53, R44 ;  /* 0x0000002c35357220 */ /* 0x000fe20000410000 */
[----:B------:R-:W-:Y:S01]  /*cf60*/  SHF.L.U32 R17, R18, 0x10, RZ ;  /* 0x0000001012117819 */ /* 0x000fe200000006ff */
[----:B------:R-:W-:Y:S01]  /*cf70*/  FMUL.FTZ R46, R46, R15 ;  /* 0x0000000f2e2e7220 */ /* 0x000fe20000410000 */
[----:B------:R-:W-:Y:S01]  /*cf80*/  LOP3.LUT R16, R18, 0xffff0000, RZ, 0xc0, !PT ;  /* 0xffff000012107812 */ /* 0x000fe200078ec0ff */
[----:B------:R-:W-:Y:S01]  /*cf90*/  FMUL.FTZ R51, R51, R42 ;  /* 0x0000002a33337220 */ /* 0x000fe20000410000 */
[C---:B------:R-:W-:Y:S01]  /*cfa0*/  LOP3.LUT R18, R19.reuse, 0xffff0000, RZ, 0xc0, !PT ;  /* 0xffff000013127812 */ /* 0x040fe200078ec0ff */
[----:B------:R-:W-:-:S02]  /*cfb0*/  IMAD.U32 R15, R19, 0x10000, RZ ;  /* 0x00010000130f7824 */ /* 0x000fc400078e00ff */
        /* <DEDUP_REMOVED lines=8> */
[----:B------:R-:W-:Y:S02]  /*d040*/  F2FP.BF16.F32.PACK_AB R14, R47, R14 ;  /* 0x0000000e2f0e723e */ /* 0x000fe400000010ff */
[----:B------:R-:W-:-:S02]  /*d050*/  F2FP.BF16.F32.PACK_AB R9, R8, R11 ;  /* 0x0000000b0809723e */ /* 0x000fc400000010ff */
[----:B------:R-:W-:Y:S02]  /*d060*/  F2FP.BF16.F32.PACK_AB R10, R10, R17 ;  /* 0x000000110a0a723e */ /* 0x000fe400000010ff */
[----:B------:R-:W-:Y:S02]  /*d070*/  F2FP.BF16.F32.PACK_AB R11, R18, R13 ;  /* 0x0000000d120b723e */ /* 0x000fe400000010ff */
[----:B------:R-:W-:Y:S02]  /*d080*/  MOV R8, R14 ;  /* 0x0000000e00087202 */ /* 0x000fe40000000f00 */
.L_x_2074:
[----:B------:R-:W-:Y:S05]  /*d090*/  BSYNC.RECONVERGENT B0 ;  /* 0x0000000000007941 */ /* 0x000fea0003800200 */
.L_x_2073:
[----:B------:R3:W-:Y:S01]  /*d0a0*/  STS.128 [R207+0x2000], R8 ;  /* 0x00200008cf007388 */ /* 0x0007e20000000c00 */
[----:B------:R-:W-:Y:S01]  /*d0b0*/  LOP3.LUT R12, R28, 0x80, RZ, 0xfc, !PT ;  /* 0x000000801c0c7812 */ /* 0x000fe200078efcff */
[----:B------:R-:W-:Y:S03]  /*d0c0*/  BSSY.RECONVERGENT B0, `(.L_x_2075) ;  /* 0x0000053000007945 */ /* 0x000fe60003800200 */
[----:B------:R-:W-:-:S13]  /*d0d0*/  ISETP.GE.AND P0, PT, R12, R31, PT ;  /* 0x0000001f0c00720c */ /* 0x000fda0003f06270 */
[----:B------:R-:W-:Y:S05]  /*d0e0*/  @P0 BRA `(.L_x_2076) ;  /* 0x0000000400400947 */ /* 0x000fea0003800000 */
[----:B------:R-:W4:Y:S01]  /*d0f0*/  LDCU.64 UR8, c[0x0][0x4d0] ;  /* 0x00009a00ff0877ac */ /* 0x000f220008000a00 */
[----:B------:R-:W-:-:S04]  /*d100*/  ISETP.GE.U32.AND P1, PT, R12, R37, PT ;  /* 0x000000250c00720c */ /* 0x000fc80003f26070 */
[----:B---3--:R-:W-:Y:S02]  /*d110*/  SEL R9, R34, RZ, P1 ;  /* 0x000000ff22097207 */ /* 0x008fe40000800000 */
        /* <DEDUP_REMOVED lines=15> */
[C---:B------:R-:W-:Y:S01]  /*d210*/  SHF.L.U32 R21, R4.reuse, 0x10, RZ ;  /* 0x0000001004157819 */ /* 0x040fe200000006ff */
[C---:B------:R-:W-:Y:S01]  /*d220*/  IMAD.U32 R23, R5.reuse, 0x10000, RZ ;  /* 0x0001000005177824 */ /* 0x040fe200078e00ff */
[----:B------:R-:W-:Y:S01]  /*d230*/  LOP3.LUT R20, R4, 0xffff0000, RZ, 0xc0, !PT ;  /* 0xffff000004147812 */ /* 0x000fe200078ec0ff */
[C---:B------:R-:W-:Y:S01]  /*d240*/  IMAD.U32 R22, R6.reuse, 0x10000, RZ ;  /* 0x0001000006167824 */ /* 0x040fe200078e00ff */
[----:B------:R-:W-:Y:S02]  /*d250*/  LOP3.LUT R4, R5, 0xffff0000, RZ, 0xc0, !PT ;  /* 0xffff000005047812 */ /* 0x000fe400078ec0ff */
[C---:B------:R-:W-:Y:S02]  /*d260*/  LOP3.LUT R5, R7.reuse, 0xffff0000, RZ, 0xc0, !PT ;  /* 0xffff000007057812 */ /* 0x040fe400078ec0ff */
[----:B--2---:R-:W-:Y:S02]  /*d270*/  SHF.L.U32 R25, R7, 0x10, RZ ;  /* 0x0000001007197819 */ /* 0x004fe400000006ff */
[----:B------:R-:W-:Y:S01]  /*d280*/  LOP3.LUT R6, R6, 0xffff0000, RZ, 0xc0, !PT ;  /* 0xffff000006067812 */ /* 0x000fe200078ec0ff */
[C---:B----4-:R-:W-:Y:S01]  /*d290*/  IMAD.U32 R24, R8.reuse, 0x10000, RZ ;  /* 0x0001000008187824 */ /* 0x050fe200078e00ff */
[----:B------:R-:W-:Y:S01]  /*d2a0*/  LOP3.LUT R8, R8, 0xffff0000, RZ, 0xc0, !PT ;  /* 0xffff000008087812 */ /* 0x000fe200078ec0ff */
[----:B------:R-:W-:Y:S01]  /*d2b0*/  IMAD.U32 R26, R10, 0x10000, RZ ;  /* 0x000100000a1a7824 */ /* 0x000fe200078e00ff */
[C---:B------:R-:W-:Y:S01]  /*d2c0*/  SHF.L.U32 R7, R9.reuse, 0x10, RZ ;  /* 0x0000001009077819 */ /* 0x040fe200000006ff */
[----:B-----5:R-:W-:Y:S01]  /*d2d0*/  IMAD.U32 R49, R16, 0x10000, RZ ;  /* 0x0001000010317824 */ /* 0x020fe200078e00ff */
        /* <DEDUP_REMOVED lines=14> */
[----:B------:R-:W-:Y:S01]  /*d3c0*/  LOP3.LUT R17, R18, 0xffff0000, RZ, 0xc0, !PT ;  /* 0xffff000012117812 */ /* 0x000fe200078ec0ff */
[----:B------:R-:W-:Y:S01]  /*d3d0*/  FMUL.FTZ R47, R47, R8 ;  /* 0x000000082f2f7220 */ /* 0x000fe20000410000 */
[C---:B------:R-:W-:Y:S01]  /*d3e0*/  SHF.L.U32 R18, R19.reuse, 0x10, RZ ;  /* 0x0000001013127819 */ /* 0x040fe200000006ff */
[----:B------:R-:W-:Y:S01]  /*d3f0*/  FMUL.FTZ R16, R16, R7 ;  /* 0x0000000710107220 */ /* 0x000fe20000410000 */
[----:B------:R-:W-:Y:S01]  /*d400*/  LOP3.LUT R38, R19, 0xffff0000, RZ, 0xc0, !PT ;  /* 0xffff000013267812 */ /* 0x000fe200078ec0ff */
[----:B------:R-:W-:Y:S01]  /*d410*/  @!P1 FADD.FTZ R10, -R10, -RZ ;  /* 0x800000ff0a0a9221 */ /* 0x000fe20000010100 */
[----:B---3--:R-:W-:Y:S01]  /*d420*/  LOP3.LUT R8, R12, 0xffff0000, RZ, 0xc0, !PT ;  /* 0xffff00000c087812 */ /* 0x008fe200078ec0ff */
[----:B------:R-:W-:Y:S01]  /*d430*/  FMUL.FTZ R18, R18, R9 ;  /* 0x0000000912127220 */ /* 0x000fe20000410000 */
[----:B------:R-:W-:Y:S01]  /*d440*/  SHF.L.U32 R7, R13, 0x10, RZ ;  /* 0x000000100d077819 */ /* 0x000fe200000006ff */
[----:B------:R-:W-:Y:S01]  /*d450*/  FMUL.FTZ R24, R49, R24 ;  /* 0x0000001831187220 */ /* 0x000fe20000410000 */
[----:B------:R-:W-:Y:S01]  /*d460*/  IMAD.U32 R9, R12, 0x10000, RZ ;  /* 0x000100000c097824 */ /* 0x000fe200078e00ff */
[----:B------:R-:W-:Y:S01]  /*d470*/  LOP3.LUT R13, R13, 0xffff0000, RZ, 0xc0, !PT ;  /* 0xffff00000d0d7812 */ /* 0x000fe200078ec0ff */
[----:B------:R-:W-:Y:S01]  /*d480*/  FMUL.FTZ R27, R36, R27 ;  /* 0x0000001b241b7220 */ /* 0x000fe20000410000 */
[----:B------:R-:W-:Y:S01]  /*d490*/  @!P1 FADD.FTZ R26, -R26, -RZ ;  /* 0x800000ff1a1a9221 */ /* 0x000fe20000010100 */
[----:B------:R-:W-:Y:S01]  /*d4a0*/  FMUL.FTZ R38, R38, R11 ;  /* 0x0000000b26267220 */ /* 0x000fe20000410000 */
[----:B------:R-:W-:Y:S01]  /*d4b0*/  FMUL.FTZ R17, R17, R10 ;  /* 0x0000000a11117220 */ /* 0x000fe20000410000 */
[C---:B------:R-:W-:Y:S01]  /*d4c0*/  IMAD.U32 R12, R14.reuse, 0x10000, RZ ;  /* 0x000100000e0c7824 */ /* 0x040fe200078e00ff */
[----:B------:R-:W-:Y:S01]  /*d4d0*/  LOP3.LUT R11, R14, 0xffff0000, RZ, 0xc0, !PT ;  /* 0xffff00000e0b7812 */ /* 0x000fe200078ec0ff */
[----:B------:R-:W-:Y:S01]  /*d4e0*/  FFMA.FTZ R9, R21, R9, R24 ;  /* 0x0000000915097223 */ /* 0x000fe20000010018 */
[C---:B------:R-:W-:Y:S01]  /*d4f0*/  SHF.L.U32 R10, R15.reuse, 0x10, RZ ;  /* 0x000000100f0a7819 */ /* 0x040fe200000006ff */
[----:B------:R-:W-:Y:S01]  /*d500*/  FFMA.FTZ R8, R20, R8, R47 ;  /* 0x0000000814087223 */ /* 0x000fe2000001002f */
        /* <DEDUP_REMOVED lines=10> */
[----:B------:R-:W-:Y:S01]  /*d5b0*/  F2FP.BF16.F32.PACK_AB R7, R5, R10 ;  /* 0x0000000a0507723e */ /* 0x000fe200000010ff */
[----:B------:R-:W-:Y:S01]  /*d5c0*/  IMAD.MOV.U32 R4, RZ, RZ, R8 ;  /* 0x000000ffff047224 */ /* 0x000fe200078e0008 */
[----:B------:R-:W-:Y:S02]  /*d5d0*/  F2FP.BF16.F32.PACK_AB R6, R11, R12 ;  /* 0x0000000c0b06723e */ /* 0x000fe400000010ff */
[----:B------:R-:W-:Y:S02]  /*d5e0*/  MOV R5, R9 ;  /* 0x0000000900057202 */ /* 0x000fe40000000f00 */
.L_x_2076:
[----:B------:R-:W-:Y:S05]  /*d5f0*/  BSYNC.RECONVERGENT B0 ;  /* 0x0000000000007941 */ /* 0x000fea0003800200 */
.L_x_2075:
[----:B------:R4:W-:Y:S02]  /*d600*/  STS.128 [R207+0x4000], R4 ;  /* 0x00400004cf007388 */ /* 0x0009e40000000c00 */
.L_x_2070:
[----:B------:R-:W-:Y:S05]  /*d610*/  BSYNC.RECONVERGENT B1 ;  /* 0x0000000000017941 */ /* 0x000fea0003800200 */
.L_x_2069:
[----:B------:R-:W-:Y:S01]  /*d620*/  IADD3 R36, PT, PT, R128, 0x10, RZ ;  /* 0x0000001080247810 */ /* 0x000fe20007ffe0ff */
[----:B------:R-:W-:Y:S03]  /*d630*/  BSSY.RECONVERGENT B1, `(.L_x_2077) ;  /* 0x0000109000017945 */ /* 0x000fe60003800200 */
[----:B------:R-:W-:-:S13]  /*d640*/  ISETP.GE.AND P0, PT, R36, R33, PT ;  /* 0x000000212400720c */ /* 0x000fda0003f06270 */
[----:B------:R-:W-:Y:S05]  /*d650*/  @P0 BRA `(.L_x_2078) ;  /* 0x0000001000180947 */ /* 0x000fea0003800000 */
[----:B------:R-:W-:-:S04]  /*d660*/  LEA R50, P0, R45, R40, 0x1 ;  /* 0x000000282d327211 */ /* 0x000fc800078008ff */
[----:B------:R-:W-:-:S05]  /*d670*/  LEA.HI.X R51, R45, R41, R43, 0x1, P0 ;  /* 0x000000292d337211 */ /* 0x000fca00000f0c2b */
[----:B---3-5:R3:W5:Y:S04]  /*d680*/  LDG.E.128 R8, desc[UR6][R50.64+0x80] ;  /* 0x0000800632087981 */ /* 0x028768000c1e1d00 */
[----:B----4-:R3:W5:Y:S04]  /*d690*/  LDG.E.128 R4, desc[UR6][R50.64+0x100] ;  /* 0x0001000632047981 */ /* 0x010768000c1e1d00 */
[----:B--2---:R3:W5:Y:S01]  /*d6a0*/  LDG.E.128 R24, desc[UR6][R50.64] ;  /* 0x0000000632187981 */ /* 0x004762000c1e1d00 */
[----:B------:R-:W-:Y:S01]  /*d6b0*/  ISETP.GE.AND P0, PT, R28, R31, PT ;  /* 0x0000001f1c00720c */ /* 0x000fe20003f06270 */
[----:B------:R-:W-:-:S12]  /*d6c0*/  BSSY.RECONVERGENT B0, `(.L_x_2079) ;  /* 0x0000051000007945 */ /* 0x000fd80003800200 */
[----:B------:R-:W-:Y:S05]  /*d6d0*/  @P0 BRA `(.L_x_2080) ;  /* 0x00000004003c0947 */ /* 0x000fea0003800000 */
[----:B------:R-:W2:Y:S01]  /*d6e0*/  LDCU.64 UR8, c[0x0][0x4d0] ;  /* 0x00009a00ff0877ac */ /* 0x000ea20008000a00 */
        /* <DEDUP_REMOVED lines=26> */
[----:B----4-:R-:W-:Y:S01]  /*d890*/  SHF.L.U32 R45, R12, 0x10, RZ ;  /* 0x000000100c2d7819 */ /* 0x010fe200000006ff */
        /* <DEDUP_REMOVED lines=51> */
.L_x_2080:
[----:B------:R-:W-:Y:S05]  /*dbd0*/  BSYNC.RECONVERGENT B0 ;  /* 0x0000000000007941 */ /* 0x000fea0003800200 */
.L_x_2079:
[----:B-----5:R2:W-:Y:S01]  /*dbe0*/  STS.128 [R207+0x800], R24 ;  /* 0x00080018cf007388 */ /* 0x0205e20000000c00 */
[----:B------:R-:W-:Y:S01]  /*dbf0*/  LOP3.LUT R12, R28, 0x40, RZ, 0xfc, !PT ;  /* 0x000000401c0c7812 */ /* 0x000fe200078efcff */
[----:B------:R-:W-:Y:S03]  /*dc00*/  BSSY.RECONVERGENT B0, `(.L_x_2081) ;  /* 0x0000053000007945 */ /* 0x000fe60003800200 */
[----:B------:R-:W-:-:S13]  /*dc10*/  ISETP.GE.AND P0, PT, R12, R31, PT ;  /* 0x0000001f0c00720c */ /* 0x000fda0003f06270 */
        /* <DEDUP_REMOVED lines=15> */
[----:B------:R-:W5:Y:S04]  /*dd10*/  LDG.E.128 R12, desc[UR6][R12.64+0x80] ;  /* 0x000080060c0c7981 */ /* 0x000f68000c1e1d00 */
[----:B------:R-:W3:Y:S01]  /*dd20*/  LDG.E.128 R20, desc[UR6][R20.64+0x80] ;  /* 0x0000800614147981 */ /* 0x000ee2000c1e1d00 */
[----:B----4-:R-:W-:-:S04]  /*dd30*/  IADD3 R18, P1, PT, R17, UR8, RZ ;  /* 0x0000000811127c10 */ /* 0x010fc8000ff3e0ff */
[----:B------:R-:W-:-:S06]  /*dd40*/  IADD3.X R19, PT, PT, R16, UR9, RZ, P1, !PT ;  /* 0x0000000910137c10 */ /* 0x000fcc0008ffe4ff */
[----:B------:R-:W4:Y:S01]  /*dd50*/  LDG.E.128 R16, desc[UR6][R18.64+0x80] ;  /* 0x0000800612107981 */ /* 0x000f22000c1e1d00 */
[C---:B--2---:R-:W-:Y:S01]  /*dd60*/  IMAD.U32 R25, R8.reuse, 0x10000, RZ ;  /* 0x0001000008197824 */ /* 0x044fe200078e00ff */
[----:B------:R-:W-:Y:S01]  /*dd70*/  LOP3.LUT R24, R8, 0xffff0000, RZ, 0xc0, !PT ;  /* 0xffff000008187812 */ /* 0x000fe200078ec0ff */
[----:B------:R-:W-:Y:S01]  /*dd80*/  IMAD.U32 R42, R11, 0x10000, RZ ;  /* 0x000100000b2a7824 */ /* 0x000fe200078e00ff */
[C---:B------:R-:W-:Y:S01]  /*dd90*/  LOP3.LUT R8, R9.reuse, 0xffff0000, RZ, 0xc0, !PT ;  /* 0xffff000009087812 */ /* 0x040fe200078ec0ff */
[C---:B------:R-:W-:Y:S01]  /*dda0*/  IMAD.U32 R26, R10.reuse, 0x10000, RZ ;  /* 0x000100000a1a7824 */ /* 0x040fe200078e00ff */
[----:B------:R-:W-:Y:S02]  /*ddb0*/  SHF.L.U32 R27, R9, 0x10, RZ ;  /* 0x00000010091b7819 */ /* 0x000fe400000006ff */
[----:B------:R-:W-:Y:S02]  /*ddc0*/  LOP3.LUT R9, R11, 0xffff0000, RZ, 0xc0, !PT ;  /* 0xffff00000b097812 */ /* 0x000fe400078ec0ff */
[----:B------:R-:W-:-:S02]  /*ddd0*/  LOP3.LUT R10, R10, 0xffff0000, RZ, 0xc0, !PT ;  /* 0xffff00000a0a7812 */ /* 0x000fc400078ec0ff */
[----:B-----5:R-:W-:Y:S01]  /*dde0*/  SHF.L.U32 R38, R12, 0x10, RZ ;  /* 0x000000100c267819 */ /* 0x020fe200000006ff */
[----:B------:R-:W-:Y:S01]  /*ddf0*/  IMAD.U32 R43, R14, 0x10000, RZ ;  /* 0x000100000e2b7824 */ /* 0x000fe200078e00ff */
[----:B------:R-:W-:Y:S01]  /*de00*/  LOP3.LUT R12, R12, 0xffff0000, RZ, 0xc0, !PT ;  /* 0xffff00000c0c7812 */ /* 0x000fe200078ec0ff */
[C---:B------:R-:W-:Y:S01]  /*de10*/  IMAD.U32 R11, R13.reuse, 0x10000, RZ ;  /* 0x000100000d0b7824 */ /* 0x040fe200078e00ff */
[----:B------:R-:W-:Y:S01]  /*de20*/  LOP3.LUT R14, R14, 0xffff0000, RZ, 0xc0, !PT ;  /* 0xffff00000e0e7812 */ /* 0x000fe200078ec0ff */
[----:B---3--:R-:W-:Y:S01]  /*de30*/  IMAD.U32 R47, R20, 0x10000, RZ ;  /* 0x00010000142f7824 */ /* 0x008fe200078e00ff */
[----:B------:R-:W-:Y:S01]  /*de40*/  LOP3.LUT R44, R13, 0xffff0000, RZ, 0xc0, !PT ;  /* 0xffff00000d2c7812 */ /* 0x000fe200078ec0ff */
[----:B------:R-:W-:Y:S01]  /*de50*/  @!P0 FADD.FTZ R12, -R12, -RZ ;  /* 0x800000ff0c0c8221 */ /* 0x000fe20000010100 */
[----:B------:R-:W-:Y:S01]  /*de60*/  SHF.L.U32 R13, R15, 0x10, RZ ;  /* 0x000000100f0d7819 */ /* 0x000fe200000006ff */
        /* <DEDUP_REMOVED lines=8> */
[----:B------:R-:W-:Y:S01]  /*def0*/  @!P0 FADD.FTZ R13, -R13, -RZ ;  /* 0x800000ff0d0d8221 */ /* 0x000fe20000010100 */
[----:B------:R-:W-:Y:S01]  /*df00*/  SHF.L.U32 R46, R22, 0x10, RZ ;  /* 0x00000010162e7819 */ /* 0x000fe200000006ff */
[C---:B------:R-:W-:Y:S01]  /*df10*/  IMAD.U32 R22, R23.reuse, 0x10000, RZ ;  /* 0x0001000017167824 */ /* 0x040fe200078e00ff */
[----:B------:R-:W-:Y:S01]  /*df20*/  LOP3.LUT R48, R23, 0xffff0000, RZ, 0xc0, !PT ;  /* 0xffff000017307812 */ /* 0x000fe200078ec0ff */
[----:B------:R-:W-:Y:S01]  /*df30*/  FMUL.FTZ R45, R45, R12 ;  /* 0x0000000c2d2d7220 */ /* 0x000fe20000410000 */
[----:B------:R-:W-:Y:S01]  /*df40*/  FMUL.FTZ R21, R21, R14 ;  /* 0x0000000e15157220 */ /* 0x000fe20000410000 */
[----:B------:R-:W-:Y:S01]  /*df50*/  @!P0 FADD.FTZ R44, -R44, -RZ ;  /* 0x800000ff2c2c8221 */ /* 0x000fe20000010100 */
[----:B------:R-:W-:Y:S01]  /*df60*/  @!P0 FADD.FTZ R15, -R15, -RZ ;  /* 0x800000ff0f0f8221 */ /* 0x000fe20000010100 */
[C---:B----4-:R-:W-:Y:S01]  /*df70*/  SHF.L.U32 R14, R16.reuse, 0x10, RZ ;  /* 0x00000010100e7819 */ /* 0x050fe200000006ff */
        /* <DEDUP_REMOVED lines=27> */
.L_x_2082:
[----:B------:R-:W-:Y:S05]  /*e130*/  BSYNC.RECONVERGENT B0 ;  /* 0x0000000000007941 */ /* 0x000fea0003800200 */
.L_x_2081:
[----:B------:R4:W-:Y:S01]  /*e140*/  STS.128 [R207+0x2800], R8 ;  /* 0x00280008cf007388 */ /* 0x0009e20000000c00 */
[----:B------:R-:W-:Y:S01]  /*e150*/  LOP3.LUT R12, R28, 0x80, RZ, 0xfc, !PT ;  /* 0x000000801c0c7812 */ /* 0x000fe200078efcff */
[----:B------:R-:W-:Y:S03]  /*e160*/  BSSY.RECONVERGENT B0, `(.L_x_2083) ;  /* 0x0000054000007945 */ /* 0x000fe60003800200 */
[----:B------:R-:W-:-:S13]  /*e170*/  ISETP.GE.AND P0, PT, R12, R31, PT ;  /* 0x0000001f0c00720c */ /* 0x000fda0003f06270 */
[----:B------:R-:W-:Y:S05]  /*e180*/  @P0 BRA `(.L_x_2084) ;  /* 0x0000000400440947 */ /* 0x000fea0003800000 */
[----:B------:R-:W-:Y:S01]  /*e190*/  ISETP.GE.U32.AND P0, PT, R12, R37, PT ;  /* 0x000000250c00720c */ /* 0x000fe20003f06070 */
[----:B------:R-:W5:Y:S01]  /*e1a0*/  LDCU.64 UR8, c[0x0][0x4d0] ;  /* 0x00009a00ff0877ac */ /* 0x000f620008000a00 */
[--C-:B----4-:R-:W-:Y:S02]  /*e1b0*/  SHF.R.S32.HI R9, RZ, 0x1f, R39.reuse ;  /* 0x0000001fff097819 */ /* 0x110fe40000011427 */
[----:B------:R-:W-:Y:S02]  /*e1c0*/  SEL R12, R34, RZ, P0 ;  /* 0x000000ff220c7207 */ /* 0x000fe40000000000 */
[----:B------:R-:W-:Y:S02]  /*e1d0*/  SEL R8, R35, RZ, P0 ;  /* 0x000000ff23087207 */ /* 0x000fe40000000000 */
[----:B------:R-:W-:Y:S02]  /*e1e0*/  IADD3 R12, P2, P1, R12, R0, R39 ;  /* 0x000000000c0c7210 */ /* 0x000fe4000795e027 */
[----:B------:R-:W-:-:S02]  /*e1f0*/  SEL R15, R37, R34, !P0 ;  /* 0x00000022250f7207 */ /* 0x000fc40004000000 */
[----:B------:R-:W-:Y:S01]  /*e200*/  IADD3.X R9, PT, PT, R8, R30, R9, P2, P1 ;  /* 0x0000001e08097210 */ /* 0x000fe200017e2409 */
[----:B------:R-:W-:-:S03]  /*e210*/  IMAD.SHL.U32 R13, R12, 0x2, RZ ;  /* 0x000000020c0d7824 */ /* 0x000fc600078e00ff */
[----:B------:R-:W-:Y:S02]  /*e220*/  SHF.L.U64.HI R12, R12, 0x1, R9 ;  /* 0x000000010c0c7819 */ /* 0x000fe40000010209 */
[----:B-----5:R-:W-:-:S04]  /*e230*/  IADD3 R8, P1, PT, R13, UR8, RZ ;  /* 0x000000080d087c10 */ /* 0x020fc8000ff3e0ff */
        /* <DEDUP_REMOVED lines=8> */
[C---:B------:R-:W-:Y:S01]  /*e2c0*/  IMAD.U32 R21, R4.reuse, 0x10000, RZ ;  /* 0x0001000004157824 */ /* 0x040fe200078e00ff */
[----:B------:R-:W-:Y:S01]  /*e2d0*/  LOP3.LUT R20, R4, 0xffff0000, RZ, 0xc0, !PT ;  /* 0xffff000004147812 */ /* 0x000fe200078ec0ff */
[----:B--2---:R-:W-:Y:S01]  /*e2e0*/  IMAD.U32 R25, R7, 0x10000, RZ ;  /* 0x0001000007197824 */ /* 0x004fe200078e00ff */
[C---:B------:R-:W-:Y:S01]  /*e2f0*/  LOP3.LUT R4, R5.reuse, 0xffff0000, RZ, 0xc0, !PT ;  /* 0xffff000005047812 */ /* 0x040fe200078ec0ff */
[C---:B------:R-:W-:Y:S01]  /*e300*/  IMAD.U32 R22, R6.reuse, 0x10000, RZ ;  /* 0x0001000006167824 */ /* 0x040fe200078e00ff */
[----:B------:R-:W-:Y:S02]  /*e310*/  SHF.L.U32 R23, R5, 0x10, RZ ;  /* 0x0000001005177819 */ /* 0x000fe400000006ff */
[----:B------:R-:W-:Y:S02]  /*e320*/  LOP3.LUT R5, R7, 0xffff0000, RZ, 0xc0, !PT ;  /* 0xffff000007057812 */ /* 0x000fe400078ec0ff */
[----:B------:R-:W-:-:S02]  /*e330*/  LOP3.LUT R6, R6, 0xffff0000, RZ, 0xc0, !PT ;  /* 0xffff000006067812 */ /* 0x000fc400078ec0ff */
[C---:B-----5:R-:W-:Y:S01]  /*e340*/  SHF.L.U32 R24, R8.reuse, 0x10, RZ ;  /* 0x0000001008187819 */ /* 0x060fe200000006ff */
[C---:B------:R-:W-:Y:S01]  /*e350*/  IMAD.U32 R7, R9.reuse, 0x10000, RZ ;  /* 0x0001000009077824 */ /* 0x040fe200078e00ff */
[----:B------:R-:W-:Y:S01]  /*e360*/  LOP3.LUT R8, R8, 0xffff0000, RZ, 0xc0, !PT ;  /* 0xffff000008087812 */ /* 0x000fe200078ec0ff */
[----:B------:R-:W-:Y:S01]  /*e370*/  IMAD.U32 R26, R10, 0x10000, RZ ;  /* 0x000100000a1a7824 */ /* 0x000fe200078e00ff */
[----:B------:R-:W-:Y:S01]  /*e380*/  LOP3.LUT R27, R9, 0xffff0000, RZ, 0xc0, !PT ;  /* 0xffff0000091b7812 */ /* 0x000fe200078ec0ff */
[----:B---3--:R-:W-:Y:S01]  /*e390*/  IMAD.U32 R43, R16, 0x10000, RZ ;  /* 0x00010000102b7824 */ /* 0x008fe200078e00ff */
[C---:B------:R-:W-:Y:S01]  /*e3a0*/  SHF.L.U32 R9, R11.reuse, 0x10, RZ ;  /* 0x000000100b097819 */ /* 0x040fe200000006ff */
[----:B------:R-:W-:Y:S01]  /*e3b0*/  @!P0 FADD.FTZ R8, -R8, -RZ ;  /* 0x800000ff08088221 */ /* 0x000fe20000010100 */
[----:B------:R-:W-:Y:S01]  /*e3c0*/  LOP3.LUT R11, R11, 0xffff0000, RZ, 0xc0, !PT ;  /* 0xffff00000b0b7812 */ /* 0x000fe200078ec0ff */
        /* <DEDUP_REMOVED lines=13> */
[----:B------:R-:W-:Y:S01]  /*e4a0*/  FMUL.FTZ R39, R39, R8 ;  /* 0x0000000827277220 */ /* 0x000fe20000410000 */
[----:B------:R-:W-:Y:S01]  /*e4b0*/  FMUL.FTZ R16, R16, R7 ;  /* 0x0000000710107220 */ /* 0x000fe20000410000 */
[----:B------:R-:W-:Y:S01]  /*e4c0*/  @!P0 FADD.FTZ R10, -R10, -RZ ;  /* 0x800000ff0a0a8221 */ /* 0x000fe20000010100 */
[----:B------:R-:W-:Y:S01]  /*e4d0*/  FMUL.FTZ R18, R18, R9 ;  /* 0x0000000912127220 */ /* 0x000fe20000410000 */
[C---:B----4-:R-:W-:Y:S01]  /*e4e0*/  LOP3.LUT R8, R12.reuse, 0xffff0000, RZ, 0xc0, !PT ;  /* 0xffff00000c087812 */ /* 0x050fe200078ec0ff */
[----:B------:R-:W-:Y:S01]  /*e4f0*/  FMUL.FTZ R24, R43, R24 ;  /* 0x000000182b187220 */ /* 0x000fe20000410000 */
[C---:B------:R-:W-:Y:S01]  /*e500*/  SHF.L.U32 R7, R13.reuse, 0x10, RZ ;  /* 0x000000100d077819 */ /* 0x040fe200000006ff */
        /* <DEDUP_REMOVED lines=25> */
.L_x_2084:
[----:B------:R-:W-:Y:S05]  /*e6a0*/  BSYNC.RECONVERGENT B0 ;  /* 0x0000000000007941 */ /* 0x000fea0003800200 */
.L_x_2083:
[----:B------:R1:W-:Y:S02]  /*e6b0*/  STS.128 [R207+0x4800], R4 ;  /* 0x00480004cf007388 */ /* 0x0003e40000000c00 */
.L_x_2078:
[----:B------:R-:W-:Y:S05]  /*e6c0*/  BSYNC.RECONVERGENT B1 ;  /* 0x0000000000017941 */ /* 0x000fea0003800200 */
.L_x_2077:
[----:B------:R-:W-:Y:S01]  /*e6d0*/  IADD3 R38, PT, PT, R128, 0x20, RZ ;  /* 0x0000002080267810 */ /* 0x000fe20007ffe0ff */
[----:B------:R-:W-:Y:S03]  /*e6e0*/  BSSY.RECONVERGENT B1, `(.L_x_2085) ;  /* 0x000010c000017945 */ /* 0x000fe60003800200 */
[----:B------:R-:W-:-:S13]  /*e6f0*/  ISETP.GE.AND P0, PT, R38, R33, PT ;  /* 0x000000212600720c */ /* 0x000fda0003f06270 */
[----:B------:R-:W-:Y:S05]  /*e700*/  @P0 BRA `(.L_x_2086) ;  /* 0x0000001000240947 */ /* 0x000fea0003800000 */
[----:B------:R-:W-:-:S04]  /*e710*/  LEA R54, P0, R2, R40, 0x6 ;  /* 0x0000002802367211 */ /* 0x000fc800078030ff */
[----:B------:R-:W-:-:S05]  /*e720*/  LEA.HI.X R55, R2, R41, R3, 0x6, P0 ;  /* 0x0000002902377211 */ /* 0x000fca00000f3403 */
[----:B---345:R3:W5:Y:S04]  /*e730*/  LDG.E.128 R8, desc[UR6][R54.64+0x80] ;  /* 0x0000800636087981 */ /* 0x038768000c1e1d00 */
[----:B-1----:R3:W5:Y:S04]  /*e740*/  LDG.E.128 R4, desc[UR6][R54.64+0x100] ;  /* 0x0001000636047981 */ /* 0x002768000c1e1d00 */
[----:B--2---:R3:W5:Y:S01]  /*e750*/  LDG.E.128 R24, desc[UR6][R54.64] ;  /* 0x0000000636187981 */ /* 0x004762000c1e1d00 */
[----:B------:R-:W-:Y:S01]  /*e760*/  ISETP.GE.AND P0, PT, R28, R31, PT ;  /* 0x0000001f1c00720c */ /* 0x000fe20003f06270 */
[----:B------:R-:W-:Y:S01]  /*e770*/  BSSY.RECONVERGENT B0, `(.L_x_2087) ;  /* 0x0000053000007945 */ /* 0x000fe20003800200 */
[----:B------:R-:W-:-:S11]  /*e780*/  IMAD.SHL.U32 R39, R32, 0x20, RZ ;  /* 0x0000002020277824 */ /* 0x000fd600078e00ff */
        /* <DEDUP_REMOVED lines=19> */
[----:B------:R-:W3:Y:S01]  /*e8c0*/  LDG.E.128 R16, desc[UR6][R18.64] ;  /* 0x0000000612107981 */ /* 0x000ee2000c1e1d00 */
        /* <DEDUP_REMOVED lines=31> */
[----:B---3--:R-:W-:Y:S01]  /*eac0*/  LOP3.LUT R23, R17, 0xffff0000, RZ, 0xc0, !PT ;  /* 0xffff000011177812 */ /* 0x008fe200078ec0ff */
        /* <DEDUP_REMOVED lines=29> */
.L_x_2088:
[----:B------:R-:W-:Y:S05]  /*eca0*/  BSYNC.RECONVERGENT B0 ;  /* 0x0000000000007941 */ /* 0x000fea0003800200 */
.L_x_2087:
[----:B-----5:R1:W-:Y:S01]  /*ecb0*/  STS.128 [R207+0x1000], R24 ;  /* 0x00100018cf007388 */ /* 0x0203e20000000c00 */
[----:B------:R-:W-:Y:S01]  /*ecc0*/  LOP3.LUT R12, R28, 0x40, RZ, 0xfc, !PT ;  /* 0x000000401c0c7812 */ /* 0x000fe200078efcff */
[----:B------:R-:W-:Y:S03]  /*ecd0*/  BSSY.RECONVERGENT B0, `(.L_x_2089) ;  /* 0x0000054000007945 */ /* 0x000fe60003800200 */
[----:B------:R-:W-:-:S13]  /*ece0*/  ISETP.GE.AND P0, PT, R12, R31, PT ;  /* 0x0000001f0c00720c */ /* 0x000fda0003f06270 */
        /* <DEDUP_REMOVED lines=16> */
[----:B------:R-:W5:Y:S01]  /*edf0*/  LDG.E.128 R20, desc[UR6][R20.64+0x80] ;  /* 0x0000800614147981 */ /* 0x000f62000c1e1d00 */
[----:B--2---:R-:W-:-:S04]  /*ee00*/  IADD3 R18, P1, PT, R17, UR8, RZ ;  /* 0x0000000811127c10 */ /* 0x004fc8000ff3e0ff */
[----:B------:R-:W-:-:S06]  /*ee10*/  IADD3.X R19, PT, PT, R16, UR9, RZ, P1, !PT ;  /* 0x0000000910137c10 */ /* 0x000fcc0008ffe4ff */
[----:B------:R-:W2:Y:S01]  /*ee20*/  LDG.E.128 R16, desc[UR6][R18.64+0x80] ;  /* 0x0000800612107981 */ /* 0x000ea2000c1e1d00 */
[C---:B-1----:R-:W-:Y:S01]  /*ee30*/  IMAD.U32 R25, R8.reuse, 0x10000, RZ ;  /* 0x0001000008197824 */ /* 0x042fe200078e00ff */
[----:B------:R-:W-:Y:S01]  /*ee40*/  LOP3.LUT R24, R8, 0xffff0000, RZ, 0xc0, !PT ;  /* 0xffff000008187812 */ /* 0x000fe200078ec0ff */
[----:B------:R-:W-:Y:S01]  /*ee50*/  IMAD.U32 R43, R11, 0x10000, RZ ;  /* 0x000100000b2b7824 */ /* 0x000fe200078e00ff */
[C---:B------:R-:W-:Y:S01]  /*ee60*/  LOP3.LUT R8, R9.reuse, 0xffff0000, RZ, 0xc0, !PT ;  /* 0xffff000009087812 */ /* 0x040fe200078ec0ff */
[C---:B------:R-:W-:Y:S01]  /*ee70*/  IMAD.U32 R26, R10.reuse, 0x10000, RZ ;  /* 0x000100000a1a7824 */ /* 0x040fe200078e00ff */
[----:B------:R-:W-:Y:S02]  /*ee80*/  SHF.L.U32 R27, R9, 0x10, RZ ;  /* 0x00000010091b7819 */ /* 0x000fe400000006ff */
[----:B------:R-:W-:Y:S02]  /*ee90*/  LOP3.LUT R9, R11, 0xffff0000, RZ, 0xc0, !PT ;  /* 0xffff00000b097812 */ /* 0x000fe400078ec0ff */
[----:B------:R-:W-:-:S02]  /*eea0*/  LOP3.LUT R10, R10, 0xffff0000, RZ, 0xc0, !PT ;  /* 0xffff00000a0a7812 */ /* 0x000fc400078ec0ff */
[C---:B----4-:R-:W-:Y:S01]  /*eeb0*/  SHF.L.U32 R42, R12.reuse, 0x10, RZ ;  /* 0x000000100c2a7819 */ /* 0x050fe200000006ff */
[C---:B------:R-:W-:Y:S01]  /*eec0*/  IMAD.U32 R11, R13.reuse, 0x10000, RZ ;  /* 0x000100000d0b7824 */ /* 0x040fe200078e00ff */
[----:B------:R-:W-:Y:S01]  /*eed0*/  LOP3.LUT R12, R12, 0xffff0000, RZ, 0xc0, !PT ;  /* 0xffff00000c0c7812 */ /* 0x000fe200078ec0ff */
[----:B------:R-:W-:Y:S01]  /*eee0*/  IMAD.U32 R44, R14, 0x10000, RZ ;  /* 0x000100000e2c7824 */ /* 0x000fe200078e00ff */
[----:B------:R-:W-:Y:S01]  /*eef0*/  LOP3.LUT R45, R13, 0xffff0000, RZ, 0xc0, !PT ;  /* 0xffff00000d2d7812 */ /* 0x000fe200078ec0ff */
[----:B-----5:R-:W-:Y:S01]  /*ef00*/  IMAD.U32 R49, R20, 0x10000, RZ ;  /* 0x0001000014317824 */ /* 0x020fe200078e00ff */
        /* <DEDUP_REMOVED lines=20> */
[C---:B--2---:R-:W-:Y:S01]  /*f050*/  LOP3.LUT R12, R16.reuse, 0xffff0000, RZ, 0xc0, !PT ;  /* 0xffff0000100c7812 */ /* 0x044fe200078ec0ff */
        /* <DEDUP_REMOVED lines=27> */
.L_x_2090:
[----:B------:R-:W-:Y:S05]  /*f210*/  BSYNC.RECONVERGENT B0 ;  /* 0x0000000000007941 */ /* 0x000fea0003800200 */
.L_x_2089:
[----:B------:R2:W-:Y:S01]  /*f220*/  STS.128 [R207+0x3000], R8 ;  /* 0x00300008cf007388 */ /* 0x0005e20000000c00 */
[----:B------:R-:W-:Y:S01]  /*f230*/  LOP3.LUT R12, R28, 0x80, RZ, 0xfc, !PT ;  /* 0x000000801c0c7812 */ /* 0x000fe200078efcff */
[----:B------:R-:W-:Y:S03]  /*f240*/  BSSY.RECONVERGENT B0, `(.L_x_2091) ;  /* 0x0000054000007945 */ /* 0x000fe60003800200 */
[----:B------:R-:W-:-:S13]  /*f250*/  ISETP.GE.AND P0, PT, R12, R31, PT ;  /* 0x0000001f0c00720c */ /* 0x000fda0003f06270 */
[----:B------:R-:W-:Y:S05]  /*f260*/  @P0 BRA `(.L_x_2092) ;  /* 0x0000000400440947 */ /* 0x000fea0003800000 */
[----:B------:R-:W-:Y:S01]  /*f270*/  ISETP.GE.U32.AND P0, PT, R12, R37, PT ;  /* 0x000000250c00720c */ /* 0x000fe20003f06070 */
[----:B------:R-:W4:Y:S01]  /*f280*/  LDCU.64 UR8, c[0x0][0x4d0] ;  /* 0x00009a00ff0877ac */ /* 0x000f220008000a00 */
        /* <DEDUP_REMOVED lines=17> */
[C---:B------:R-:W-:Y:S01]  /*f3a0*/  IMAD.U32 R21, R4.reuse, 0x10000, RZ ;  /* 0x0001000004157824 */ /* 0x040fe200078e00ff */
[----:B------:R-:W-:Y:S01]  /*f3b0*/  LOP3.LUT R20, R4, 0xffff0000, RZ, 0xc0, !PT ;  /* 0xffff000004147812 */ /* 0x000fe200078ec0ff */
[----:B-1----:R-:W-:Y:S01]  /*f3c0*/  IMAD.U32 R25, R7, 0x10000, RZ ;  /* 0x0001000007197824 */ /* 0x002fe200078e00ff */
        /* <DEDUP_REMOVED lines=59> */
.L_x_2092:
[----:B------:R-:W-:Y:S05]  /*f780*/  BSYNC.RECONVERGENT B0 ;  /* 0x0000000000007941 */ /* 0x000fea0003800200 */
.L_x_2091:
[----:B------:R4:W-:Y:S02]  /*f790*/  STS.128 [R207+0x5000], R4 ;  /* 0x00500004cf007388 */ /* 0x0009e40000000c00 */
.L_x_2086:
[----:B------:R-:W-:Y:S05]  /*f7a0*/  BSYNC.RECONVERGENT B1 ;  /* 0x0000000000017941 */ /* 0x000fea0003800200 */
.L_x_2085:
[----:B------:R-:W-:-:S04]  /*f7b0*/  IADD3 R42, PT, PT, R128, 0x30, RZ ;  /* 0x00000030802a7810 */ /* 0x000fc80007ffe0ff */
[----:B------:R-:W-:-:S13]  /*f7c0*/  ISETP.GE.AND P0, PT, R42, R33, PT ;  /* 0x000000212a00720c */ /* 0x000fda0003f06270 */
[----:B------:R-:W-:Y:S05]  /*f7d0*/  @P0 BRA `(.L_x_2037) ;  /* 0x0000001000200947 */ /* 0x000fea0003800000 */
[----:B------:R-:W-:-:S04]  /*f7e0*/  IMAD.WIDE.U32 R48, R2, 0x60, R40 ;  /* 0x0000006002307825 */ /* 0x000fc800078e0028 */
[----:B------:R-:W-:-:S05]  /*f7f0*/  IMAD R3, R3, 0x60, RZ ;  /* 0x0000006003037824 */ /* 0x000fca00078e02ff */
[----:B------:R-:W-:-:S05]  /*f800*/  IADD3 R49, PT, PT, R3, R49, RZ ;  /* 0x0000003103317210 */ /* 0x000fca0007ffe0ff */
[----:B--2345:R2:W5:Y:S04]  /*f810*/  LDG.E.128 R8, desc[UR6][R48.64+0x80] ;  /* 0x0000800630087981 */ /* 0x03c568000c1e1d00 */
[----:B-1----:R2:W5:Y:S04]  /*f820*/  LDG.E.128 R4, desc[UR6][R48.64+0x100] ;  /* 0x0001000630047981 */ /* 0x002568000c1e1d00 */
[----:B------:R2:W5:Y:S01]  /*f830*/  LDG.E.128 R12, desc[UR6][R48.64] ;  /* 0x00000006300c7981 */ /* 0x000562000c1e1d00 */
[----:B------:R-:W-:Y:S01]  /*f840*/  ISETP.GE.AND P0, PT, R28, R31, PT ;  /* 0x0000001f1c00720c */ /* 0x000fe20003f06270 */
[----:B------:R-:W-:Y:S01]  /*f850*/  BSSY.RECONVERGENT B0, `(.L_x_2093) ;  /* 0x0000054000007945 */ /* 0x000fe20003800200 */
[----:B------:R-:W-:-:S11]  /*f860*/  IMAD R3, R32, 0x30, RZ ;  /* 0x0000003020037824 */ /* 0x000fd600078e02ff */
        /* <DEDUP_REMOVED lines=15> */
[----:B------:R-:W3:Y:S04]  /*f960*/  LDG.E.128 R16, desc[UR6][R16.64] ;  /* 0x0000000610107981 */ /* 0x000ee8000c1e1d00 */
[----:B------:R-:W4:Y:S01]  /*f970*/  LDG.E.128 R24, desc[UR6][R24.64] ;  /* 0x0000000618187981 */ /* 0x000f22000c1e1d00 */
[----:B-1----:R-:W-:-:S04]  /*f980*/  IADD3 R20, P1, PT, R20, UR8, RZ ;  /* 0x0000000814147c10 */ /* 0x002fc8000ff3e0ff */
        /* <DEDUP_REMOVED lines=10> */
[----:B---3--:R-:W-:Y:S01]  /*fa30*/  SHF.L.U32 R40, R16, 0x10, RZ ;  /* 0x0000001010287819 */ /* 0x008fe200000006ff */
[C---:B------:R-:W-:Y:S01]  /*fa40*/  IMAD.U32 R15, R17.reuse, 0x10000, RZ ;  /* 0x00010000110f7824 */ /* 0x040fe200078e00ff */
[----:B------:R-:W-:Y:S01]  /*fa50*/  LOP3.LUT R44, R17, 0xffff0000, RZ, 0xc0, !PT ;  /* 0xffff0000112c7812 */ /* 0x000fe200078ec0ff */
[----:B------:R-:W-:Y:S01]  /*fa60*/  IMAD.U32 R43, R18, 0x10000, RZ ;  /* 0x00010000122b7824 */ /* 0x000fe200078e00ff */
[----:B------:R-:W-:Y:S01]  /*fa70*/  LOP3.LUT R16, R16, 0xffff0000, RZ, 0xc0, !PT ;  /* 0xffff000010107812 */ /* 0x000fe200078ec0ff */
[----:B----4-:R-:W-:Y:S01]  /*fa80*/  IMAD.U32 R47, R24, 0x10000, RZ ;  /* 0x00010000182f7824 */ /* 0x010fe200078e00ff */
        /* <DEDUP_REMOVED lines=20> */
[----:B--2---:R-:W-:Y:S01]  /*fbd0*/  SHF.L.U32 R15, R21, 0x10, RZ ;  /* 0x00000010150f7819 */ /* 0x004fe200000006ff */
        /* <DEDUP_REMOVED lines=9> */
[----:B------:R-:W-:Y:S01]  /*fc70*/  SHF.L.U32 R18, R23, 0x10, RZ ;  /* 0x0000001017127819 */ /* 0x000fe200000006ff */
        /* <DEDUP_REMOVED lines=17> */
.L_x_2094:
[----:B------:R-:W-:Y:S05]  /*fd90*/  BSYNC.RECONVERGENT B0 ;  /* 0x0000000000007941 */ /* 0x000fea0003800200 */
.L_x_2093:
[----:B-----5:R1:W-:Y:S01]  /*fda0*/  STS.128 [R207+0x1800], R12 ;  /* 0x0018000ccf007388 */ /* 0x0203e20000000c00 */
[----:B------:R-:W-:Y:S01]  /*fdb0*/  LOP3.LUT R2, R28, 0x40, RZ, 0xfc, !PT ;  /* 0x000000401c027812 */ /* 0x000fe200078efcff */
[----:B------:R-:W-:Y:S03]  /*fdc0*/  BSSY.RECONVERGENT B0, `(.L_x_2095) ;  /* 0x0000052000007945 */ /* 0x000fe60003800200 */
[----:B------:R-:W-:-:S13]  /*fdd0*/  ISETP.GE.AND P0, PT, R2, R31, PT ;  /* 0x0000001f0200720c */ /* 0x000fda0003f06270 */
[----:B------:R-:W-:Y:S05]  /*fde0*/  @P0 BRA `(.L_x_2096) ;  /* 0x00000004003c0947 */ /* 0x000fea0003800000 */
[----:B------:R-:W3:Y:S01]  /*fdf0*/  LDCU.64 UR8, c[0x0][0x4d0] ;  /* 0x00009a00ff0877ac */ /* 0x000ee20008000a00 */
[----:B------:R-:W-:Y:S02]  /*fe00*/  ISETP.GE.U32.AND P0, PT, R2, R37, PT ;  /* 0x000000250200720c */ /* 0x000fe40003f06070 */
[--C-:B-1----:R-:W-:Y:S02]  /*fe10*/  SHF.R.S32.HI R13, RZ, 0x1f, R3.reuse ;  /* 0x0000001fff0d7819 */ /* 0x102fe40000011403 */
[----:B------:R-:W-:Y:S02]  /*fe20*/  SEL R2, R34, RZ, P0 ;  /* 0x000000ff22027207 */ /* 0x000fe40000000000 */
[----:B------:R-:W-:Y:S02]  /*fe30*/  SEL R12, R35, RZ, P0 ;  /* 0x000000ff230c7207 */ /* 0x000fe40000000000 */
[----:B------:R-:W-:Y:S02]  /*fe40*/  IADD3 R2, P2, P1, R2, R0, R3 ;  /* 0x0000000002027210 */ /* 0x000fe4000795e003 */
[----:B------:R-:W-:-:S02]  /*fe50*/  SEL R17, R37, R34, !P0 ;  /* 0x0000002225117207 */ /* 0x000fc40004000000 */
[----:B------:R-:W-:Y:S01]  /*fe60*/  IADD3.X R13, PT, PT, R12, R30, R13, P2, P1 ;  /* 0x0000001e0c0d7210 */ /* 0x000fe200017e240d */
[----:B------:R-:W-:-:S03]  /*fe70*/  IMAD.SHL.U32 R16, R2, 0x2, RZ ;  /* 0x0000000202107824 */ /* 0x000fc600078e00ff */
[----:B------:R-:W-:Y:S02]  /*fe80*/  SHF.L.U64.HI R2, R2, 0x1, R13 ;  /* 0x0000000102027819 */ /* 0x000fe4000001020d */
[----:B---3--:R-:W-:-:S04]  /*fe90*/  IADD3 R12, P1, PT, R16, UR8, RZ ;  /* 0x00000008100c7c10 */ /* 0x008fc8000ff3e0ff */
[----:B------:R-:W-:Y:S01]  /*fea0*/  IADD3.X R13, PT, PT, R2, UR9, RZ, P1, !PT ;  /* 0x00000009020d7c10 */ /* 0x000fe20008ffe4ff */
[----:B------:R-:W1:Y:S01]  /*feb0*/  LDCU.64 UR8, c[0x0][0x4c8] ;  /* 0x00009900ff0877ac */ /* 0x000e620008000a00 */
[----:B------:R-:W-:-:S04]  /*fec0*/  IMAD.WIDE R20, R17, 0x2, R48 ;  /* 0x0000000211147825 */ /* 0x000fc800078e0230 */
[----:B------:R-:W3:Y:S04]  /*fed0*/  LDG.E.128 R12, desc[UR6][R12.64+0x80] ;  /* 0x000080060c0c7981 */ /* 0x000ee8000c1e1d00 */
[----:B------:R-:W4:Y:S01]  /*fee0*/  LDG.E.128 R20, desc[UR6][R20.64+0x80] ;  /* 0x0000800614147981 */ /* 0x000f22000c1e1d00 */
[----:B-1----:R-:W-:-:S04]  /*fef0*/  IADD3 R16, P1, PT, R16, UR8, RZ ;  /* 0x0000000810107c10 */ /* 0x002fc8000ff3e0ff */
[----:B------:R-:W-:-:S06]  /*ff00*/  IADD3.X R17, PT, PT, R2, UR9, RZ, P1, !PT ;  /* 0x0000000902117c10 */ /* 0x000fcc0008ffe4ff */
[----:B------:R-:W5:Y:S01]  /*ff10*/  LDG.E.128 R16, desc[UR6][R16.64+0x80] ;  /* 0x0000800610107981 */ /* 0x000f62000c1e1d00 */
[----:B------:R-:W-:Y:S01]  /*ff20*/  LOP3.LUT R2, R9, 0xffff0000, RZ, 0xc0, !PT ;  /* 0xffff000009027812 */ /* 0x000fe200078ec0ff */
        /* <DEDUP_REMOVED lines=36> */
[C---:B-----5:R-:W-:Y:S01]  /*10170*/  SHF.L.U32 R12, R17.reuse, 0x10, RZ ;  /* 0x00000010110c7819 */ /* 0x060fe200000006ff */
        /* <DEDUP_REMOVED lines=22> */
.L_x_2096:
[----:B------:R-:W-:Y:S05]  /*102e0*/  BSYNC.RECONVERGENT B0 ;  /* 0x0000000000007941 */ /* 0x000fea0003800200 */
.L_x_2095:
[----:B------:R3:W-:Y:S01]  /*102f0*/  STS.128 [R207+0x3800], R8 ;  /* 0x00380008cf007388 */ /* 0x0007e20000000c00 */
[----:B------:R-:W-:Y:S01]  /*10300*/  LOP3.LUT R28, R28, 0x80, RZ, 0xfc, !PT ;  /* 0x000000801c1c7812 */ /* 0x000fe200078efcff */
[----:B------:R-:W-:Y:S03]  /*10310*/  BSSY.RECONVERGENT B0, `(.L_x_2097) ;  /* 0x0000053000007945 */ /* 0x000fe60003800200 */
[----:B------:R-:W-:-:S13]  /*10320*/  ISETP.GE.AND P0, PT, R28, R31, PT ;  /* 0x0000001f1c00720c */ /* 0x000fda0003f06270 */
[----:B------:R-:W-:Y:S05]  /*10330*/  @P0 BRA `(.L_x_2098) ;  /* 0x0000000400400947 */ /* 0x000fea0003800000 */
[----:B------:R-:W-:Y:S01]  /*10340*/  ISETP.GE.U32.AND P0, PT, R28, R37, PT ;  /* 0x000000251c00720c */ /* 0x000fe20003f06070 */
[----:B------:R-:W4:Y:S01]  /*10350*/  LDCU.64 UR8, c[0x0][0x4d0] ;  /* 0x00009a00ff0877ac */ /* 0x000f220008000a00 */
[--C-:B---3--:R-:W-:Y:S02]  /*10360*/  SHF.R.S32.HI R9, RZ, 0x1f, R3.reuse ;  /* 0x0000001fff097819 */ /* 0x108fe40000011403 */
[----:B------:R-:W-:Y:S02]  /*10370*/  SEL R2, R34, RZ, P0 ;  /* 0x000000ff22027207 */ /* 0x000fe40000000000 */
[----:B------:R-:W-:Y:S02]  /*10380*/  SEL R35, R35, RZ, P0 ;  /* 0x000000ff23237207 */ /* 0x000fe40000000000 */
[----:B------:R-:W-:Y:S02]  /*10390*/  IADD3 R2, P2, P1, R2, R0, R3 ;  /* 0x0000000002027210 */ /* 0x000fe4000795e003 */
[----:B------:R-:W-:-:S02]  /*103a0*/  SEL R37, R37, R34, !P0 ;  /* 0x0000002225257207 */ /* 0x000fc40004000000 */
[----:B------:R-:W-:Y:S01]  /*103b0*/  IADD3.X R9, PT, PT, R35, R30, R9, P2, P1 ;  /* 0x0000001e23097210 */ /* 0x000fe200017e2409 */
[C---:B------:R-:W-:Y:S02]  /*103c0*/  IMAD.SHL.U32 R0, R2.reuse, 0x2, RZ ;  /* 0x0000000202007824 */ /* 0x040fe400078e00ff */
[----:B------:R-:W-:Y:S01]  /*103d0*/  IMAD.WIDE R16, R37, 0x2, R48 ;  /* 0x0000000225107825 */ /* 0x000fe200078e0230 */
[----:B------:R-:W-:Y:S02]  /*103e0*/  SHF.L.U64.HI R2, R2, 0x1, R9 ;  /* 0x0000000102027819 */ /* 0x000fe40000010209 */
[----:B----4-:R-:W-:-:S03]  /*103f0*/  IADD3 R8, P1, PT, R0, UR8, RZ ;  /* 0x0000000800087c10 */ /* 0x010fc6000ff3e0ff */
[----:B------:R-:W3:Y:S01]  /*10400*/  LDG.E.128 R16, desc[UR6][R16.64+0x100] ;  /* 0x0001000610107981 */ /* 0x000ee2000c1e1d00 */
[----:B------:R-:W-:Y:S01]  /*10410*/  IADD3.X R9, PT, PT, R2, UR9, RZ, P1, !PT ;  /* 0x0000000902097c10 */ /* 0x000fe20008ffe4ff */
[----:B------:R-:W1:Y:S05]  /*10420*/  LDCU.64 UR8, c[0x0][0x4c8] ;  /* 0x00009900ff0877ac */ /* 0x000e6a0008000a00 */
[----:B------:R-:W4:Y:S01]  /*10430*/  LDG.E.128 R8, desc[UR6][R8.64+0x100] ;  /* 0x0001000608087981 */ /* 0x000f22000c1e1d00 */
[----:B-1----:R-:W-:-:S04]  /*10440*/  IADD3 R12, P1, PT, R0, UR8, RZ ;  /* 0x00000008000c7c10 */ /* 0x002fc8000ff3e0ff */
[----:B------:R-:W-:-:S06]  /*10450*/  IADD3.X R13, PT, PT, R2, UR9, RZ, P1, !PT ;  /* 0x00000009020d7c10 */ /* 0x000fcc0008ffe4ff */
[----:B------:R-:W5:Y:S01]  /*10460*/  LDG.E.128 R12, desc[UR6][R12.64+0x100] ;  /* 0x000100060c0c7981 */ /* 0x000f62000c1e1d00 */
[C---:B------:R-:W-:Y:S01]  /*10470*/  LOP3.LUT R0, R5.reuse, 0xffff0000, RZ, 0xc0, !PT ;  /* 0xffff000005007812 */ /* 0x040fe200078ec0ff */
        /* <DEDUP_REMOVED lines=9> */
[----:B------:R-:W-:Y:S01]  /*10510*/  IMAD.U32 R24, R18, 0x10000, RZ ;  /* 0x0001000012187824 */ /* 0x000fe200078e00ff */
[----:B------:R-:W-:-:S02]  /*10520*/  SHF.L.U32 R22, R16, 0x10, RZ ;  /* 0x0000001010167819 */ /* 0x000fc400000006ff */
[----:B------:R-:W-:Y:S02]  /*10530*/  LOP3.LUT R7, R16, 0xffff0000, RZ, 0xc0, !PT ;  /* 0xffff000010077812 */ /* 0x000fe400078ec0ff */
[----:B------:R-:W-:Y:S01]  /*10540*/  LOP3.LUT R17, R18, 0xffff0000, RZ, 0xc0, !PT ;  /* 0xffff000012117812 */ /* 0x000fe200078ec0ff */
[C---:B----4-:R-:W-:Y:S01]  /*10550*/  IMAD.U32 R27, R8.reuse, 0x10000, RZ ;  /* 0x00010000081b7824 */ /* 0x050fe200078e00ff */
[C---:B------:R-:W-:Y:S02]  /*10560*/  SHF.L.U32 R16, R19.reuse, 0x10, RZ ;  /* 0x0000001013107819 */ /* 0x040fe400000006ff */
[----:B------:R-:W-:Y:S01]  /*10570*/  LOP3.LUT R18, R19, 0xffff0000, RZ, 0xc0, !PT ;  /* 0xffff000013127812 */ /* 0x000fe200078ec0ff */
[----:B------:R-:W-:Y:S01]  /*10580*/  IMAD.U32 R19, R9, 0x10000, RZ ;  /* 0x0001000009137824 */ /* 0x000fe200078e00ff */
[----:B------:R-:W-:Y:S01]  /*10590*/  LOP3.LUT R8, R8, 0xffff0000, RZ, 0xc0, !PT ;  /* 0xffff000008087812 */ /* 0x000fe200078ec0ff */
[----:B------:R-:W-:Y:S01]  /*105a0*/  @!P0 FADD.FTZ R27, -R27, -RZ ;  /* 0x800000ff1b1b8221 */ /* 0x000fe20000010100 */
        /* <DEDUP_REMOVED lines=8> */
[----:B------:R-:W-:Y:S01]  /*10630*/  FMUL.FTZ R6, R6, R19 ;  /* 0x0000001306067220 */ /* 0x000fe20000410000 */
[----:B------:R-:W-:Y:S01]  /*10640*/  @!P0 FADD.FTZ R11, -R11, -RZ ;  /* 0x800000ff0b0b8221 */ /* 0x000fe20000010100 */
[----:B------:R-:W-:Y:S01]  /*10650*/  @!P0 FADD.FTZ R9, -R9, -RZ ;  /* 0x800000ff09098221 */ /* 0x000fe20000010100 */
[----:B------:R-:W-:Y:S01]  /*10660*/  @!P0 FADD.FTZ R10, -R10, -RZ ;  /* 0x800000ff0a0a8221 */ /* 0x000fe20000010100 */
[----:B------:R-:W-:Y:S01]  /*10670*/  FMUL.FTZ R7, R7, R8 ;  /* 0x0000000807077220 */ /* 0x000fe20000410000 */
[----:B------:R-:W-:Y:S01]  /*10680*/  @!P0 FADD.FTZ R29, -R29, -RZ ;  /* 0x800000ff1d1d8221 */ /* 0x000fe20000010100 */
[----:B------:R-:W-:Y:S01]  /*10690*/  FMUL.FTZ R25, R25, R26 ;  /* 0x0000001a19197220 */ /* 0x000fe20000410000 */
[----:B------:R-:W-:Y:S01]  /*106a0*/  FMUL.FTZ R11, R18, R11 ;  /* 0x0000000b120b7220 */ /* 0x000fe20000410000 */
[C---:B-----5:R-:W-:Y:S01]  /*106b0*/  LOP3.LUT R19, R13.reuse, 0xffff0000, RZ, 0xc0, !PT ;  /* 0xffff00000d137812 */ /* 0x060fe200078ec0ff */
        /* <DEDUP_REMOVED lines=24> */
.L_x_2098:
[----:B------:R-:W-:Y:S05]  /*10840*/  BSYNC.RECONVERGENT B0 ;  /* 0x0000000000007941 */ /* 0x000fea0003800200 */
.L_x_2097:
[----:B------:R4:W-:Y:S02]  /*10850*/  STS.128 [R207+0x5800], R4 ;  /* 0x00580004cf007388 */ /* 0x0009e40000000c00 */
.L_x_2037:
[----:B------:R-:W-:Y:S05]  /*10860*/  BSYNC.RECONVERGENT B2 ;  /* 0x0000000000027941 */ /* 0x000fea0003800200 */
.L_x_2033:
[----:B-1-34-:R-:W-:Y:S01]  /*10870*/  IMAD.IADD R7, R79, 0x1, -R66 ;  /* 0x000000014f077824 */ /* 0x01afe200078e0a42 */
[----:B------:R-:W1:Y:S01]  /*10880*/  LDCU UR4, c[0x0][0x508] ;  /* 0x0000a100ff0477ac */ /* 0x000e620008000800 */
[C---:B------:R-:W-:Y:S02]  /*10890*/  IMAD.SHL.U32 R144, R77.reuse, 0x40, RZ ;  /* 0x000000404d907824 */ /* 0x040fe400078e00ff */
[----:B------:R-:W-:Y:S01]  /*108a0*/  IMAD.SHL.U32 R189, R77, 0x20, RZ ;  /* 0x000000204dbd7824 */ /* 0x000fe200078e00ff */
[-C--:B------:R-:W-:Y:S01]  /*108b0*/  ISETP.GE.AND P4, PT, R38, R7.reuse, PT ;  /* 0x000000072600720c */ /* 0x080fe20003f86270 */
[----:B------:R-:W-:Y:S01]  /*108c0*/  IMAD.MOV.U32 R188, RZ, RZ, 0x20 ;  /* 0x00000020ffbc7424 */ /* 0x000fe200078e00ff */
[-C--:B------:R-:W-:Y:S01]  /*108d0*/  ISETP.GE.AND P3, PT, R42, R7.reuse, PT ;  /* 0x000000072a00720c */ /* 0x080fe20003f66270 */
[----:B------:R-:W-:Y:S01]  /*108e0*/  IMAD.MOV.U32 R135, RZ, RZ, 0x40 ;  /* 0x00000040ff877424 */ /* 0x000fe200078e00ff */
[-C--:B------:R-:W-:Y:S02]  /*108f0*/  ISETP.GE.AND P5, PT, R36, R7.reuse, PT ;  /* 0x000000072400720c */ /* 0x080fe40003fa6270 */
[----:B------:R-:W-:-:S02]  /*10900*/  ISETP.GE.AND P6, PT, R128, R7, PT ;  /* 0x000000078000720c */ /* 0x000fc40003fc6270 */
[-C--:B------:R-:W-:Y:S02]  /*10910*/  ISETP.GE.AND P1, PT, R38, R7.reuse, PT ;  /* 0x000000072600720c */ /* 0x080fe40003f26270 */
[----:B------:R-:W-:Y:S02]  /*10920*/  ISETP.GE.AND P2, PT, R36, R7, PT ;  /* 0x000000072400720c */ /* 0x000fe40003f46270 */
[----:B------:R-:W-:Y:S01]  /*10930*/  LOP3.LUT R184, R144, 0x400, RZ, 0xc0, !PT ;  /* 0x0000040090b87812 */ /* 0x000fe200078ec0ff */
[----:B--2---:R-:W2:Y:S01]  /*10940*/  @!P4 LDC.64 R4, c[0x0][0x3b8] ;  /* 0x0000ee00ff04cb82 */ /* 0x004ea20000000a00 */
[----:B------:R-:W-:-:S03]  /*10950*/  LOP3.LUT R189, R189, 0x7c00, RZ, 0xc0, !PT ;  /* 0x00007c00bdbd7812 */ /* 0x000fc600078ec0ff */
[-C--:B------:R-:W-:Y:S02]  /*10960*/  @!P5 LEA R8, P0, R67, R194.reuse, 0x1 ;  /* 0x000000c24308d211 */ /* 0x080fe400078008ff */
[----:B------:R-:W-:Y:S01]  /*10970*/  @!PT LDS RZ, [RZ] ;  /* 0x00000000fffff984 */ /* 0x000fe20000000800 */
[----:B------:R-:W-:Y:S01]  /*10980*/  @!PT LDS RZ, [RZ] ;  /* 0x00000000fffff984 */ /* 0x000fe20000000800 */
[----:B------:R-:W-:Y:S01]  /*10990*/  @!PT LDS RZ, [RZ] ;  /* 0x00000000fffff984 */ /* 0x000fe20000000800 */
[----:B------:R-:W-:Y:S01]  /*109a0*/  @!P6 LDGSTS.E.BYPASS.LTC128B.128 [R207+0x6000], desc[UR6][R194.64] ;  /* 0x06000000c2cfefae */ /* 0x000fe2000b981a06 */
[----:B------:R-:W-:Y:S01]  /*109b0*/  LOP3.LUT R0, R189, 0x200, R144, 0xf8, !PT ;  /* 0x00000200bd007812 */ /* 0x000fe200078ef890 */
[----:B------:R-:W3:Y:S01]  /*109c0*/  @!P3 LDC.64 R2, c[0x0][0x3b8] ;  /* 0x0000ee00ff02bb82 */ /* 0x000ee20000000a00 */
[----:B-----5:R-:W-:Y:S01]  /*109d0*/  @!P5 LEA.HI.X R9, R67, R195, R76, 0x1, P0 ;  /* 0x000000c34309d211 */ /* 0x020fe200000f0c4c */
[----:B------:R-:W-:Y:S02]  /*109e0*/  @!P6 LDGSTS.E.BYPASS.LTC128B.128 [R207+0x8000], desc[UR6][R194.64+0x80] ;  /* 0x08000080c2cfefae */ /* 0x000fe4000b981a06 */
[----:B------:R-:W-:Y:S02]  /*109f0*/  IMAD.IADD R83, R83, 0x1, R0 ;  /* 0x0000000153537824 */ /* 0x000fe400078e0200 */
[----:B------:R-:W-:Y:S03]  /*10a00*/  @!P6 LDGSTS.E.BYPASS.LTC128B.128 [R207+0xa000], desc[UR6][R194.64+0x100] ;  /* 0x0a000100c2cfefae */ /* 0x000fe6000b981a06 */
[----:B------:R-:W-:Y:S01]  /*10a10*/  LEA R83, R83, UR5, 0x1 ;  /* 0x0000000553537c11 */ /* 0x000fe2000f8e08ff */
[----:B------:R-:W-:Y:S04]  /*10a20*/  @!P5 LDGSTS.E.BYPASS.LTC128B.128 [R207+0x6800], desc[UR6][R8.64] ;  /* 0x0680000008cfdfae */ /* 0x000fe8000b981a06 */
[----:B------:R-:W-:Y:S01]  /*10a30*/  @!P5 LDGSTS.E.BYPASS.LTC128B.128 [R207+0x8800], desc[UR6][R8.64+0x80] ;  /* 0x0880008008cfdfae */ /* 0x000fe2000b981a06 */
[----:B--2---:R-:W-:-:S03]  /*10a40*/  @!P4 LEA R10, P0, R4, R194, 0x6 ;  /* 0x000000c2040ac211 */ /* 0x004fc600078030ff */
[----:B------:R2:W-:Y:S01]  /*10a50*/  @!P5 LDGSTS.E.BYPASS.LTC128B.128 [R207+0xa800], desc[UR6][R8.64+0x100] ;  /* 0x0a80010008cfdfae */ /* 0x0005e2000b981a06 */
[----:B------:R-:W-:Y:S02]  /*10a60*/  @!P4 LEA.HI.X R11, R4, R195, R5, 0x6, P0 ;  /* 0x000000c3040bc211 */ /* 0x000fe400000f3405 */
[----:B------:R-:W-:Y:S01]  /*10a70*/  ISETP.GE.AND P0, PT, R42, R7, PT ;  /* 0x000000072a00720c */ /* 0x000fe20003f06270 */
[----:B---3--:R-:W-:Y:S02]  /*10a80*/  @!P3 IMAD.WIDE.U32 R4, R2, 0x60, R194 ;  /* 0x000000600204b825 */ /* 0x008fe400078e00c2 */
[----:B------:R-:W-:Y:S01]  /*10a90*/  @!P4 LDGSTS.E.BYPASS.LTC128B.128 [R207+0x7000], desc[UR6][R10.64] ;  /* 0x070000000acfcfae */ /* 0x000fe2000b981a06 */
[----:B------:R-:W-:Y:S01]  /*10aa0*/  LOP3.LUT R7, R84, 0x8, R77, 0x78, !PT ;  /* 0x0000000854077812 */ /* 0x000fe200078e784d */
[----:B------:R-:W-:Y:S02]  /*10ab0*/  @!P3 IMAD R3, R3, 0x60, RZ ;  /* 0x000000600303b824 */ /* 0x000fe400078e02ff */
[----:B------:R-:W-:Y:S01]  /*10ac0*/  @!P4 LDGSTS.E.BYPASS.LTC128B.128 [R207+0x9000], desc[UR6][R10.64+0x80] ;  /* 0x090000800acfcfae */ /* 0x000fe2000b981a06 */
[----:B------:R-:W-:-:S02]  /*10ad0*/  @!P3 IMAD.MOV.U32 R12, RZ, RZ, R4 ;  /* 0x000000ffff0cb224 */ /* 0x000fc400078e0004 */
[----:B------:R-:W-:Y:S01]  /*10ae0*/  @!P3 IMAD.IADD R13, R3, 0x1, R5 ;  /* 0x00000001030db824 */ /* 0x000fe200078e0205 */
[----:B------:R3:W-:Y:S01]  /*10af0*/  @!P4 LDGSTS.E.BYPASS.LTC128B.128 [R207+0xb000], desc[UR6][R10.64+0x100] ;  /* 0x0b0001000acfcfae */ /* 0x0007e2000b981a06 */
[----:B------:R-:W2:Y:S01]  /*10b00*/  @!P1 LDC.64 R4, c[0x0][0x3c0] ;  /* 0x0000f000ff049b82 */ /* 0x000ea20000000a00 */
[----:B------:R-:W-:Y:S02]  /*10b10*/  IMAD R184, R7, 0x2, R184 ;  /* 0x0000000207b87824 */ /* 0x000fe400078e02b8 */
[----:B------:R-:W-:Y:S04]  /*10b20*/  @!P3 LDGSTS.E.BYPASS.LTC128B.128 [R207+0x7800], desc[UR6][R12.64] ;  /* 0x078000000ccfbfae */ /* 0x000fe8000b981a06 */
[----:B------:R-:W-:Y:S01]  /*10b30*/  @!P3 LDGSTS.E.BYPASS.LTC128B.128 [R207+0x9800], desc[UR6][R12.64+0x80] ;  /* 0x098000800ccfbfae */ /* 0x000fe2000b981a06 */
[----:B------:R-:W4:Y:S03]  /*10b40*/  @!P0 LDC.64 R2, c[0x0][0x3c0] ;  /* 0x0000f000ff028b82 */ /* 0x000f260000000a00 */
[----:B------:R-:W-:Y:S01]  /*10b50*/  @!P3 LDGSTS.E.BYPASS.LTC128B.128 [R207+0xb800], desc[UR6][R12.64+0x100] ;  /* 0x0b8001000ccfbfae */ /* 0x000fe2000b981a06 */
[----:B------:R-:W-:-:S03]  /*10b60*/  @!P2 LEA R6, P3, R81, R196, 0x1 ;  /* 0x000000c45106a211 */ /* 0x000fc600078608ff */
[----:B------:R-:W0:Y:S01]  /*10b70*/  LDGDEPBAR ;  /* 0x00000000000079af */ /* 0x000e220000000000 */
[----:B------:R-:W-:Y:S02]  /*10b80*/  @!P2 LEA.HI.X R7, R81, R197, R82, 0x1, P3 ;  /* 0x000000c55107a211 */ /* 0x000fe400018f0c52 */
[----:B--2---:R-:W-:-:S04]  /*10b90*/  @!P1 LEA R8, P3, R4, R196, 0x6 ;  /* 0x000000c404089211 */ /* 0x004fc800078630ff */
[----:B------:R-:W-:Y:S01]  /*10ba0*/  @!P1 LEA.HI.X R9, R4, R197, R5, 0x6, P3 ;  /* 0x000000c504099211 */ /* 0x000fe200018f3405 */
[----:B----4-:R-:W-:-:S04]  /*10bb0*/  @!P0 IMAD.WIDE.U32 R4, R2, 0x60, R196 ;  /* 0x0000006002048825 */ /* 0x010fc800078e00c4 */
[----:B------:R-:W-:Y:S02]  /*10bc0*/  @!P0 IMAD R3, R3, 0x60, RZ ;  /* 0x0000006003038824 */ /* 0x000fe400078e02ff */
[----:B---3--:R-:W-:Y:S01]  /*10bd0*/  @!P0 IMAD.MOV.U32 R10, RZ, RZ, R4 ;  /* 0x000000ffff0a8224 */ /* 0x008fe200078e0004 */
[----:B------:R-:W-:-:S04]  /*10be0*/  DEPBAR.LE SB0, 0x0 ;  /* 0x000080000000791a */ /* 0x000fc80000000000 */
[----:B------:R-:W-:Y:S01]  /*10bf0*/  BAR.SYNC.DEFER_BLOCKING 0x0 ;  /* 0x0000000000007b1d */ /* 0x000fe20000010000 */
[----:B------:R-:W-:Y:S02]  /*10c00*/  @!P0 IMAD.IADD R11, R3, 0x1, R5 ;  /* 0x00000001030b8824 */ /* 0x000fe400078e0205 */
[----:B------:R-:W-:-:S03]  /*10c10*/  VIADD R3, R184, UR5 ;  /* 0x00000005b8037c36 */ /* 0x000fc60008000000 */
        /* <DEDUP_REMOVED lines=25> */
[----:B------:R-:W-:-:S03]  /*10db0*/  IMAD.IADD R81, R3, 0x1, R64 ;  /* 0x0000000103517824 */ /* 0x000fc600078e0240 */
        /* <DEDUP_REMOVED lines=15> */
[----:B------:R-:W-:-:S02]  /*10eb0*/  LOP3.LUT P0, RZ, R77, 0x4, RZ, 0xc0, !PT ;  /* 0x000000044dff7812 */ /* 0x000fc4000780c0ff */
[----:B------:R-:W-:Y:S01]  /*10ec0*/  SHF.R.U32.HI R77, RZ, 0x2, R77 ;  /* 0x00000002ff4d7819 */ /* 0x000fe2000001164d */
[----:B------:R-:W-:Y:S01]  /*10ed0*/  LDSM.16.M88.4 R84, [R83] ;  /* 0x000000005354783b */ /* 0x000fe20000000200 */
[----:B------:R-:W-:Y:S02]  /*10ee0*/  SEL R135, R135, 0xffffffc0, !P0 ;  /* 0xffffffc087877807 */ /* 0x000fe40004000000 */
[----:B------:R-:W-:Y:S01]  /*10ef0*/  LOP3.LUT R77, R77, 0x7, RZ, 0xc0, !PT ;  /* 0x000000074d4d7812 */ /* 0x000fe200078ec0ff */
[----:B------:R-:W4:Y:S02]  /*10f00*/  LDSM.16.M88.4 R44, [R184+UR5+0x6000] ;  /* 0x00600005b82c783b */ /* 0x000f240008000200 */
[--C-:B------:R-:W-:Y:S02]  /*10f10*/  IMAD.IADD R65, R83, 0x1, R135.reuse ;  /* 0x0000000153417824 */ /* 0x100fe400078e0287 */
[----:B------:R-:W1:Y:S01]  /*10f20*/  LDSM.16.M88.4 R36, [R184+UR5+0x6800] ;  /* 0x00680005b824783b */ /* 0x000e620008000200 */
[----:B------:R-:W-:-:S02]  /*10f30*/  IMAD.IADD R3, R3, 0x1, R135 ;  /* 0x0000000103037824 */ /* 0x000fc400078e0287 */
[C---:B------:R-:W-:Y:S01]  /*10f40*/  IMAD.IADD R2, R64.reuse, 0x1, R65 ;  /* 0x0000000140027824 */ /* 0x040fe200078e0241 */
[----:B------:R-:W1:Y:S01]  /*10f50*/  LDSM.16.M88.4 R28, [R184+UR5+0x7000] ;  /* 0x00700005b81c783b */ /* 0x000e620008000200 */
[----:B------:R-:W-:-:S03]  /*10f60*/  IMAD.IADD R0, R64, 0x1, R3 ;  /* 0x0000000140007824 */ /* 0x000fc600078e0203 */
[----:B--2---:R-:W2:Y:S04]  /*10f70*/  LDSM.16.M88.4 R4, [R184+UR5+0x7800] ;  /* 0x00780005b804783b */ /* 0x004ea80008000200 */
[----:B------:R-:W-:Y:S04]  /*10f80*/  LDSM.16.M88.4 R60, [R82] ;  /* 0x00000000523c783b */ /* 0x000fe80000000200 */
[----:B---3--:R-:W3:Y:S04]  /*10f90*/  LDSM.16.M88.4 R8, [R81+0x6800] ;  /* 0x006800005108783b */ /* 0x008ee80000000200 */
[----:B------:R-:W3:Y:S04]  /*10fa0*/  LDSM.16.M88.4 R12, [R81+0x6000] ;  /* 0x00600000510c783b */ /* 0x000ee80000000200 */
[----:B------:R-:W3:Y:S04]  /*10fb0*/  LDSM.16.M88.4 R72, [R81+0x7800] ;  /* 0x007800005148783b */ /* 0x000ee80000000200 */
[----:B------:R-:W-:Y:S04]  /*10fc0*/  LDSM.16.M88.4 R16, [R65] ;  /* 0x000000004110783b */ /* 0x000fe80000000200 */
[----:B------:R-:W-:Y:S01]  /*10fd0*/  LDSM.16.M88.4 R56, [R3+0x6800] ;  /* 0x006800000338783b */ /* 0x000fe20000000200 */
[C---:B----4-:R-:W-:Y:S03]  /*10fe0*/  HMMA.16816.F32.BF16 R48, R84.reuse, R44, RZ ;  /* 0x0000002c5430723c */ /* 0x050fe600000418ff */
[----:B------:R-:W-:Y:S04]  /*10ff0*/  LDSM.16.M88.4 R88, [R81+0x7000] ;  /* 0x007000005158783b */ /* 0x000fe80000000200 */
[----:B------:R-:W-:Y:S01]  /*11000*/  LDSM.16.M88.4 R20, [R3+0x7800] ;  /* 0x007800000314783b */ /* 0x000fe20000000200 */
[C---:B-1----:R-:W-:Y:S03]  /*11010*/  HMMA.16816.F32.BF16 R40, R84.reuse, R36, RZ ;  /* 0x000000245428723c */ /* 0x042fe600000418ff */
[----:B------:R-:W-:Y:S04]  /*11020*/  LDSM.16.M88.4 R68, [R2] ;  /* 0x000000000244783b */ /* 0x000fe80000000200 */
[----:B------:R-:W-:Y:S01]  /*11030*/  LDSM.16.M88.4 R52, [R3+0x7000] ;  /* 0x007000000334783b */ /* 0x000fe20000000200 */
[C---:B------:R-:W-:Y:S03]  /*11040*/  HMMA.16816.F32.BF16 R32, R84.reuse, R28, RZ ;  /* 0x0000001c5420723c */ /* 0x040fe600000418ff */
[----:B------:R-:W-:Y:S04]  /*11050*/  LDSM.16.M88.4 R92, [R81+0x9000] ;  /* 0x00900000515c783b */ /* 0x000fe80000000200 */
[----:B------:R-:W0:Y:S01]  /*11060*/  LDGDEPBAR ;  /* 0x00000000000079af */ /* 0x000e220000000000 */
[C---:B------:R-:W-:Y:S08]  /*11070*/  HMMA.16816.F32.BF16 R44, R84.reuse, R46, RZ ;  /* 0x0000002e542c723c */ /* 0x040ff000000418ff */
[C---:B------:R-:W-:Y:S08]  /*11080*/  HMMA.16816.F32.BF16 R36, R84.reuse, R38, RZ ;  /* 0x000000265424723c */ /* 0x040ff000000418ff */
[C---:B------:R-:W-:Y:S08]  /*11090*/  HMMA.16816.F32.BF16 R28, R84.reuse, R30, RZ ;  /* 0x0000001e541c723c */ /* 0x040ff000000418ff */
[C---:B--2---:R-:W-:Y:S08]  /*110a0*/  HMMA.16816.F32.BF16 R24, R84.reuse, R4, RZ ;  /* 0x000000045418723c */ /* 0x044ff000000418ff */
[----:B------:R-:W-:Y:S01]  /*110b0*/  HMMA.16816.F32.BF16 R84, R84, R6, RZ ;  /* 0x000000065454723c */ /* 0x000fe200000418ff */
[----:B------:R-:W1:Y:S07]  /*110c0*/  LDSM.16.M88.4 R4, [R3+0x6000] ;  /* 0x006000000304783b */ /* 0x000e6e0000000200 */
        /* <DEDUP_REMOVED lines=27> */
[----:B------:R-:W2:Y:S04]  /*11280*/  LDSM.16.M88.4 R16, [R184+UR5+0x8800] ;  /* 0x00880005b810783b */ /* 0x000ea80008000200 */
[----:B------:R-:W2:Y:S03]  /*11290*/  LDSM.16.M88.4 R52, [R184+UR5+0x9800] ;  /* 0x00980005b834783b */ /* 0x000ea60008000200 */
        /* <DEDUP_REMOVED lines=16> */
[C---:B------:R-:W-:Y:S08]  /*113a0*/  HMMA.16816.F32.BF16 R40, R20.reuse, R16, R40 ;  /* 0x000000101428723c */ /* 0x040ff00000041828 */
        /* <DEDUP_REMOVED lines=29> */
[----:B------:R-:W-:Y:S01]  /*11580*/  HMMA.16816.F32.BF16 R84, R56, R70, R84 ;  /* 0x000000463854723c */ /* 0x000fe20000041854 */
[----:B------:R-:W3:Y:S04]  /*11590*/  LDSM.16.M88.4 R56, [R184+UR5+0xa800] ;  /* 0x00a80005b838783b */ /* 0x000ee80008000200 */
[----:B------:R-:W-:Y:S03]  /*115a0*/  LDSM.16.M88.4 R68, [R3+0xa000] ;  /* 0x00a000000344783b */ /* 0x000fe60000000200 */
[C---:B-1----:R-:W-:Y:S08]  /*115b0*/  HMMA.16816.F32.BF16 R48, R4.reuse, R52, R48 ;  /* 0x000000340430723c */ /* 0x042ff00000041830 */
[C---:B------:R-:W-:Y:S01]  /*115c0*/  HMMA.16816.F32.BF16 R44, R4.reuse, R54, R44 ;  /* 0x00000036042c723c */ /* 0x040fe2000004182c */
[----:B------:R-:W1:Y:S07]  /*115d0*/  LDSM.16.M88.4 R52, [R184+UR5+0xb000] ;  /* 0x00b00005b834783b */ /* 0x000e6e0008000200 */
[C---:B------:R-:W-:Y:S08]  /*115e0*/  HMMA.16816.F32.BF16 R40, R4.reuse, R20, R40 ;  /* 0x000000140428723c */ /* 0x040ff00000041828 */
[C---:B------:R-:W-:Y:S01]  /*115f0*/  HMMA.16816.F32.BF16 R36, R4.reuse, R22, R36 ;  /* 0x000000160424723c */ /* 0x040fe20000041824 */
[----:B------:R-:W1:Y:S07]  /*11600*/  LDSM.16.M88.4 R20, [R184+UR5+0xb800] ;  /* 0x00b80005b814783b */ /* 0x000e6e0008000200 */
[C---:B----4-:R-:W-:Y:S08]  /*11610*/  HMMA.16816.F32.BF16 R32, R4.reuse, R12, R32 ;  /* 0x0000000c0420723c */ /* 0x050ff00000041820 */
[C---:B------:R-:W-:Y:S01]  /*11620*/  HMMA.16816.F32.BF16 R28, R4.reuse, R14, R28 ;  /* 0x0000000e041c723c */ /* 0x040fe2000004181c */
[----:B------:R-:W4:Y:S07]  /*11630*/  LDSM.16.M88.4 R12, [R81+0xa000] ;  /* 0x00a00000510c783b */ /* 0x000f2e0000000200 */
[C---:B--2---:R-:W-:Y:S08]  /*11640*/  HMMA.16816.F32.BF16 R24, R4.reuse, R8, R24 ;  /* 0x000000080418723c */ /* 0x044ff00000041818 */
[----:B------:R-:W-:Y:S01]  /*11650*/  HMMA.16816.F32.BF16 R84, R4, R10, R84 ;  /* 0x0000000a0454723c */ /* 0x000fe20000041854 */
[----:B------:R-:W2:Y:S04]  /*11660*/  LDSM.16.M88.4 R8, [R81+0xa800] ;  /* 0x00a800005108783b */ /* 0x000ea80000000200 */
[----:B------:R-:W2:Y:S03]  /*11670*/  LDSM.16.M88.4 R4, [R81+0xb000] ;  /* 0x00b000005104783b */ /* 0x000ea60000000200 */
[C---:B---3--:R-:W-:Y:S08]  /*11680*/  HMMA.16816.F32.BF16 R48, R16.reuse, R60, R48 ;  /* 0x0000003c1030723c */ /* 0x048ff00000041830 */
[C---:B------:R-:W-:Y:S01]  /*11690*/  HMMA.16816.F32.BF16 R44, R16.reuse, R62, R44 ;  /* 0x0000003e102c723c */ /* 0x040fe2000004182c */
[----:B------:R-:W3:Y:S07]  /*116a0*/  LDSM.16.M88.4 R60, [R3+0xa800] ;  /* 0x00a80000033c783b */ /* 0x000eee0000000200 */
[C---:B------:R-:W-:Y:S08]  /*116b0*/  HMMA.16816.F32.BF16 R40, R16.reuse, R56, R40 ;  /* 0x000000381028723c */ /* 0x040ff00000041828 */
[C---:B------:R-:W-:Y:S01]  /*116c0*/  HMMA.16816.F32.BF16 R36, R16.reuse, R58, R36 ;  /* 0x0000003a1024723c */ /* 0x040fe20000041824 */
[----:B------:R-:W3:Y:S07]  /*116d0*/  LDSM.16.M88.4 R56, [R3+0xb000] ;  /* 0x00b000000338783b */ /* 0x000eee0000000200 */
[C---:B-1----:R-:W-:Y:S08]  /*116e0*/  HMMA.16816.F32.BF16 R32, R16.reuse, R52, R32 ;  /* 0x000000341020723c */ /* 0x042ff00000041820 */
[C---:B------:R-:W-:Y:S01]  /*116f0*/  HMMA.16816.F32.BF16 R28, R16.reuse, R54, R28 ;  /* 0x00000036101c723c */ /* 0x040fe2000004181c */
[----:B------:R1:W3:Y:S07]  /*11700*/  LDSM.16.M88.4 R52, [R3+0xb800] ;  /* 0x00b800000334783b */ /* 0x0002ee0000000200 */
[C---:B------:R-:W-:Y:S08]  /*11710*/  HMMA.16816.F32.BF16 R24, R16.reuse, R20, R24 ;  /* 0x000000141018723c */ /* 0x040ff00000041818 */
[----:B------:R-:W-:Y:S01]  /*11720*/  HMMA.16816.F32.BF16 R84, R16, R22, R84 ;  /* 0x000000161054723c */ /* 0x000fe20000041854 */
[----:B------:R2:W-:Y:S04]  /*11730*/  LDSM.16.M88.4 R20, [R2+0x4000] ;  /* 0x004000000214783b */ /* 0x0005e80000000200 */
[----:B------:R-:W3:Y:S03]  /*11740*/  LDSM.16.M88.4 R16, [R0+0xa000] ;  /* 0x00a000000010783b */ /* 0x000ee60000000200 */
[----:B----4-:R-:W-:Y:S01]  /*11750*/  HMMA.16816.F32.BF16 R48, R88, R12, R48 ;  /* 0x0000000c5830723c */ /* 0x010fe20000041830 */
[----:B-1----:R-:W-:-:S04]  /*11760*/  LOP3.LUT R3, R78, 0x1f0, RZ, 0xc0, !PT ;  /* 0x000001f04e037812 */ /* 0x002fc800078ec0ff */
[----:B------:R-:W-:-:S03]  /*11770*/  IADD3 R80, PT, PT, R3, 0x1, R80 ;  /* 0x0000000103507810 */ /* 0x000fc60007ffe050 */
[C---:B------:R-:W-:Y:S01]  /*11780*/  HMMA.16816.F32.BF16 R44, R88.reuse, R14, R44 ;  /* 0x0000000e582c723c */ /* 0x040fe2000004182c */
[----:B------:R-:W1:Y:S07]  /*11790*/  LDSM.16.M88.4 R12, [R0+0xa800] ;  /* 0x00a80000000c783b */ /* 0x000e6e0000000200 */
[----:B--2---:R-:W-:Y:S01]  /*117a0*/  HMMA.16816.F32.BF16 R40, R88, R8, R40 ;  /* 0x000000085828723c */ /* 0x004fe20000041828 */
[----:B------:R-:W-:-:S04]  /*117b0*/  IADD3 R2, PT, PT, -R199, R80, R77 ;  /* 0x00000050c7027210 */ /* 0x000fc80007ffe14d */
[----:B------:R-:W-:-:S03]  /*117c0*/  IADD3 R2, PT, PT, R2, UR4, R79 ;  /* 0x0000000402027c10 */ /* 0x000fc6000fffe04f */
[C---:B------:R-:W-:Y:S01]  /*117d0*/  HMMA.16816.F32.BF16 R36, R88.reuse, R10, R36 ;  /* 0x0000000a5824723c */ /* 0x040fe20000041824 */
[----:B------:R-:W2:Y:S07]  /*117e0*/  LDSM.16.M88.4 R8, [R0+0xb000] ;  /* 0x00b000000008783b */ /* 0x000eae0000000200 */
[C---:B------:R-:W-:Y:S08]  /*117f0*/  HMMA.16816.F32.BF16 R32, R88.reuse, R4, R32 ;  /* 0x000000045820723c */ /* 0x040ff00000041820 */
        /* <DEDUP_REMOVED lines=9> */
[C---:B---3--:R-:W-:Y:S08]  /*11890*/  HMMA.16816.F32.BF16 R40, R72.reuse, R60, R40 ;  /* 0x0000003c4828723c */ /* 0x048ff00000041828 */
[C---:B------:R-:W-:Y:S08]  /*118a0*/  HMMA.16816.F32.BF16 R36, R72.reuse, R62, R36 ;  /* 0x0000003e4824723c */ /* 0x040ff00000041824 */
[C---:B------:R-:W-:Y:S08]  /*118b0*/  HMMA.16816.F32.BF16 R32, R72.reuse, R56, R32 ;  /* 0x000000384820723c */ /* 0x040ff00000041820 */
[C---:B------:R-:W-:Y:S08]  /*118c0*/  HMMA.16816.F32.BF16 R28, R72.reuse, R58, R28 ;  /* 0x0000003a481c723c */ /* 0x040ff0000004181c */
[C---:B------:R-:W-:Y:S08]  /*118d0*/  HMMA.16816.F32.BF16 R24, R72.reuse, R52, R24 ;  /* 0x000000344818723c */ /* 0x040ff00000041818 */
        /* <DEDUP_REMOVED lines=23> */
.L_x_2100:
        /* <DEDUP_REMOVED lines=49> */
[C---:B------:R-:W-:Y:S01]  /*11d60*/  IMAD R3, R6.reuse, UR11, R3 ;  /* 0x0000000b06037c24 */ /* 0x040fe2000f8e0203 */
        /* <DEDUP_REMOVED lines=10> */
.L_x_2101:
[----:B------:R-:W1:Y:S01]  /*11e10*/  LDCU UR4, c[0x0][0x3bc] ;  /* 0x00007780ff0477ac */ /* 0x000e620008000800 */
[C---:B------:R-:W-:Y:S01]  /*11e20*/  LEA R4, P1, R67.reuse, R194, 0x1 ;  /* 0x000000c243047211 */ /* 0x040fe200078208ff */
[----:B------:R-:W-:Y:S01]  /*11e30*/  @!PT LDS RZ, [RZ] ;  /* 0x00000000fffff984 */ /* 0x000fe20000000800 */
[----:B------:R-:W-:Y:S01]  /*11e40*/  @!PT LDS RZ, [RZ] ;  /* 0x00000000fffff984 */ /* 0x000fe20000000800 */
[----:B------:R-:W-:Y:S01]  /*11e50*/  @!PT LDS RZ, [RZ] ;  /* 0x00000000fffff984 */ /* 0x000fe20000000800 */
[----:B------:R2:W-:Y:S01]  /*11e60*/  LDGSTS.E.BYPASS.LTC128B.128 [R207+0x6000], desc[UR6][R194.64] ;  /* 0x06000000c2cf7fae */ /* 0x0005e2000b981a06 */
[----:B------:R-:W-:Y:S02]  /*11e70*/  USHF.L.U32 UR8, UR10, 0x5, URZ ;  /* 0x000000050a087899 */ /* 0x000fe400080006ff */
[----:B------:R-:W-:Y:S01]  /*11e80*/  LEA.HI.X R5, R67, R195, R76, 0x1, P1 ;  /* 0x000000c343057211 */ /* 0x000fe200008f0c4c */
[----:B------:R2:W-:Y:S03]  /*11e90*/  LDGSTS.E.BYPASS.LTC128B.128 [R207+0x8000], desc[UR6][R194.64+0x80] ;  /* 0x08000080c2cf7fae */ /* 0x0005e6000b981a06 */
[----:B------:R-:W-:Y:S01]  /*11ea0*/  IADD3 R8, P1, PT, R4, UR8, RZ ;  /* 0x0000000804087c10 */ /* 0x000fe2000ff3e0ff */
[----:B------:R2:W-:Y:S04]  /*11eb0*/  LDGSTS.E.BYPASS.LTC128B.128 [R207+0xa000], desc[UR6][R194.64+0x100] ;  /* 0x0a000100c2cf7fae */ /* 0x0005e8000b981a06 */
[----:B------:R2:W-:Y:S01]  /*11ec0*/  LDGSTS.E.BYPASS.LTC128B.128 [R207+0x6800], desc[UR6][R4.64] ;  /* 0x0680000004cf7fae */ /* 0x0005e2000b981a06 */
[----:B-1----:R-:W-:-:S03]  /*11ed0*/  USHF.L.U64.HI UR4, UR10, 0x5, UR4 ;  /* 0x000000050a047899 */ /* 0x002fc60008010204 */
[----:B------:R2:W-:Y:S04]  /*11ee0*/  LDGSTS.E.BYPASS.LTC128B.128 [R207+0x8800], desc[UR6][R4.64+0x80] ;  /* 0x0880008004cf7fae */ /* 0x0005e8000b981a06 */
[----:B------:R2:W-:Y:S01]  /*11ef0*/  LDGSTS.E.BYPASS.LTC128B.128 [R207+0xa800], desc[UR6][R4.64+0x100] ;  /* 0x0a80010004cf7fae */ /* 0x0005e2000b981a06 */
[----:B------:R-:W-:Y:S02]  /*11f00*/  IADD3.X R9, PT, PT, R5, UR4, RZ, P1, !PT ;  /* 0x0000000405097c10 */ /* 0x000fe40008ffe4ff */
[----:B------:R-:W-:-:S03]  /*11f10*/  IADD3 R6, P1, PT, R8, UR8, RZ ;  /* 0x0000000808067c10 */ /* 0x000fc6000ff3e0ff */
[----:B------:R2:W-:Y:S01]  /*11f20*/  LDGSTS.E.BYPASS.LTC128B.128 [R207+0x7000], desc[UR6][R8.64] ;  /* 0x0700000008cf7fae */ /* 0x0005e2000b981a06 */
[----:B------:R-:W-:-:S03]  /*11f30*/  IADD3.X R7, PT, PT, R9, UR4, RZ, P1, !PT ;  /* 0x0000000409077c10 */ /* 0x000fc60008ffe4ff */
[----:B------:R2:W-:Y:S04]  /*11f40*/  LDGSTS.E.BYPASS.LTC128B.128 [R207+0x9000], desc[UR6][R8.64+0x80] ;  /* 0x0900008008cf7fae */ /* 0x0005e8000b981a06 */
[----:B------:R2:W-:Y:S04]  /*11f50*/  LDGSTS.E.BYPASS.LTC128B.128 [R207+0xb000], desc[UR6][R8.64+0x100] ;  /* 0x0b00010008cf7fae */ /* 0x0005e8000b981a06 */
[----:B------:R2:W-:Y:S04]  /*11f60*/  LDGSTS.E.BYPASS.LTC128B.128 [R207+0x7800], desc[UR6][R6.64] ;  /* 0x0780000006cf7fae */ /* 0x0005e8000b981a06 */
[----:B------:R2:W-:Y:S04]  /*11f70*/  LDGSTS.E.BYPASS.LTC128B.128 [R207+0x9800], desc[UR6][R6.64+0x80] ;  /* 0x0980008006cf7fae */ /* 0x0005e8000b981a06 */
[----:B------:R2:W-:Y:S04]  /*11f80*/  LDGSTS.E.BYPASS.LTC128B.128 [R207+0xb800], desc[UR6][R6.64+0x100] ;  /* 0x0b80010006cf7fae */ /* 0x0005e8000b981a06 */
[----:B------:R-:W0:Y:S02]  /*11f90*/  LDGDEPBAR ;  /* 0x00000000000079af */ /* 0x000e240000000000 */
.L_x_2099:
[----:B------:R-:W1:Y:S01]  /*11fa0*/  S2R R187, SR_TID.X ;  /* 0x0000000000bb7919 */ /* 0x000e620000002100 */
[----:B--2---:R-:W-:Y:S01]  /*11fb0*/  IMAD.SHL.U32 R4, R134, 0x40, RZ ;  /* 0x0000004086047824 */ /* 0x004fe200078e00ff */
[----:B------:R-:W2:Y:S01]  /*11fc0*/  LDCU UR4, c[0x0][0x45c] ;  /* 0x00008b80ff0477ac */ /* 0x000ea20008000800 */
[C---:B-1----:R-:W-:Y:S01]  /*11fd0*/  IMAD.SHL.U32 R3, R187.reuse, 0x2, RZ ;  /* 0x00000002bb037824 */ /* 0x042fe200078e00ff */
[----:B------:R-:W-:Y:S01]  /*11fe0*/  SHF.R.U32.HI R185, RZ, 0x1, R187 ;  /* 0x00000001ffb97819 */ /* 0x000fe200000116bb */
[----:B------:R-:W-:-:S03]  /*11ff0*/  IMAD.SHL.U32 R146, R187, 0x8, RZ ;  /* 0x00000008bb927824 */ /* 0x000fc600078e00ff */
[----:B------:R-:W-:Y:S02]  /*12000*/  LOP3.LUT R4, R4, 0x6, R3, 0xf8, !PT ;  /* 0x0000000604047812 */ /* 0x000fe400078ef803 */
[----:B------:R-:W-:-:S03]  /*12010*/  LOP3.LUT R186, R146, 0x38, RZ, 0xc0, !PT ;  /* 0x0000003892ba7812 */ /* 0x000fc600078ec0ff */
[----:B------:R-:W-:Y:S01]  /*12020*/  VIADD R5, R4, 0xffffffc0 ;  /* 0xffffffc004057836 */ /* 0x000fe20000000000 */
[----:B------:R-:W-:Y:S01]  /*12030*/  LOP3.LUT R145, R186, 0x1c0, R144, 0xf8, !PT ;  /* 0x000001c0ba917812 */ /* 0x000fe200078ef890 */
[C---:B------:R-:W-:Y:S02]  /*12040*/  VIADD R3, R4.reuse, 0xffffffc1 ;  /* 0xffffffc104037836 */ /* 0x040fe40000000000 */
[C---:B------:R-:W-:Y:S01]  /*12050*/  VIADD R7, R4.reuse, 0xffffffc9 ;  /* 0xffffffc904077836 */ /* 0x040fe20000000000 */
[C---:B------:R-:W-:Y:S01]  /*12060*/  ISETP.GE.AND P3, PT, R5.reuse, R0, PT ;  /* 0x000000000500720c */ /* 0x040fe20003f66270 */
[C---:B------:R-:W-:Y:S01]  /*12070*/  VIADD R63, R4.reuse, 0xffffffe0 ;  /* 0xffffffe0043f7836 */ /* 0x040fe20000000000 */
[----:B------:R-:W-:Y:S01]  /*12080*/  ISETP.GE.AND P5, PT, R5, R2, PT ;  /* 0x000000020500720c */ /* 0x000fe20003fa6270 */
[C---:B------:R-:W-:Y:S01]  /*12090*/  VIADD R5, R4.reuse, 0xffffffc8 ;  /* 0xffffffc804057836 */ /* 0x040fe20000000000 */
[C---:B------:R-:W-:Y:S01]  /*120a0*/  ISETP.GE.AND P4, PT, R3.reuse, R0, PT ;  /* 0x000000000300720c */ /* 0x040fe20003f86270 */
[C---:B------:R-:W-:Y:S01]  /*120b0*/  VIADD R11, R4.reuse, 0xffffffe1 ;  /* 0xffffffe1040b7836 */ /* 0x040fe20000000000 */
[----:B------:R-:W-:Y:S01]  /*120c0*/  ISETP.GE.AND P1, PT, R3, R2, PT ;  /* 0x000000020300720c */ /* 0x000fe20003f26270 */
[----:B------:R-:W-:Y:S01]  /*120d0*/  VIADD R61, R4, 0xffffffe8 ;  /* 0xffffffe8043d7836 */ /* 0x000fe20000000000 */
[----:B------:R-:W-:Y:S01]  /*120e0*/  FSEL R3, R48, -INF , !P3 ;  /* 0xff80000030037808 */ /* 0x000fe20005800000 */
[----:B------:R-:W-:Y:S01]  /*120f0*/  VIADD R59, R4, 0xffffffe9 ;  /* 0xffffffe9043b7836 */ /* 0x000fe20000000000 */
[----:B------:R-:W-:Y:S01]  /*12100*/  FSEL R53, R50, -INF , !P5 ;  /* 0xff80000032357808 */ /* 0x000fe20006800000 */
        /* <DEDUP_REMOVED lines=10> */
[C---:B------:R-:W-:Y:S01]  /*121b0*/  VIADD R5, R4.reuse, 0xffffffd1 ;  /* 0xffffffd104057836 */ /* 0x040fe20000000000 */
[C---:B------:R-:W-:Y:S02]  /*121c0*/  ISETP.GE.AND P4, PT, R7.reuse, R0, PT ;  /* 0x000000000700720c */ /* 0x040fe40003f86270 */
[----:B------:R-:W-:Y:S01]  /*121d0*/  ISETP.GE.AND P1, PT, R7, R2, PT ;  /* 0x000000020700720c */ /* 0x000fe20003f26270 */
[C---:B------:R-:W-:Y:S01]  /*121e0*/  VIADD R7, R4.reuse, 0xffffffd8 ;  /* 0xffffffd804077836 */ /* 0x040fe20000000000 */
[----:B------:R-:W-:Y:S02]  /*121f0*/  FSEL R45, R45, -INF , !P4 ;  /* 0xff8000002d2d7808 */ /* 0x000fe40006000000 */
[----:B------:R-:W-:Y:S01]  /*12200*/  FSEL R21, R47, -INF , !P1 ;  /* 0xff8000002f157808 */ /* 0x000fe20004800000 */
[----:B------:R-:W-:Y:S01]  /*12210*/  VIADD R47, R4, 0xfffffff1 ;  /* 0xfffffff1042f7836 */ /* 0x000fe20000000000 */
        /* <DEDUP_REMOVED lines=8> */
[C---:B------:R-:W-:Y:S01]  /*122a0*/  VIADD R41, R4.reuse, 0xfffffff9 ;  /* 0xfffffff904297836 */ /* 0x040fe20000000000 */
[----:B------:R-:W-:Y:S01]  /*122b0*/  FSEL R13, R43, -INF , !P1 ;  /* 0xff8000002b0d7808 */ /* 0x000fe20004800000 */
[----:B------:R-:W-:Y:S01]  /*122c0*/  VIADD R43, R4, 0xfffffff8 ;  /* 0xfffffff8042b7836 */ /* 0x000fe20000000000 */
[----:B------:R-:W-:-:S02]  /*122d0*/  FMNMX3.FTZ R4, R3, R55, R49, !PT ;  /* 0x0000003703047276 */ /* 0x000fc40007810031 */
[C---:B------:R-:W-:Y:S02]  /*122e0*/  ISETP.GE.AND P4, PT, R5.reuse, R0, PT ;  /* 0x000000000500720c */ /* 0x040fe40003f86270 */
[----:B------:R-:W-:Y:S02]  /*122f0*/  ISETP.GE.AND P1, PT, R5, R2, PT ;  /* 0x000000020500720c */ /* 0x000fe40003f26270 */
        /* <DEDUP_REMOVED lines=16> */
[-C--:B------:R-:W-:Y:S02]  /*12400*/  ISETP.GE.AND P3, PT, R43, R0.reuse, PT ;  /* 0x000000002b00720c */ /* 0x080fe40003f66270 */
[----:B------:R-:W-:Y:S02]  /*12410*/  FSEL R203, R24, -INF , !P5 ;  /* 0xff80000018cb7808 */ /* 0x000fe40006800000 */
[----:B------:R-:W-:Y:S02]  /*12420*/  FMNMX3.FTZ R4, R4, R165, R173, !PT ;  /* 0x000000a504047276 */ /* 0x000fe400078100ad */
[----:B------:R-:W-:Y:S02]  /*12430*/  ISETP.GE.AND P5, PT, R41, R0, PT ;  /* 0x000000002900720c */ /* 0x000fe40003fa6270 */
[----:B------:R-:W-:Y:S02]  /*12440*/  FSEL R193, R25, -INF , !P4 ;  /* 0xff80000019c17808 */ /* 0x000fe40006000000 */
[----:B------:R-:W-:-:S02]  /*12450*/  FSEL R191, R84, -INF , !P3 ;  /* 0xff80000054bf7808 */ /* 0x000fc40005800000 */
[----:B------:R-:W-:Y:S02]  /*12460*/  FMNMX3.FTZ R4, R4, R169, R203, !PT ;  /* 0x000000a904047276 */ /* 0x000fe400078100cb */
[----:B------:R-:W-:Y:S02]  /*12470*/  FSEL R183, R85, -INF , !P5 ;  /* 0xff80000055b77808 */ /* 0x000fe40006800000 */
[----:B------:R-:W-:Y:S02]  /*12480*/  FMNMX3.FTZ R4, R4, R193, R191, !PT ;  /* 0x000000c104047276 */ /* 0x000fe400078100bf */
[----:B------:R-:W-:Y:S02]  /*12490*/  FMNMX3.FTZ R6, R53, R51, R23, !PT ;  /* 0x0000003335067276 */ /* 0x000fe40007810017 */
[----:B------:R-:W-:Y:S02]  /*124a0*/  FMNMX.FTZ R4, R183, R4, !PT ;  /* 0x00000004b7047209 */ /* 0x000fe40007810000 */
[----:B------:R-:W-:-:S02]  /*124b0*/  ISETP.GE.AND P4, PT, R63, R2, PT ;  /* 0x000000023f00720c */ /* 0x000fc40003f86270 */
[----:B------:R-:W-:Y:S01]  /*124c0*/  FMNMX3.FTZ R6, R6, R21, R15, !PT ;  /* 0x0000001506067276 */ /* 0x000fe2000781000f */
[----:B------:R-:W1:Y:S01]  /*124d0*/  SHFL.BFLY PT, R25, R4, 0x2, 0x1f ;  /* 0x0c401f0004197f89 */ /* 0x000e6200000e0000 */
[-C--:B------:R-:W-:Y:S02]  /*124e0*/  ISETP.GE.AND P3, PT, R11, R2.reuse, PT ;  /* 0x000000020b00720c */ /* 0x080fe40003f66270 */
[----:B------:R-:W-:Y:S02]  /*124f0*/  FSEL R11, R39, -INF , !P1 ;  /* 0xff800000270b7808 */ /* 0x000fe40004800000 */
[----:B------:R-:W-:Y:S02]  /*12500*/  ISETP.GE.AND P1, PT, R61, R2, PT ;  /* 0x000000023d00720c */ /* 0x000fe40003f26270 */
        /* <DEDUP_REMOVED lines=46> */
[----:B-1----:R-:W-:-:S02]  /*127f0*/  FMNMX.FTZ R3, R25, R4, !PT ;  /* 0x0000000419037209 */ /* 0x002fc40007810000 */
[----:B------:R-:W-:Y:S02]  /*12800*/  LOP3.LUT R4, R185, 0x8, RZ, 0xc0, !PT ;  /* 0x00000008b9047812 */ /* 0x000fe400078ec0ff */
[C---:B------:R-:W-:Y:S01]  /*12810*/  FSETP.NEU.FTZ.AND P1, PT, R3.reuse, -INF , PT ;  /* 0xff8000000300780b */ /* 0x040fe20003f3d000 */
[----:B------:R-:W-:Y:S01]  /*12820*/  FMUL.FTZ R170, R3, UR4 ;  /* 0x0000000403aa7c20 */ /* 0x000fe20008410000 */
[----:B------:R-:W-:Y:S01]  /*12830*/  LOP3.LUT R25, R145, R4, RZ, 0x3c, !PT ;  /* 0x0000000491197212 */ /* 0x000fe200078e3cff */
[----:B------:R-:W-:Y:S03]  /*12840*/  MUFU.EX2 R156, R156 ;  /* 0x0000009c009c7308 */ /* 0x000fe60000000800 */
[----:B------:R-:W-:Y:S02]  /*12850*/  LOP3.LUT R190, R25, 0x200, R144, 0xf8, !PT ;  /* 0x0000020019be7812 */ /* 0x000fe400078ef890 */
[----:B------:R-:W-:-:S02]  /*12860*/  FSEL R170, R170, RZ, P1 ;  /* 0x000000ffaaaa7208 */ /* 0x000fc40000800000 */
[----:B------:R-:W-:Y:S01]  /*12870*/  LEA R190, R190, UR5, 0x1 ;  /* 0x00000005bebe7c11 */ /* 0x000fe2000f8e08ff */
[----:B------:R-:W1:Y:S01]  /*12880*/  MUFU.EX2 R155, R155 ;  /* 0x0000009b009b7308 */ /* 0x000e620000000800 */
[----:B--2---:R-:W-:Y:S01]  /*12890*/  F2FP.BF16.F32.PACK_AB R120, R159, R160 ;  /* 0x000000a09f78723e */ /* 0x004fe200000010ff */
[--C-:B------:R-:W-:Y:S01]  /*128a0*/  FFMA.FTZ R162, R53, UR4, -R170.reuse ;  /* 0x0000000435a27c23 */ /* 0x100fe200080108aa */
[--C-:B------:R-:W-:Y:S01]  /*128b0*/  FFMA.FTZ R161, R51, UR4, -R170.reuse ;  /* 0x0000000433a17c23 */ /* 0x100fe200080108aa */
[C---:B------:R-:W-:Y:S01]  /*128c0*/  VIADD R4, R190.reuse, 0xc000 ;  /* 0x0000c000be047836 */ /* 0x040fe20000000000 */
[----:B------:R-:W-:Y:S01]  /*128d0*/  LDSM.16.MT88.4 R68, [R190+0xe000] ;  /* 0x00e00000be44783b */ /* 0x000fe20000004200 */
[----:B------:R-:W-:Y:S02]  /*128e0*/  VIADD R167, R190, 0xc040 ;  /* 0x0000c040bea77836 */ /* 0x000fe40000000000 */
[----:B------:R-:W-:Y:S01]  /*128f0*/  FFMA.FTZ R158, R23, UR4, -R170 ;  /* 0x00000004179e7c23 */ /* 0x000fe200080108aa */
[----:B------:R-:W-:-:S02]  /*12900*/  @P0 VIADD R167, R4, 0xffffffc0 ;  /* 0xffffffc004a70836 */ /* 0x000fc40000000000 */
        /* <DEDUP_REMOVED lines=26> */
[----:B------:R-:W5:Y:S01]  /*12ab0*/  LDSM.16.MT88.4 R60, [R163] ;  /* 0x00000000a33c783b */ /* 0x000f620000004200 */
[----:B------:R-:W-:Y:S01]  /*12ac0*/  IMAD.MOV.U32 R205, RZ, RZ, -0x1 ;  /* 0xffffffffffcd7424 */ /* 0x000fe200078e00ff */
        /* <DEDUP_REMOVED lines=221> */
[----:B------:R-:W-:-:S04]  /*138a0*/  LOP3.LUT R6, R6, R5, RZ, 0x3c, !PT ;  /* 0x0000000506067212 */ /* 0x000fc800078e3cff */
[----:B------:R-:W-:-:S03]  /*138b0*/  ISETP.GE.AND P4, PT, R6, RZ, PT ;  /* 0x000000ff0600720c */ /* 0x000fc60003f86270 */
[----:B-1----:R-:W1:Y:S02]  /*138c0*/  MUFU.RCP R14, R7 ;  /* 0x00000007000e7308 */ /* 0x002e640000001000 */
[----:B-1----:R-:W-:-:S06]  /*138d0*/  VIADD R14, R14, 0xffffffe ;  /* 0x0ffffffe0e0e7836 */ /* 0x002fcc0000000000 */
[----:B------:R-:W1:Y:S02]  /*138e0*/  F2I.FTZ.U32.TRUNC.NTZ R15, R14 ;  /* 0x0000000e000f7305 */ /* 0x000e64000021f000 */
[----:B-1----:R-:W-:Y:S01]  /*138f0*/  IMAD.MOV R13, RZ, RZ, -R15 ;  /* 0x000000ffff0d7224 */ /* 0x002fe200078e0a0f */
[----:B------:R-:W-:-:S03]  /*13900*/  MOV R14, RZ ;  /* 0x000000ff000e7202 */ /* 0x000fc60000000f00 */
        /* <DEDUP_REMOVED lines=45> */
.L_x_2103:
[----:B------:R-:W1:Y:S01]  /*13be0*/  LDCU UR4, c[0x0][0x3c0] ;  /* 0x00007800ff0477ac */ /* 0x000e620008000800 */
[----:B------:R-:W-:Y:S02]  /*13bf0*/  UMOV UR8, URZ ;  /* 0x000000ff00087c82 */ /* 0x000fe40008000000 */
[----:B------:R-:W-:Y:S01]  /*13c00*/  IADD3 R5, P1, PT, RZ, -UR8, RZ ;  /* 0x80000008ff057c10 */ /* 0x000fe2000ff3e0ff */
[----:B-1----:R-:W-:-:S06]  /*13c10*/  USHF.L.U32 UR4, UR4, 0x6, URZ ;  /* 0x0000000604047899 */ /* 0x002fcc00080006ff */
[----:B------:R-:W-:-:S05]  /*13c20*/  IMAD.X R4, RZ, RZ, ~UR4, P1 ;  /* 0x80000004ff047e24 */ /* 0x000fca00088e06ff */
[----:B------:R-:W-:-:S04]  /*13c30*/  SHF.R.S64 R5, R5, 0x1f, R4 ;  /* 0x0000001f05057819 */ /* 0x000fc80000001004 */
[----:B------:R-:W-:-:S04]  /*13c40*/  IADD3 R196, P1, PT, R5, R196, RZ ;  /* 0x000000c405c47210 */ /* 0x000fc80007f3e0ff */
[----:B------:R-:W-:-:S09]  /*13c50*/  LEA.HI.X.SX32 R197, R4, R197, 0x1, P1 ;  /* 0x000000c504c57211 */ /* 0x000fd200008f0eff */
.L_x_2104:
        /* <DEDUP_REMOVED lines=34> */
[C---:B------:R-:W-:Y:S02]  /*13e80*/  IMAD.IADD R135, R172.reuse, 0x1, R191 ;  /* 0x00000001ac877824 */ /* 0x040fe400078e02bf */
[----:B------:R-:W-:Y:S01]  /*13e90*/  IADD3.X R11, PT, PT, R9, UR9, RZ, P1, !PT ;  /* 0x00000009090b7c10 */ /* 0x000fe20008ffe4ff */
[----:B------:R1:W-:Y:S01]  /*13ea0*/  LDGSTS.E.BYPASS.LTC128B.128 [R207+0x10800], desc[UR6][R6.64+0x100] ;  /* 0x1080010006cf7fae */ /* 0x0003e2000b981a06 */
        /* <DEDUP_REMOVED lines=151> */
[----:B------:R-:W-:Y:S03]  /*14820*/  HMMA.16816.F32.BF16 R160, R176, R172, R160 ;  /* 0x000000acb0a0723c */ /* 0x000fe600000418a0 */
[C---:B------:R-:W-:Y:S02]  /*14830*/  ISETP.GE.AND P4, PT, R5.reuse, R0, PT ;  /* 0x000000000500720c */ /* 0x040fe40003f86270 */
[----:B------:R-:W-:Y:S01]  /*14840*/  ISETP.GE.AND P3, PT, R5, R2, PT ;  /* 0x000000020500720c */ /* 0x000fe20003f66270 */
[----:B------:R-:W-:Y:S01]  /*14850*/  VIADD R5, R20, 0xffffff88 ;  /* 0xffffff8814057836 */ /* 0x000fe20000000000 */
[----:B------:R-:W-:Y:S01]  /*14860*/  FSEL R21, R16, -INF , !P4 ;  /* 0xff80000010157808 */ /* 0x000fe20006000000 */
[----:B------:R-:W-:Y:S01]  /*14870*/  HMMA.16816.F32.BF16 R12, R8, R6, R12 ;  /* 0x00000006080c723c */ /* 0x000fe2000004180c */
[----:B------:R-:W-:Y:S01]  /*14880*/  VIADD R7, R20, 0xffffff81 ;  /* 0xffffff8114077836 */ /* 0x000fe20000000000 */
[----:B------:R-:W-:-:S02]  /*14890*/  FSEL R18, R18, -INF , !P3 ;  /* 0xff80000012127808 */ /* 0x000fc40005800000 */
[-C--:B------:R-:W-:Y:S02]  /*148a0*/  ISETP.GE.AND P5, PT, R5, R0.reuse, PT ;  /* 0x000000000500720c */ /* 0x080fe40003fa6270 */
[C---:B------:R-:W-:Y:S02]  /*148b0*/  ISETP.GE.AND P1, PT, R7.reuse, R0, PT ;  /* 0x000000000700720c */ /* 0x040fe40003f26270 */
[----:B------:R-:W-:Y:S01]  /*148c0*/  HMMA.16816.F32.BF16 R156, R176, R174, R156 ;  /* 0x000000aeb09c723c */ /* 0x000fe2000004189c */
[-C--:B------:R-:W-:Y:S01]  /*148d0*/  ISETP.GE.AND P6, PT, R7, R2.reuse, PT ;  /* 0x000000020700720c */ /* 0x080fe20003fc6270 */
[C---:B------:R-:W-:Y:S01]  /*148e0*/  VIADD R7, R20.reuse, 0xffffff89 ;  /* 0xffffff8914077836 */ /* 0x040fe20000000000 */
[----:B------:R-:W-:Y:S01]  /*148f0*/  ISETP.GE.AND P4, PT, R5, R2, PT ;  /* 0x000000020500720c */ /* 0x000fe20003f86270 */
[----:B------:R-:W-:Y:S01]  /*14900*/  VIADD R5, R20, 0xffffff90 ;  /* 0xffffff9014057836 */ /* 0x000fe20000000000 */
[----:B------:R-:W-:Y:S02]  /*14910*/  FSEL R16, R19, -INF , !P6 ;  /* 0xff80000013107808 */ /* 0x000fe40007000000 */
[----:B------:R-:W-:Y:S01]  /*14920*/  FSEL R17, R17, -INF , !P1 ;  /* 0xff80000011117808 */ /* 0x000fe20004800000 */
[----:B------:R-:W-:Y:S01]  /*14930*/  HMMA.16816.F32.BF16 R152, R136, R24, R152 ;  /* 0x000000188898723c */ /* 0x000fe20000041898 */
[----:B------:R-:W-:-:S02]  /*14940*/  ISETP.GE.AND P3, PT, R7, R0, PT ;  /* 0x000000000700720c */ /* 0x000fc40003f66270 */
[----:B------:R-:W-:Y:S02]  /*14950*/  FSEL R19, R12, -INF , !P5 ;  /* 0xff8000000c137808 */ /* 0x000fe40006800000 */
[----:B------:R-:W-:Y:S02]  /*14960*/  ISETP.GE.AND P1, PT, R7, R2, PT ;  /* 0x000000020700720c */ /* 0x000fe40003f26270 */
[C---:B------:R-:W-:Y:S01]  /*14970*/  ISETP.GE.AND P6, PT, R5.reuse, R0, PT ;  /* 0x000000000500720c */ /* 0x040fe20003fc6270 */
[----:B------:R-:W-:Y:S01]  /*14980*/  HMMA.16816.F32.BF16 R148, R136, R26, R148 ;  /* 0x0000001a8894723c */ /* 0x000fe20000041894 */
[----:B------:R-:W1:Y:S01]  /*14990*/  LDSM.16.M88.4 R24, [R135+0xb000] ;  /* 0x00b000008718783b */ /* 0x000e620000000200 */
[----:B------:R-:W-:Y:S02]  /*149a0*/  ISETP.GE.AND P5, PT, R5, R2, PT ;  /* 0x000000020500720c */ /* 0x000fe40003fa6270 */
        /* <DEDUP_REMOVED lines=9> */
[----:B------:R-:W-:Y:S01]  /*14a40*/  ISETP.GE.AND P3, PT, R29, R2, PT ;  /* 0x000000021d00720c */ /* 0x000fe20003f66270 */
[----:B------:R-:W-:-:S05]  /*14a50*/  VIADD R29, R20, 0xffffff98 ;  /* 0xffffff98141d7836 */ /* 0x000fca0000000000 */
[----:B------:R-:W-:Y:S08]  /*14a60*/  HMMA.16816.F32.BF16 R140, R176, R166, R140 ;  /* 0x000000a6b08c723c */ /* 0x000ff0000004188c */
[C---:B---3--:R-:W-:Y:S08]  /*14a70*/  HMMA.16816.F32.BF16 R160, R8.reuse, R168, R160 ;  /* 0x000000a808a0723c */ /* 0x048ff000000418a0 */
[C---:B------:R-:W-:Y:S08]  /*14a80*/  HMMA.16816.F32.BF16 R156, R8.reuse, R170, R156 ;  /* 0x000000aa089c723c */ /* 0x040ff0000004189c */
[----:B-1----:R-:W-:Y:S01]  /*14a90*/  HMMA.16816.F32.BF16 R152, R8, R24, R152 ;  /* 0x000000180898723c */ /* 0x002fe20000041898 */
[----:B------:R-:W-:Y:S01]  /*14aa0*/  FSEL R24, R15, -INF , !P1 ;  /* 0xff8000000f187808 */ /* 0x000fe20004800000 */
[----:B------:R-:W-:Y:S01]  /*14ab0*/  VIADD R15, R20, 0xffffff99 ;  /* 0xffffff99140f7836 */ /* 0x000fe20000000000 */
[----:B------:R-:W-:Y:S01]  /*14ac0*/  FSEL R178, R162, -INF , !P5 ;  /* 0xff800000a2b27808 */ /* 0x000fe20006800000 */
[----:B------:R-:W-:Y:S01]  /*14ad0*/  VIADD R25, R20, 0xffffffa1 ;  /* 0xffffffa114197836 */ /* 0x000fe20000000000 */
[----:B------:R-:W-:-:S02]  /*14ae0*/  FSEL R179, R161, -INF , !P4 ;  /* 0xff800000a1b37808 */ /* 0x000fc40006000000 */
[C---:B------:R-:W-:Y:S01]  /*14af0*/  ISETP.GE.AND P5, PT, R15.reuse, R0, PT ;  /* 0x000000000f00720c */ /* 0x040fe20003fa6270 */
[----:B------:R-:W-:Y:S01]  /*14b00*/  HMMA.16816.F32.BF16 R148, R8, R26, R148 ;  /* 0x0000001a0894723c */ /* 0x000fe20000041894 */
[----:B------:R-:W-:Y:S01]  /*14b10*/  ISETP.GE.AND P4, PT, R15, R2, PT ;  /* 0x000000020f00720c */ /* 0x000fe20003f86270 */
[----:B------:R-:W-:Y:S01]  /*14b20*/  VIADD R15, R20, 0xffffffa0 ;  /* 0xffffffa0140f7836 */ /* 0x000fe20000000000 */
[-C--:B------:R-:W-:Y:S02]  /*14b30*/  ISETP.GE.AND P1, PT, R29, R0.reuse, PT ;  /* 0x000000001d00720c */ /* 0x080fe40003f26270 */
[----:B------:R-:W-:Y:S02]  /*14b40*/  FSEL R202, R163, -INF , !P3 ;  /* 0xff800000a3ca7808 */ /* 0x000fe40005800000 */
[----:B------:R-:W-:Y:S01]  /*14b50*/  FSEL R175, R156, -INF , !P1 ;  /* 0xff8000009caf7808 */ /* 0x000fe20004800000 */
[----:B------:R-:W-:Y:S01]  /*14b60*/  HMMA.16816.F32.BF16 R140, R136, R22, R140 ;  /* 0x00000016888c723c */ /* 0x000fe2000004188c */
[C---:B------:R-:W-:Y:S01]  /*14b70*/  ISETP.GE.AND P3, PT, R15.reuse, R0, PT ;  /* 0x000000000f00720c */ /* 0x040fe20003f66270 */
[C---:B------:R-:W-:Y:S01]  /*14b80*/  VIADD R23, R20.reuse, 0xffffffa8 ;  /* 0xffffffa814177836 */ /* 0x040fe20000000000 */
[----:B------:R-:W-:Y:S01]  /*14b90*/  ISETP.GE.AND P1, PT, R15, R2, PT ;  /* 0x000000020f00720c */ /* 0x000fe20003f26270 */
[----:B------:R-:W-:Y:S01]  /*14ba0*/  VIADD R15, R20, 0xffffffa9 ;  /* 0xffffffa9140f7836 */ /* 0x000fe20000000000 */
[----:B------:R-:W-:-:S02]  /*14bb0*/  FSEL R171, R160, -INF , !P6 ;  /* 0xff800000a0ab7808 */ /* 0x000fc40007000000 */
[----:B------:R-:W-:Y:S01]  /*14bc0*/  FSEL R183, R152, -INF , !P3 ;  /* 0xff80000098b77808 */ /* 0x000fe20005800000 */
[----:B--2---:R-:W-:Y:S01]  /*14bd0*/  HMMA.16816.F32.BF16 R144, R8, R4, R144 ;  /* 0x000000040890723c */ /* 0x004fe20000041890 */
[----:B------:R-:W-:Y:S01]  /*14be0*/  FSEL R182, R154, -INF , !P1 ;  /* 0xff8000009ab67808 */ /* 0x000fe20004800000 */
[----:B------:R-:W-:Y:S01]  /*14bf0*/  VIADD R5, R20, 0xffffffb1 ;  /* 0xffffffb114057836 */ /* 0x000fe20000000000 */
[-C--:B------:R-:W-:Y:S02]  /*14c00*/  ISETP.GE.AND P6, PT, R29, R2.reuse, PT ;  /* 0x000000021d00720c */ /* 0x080fe40003fc6270 */
[----:B------:R-:W-:Y:S02]  /*14c10*/  ISETP.GE.AND P3, PT, R23, R2, PT ;  /* 0x000000021700720c */ /* 0x000fe40003f66270 */
[----:B------:R-:W-:Y:S02]  /*14c20*/  ISETP.GE.AND P1, PT, R15, R0, PT ;  /* 0x000000000f00720c */ /* 0x000fe40003f26270 */
[----:B------:R-:W-:-:S02]  /*14c30*/  FSEL R180, R158, -INF , !P6 ;  /* 0xff8000009eb47808 */ /* 0x000fc40007000000 */
[----:B------:R-:W-:Y:S02]  /*14c40*/  FSEL R162, R150, -INF , !P3 ;  /* 0xff80000096a27808 */ /* 0x000fe40005800000 */
[----:B------:R-:W-:Y:S02]  /*14c50*/  FSEL R149, R149, -INF , !P1 ;  /* 0xff80000095957808 */ /* 0x000fe40004800000 */
[-C--:B------:R-:W-:Y:S02]  /*14c60*/  ISETP.GE.AND P6, PT, R25, R0.reuse, PT ;  /* 0x000000001900720c */ /* 0x080fe40003fc6270 */
[C---:B------:R-:W-:Y:S02]  /*14c70*/  ISETP.GE.AND P3, PT, R5.reuse, R0, PT ;  /* 0x000000000500720c */ /* 0x040fe40003f66270 */
[----:B------:R-:W-:Y:S02]  /*14c80*/  ISETP.GE.AND P1, PT, R5, R2, PT ;  /* 0x000000020500720c */ /* 0x000fe40003f26270 */
[----:B------:R-:W-:Y:S01]  /*14c90*/  HMMA.16816.F32.BF16 R4, R8, R6, R140 ;  /* 0x000000060804723c */ /* 0x000fe2000004188c */
[----:B------:R-:W-:Y:S01]  /*14ca0*/  FSEL R181, R153, -INF , !P6 ;  /* 0xff80000099b57808 */ /* 0x000fe20007000000 */
[C---:B------:R-:W-:Y:S01]  /*14cb0*/  VIADD R11, R20.reuse, 0xffffffb8 ;  /* 0xffffffb8140b7836 */ /* 0x040fe20000000000 */
[----:B------:R-:W-:Y:S01]  /*14cc0*/  FSEL R158, R147, -INF , !P1 ;  /* 0xff800000939e7808 */ /* 0x000fe20004800000 */
[----:B------:R-:W-:Y:S01]  /*14cd0*/  VIADD R9, R20, 0xffffffb9 ;  /* 0xffffffb914097836 */ /* 0x000fe20000000000 */
[----:B------:R-:W-:-:S02]  /*14ce0*/  FSEL R177, R157, -INF , !P5 ;  /* 0xff8000009db17808 */ /* 0x000fc40006800000 */
[----:B------:R-:W-:Y:S02]  /*14cf0*/  FSEL R192, R159, -INF , !P4 ;  /* 0xff8000009fc07808 */ /* 0x000fe40006000000 */
[-C--:B------:R-:W-:Y:S01]  /*14d00*/  ISETP.GE.AND P6, PT, R15, R2.reuse, PT ;  /* 0x000000020f00720c */ /* 0x080fe20003fc6270 */
[----:B------:R-:W-:Y:S01]  /*14d10*/  VIADD R15, R20, 0xffffffb0 ;  /* 0xffffffb0140f7836 */ /* 0x000fe20000000000 */
[----:B------:R-:W-:Y:S02]  /*14d20*/  ISETP.GE.AND P1, PT, R134, 0x3, PT ;  /* 0x000000038600780c */ /* 0x000fe40003f26270 */
[----:B------:R-:W-:Y:S02]  /*14d30*/  ISETP.GE.AND P5, PT, R25, R2, PT ;  /* 0x000000021900720c */ /* 0x000fe40003fa6270 */
[----:B------:R-:W-:Y:S02]  /*14d40*/  ISETP.GE.AND P4, PT, R23, R0, PT ;  /* 0x000000001700720c */ /* 0x000fe40003f86270 */
[----:B------:R-:W-:-:S02]  /*14d50*/  FSEL R184, R155, -INF , !P5 ;  /* 0xff8000009bb87808 */ /* 0x000fc40006800000 */
[----:B------:R-:W-:Y:S02]  /*14d60*/  FSEL R163, R148, -INF , !P4 ;  /* 0xff80000094a37808 */ /* 0x000fe40006000000 */
[C---:B------:R-:W-:Y:S02]  /*14d70*/  ISETP.GE.AND P5, PT, R15.reuse, R0, PT ;  /* 0x000000000f00720c */ /* 0x040fe40003fa6270 */
[----:B------:R-:W-:Y:S02]  /*14d80*/  ISETP.GE.AND P4, PT, R15, R2, PT ;  /* 0x000000020f00720c */ /* 0x000fe40003f86270 */
[----:B------:R-:W-:Y:S02]  /*14d90*/  FSEL R140, R151, -INF , !P6 ;  /* 0xff800000978c7808 */ /* 0x000fe40007000000 */
[----:B------:R-:W-:Y:S02]  /*14da0*/  FSEL R159, R144, -INF , !P5 ;  /* 0xff800000909f7808 */ /* 0x000fe40006800000 */
[----:B------:R-:W-:-:S02]  /*14db0*/  FSEL R156, R146, -INF , !P4 ;  /* 0xff800000929c7808 */ /* 0x000fc40006000000 */
[----:B------:R-:W-:Y:S02]  /*14dc0*/  FSEL R161, R145, -INF , !P3 ;  /* 0xff80000091a17808 */ /* 0x000fe40005800000 */
[-C--:B------:R-:W-:Y:S02]  /*14dd0*/  ISETP.GE.AND P6, PT, R11, R0.reuse, PT ;  /* 0x000000000b00720c */ /* 0x080fe40003fc6270 */
[----:B------:R-:W-:Y:S02]  /*14de0*/  ISETP.GE.AND P5, PT, R9, R0, PT ;  /* 0x000000000900720c */ /* 0x000fe40003fa6270 */
[-C--:B------:R-:W-:Y:S02]  /*14df0*/  ISETP.GE.AND P4, PT, R11, R2.reuse, PT ;  /* 0x000000020b00720c */ /* 0x080fe40003f86270 */
[----:B------:R-:W-:Y:S02]  /*14e00*/  ISETP.GE.AND P3, PT, R9, R2, PT ;  /* 0x000000020900720c */ /* 0x000fe40003f66270 */
[----:B------:R-:W-:-:S02]  /*14e10*/  FSEL R157, R4, -INF , !P6 ;  /* 0xff800000049d7808 */ /* 0x000fc40007000000 */
[----:B------:R-:W-:Y:S02]  /*14e20*/  FSEL R155, R5, -INF , !P5 ;  /* 0xff800000059b7808 */ /* 0x000fe40006800000 */
[----:B------:R-:W-:Y:S02]  /*14e30*/  FSEL R154, R6, -INF , !P4 ;  /* 0xff800000069a7808 */ /* 0x000fe40006000000 */
[----:B------:R-:W-:Y:S01]  /*14e40*/  FSEL R152, R7, -INF , !P3 ;  /* 0xff80000007987808 */ /* 0x000fe20005800000 */
[----:B------:R-:W-:Y:S06]  /*14e50*/  @!P1 BRA `(.L_x_2105) ;  /* 0x0000000400849947 */ /* 0x000fec0003800000 */
        /* <DEDUP_REMOVED lines=64> */
.L_x_2106:
        /* <DEDUP_REMOVED lines=8> */
.L_x_2107:
[----:B------:R-:W1:Y:S01]  /*152e0*/  LDCU UR8, c[0x0][0x3bc] ;  /* 0x00007780ff0877ac */ /* 0x000e620008000800 */
[----:B------:R-:W-:Y:S01]  /*152f0*/  @!PT LDS RZ, [RZ] ;  /* 0x00000000fffff984 */ /* 0x000fe20000000800 */
[----:B------:R-:W-:Y:S01]  /*15300*/  @!PT LDS RZ, [RZ] ;  /* 0x00000000fffff984 */ /* 0x000fe20000000800 */
[----:B------:R-:W-:Y:S01]  /*15310*/  @!PT LDS RZ, [RZ] ;  /* 0x00000000fffff984 */ /* 0x000fe20000000800 */
[----:B------:R2:W-:Y:S01]  /*15320*/  LDGSTS.E.BYPASS.LTC128B.128 [R207+0x6000], desc[UR6][R194.64] ;  /* 0x06000000c2cf7fae */ /* 0x0005e2000b981a06 */
[----:B------:R-:W-:-:S03]  /*15330*/  USHF.L.U32 UR4, UR10, 0x5, URZ ;  /* 0x000000050a047899 */ /* 0x000fc600080006ff */
[----:B------:R2:W-:Y:S04]  /*15340*/  LDGSTS.E.BYPASS.LTC128B.128 [R207+0x8000], desc[UR6][R194.64+0x80] ;  /* 0x08000080c2cf7fae */ /* 0x0005e8000b981a06 */
[----:B------:R2:W-:Y:S01]  /*15350*/  LDGSTS.E.BYPASS.LTC128B.128 [R207+0xa000], desc[UR6][R194.64+0x100] ;  /* 0x0a000100c2cf7fae */ /* 0x0005e2000b981a06 */
[----:B------:R-:W-:Y:S01]  /*15360*/  IADD3 R8, P1, PT, R194, UR4, RZ ;  /* 0x00000004c2087c10 */ /* 0x000fe2000ff3e0ff */
[----:B-1----:R-:W-:-:S06]  /*15370*/  USHF.L.U64.HI UR8, UR10, 0x5, UR8 ;  /* 0x000000050a087899 */ /* 0x002fcc0008010208 */
[----:B------:R-:W-:Y:S02]  /*15380*/  IADD3.X R9, PT, PT, R195, UR8, RZ, P1, !PT ;  /* 0x00000008c3097c10 */ /* 0x000fe40008ffe4ff */
[----:B------:R-:W-:-:S03]  /*15390*/  IADD3 R6, P1, PT, R8, UR4, RZ ;  /* 0x0000000408067c10 */ /* 0x000fc6000ff3e0ff */
[----:B------:R2:W-:Y:S01]  /*153a0*/  LDGSTS.E.BYPASS.LTC128B.128 [R207+0x6800], desc[UR6][R8.64] ;  /* 0x0680000008cf7fae */ /* 0x0005e2000b981a06 */
[----:B------:R-:W-:Y:S02]  /*153b0*/  IADD3.X R7, PT, PT, R9, UR8, RZ, P1, !PT ;  /* 0x0000000809077c10 */ /* 0x000fe40008ffe4ff */
[----:B------:R-:W-:Y:S01]  /*153c0*/  IADD3 R4, P1, PT, R6, UR4, RZ ;  /* 0x0000000406047c10 */ /* 0x000fe2000ff3e0ff */
[----:B------:R2:W-:Y:S03]  /*153d0*/  LDGSTS.E.BYPASS.LTC128B.128 [R207+0x8800], desc[UR6][R8.64+0x80] ;  /* 0x0880008008cf7fae */ /* 0x0005e6000b981a06 */
[----:B------:R-:W-:Y:S01]  /*153e0*/  IADD3.X R5, PT, PT, R7, UR8, RZ, P1, !PT ;  /* 0x0000000807057c10 */ /* 0x000fe20008ffe4ff */
        /* <DEDUP_REMOVED lines=8> */
.L_x_2105:
[----:B------:R-:W-:Y:S01]  /*15470*/  FMNMX3.FTZ R2, R132, R21, R17, !PT ;  /* 0x0000001584027276 */ /* 0x000fe20007810011 */
[----:B------:R-:W1:Y:S01]  /*15480*/  LDCU UR4, c[0x0][0x45c] ;  /* 0x00008b80ff0477ac */ /* 0x000e620008000800 */
[----:B--2---:R-:W-:Y:S01]  /*15490*/  FMNMX3.FTZ R7, R3, R18, R16, !PT ;  /* 0x0000001203077276 */ /* 0x004fe20007810010 */
[----:B------:R-:W-:Y:S01]  /*154a0*/  LDSM.16.MT88.4 R136, [R190+0xc800] ;  /* 0x00c80000be88783b */ /* 0x000fe20000004200 */
        /* <DEDUP_REMOVED lines=19> */
[----:B------:R-:W-:Y:S02]  /*155e0*/  VIMNMX R134, PT, PT, R134, 0x2, !PT ;  /* 0x0000000286867848 */ /* 0x000fe40007fe0100 */
        /* <DEDUP_REMOVED lines=33> */
[--C-:B------:R-:W-:Y:S01]  /*15800*/  FFMA.FTZ R177, R178, UR4, -R153.reuse ;  /* 0x00000004b2b17c23 */ /* 0x100fe20008010899 */
        /* <DEDUP_REMOVED lines=20> */
[----:B------:R-:W-:Y:S01]  /*15950*/  LDSM.16.MT88.4 R148, [R173+0x1000] ;  /* 0x00100000ad94783b */ /* 0x000fe20000004200 */
[--C-:B------:R-:W-:Y:S01]  /*15960*/  FFMA.FTZ R203, R159, UR4, -R160.reuse ;  /* 0x000000049fcb7c23 */ /* 0x100fe200080108a0 */
[--C-:B------:R-:W-:Y:S01]  /*15970*/  FFMA.FTZ R204, R161, UR4, -R160.reuse ;  /* 0x00000004a1cc7c23 */ /* 0x100fe200080108a0 */
[--C-:B------:R-:W-:Y:S01]  /*15980*/  FFMA.FTZ R205, R157, UR4, -R160.reuse ;  /* 0x000000049dcd7c23 */ /* 0x100fe200080108a0 */
[----:B------:R-:W-:Y:S01]  /*15990*/  FFMA.FTZ R206, R155, UR4, -R160 ;  /* 0x000000049bce7c23 */ /* 0x000fe200080108a0 */
[--C-:B------:R-:W-:Y:S01]  /*159a0*/  FFMA.FTZ R208, R156, UR4, -R153.reuse ;  /* 0x000000049cd07c23 */ /* 0x100fe20008010899 */
[----:B------:R-:W-:Y:S01]  /*159b0*/  MUFU.EX2 R168, R168 ;  /* 0x000000a800a87308 */ /* 0x000fe20000000800 */
[----:B------:R-:W-:Y:S01]  /*159c0*/  LDSM.16.MT88.4 R160, [R174+0x11800] ;  /* 0x01180000aea0783b */ /* 0x000fe20000004200 */
[--C-:B------:R-:W-:Y:S01]  /*159d0*/  FFMA.FTZ R213, R158, UR4, -R153.reuse ;  /* 0x000000049ed57c23 */ /* 0x100fe20008010899 */
[--C-:B------:R-:W-:Y:S01]  /*159e0*/  FFMA.FTZ R210, R154, UR4, -R153.reuse ;  /* 0x000000049ad27c23 */ /* 0x100fe20008010899 */
[----:B------:R-:W-:Y:S01]  /*159f0*/  FFMA.FTZ R215, R152, UR4, -R153 ;  /* 0x0000000498d77c23 */ /* 0x000fe20008010899 */
[----:B------:R-:W-:Y:S03]  /*15a00*/  LDSM.16.MT88.4 R156, [R173+0x1800] ;  /* 0x00180000ad9c783b */ /* 0x000fe60000004200 */
        /* <DEDUP_REMOVED lines=18> */
[-C--:B-1----:R-:W-:Y:S01]  /*15b30*/  FMUL.FTZ R10, R130, R3.reuse ;  /* 0x00000003820a7220 */ /* 0x082fe20000410000 */
        /* <DEDUP_REMOVED lines=39> */
[C---:B----4-:R-:W-:Y:S01]  /*15db0*/  HMMA.16816.F32.BF16 R24, R4.reuse, R28, R24 ;  /* 0x0000001c0418723c */ /* 0x050fe20000041818 */
        /* <DEDUP_REMOVED lines=253> */
.L_x_2102:
        /* <DEDUP_REMOVED lines=18> */
[----:B------:R-:W3:Y:S01]  /*16eb0*/  LDCU.64 UR8, c[0x0][0x3a0] ;  /* 0x00007400ff0877ac */ /* 0x000ee20008000a00 */
[----:B------:R-:W4:Y:S01]  /*16ec0*/  LDCU.64 UR10, c[0x0][0x3a8] ;  /* 0x00007500ff0a77ac */ /* 0x000f220008000a00 */
[----:B-1----:R-:W-:-:S12]  /*16ed0*/  ULEA UR5, UR5, UR12, 0x18 ;  /* 0x0000000c05057291 */ /* 0x002fd8000f8ec0ff */
.L_x_2112:
[----:B------:R-:W-:Y:S01]  /*16ee0*/  @!P1 IADD3 R9, P0, PT, RZ, -R204, RZ ;  /* 0x800000ccff099210 */ /* 0x000fe20007f1e0ff */
[----:B------:R-:W1:Y:S01]  /*16ef0*/  @!P1 LDC R4, c[0x0][0x3c0] ;  /* 0x0000f000ff049b82 */ /* 0x000e620000000800 */
[--C-:B------:R-:W-:Y:S01]  /*16f00*/  SHF.R.U32.HI R185, RZ, 0x1, R187.reuse ;  /* 0x00000001ffb97819 */ /* 0x100fe200000116bb */
[----:B------:R-:W-:Y:S04]  /*16f10*/  DEPBAR.LE SB0, 0x0 ;  /* 0x000080000000791a */ /* 0x000fe80000000000 */
[----:B------:R-:W-:Y:S02]  /*16f20*/  LOP3.LUT R5, R185, 0x8, RZ, 0xc0, !PT ;  /* 0x00000008b9057812 */ /* 0x000fe400078ec0ff */
[----:B------:R-:W2:Y:S08]  /*16f30*/  LDC R7, c[0x0][0x3c4] ;  /* 0x0000f100ff077b82 */ /* 0x000eb00000000800 */
[----:B------:R-:W-:Y:S01]  /*16f40*/  BAR.SYNC.DEFER_BLOCKING 0x0 ;  /* 0x0000000000007b1d */ /* 0x000fe20000010000 */
[C---:B------:R-:W-:Y:S02]  /*16f50*/  IMAD.SHL.U32 R8, R187.reuse, 0x8, RZ ;  /* 0x00000008bb087824 */ /* 0x040fe400078e00ff */
[C---:B------:R-:W-:Y:S02]  /*16f60*/  IMAD.SHL.U32 R189, R187.reuse, 0x20, RZ ;  /* 0x00000020bbbd7824 */ /* 0x040fe400078e00ff */
[----:B------:R-:W-:Y:S01]  /*16f70*/  IMAD.SHL.U32 R3, R187, 0x40, RZ ;  /* 0x00000040bb037824 */ /* 0x000fe200078e00ff */
[C---:B------:R-:W-:Y:S01]  /*16f80*/  LOP3.LUT R2, R8.reuse, 0x1f8, RZ, 0xc0, !PT ;  /* 0x000001f808027812 */ /* 0x040fe200078ec0ff */
[----:B------:R-:W-:Y:S01]  /*16f90*/  IMAD.MOV.U32 R6, RZ, RZ, R196 ;  /* 0x000000ffff067224 */ /* 0x000fe200078e00c4 */
[----:B------:R-:W-:Y:S02]  /*16fa0*/  LOP3.LUT R189, R189, 0x7c00, RZ, 0xc0, !PT ;  /* 0x00007c00bdbd7812 */ /* 0x000fe400078ec0ff */
        /* <DEDUP_REMOVED lines=16> */
[----:B------:R-:W-:Y:S02]  /*170b0*/  IABS R11, R10 ;  /* 0x0000000a000b7213 */ /* 0x000fe40000000000 */
[-C--:B-1----:R-:W-:Y:S02]  /*170c0*/  IABS R4, R9.reuse ;  /* 0x0000000900047213 */ /* 0x082fe40000000000 */
[----:B------:R-:W-:Y:S02]  /*170d0*/  LOP3.LUT R10, R10, R9, RZ, 0x3c, !PT ;  /* 0x000000090a0a7212 */ /* 0x000fe400078e3cff */
[----:B------:R-:W1:Y:S02]  /*170e0*/  I2F.RP R13, R4 ;  /* 0x00000004000d7306 */ /* 0x000e640000209400 */
[----:B------:R-:W-:Y:S08]  /*170f0*/  ISETP.GE.AND P0, PT, R10, RZ, PT ;  /* 0x000000ff0a00720c */ /* 0x000ff00003f06270 */
        /* <DEDUP_REMOVED lines=22> */
[-C--:B------:R-:W-:Y:S04]  /*17260*/  LOP3.LUT R4, R206, R9.reuse, RZ, 0x3c, !PT ;  /* 0x00000009ce047212 */ /* 0x080fe800078e3cff */
[----:B------:R-:W-:Y:S02]  /*17270*/  ISETP.GE.AND P3, PT, R4, RZ, PT ;  /* 0x000000ff0400720c */ /* 0x000fe40003f66270 */
[----:B------:R-:W-:Y:S03]  /*17280*/  LOP3.LUT R4, RZ, R9, RZ, 0x33, !PT ;  /* 0x00000009ff047212 */ /* 0x000fe600078e33ff */
[----:B------:R-:W-:Y:S02]  /*17290*/  @P5 IADD3 R14, PT, PT, R14, 0x1, RZ ;  /* 0x000000010e0e5810 */ /* 0x000fe40007ffe0ff */
[----:B------:R-:W-:Y:S03]  /*172a0*/  @P6 VIADD R15, R15, 0x1 ;  /* 0x000000010f0f6836 */ /* 0x000fe60000000000 */
[----:B------:R-:W-:Y:S03]  /*172b0*/  @!P0 IMAD.MOV R14, RZ, RZ, -R14 ;  /* 0x000000ffff0e8224 */ /* 0x000fe600078e0a0e */
[----:B------:R-:W-:Y:S02]  /*172c0*/  @!P3 IADD3 R15, PT, PT, -R15, RZ, RZ ;  /* 0x000000ff0f0fb210 */ /* 0x000fe40007ffe1ff */
[C---:B------:R-:W-:Y:S02]  /*172d0*/  SEL R13, R4.reuse, R14, !P2 ;  /* 0x0000000e040d7207 */ /* 0x040fe40005000000 */
[----:B------:R-:W-:Y:S02]  /*172e0*/  SEL R15, R4, R15, !P2 ;  /* 0x0000000f040f7207 */ /* 0x000fe40005000000 */
[-C--:B------:R-:W-:Y:S01]  /*172f0*/  LEA R18, P2, R13, R200.reuse, 0x2 ;  /* 0x000000c80d127211 */ /* 0x080fe200078410ff */
[----:B------:R-:W1:Y:S01]  /*17300*/  LDC.64 R4, c[0x0][0x3c0] ;  /* 0x0000f000ff047b82 */ /* 0x000e620000000a00 */
        /* <DEDUP_REMOVED lines=13> */
[----:B----4-:R-:W-:Y:S01]  /*173e0*/  IMAD.WIDE.U32 R14, R11, UR10, R14 ;  /* 0x0000000a0b0e7c25 */ /* 0x010fe2000f8e000e */
[----:B------:R-:W-:Y:S02]  /*173f0*/  SHF.R.S32.HI R5, RZ, 0x1f, R11 ;  /* 0x0000001fff057819 */ /* 0x000fe4000001140b */
[C---:B------:R-:W-:Y:S03]  /*17400*/  LEA R196, P0, R14.reuse, R6, 0x1 ;  /* 0x000000060ec47211 */ /* 0x040fe600078008ff */
[----:B------:R-:W-:Y:S04]  /*17410*/  IMAD R10, R5, UR10, RZ ;  /* 0x0000000a050a7c24 */ /* 0x000fe8000f8e02ff */
[----:B------:R-:W-:Y:S04]  /*17420*/  IMAD R10, R11, UR11, R10 ;  /* 0x0000000b0b0a7c24 */ /* 0x000fe8000f8e020a */
[----:B------:R-:W-:Y:S05]  /*17430*/  IMAD.IADD R197, R15, 0x1, R10 ;  /* 0x000000010fc57824 */ /* 0x000fea00078e020a */
[----:B------:R-:W-:Y:S07]  /*17440*/  LEA.HI.X R197, R14, R8, R197, 0x1, P0 ;  /* 0x000000080ec57211 */ /* 0x000fee00000f0cc5 */
.L_x_2109:
        /* <DEDUP_REMOVED lines=8> */
[C---:B------:R-:W-:Y:S02]  /*174d0*/  IADD3 R6, P0, PT, R5.reuse, R196, RZ ;  /* 0x000000c405067210 */ /* 0x040fe40007f1e0ff */
[----:B------:R-:W-:Y:S01]  /*174e0*/  LOP3.LUT R2, R2, 0x8, R187, 0x78, !PT ;  /* 0x0000000802027812 */ /* 0x000fe200078e78bb */
[----:B------:R-:W-:Y:S01]  /*174f0*/  LDGSTS.E.BYPASS.LTC128B.128 [R207+0xe000], desc[UR6][R196.64+0x80] ;  /* 0x0e000080c4cf7fae */ /* 0x000fe2000b981a06 */
[C---:B------:R-:W-:Y:S01]  /*17500*/  IADD3 R12, P2, PT, R5.reuse, R6, RZ ;  /* 0x00000006050c7210 */ /* 0x040fe20007f5e0ff */
[----:B------:R-:W-:Y:S01]  /*17510*/  IMAD.X R7, R4, 0x1, R197, P0 ;  /* 0x0000000104077824 */ /* 0x000fe200000e06c5 */
[----:B------:R-:W-:Y:S01]  /*17520*/  LEA R176, R176, UR5, 0x1 ;  /* 0x00000005b0b07c11 */ /* 0x000fe2000f8e08ff */
[----:B------:R-:W-:Y:S01]  /*17530*/  LDGSTS.E.BYPASS.LTC128B.128 [R207+0x10000], desc[UR6][R196.64+0x100] ;  /* 0x10000100c4cf7fae */ /* 0x000fe2000b981a06 */
[----:B------:R-:W-:Y:S01]  /*17540*/  IMAD R193, R2, 0x2, R193 ;  /* 0x0000000202c17824 */ /* 0x000fe200078e02c1 */
[----:B------:R-:W-:Y:S01]  /*17550*/  IADD3 R2, P0, PT, R5, R12, RZ ;  /* 0x0000000c05027210 */ /* 0x000fe20007f1e0ff */
[C---:B------:R-:W-:Y:S01]  /*17560*/  IMAD.X R13, R4.reuse, 0x1, R7, P2 ;  /* 0x00000001040d7824 */ /* 0x040fe200010e0607 */
[----:B------:R-:W-:Y:S01]  /*17570*/  LDGSTS.E.BYPASS.LTC128B.128 [R207+0xc800], desc[UR6][R6.64] ;  /* 0x0c80000006cf7fae */ /* 0x000fe2000b981a06 */
[----:B------:R-:W-:Y:S01]  /*17580*/  VIADD R132, R193, UR5 ;  /* 0x00000005c1847c36 */ /* 0x000fe20008000000 */
[----:B------:R-:W-:Y:S01]  /*17590*/  ISETP.NE.AND P2, PT, R205, 0x1, PT ;  /* 0x00000001cd00780c */ /* 0x000fe20003f45270 */
[----:B------:R-:W-:Y:S01]  /*175a0*/  IMAD.X R3, R4, 0x1, R13, P0 ;  /* 0x0000000104037824 */ /* 0x000fe200000e060d */
[----:B------:R-:W-:Y:S01]  /*175b0*/  LDGSTS.E.BYPASS.LTC128B.128 [R207+0xe800], desc[UR6][R6.64+0x80] ;  /* 0x0e80008006cf7fae */ /* 0x000fe2000b981a06 */
[C---:B------:R-:W-:Y:S03]  /*175c0*/  LOP3.LUT P0, RZ, R187.reuse, 0x2, RZ, 0xc0, !PT ;  /* 0x00000002bbff7812 */ /* 0x040fe6000780c0ff */
[----:B------:R-:W-:Y:S01]  /*175d0*/  LDGSTS.E.BYPASS.LTC128B.128 [R207+0x10800], desc[UR6][R6.64+0x100] ;  /* 0x1080010006cf7fae */ /* 0x000fe2000b981a06 */
[----:B------:R-:W-:Y:S02]  /*175e0*/  SEL R191, R188, 0xffffffe0, !P0 ;  /* 0xffffffe0bcbf7807 */ /* 0x000fe40004000000 */
[----:B------:R-:W-:Y:S01]  /*175f0*/  LOP3.LUT P0, RZ, R187, 0x4, RZ, 0xc0, !PT ;  /* 0x00000004bbff7812 */ /* 0x000fe2000780c0ff */
[----:B------:R-:W-:Y:S02]  /*17600*/  LDGSTS.E.BYPASS.LTC128B.128 [R207+0xd000], desc[UR6][R12.64] ;  /* 0x0d0000000ccf7fae */ /* 0x000fe4000b981a06 */
[--C-:B------:R-:W-:Y:S02]  /*17610*/  IMAD.IADD R135, R191, 0x1, R176.reuse ;  /* 0x00000001bf877824 */ /* 0x100fe400078e02b0 */
[----:B------:R-:W-:Y:S01]  /*17620*/  LDGSTS.E.BYPASS.LTC128B.128 [R207+0xf000], desc[UR6][R12.64+0x80] ;  /* 0x0f0000800ccf7fae */ /* 0x000fe2000b981a06 */
[----:B------:R-:W-:Y:S03]  /*17630*/  IMAD.IADD R134, R132, 0x1, R191 ;  /* 0x0000000184867824 */ /* 0x000fe600078e02bf */
[----:B------:R-:W-:Y:S04]  /*17640*/  LDGSTS.E.BYPASS.LTC128B.128 [R207+0x11000], desc[UR6][R12.64+0x100] ;  /* 0x110001000ccf7fae */ /* 0x000fe8000b981a06 */
[----:B------:R-:W-:Y:S04]  /*17650*/  LDGSTS.E.BYPASS.LTC128B.128 [R207+0xd800], desc[UR6][R2.64] ;  /* 0x0d80000002cf7fae */ /* 0x000fe8000b981a06 */
[----:B------:R-:W-:Y:S04]  /*17660*/  LDGSTS.E.BYPASS.LTC128B.128 [R207+0xf800], desc[UR6][R2.64+0x80] ;  /* 0x0f80008002cf7fae */ /* 0x000fe8000b981a06 */
[----:B------:R1:W-:Y:S04]  /*17670*/  LDGSTS.E.BYPASS.LTC128B.128 [R207+0x11800], desc[UR6][R2.64+0x100] ;  /* 0x1180010002cf7fae */ /* 0x0003e8000b981a06 */
[----:B------:R-:W-:Y:S04]  /*17680*/  LDSM.16.M88.4 R32, [R176] ;  /* 0x00000000b020783b */ /* 0x000fe80000000200 */
[----:B------:R-:W2:Y:S04]  /*17690*/  LDSM.16.M88.4 R8, [R193+UR5+0x6000] ;  /* 0x00600005c108783b */ /* 0x000ea80008000200 */
[----:B------:R-:W5:Y:S04]  /*176a0*/  LDSM.16.M88.4 R16, [R193+UR5+0x6800] ;  /* 0x00680005c110783b */ /* 0x000f680008000200 */
[----:B------:R-:W3:Y:S04]  /*176b0*/  LDSM.16.M88.4 R24, [R193+UR5+0x7000] ;  /* 0x00700005c118783b */ /* 0x000ee80008000200 */
[----:B------:R-:W0:Y:S04]  /*176c0*/  LDGDEPBAR ;  /* 0x00000000000079af */ /* 0x000e280000000000 */
[----:B------:R-:W4:Y:S01]  /*176d0*/  LDSM.16.M88.4 R136, [R193+UR5+0x7800] ;  /* 0x00780005c188783b */ /* 0x000f220008000200 */
[----:B-1----:R-:W-:Y:S03]  /*176e0*/  IMAD.MOV.U32 R2, RZ, RZ, 0x40 ;  /* 0x00000040ff027424 */ /* 0x002fe600078e00ff */
[----:B------:R-:W-:Y:S04]  /*176f0*/  LDSM.16.M88.4 R140, [R135] ;  /* 0x00000000878c783b */ /* 0x000fe80000000200 */
[----:B------:R-:W1:Y:S01]  /*17700*/  LDSM.16.M88.4 R144, [R134+0x6000] ;  /* 0x006000008690783b */ /* 0x000e620000000200 */
[----:B------:R-:W-:Y:S03]  /*17710*/  SEL R3, R2, 0xffffffc0, !P0 ;  /* 0xffffffc002037807 */ /* 0x000fe60004000000 */
[----:B------:R-:W1:Y:S02]  /*17720*/  LDSM.16.M88.4 R148, [R134+0x6800] ;  /* 0x006800008694783b */ /* 0x000e640000000200 */
[----:B------:R-:W-:Y:S02]  /*17730*/  IMAD.IADD R192, R3, 0x1, R176 ;  /* 0x0000000103c07824 */ /* 0x000fe400078e02b0 */
[----:B------:R-:W1:Y:S01]  /*17740*/  LDSM.16.M88.4 R152, [R134+0x7000] ;  /* 0x007000008698783b */ /* 0x000e620000000200 */
[----:B------:R-:W-:Y:S02]  /*17750*/  IMAD.IADD R132, R132, 0x1, R3 ;  /* 0x0000000184847824 */ /* 0x000fe400078e0203 */
[C---:B------:R-:W-:Y:S01]  /*17760*/  IMAD.IADD R3, R191.reuse, 0x1, R192 ;  /* 0x00000001bf037824 */ /* 0x040fe200078e02c0 */
[----:B------:R-:W-:Y:S01]  /*17770*/  LDSM.16.M88.4 R172, [R134+0x8000] ;  /* 0x0080000086ac783b */ /* 0x000fe20000000200 */
[----:B------:R-:W-:Y:S01]  /*17780*/  IMAD.IADD R2, R191, 0x1, R132 ;  /* 0x00000001bf027824 */ /* 0x000fe200078e0284 */
[C---:B--2---:R-:W-:Y:S02]  /*17790*/  HMMA.16816.F32.BF16 R4, R32.reuse, R8, RZ ;  /* 0x000000082004723c */ /* 0x044fe400000418ff */
[----:B------:R-:W-:Y:S04]  /*177a0*/  LDSM.16.M88.4 R156, [R132+0x6000] ;  /* 0x00600000849c783b */ /* 0x000fe80000000200 */
[----:B------:R-:W-:Y:S02]  /*177b0*/  LDSM.16.M88.4 R160, [R132+0x6800] ;  /* 0x0068000084a0783b */ /* 0x000fe40000000200 */
[C---:B------:R-:W-:Y:S02]  /*177c0*/  HMMA.16816.F32.BF16 R8, R32.reuse, R10, RZ ;  /* 0x0000000a2008723c */ /* 0x040fe400000418ff */
[----:B------:R-:W-:Y:S04]  /*177d0*/  LDSM.16.M88.4 R164, [R3] ;  /* 0x0000000003a4783b */ /* 0x000fe80000000200 */
[----:B------:R-:W-:Y:S02]  /*177e0*/  LDSM.16.M88.4 R168, [R2+0x6000] ;  /* 0x0060000002a8783b */ /* 0x000fe40000000200 */
[C---:B-----5:R-:W-:Y:S02]  /*177f0*/  HMMA.16816.F32.BF16 R12, R32.reuse, R16, RZ ;  /* 0x00000010200c723c */ /* 0x060fe400000418ff */
[----:B------:R-:W-:Y:S06]  /*17800*/  LDSM.16.M88.4 R180, [R193+UR5+0xa000] ;  /* 0x00a00005c1b4783b */ /* 0x000fec0008000200 */
[C---:B------:R-:W-:Y:S08]  /*17810*/  HMMA.16816.F32.BF16 R16, R32.reuse, R18, RZ ;  /* 0x000000122010723c */ /* 0x040ff000000418ff */
[C---:B---3--:R-:W-:Y:S08]  /*17820*/  HMMA.16816.F32.BF16 R20, R32.reuse, R24, RZ ;  /* 0x000000182014723c */ /* 0x048ff000000418ff */
[C---:B------:R-:W-:Y:S08]  /*17830*/  HMMA.16816.F32.BF16 R24, R32.reuse, R26, RZ ;  /* 0x0000001a2018723c */ /* 0x040ff000000418ff */
[C---:B----4-:R-:W-:Y:S08]  /*17840*/  HMMA.16816.F32.BF16 R28, R32.reuse, R136, RZ ;  /* 0x00000088201c723c */ /* 0x050ff000000418ff */
[----:B------:R-:W-:Y:S01]  /*17850*/  HMMA.16816.F32.BF16 R32, R32, R138, RZ ;  /* 0x0000008a2020723c */ /* 0x000fe200000418ff */
[----:B------:R-:W2:Y:S07]  /*17860*/  LDSM.16.M88.4 R136, [R134+0x7800] ;  /* 0x007800008688783b */ /* 0x000eae0000000200 */
[C---:B-1----:R-:W-:Y:S08]  /*17870*/  HMMA.16816.F32.BF16 R4, R140.reuse, R144, R4 ;  /* 0x000000908c04723c */ /* 0x042ff00000041804 */
[C---:B------:R-:W-:Y:S01]  /*17880*/  HMMA.16816.F32.BF16 R8, R140.reuse, R146, R8 ;  /* 0x000000928c08723c */ /* 0x040fe20000041808 */
[----:B------:R-:W1:Y:S07]  /*17890*/  LDSM.16.M88.4 R144, [R192] ;  /* 0x00000000c090783b */ /* 0x000e6e0000000200 */
[C---:B------:R-:W-:Y:S08]  /*178a0*/  HMMA.16816.F32.BF16 R12, R140.reuse, R148, R12 ;  /* 0x000000948c0c723c */ /* 0x040ff0000004180c */
[C---:B------:R-:W-:Y:S01]  /*178b0*/  HMMA.16816.F32.BF16 R16, R140.reuse, R150, R16 ;  /* 0x000000968c10723c */ /* 0x040fe20000041810 */
[----:B------:R-:W3:Y:S07]  /*178c0*/  LDSM.16.M88.4 R148, [R132+0x7000] ;  /* 0x007000008494783b */ /* 0x000eee0000000200 */
[C---:B------:R-:W-:Y:S08]  /*178d0*/  HMMA.16816.F32.BF16 R20, R140.reuse, R152, R20 ;  /* 0x000000988c14723c */ /* 0x040ff00000041814 */
[C---:B------:R-:W-:Y:S01]  /*178e0*/  HMMA.16816.F32.BF16 R24, R140.reuse, R154, R24 ;  /* 0x0000009a8c18723c */ /* 0x040fe20000041818 */
[----:B------:R-:W4:Y:S07]  /*178f0*/  LDSM.16.M88.4 R152, [R132+0x7800] ;  /* 0x007800008498783b */ /* 0x000f2e0000000200 */
[C---:B--2---:R-:W-:Y:S08]  /*17900*/  HMMA.16816.F32.BF16 R28, R140.reuse, R136, R28 ;  /* 0x000000888c1c723c */ /* 0x044ff0000004181c */
[----:B------:R-:W-:Y:S01]  /*17910*/  HMMA.16816.F32.BF16 R32, R140, R138, R32 ;  /* 0x0000008a8c20723c */ /* 0x000fe20000041820 */
[----:B------:R-:W2:Y:S04]  /*17920*/  LDSM.16.M88.4 R136, [R2+0x6800] ;  /* 0x006800000288783b */ /* 0x000ea80000000200 */
[----:B------:R-:W5:Y:S03]  /*17930*/  LDSM.16.M88.4 R140, [R2+0x7000] ;  /* 0x00700000028c783b */ /* 0x000f660000000200 */
[C---:B-1----:R-:W-:Y:S08]  /*17940*/  HMMA.16816.F32.BF16 R4, R144.reuse, R156, R4 ;  /* 0x0000009c9004723c */ /* 0x042ff00000041804 */
[C---:B------:R-:W-:Y:S01]  /*17950*/  HMMA.16816.F32.BF16 R8, R144.reuse, R158, R8 ;  /* 0x0000009e9008723c */ /* 0x040fe20000041808 */
[----:B------:R-:W-:Y:S07]  /*17960*/  LDSM.16.M88.4 R156, [R193+UR5+0x8800] ;  /* 0x00880005c19c783b */ /* 0x000fee0008000200 */
[C---:B------:R-:W-:Y:S08]  /*17970*/  HMMA.16816.F32.BF16 R12, R144.reuse, R160, R12 ;  /* 0x000000a0900c723c */ /* 0x040ff0000004180c */
[C---:B------:R-:W-:Y:S01]  /*17980*/  HMMA.16816.F32.BF16 R16, R144.reuse, R162, R16 ;  /* 0x000000a29010723c */ /* 0x040fe20000041810 */
[----:B------:R-:W-:Y:S07]  /*17990*/  LDSM.16.M88.4 R160, [R193+UR5+0x9000] ;  /* 0x00900005c1a0783b */ /* 0x000fee0008000200 */
[C---:B---3--:R-:W-:Y:S08]  /*179a0*/  HMMA.16816.F32.BF16 R20, R144.reuse, R148, R20 ;  /* 0x000000949014723c */ /* 0x048ff00000041814 */
[C---:B------:R-:W-:Y:S01]  /*179b0*/  HMMA.16816.F32.BF16 R24, R144.reuse, R150, R24 ;  /* 0x000000969018723c */ /* 0x040fe20000041818 */
[----:B------:R-:W-:Y:S04]  /*179c0*/  LDSM.16.M88.4 R148, [R176+0x2000] ;  /* 0x00200000b094783b */ /* 0x000fe80000000200 */
[----:B------:R-:W-:Y:S03]  /*179d0*/  LDSM.16.M88.4 R176, [R176+0x4000] ;  /* 0x00400000b0b0783b */ /* 0x000fe60000000200 */
[C---:B----4-:R-:W-:Y:S08]  /*179e0*/  HMMA.16816.F32.BF16 R28, R144.reuse, R152, R28 ;  /* 0x00000098901c723c */ /* 0x050ff0000004181c */
[----:B------:R-:W-:Y:S01]  /*179f0*/  HMMA.16816.F32.BF16 R32, R144, R154, R32 ;  /* 0x0000009a9020723c */ /* 0x000fe20000041820 */
[----:B------:R-:W1:Y:S04]  /*17a00*/  LDSM.16.M88.4 R144, [R2+0x7800] ;  /* 0x007800000290783b */ /* 0x000e680000000200 */
[----:B------:R-:W3:Y:S03]  /*17a10*/  LDSM.16.M88.4 R152, [R193+UR5+0x8000] ;  /* 0x00800005c198783b */ /* 0x000ee60008000200 */
[C---:B------:R-:W-:Y:S08]  /*17a20*/  HMMA.16816.F32.BF16 R4, R164.reuse, R168, R4 ;  /* 0x000000a8a404723c */ /* 0x040ff00000041804 */
[C---:B------:R-:W-:Y:S01]  /*17a30*/  HMMA.16816.F32.BF16 R8, R164.reuse, R170, R8 ;  /* 0x000000aaa408723c */ /* 0x040fe20000041808 */
[----:B------:R-:W-:Y:S07]  /*17a40*/  LDSM.16.M88.4 R168, [R135+0x2000] ;  /* 0x0020000087a8783b */ /* 0x000fee0000000200 */
[C---:B--2---:R-:W-:Y:S08]  /*17a50*/  HMMA.16816.F32.BF16 R12, R164.reuse, R136, R12 ;  /* 0x00000088a40c723c */ /* 0x044ff0000004180c */
[C---:B------:R-:W-:Y:S01]  /*17a60*/  HMMA.16816.F32.BF16 R16, R164.reuse, R138, R16 ;  /* 0x0000008aa410723c */ /* 0x040fe20000041810 */
[----:B------:R-:W2:Y:S07]  /*17a70*/  LDSM.16.M88.4 R136, [R193+UR5+0x9800] ;  /* 0x00980005c188783b */ /* 0x000eae0008000200 */
[C---:B-----5:R-:W-:Y:S08]  /*17a80*/  HMMA.16816.F32.BF16 R20, R164.reuse, R140, R20 ;  /* 0x0000008ca414723c */ /* 0x060ff00000041814 */
[C---:B------:R-:W-:Y:S01]  /*17a90*/  HMMA.16816.F32.BF16 R24, R164.reuse, R142, R24 ;  /* 0x0000008ea418723c */ /* 0x040fe20000041818 */
[----:B------:R-:W4:Y:S07]  /*17aa0*/  LDSM.16.M88.4 R140, [R134+0x8800] ;  /* 0x00880000868c783b */ /* 0x000f2e0000000200 */
        /* <DEDUP_REMOVED lines=20> */
[C---:B----4-:R-:W-:Y:S08]  /*17bf0*/  HMMA.16816.F32.BF16 R12, R168.reuse, R140, R12 ;  /* 0x0000008ca80c723c */ /* 0x050ff0000004180c */
[C---:B------:R-:W-:Y:S01]  /*17c00*/  HMMA.16816.F32.BF16 R16, R168.reuse, R142, R16 ;  /* 0x0000008ea810723c */ /* 0x040fe20000041810 */
[----:B------:R-:W4:Y:S07]  /*17c10*/  LDSM.16.M88.4 R140, [R132+0x8800] ;  /* 0x00880000848c783b */ /* 0x000f2e0000000200 */
[C---:B-1----:R-:W-:Y:S08]  /*17c20*/  HMMA.16816.F32.BF16 R20, R168.reuse, R144, R20 ;  /* 0x00000090a814723c */ /* 0x042ff00000041814 */
[C---:B------:R-:W-:Y:S01]  /*17c30*/  HMMA.16816.F32.BF16 R24, R168.reuse, R146, R24 ;  /* 0x00000092a818723c */ /* 0x040fe20000041818 */
[----:B------:R-:W1:Y:S07]  /*17c40*/  LDSM.16.M88.4 R144, [R3+0x2000] ;  /* 0x002000000390783b */ /* 0x000e6e0000000200 */
[C---:B--2---:R-:W-:Y:S08]  /*17c50*/  HMMA.16816.F32.BF16 R28, R168.reuse, R136, R28 ;  /* 0x00000088a81c723c */ /* 0x044ff0000004181c */
[----:B------:R-:W-:Y:S01]  /*17c60*/  HMMA.16816.F32.BF16 R32, R168, R138, R32 ;  /* 0x0000008aa820723c */ /* 0x000fe20000041820 */
[----:B------:R-:W2:Y:S04]  /*17c70*/  LDSM.16.M88.4 R136, [R2+0x8800] ;  /* 0x008800000288783b */ /* 0x000ea80000000200 */
[----:B------:R-:W5:Y:S03]  /*17c80*/  LDSM.16.M88.4 R168, [R2+0x9000] ;  /* 0x0090000002a8783b */ /* 0x000f660000000200 */
[C---:B---3--:R-:W-:Y:S08]  /*17c90*/  HMMA.16816.F32.BF16 R4, R148.reuse, R152, R4 ;  /* 0x000000989404723c */ /* 0x048ff00000041804 */
[C---:B------:R-:W-:Y:S01]  /*17ca0*/  HMMA.16816.F32.BF16 R8, R148.reuse, R154, R8 ;  /* 0x0000009a9408723c */ /* 0x040fe20000041808 */
[----:B------:R-:W-:Y:S07]  /*17cb0*/  LDSM.16.M88.4 R152, [R193+UR5+0xb800] ;  /* 0x00b80005c198783b */ /* 0x000fee0008000200 */
[C---:B----4-:R-:W-:Y:S08]  /*17cc0*/  HMMA.16816.F32.BF16 R12, R148.reuse, R140, R12 ;  /* 0x0000008c940c723c */ /* 0x050ff0000004180c */
[C---:B------:R-:W-:Y:S01]  /*17cd0*/  HMMA.16816.F32.BF16 R16, R148.reuse, R142, R16 ;  /* 0x0000008e9410723c */ /* 0x040fe20000041810 */
[----:B------:R-:W3:Y:S07]  /*17ce0*/  LDSM.16.M88.4 R140, [R193+UR5+0xa800] ;  /* 0x00a80005c18c783b */ /* 0x000eee0008000200 */
[C---:B------:R-:W-:Y:S08]  /*17cf0*/  HMMA.16816.F32.BF16 R20, R148.reuse, R156, R20 ;  /* 0x0000009c9414723c */ /* 0x040ff00000041814 */
[C---:B------:R-:W-:Y:S01]  /*17d00*/  HMMA.16816.F32.BF16 R24, R148.reuse, R158, R24 ;  /* 0x0000009e9418723c */ /* 0x040fe20000041818 */
[----:B------:R-:W-:Y:S07]  /*17d10*/  LDSM.16.M88.4 R156, [R134+0xa800] ;  /* 0x00a80000869c783b */ /* 0x000fee0000000200 */
[C---:B------:R-:W-:Y:S08]  /*17d20*/  HMMA.16816.F32.BF16 R28, R148.reuse, R160, R28 ;  /* 0x000000a0941c723c */ /* 0x040ff0000004181c */
[----:B------:R-:W-:Y:S01]  /*17d30*/  HMMA.16816.F32.BF16 R32, R148, R162, R32 ;  /* 0x000000a29420723c */ /* 0x000fe20000041820 */
[----:B------:R-:W4:Y:S04]  /*17d40*/  LDSM.16.M88.4 R148, [R193+UR5+0xb000] ;  /* 0x00b00005c194783b */ /* 0x000f280008000200 */
[----:B------:R-:W-:Y:S03]  /*17d50*/  LDSM.16.M88.4 R160, [R134+0xb000] ;  /* 0x00b0000086a0783b */ /* 0x000fe60000000200 */
[C---:B-1----:R-:W-:Y:S08]  /*17d60*/  HMMA.16816.F32.BF16 R4, R144.reuse, R164, R4 ;  /* 0x000000a49004723c */ /* 0x042ff00000041804 */
        /* <DEDUP_REMOVED lines=10> */
[----:B------:R-:W1:Y:S04]  /*17e10*/  LDSM.16.M88.4 R144, [R134+0xa000] ;  /* 0x00a000008690783b */ /* 0x000e680000000200 */
[----:B------:R-:W-:Y:S03]  /*17e20*/  LDSM.16.M88.4 R172, [R132+0xb000] ;  /* 0x00b0000084ac783b */ /* 0x000fe60000000200 */
        /* <DEDUP_REMOVED lines=8> */
[----:B------:R-:W2:Y:S07]  /*17eb0*/  LDSM.16.M88.4 R148, [R132+0xa000] ;  /* 0x00a000008494783b */ /* 0x000eae0000000200 */
[C---:B------:R-:W-:Y:S08]  /*17ec0*/  HMMA.16816.F32.BF16 R28, R176.reuse, R152, R28 ;  /* 0x00000098b01c723c */ /* 0x040ff0000004181c */
[----:B------:R-:W-:Y:S01]  /*17ed0*/  HMMA.16816.F32.BF16 R32, R176, R154, R32 ;  /* 0x0000009ab020723c */ /* 0x000fe20000041820 */
[----:B------:R-:W3:Y:S04]  /*17ee0*/  LDSM.16.M88.4 R152, [R132+0xb800] ;  /* 0x00b800008498783b */ /* 0x000ee80000000200 */
[----:B------:R-:W-:Y:S03]  /*17ef0*/  LDSM.16.M88.4 R176, [R2+0xb000] ;  /* 0x00b0000002b0783b */ /* 0x000fe60000000200 */
[C---:B-1----:R-:W-:Y:S08]  /*17f00*/  HMMA.16816.F32.BF16 R4, R136.reuse, R144, R4 ;  /* 0x000000908804723c */ /* 0x042ff00000041804 */
[C---:B------:R-:W-:Y:S01]  /*17f10*/  HMMA.16816.F32.BF16 R8, R136.reuse, R146, R8 ;  /* 0x000000928808723c */ /* 0x040fe20000041808 */
[----:B------:R-:W-:Y:S07]  /*17f20*/  LDSM.16.M88.4 R144, [R3+0x4000] ;  /* 0x004000000390783b */ /* 0x000fee0000000200 */
[C---:B------:R-:W-:Y:S08]  /*17f30*/  HMMA.16816.F32.BF16 R12, R136.reuse, R156, R12 ;  /* 0x0000009c880c723c */ /* 0x040ff0000004180c */
[C---:B------:R-:W-:Y:S01]  /*17f40*/  HMMA.16816.F32.BF16 R16, R136.reuse, R158, R16 ;  /* 0x0000009e8810723c */ /* 0x040fe20000041810 */
[----:B------:R-:W1:Y:S07]  /*17f50*/  LDSM.16.M88.4 R156, [R2+0xa000] ;  /* 0x00a00000029c783b */ /* 0x000e6e0000000200 */
[C---:B------:R-:W-:Y:S08]  /*17f60*/  HMMA.16816.F32.BF16 R20, R136.reuse, R160, R20 ;  /* 0x000000a08814723c */ /* 0x040ff00000041814 */
[C---:B------:R-:W-:Y:S01]  /*17f70*/  HMMA.16816.F32.BF16 R24, R136.reuse, R162, R24 ;  /* 0x000000a28818723c */ /* 0x040fe20000041818 */
[----:B------:R-:W4:Y:S01]  /*17f80*/  LDSM.16.M88.4 R160, [R2+0xa800] ;  /* 0x00a8000002a0783b */ /* 0x000f220000000200 */
[----:B------:R-:W-:Y:S04]  /*17f90*/  DEPBAR.LE SB0, 0x0 ;  /* 0x000080000000791a */ /* 0x000fe80000000000 */
[----:B------:R-:W-:Y:S02]  /*17fa0*/  BAR.SYNC.DEFER_BLOCKING 0x0 ;  /* 0x0000000000007b1d */ /* 0x000fe40000010000 */
[C---:B------:R-:W-:Y:S08]  /*17fb0*/  HMMA.16816.F32.BF16 R28, R136.reuse, R164, R28 ;  /* 0x000000a4881c723c */ /* 0x040ff0000004181c */
[----:B------:R-:W-:Y:S08]  /*17fc0*/  HMMA.16816.F32.BF16 R32, R136, R166, R32 ;  /* 0x000000a68820723c */ /* 0x000ff00000041820 */
[C---:B--2---:R-:W-:Y:S08]  /*17fd0*/  HMMA.16816.F32.BF16 R4, R140.reuse, R148, R4 ;  /* 0x000000948c04723c */ /* 0x044ff00000041804 */
[C---:B------:R-:W-:Y:S08]  /*17fe0*/  HMMA.16816.F32.BF16 R8, R140.reuse, R150, R8 ;  /* 0x000000968c08723c */ /* 0x040ff00000041808 */
[C---:B------:R-:W-:Y:S08]  /*17ff0*/  HMMA.16816.F32.BF16 R12, R140.reuse, R168, R12 ;  /* 0x000000a88c0c723c */ /* 0x040ff0000004180c */
[C---:B------:R-:W-:Y:S08]  /*18000*/  HMMA.16816.F32.BF16 R16, R140.reuse, R170, R16 ;  /* 0x000000aa8c10723c */ /* 0x040ff00000041810 */
[C---:B------:R-:W-:Y:S08]  /*18010*/  HMMA.16816.F32.BF16 R20, R140.reuse, R172, R20 ;  /* 0x000000ac8c14723c */ /* 0x040ff00000041814 */
[C---:B------:R-:W-:Y:S08]  /*18020*/  HMMA.16816.F32.BF16 R24, R140.reuse, R174, R24 ;  /* 0x000000ae8c18723c */ /* 0x040ff00000041818 */
[C---:B---3--:R-:W-:Y:S08]  /*18030*/  HMMA.16816.F32.BF16 R28, R140.reuse, R152, R28 ;  /* 0x000000988c1c723c */ /* 0x048ff0000004181c */
[----:B------:R-:W-:Y:S08]  /*18040*/  HMMA.16816.F32.BF16 R32, R140, R154, R32 ;  /* 0x0000009a8c20723c */ /* 0x000ff00000041820 */
[C---:B-1----:R-:W-:Y:S08]  /*18050*/  HMMA.16816.F32.BF16 R4, R144.reuse, R156, R4 ;  /* 0x0000009c9004723c */ /* 0x042ff00000041804 */
        /* <DEDUP_REMOVED lines=85> */
.L_x_2111:
[----:B------:R-:W-:Y:S01]  /*185b0*/  @!PT LDS RZ, [RZ] ;  /* 0x00000000fffff984 */ /* 0x000fe20000000800 */
[----:B------:R-:W-:Y:S01]  /*185c0*/  @!PT LDS RZ, [RZ] ;  /* 0x00000000fffff984 */ /* 0x000fe20000000800 */
[----:B------:R-:W-:Y:S01]  /*185d0*/  @!PT LDS RZ, [RZ] ;  /* 0x00000000fffff984 */ /* 0x000fe20000000800 */
[----:B------:R1:W-:Y:S01]  /*185e0*/  LDGSTS.E.BYPASS.LTC128B.128 [R207+0x6000], desc[UR6][R194.64] ;  /* 0x06000000c2cf7fae */ /* 0x0003e2000b981a06 */
[C---:B------:R-:W-:Y:S01]  /*185f0*/  IMAD.SHL.U32 R3, R2.reuse, 0x20, RZ ;  /* 0x0000002002037824 */ /* 0x040fe200078e00ff */
[----:B------:R-:W-:Y:S02]  /*18600*/  SHF.L.U64.HI R2, R2, 0x5, R135 ;  /* 0x0000000502027819 */ /* 0x000fe40000010287 */
[----:B------:R1:W-:Y:S02]  /*18610*/  LDGSTS.E.BYPASS.LTC128B.128 [R207+0x8000], desc[UR6][R194.64+0x80] ;  /* 0x08000080c2cf7fae */ /* 0x0003e4000b981a06 */
[C---:B------:R-:W-:Y:S02]  /*18620*/  IADD3 R134, P2, PT, R3.reuse, R194, RZ ;  /* 0x000000c203867210 */ /* 0x040fe40007f5e0ff */
[----:B------:R1:W-:Y:S02]  /*18630*/  LDGSTS.E.BYPASS.LTC128B.128 [R207+0xa000], desc[UR6][R194.64+0x100] ;  /* 0x0a000100c2cf7fae */ /* 0x0003e4000b981a06 */
[C---:B------:R-:W-:Y:S01]  /*18640*/  IADD3 R136, P3, PT, R3.reuse, R134, RZ ;  /* 0x0000008603887210 */ /* 0x040fe20007f7e0ff */
[C---:B------:R-:W-:Y:S03]  /*18650*/  IMAD.X R135, R2.reuse, 0x1, R195, P2 ;  /* 0x0000000102877824 */ /* 0x040fe600010e06c3 */
[----:B------:R-:W-:Y:S01]  /*18660*/  IADD3 R138, P2, PT, R3, R136, RZ ;  /* 0x00000088038a7210 */ /* 0x000fe20007f5e0ff */
        /* <DEDUP_REMOVED lines=12> */
.L_x_2110:
        /* <DEDUP_REMOVED lines=398> */
.L_x_2108:
[----:B------:R-:W1:Y:S01]  /*1a010*/  SHFL.BFLY PT, R0, R209, 0x2, 0x1f ;  /* 0x0c401f00d1007f89 */ /* 0x000e6200000e0000 */
[----:B------:R-:W2:Y:S01]  /*1a020*/  S2UR UR8, SR_CTAID.X ;  /* 0x00000000000879c3 */ /* 0x000ea20000002500 */
[----:B------:R-:W-:Y:S01]  /*1a030*/  LOP3.LUT R185, R185, 0x30, RZ, 0xc0, !PT ;  /* 0x00000030b9b97812 */ /* 0x000fe200078ec0ff */
[----:B------:R-:W-:Y:S01]  /*1a040*/  BSSY.RECONVERGENT B0, `(.L_x_2113) ;  /* 0x0000116000007945 */ /* 0x000fe20003800200 */
        /* <DEDUP_REMOVED lines=12> */
[----:B------:R-:W-:Y:S02]  /*1a110*/  LOP3.LUT P3, RZ, R2, 0x8, RZ, 0xc0, !PT ;  /* 0x0000000802ff7812 */ /* 0x000fe4000786c0ff */
[----:B------:R-:W-:Y:S01]  /*1a120*/  LOP3.LUT R0, R189, R0, RZ, 0xfc, !PT ;  /* 0x00000000bd007212 */ /* 0x000fe200078efcff */
[----:B-1----:R-:W-:Y:S01]  /*1a130*/  FADD.FTZ R4, R9, R4 ;  /* 0x0000000409047221 */ /* 0x002fe20000010000 */
[----:B------:R-:W-:Y:S02]  /*1a140*/  SEL R188, R188, 0xffffffe0, !P3 ;  /* 0xffffffe0bcbc7807 */ /* 0x000fe40005800000 */
[----:B------:R-:W-:Y:S01]  /*1a150*/  LEA R7, R0, UR5, 0x1 ;  /* 0x0000000500077c11 */ /* 0x000fe2000f8e08ff */
[----:B------:R-:W1:Y:S01]  /*1a160*/  MUFU.RCP R6, R4 ;  /* 0x0000000400067308 */ /* 0x000e620000001000 */
[----:B--2---:R-:W-:Y:S01]  /*1a170*/  FADD.FTZ R5, R10, R5 ;  /* 0x000000050a057221 */ /* 0x004fe20000010000 */
[----:B------:R-:W-:Y:S01]  /*1a180*/  FSETP.NE.FTZ.AND P1, PT, R4, RZ, PT ;  /* 0x000000ff0400720b */ /* 0x000fe20003f35000 */
[----:B------:R-:W2:Y:S01]  /*1a190*/  LDC.U8 R0, c[0x0][0x548] ;  /* 0x00015200ff007b82 */ /* 0x000ea20000000000 */
[----:B------:R-:W-:-:S02]  /*1a1a0*/  IADD3 R13, PT, PT, R7, 0x40, RZ ;  /* 0x00000040070d7810 */ /* 0x000fc40007ffe0ff */
[----:B------:R-:W-:Y:S02]  /*1a1b0*/  FSETP.NE.FTZ.AND P2, PT, R5, RZ, PT ;  /* 0x000000ff0500720b */ /* 0x000fe40003f55000 */
[----:B------:R-:W3:Y:S01]  /*1a1c0*/  MUFU.RCP R8, R5 ;  /* 0x0000000500087308 */ /* 0x000ee20000001000 */
[----:B------:R-:W-:Y:S02]  /*1a1d0*/  IADD3 R11, PT, PT, R7, R188, RZ ;  /* 0x000000bc070b7210 */ /* 0x000fe40007ffe0ff */
[----:B------:R-:W-:Y:S02]  /*1a1e0*/  ISETP.NE.AND P3, PT, R198, -0x1, PT ;  /* 0xffffffffc600780c */ /* 0x000fe40003f65270 */
[----:B------:R-:W-:Y:S02]  /*1a1f0*/  LOP3.LUT P5, RZ, R2, 0x3, RZ, 0xc0, !PT ;  /* 0x0000000302ff7812 */ /* 0x000fe400078ac0ff */
[----:B------:R-:W4:Y:S01]  /*1a200*/  @P1 LDC R16, c[0x0][0x458] ;  /* 0x00011600ff101b82 */ /* 0x000f220000000800 */
[----:B------:R-:W5:Y:S01]  /*1a210*/  @P1 MUFU.LG2 R4, R4 ;  /* 0x0000000400041308 */ /* 0x000f620000000c00 */
        /* <DEDUP_REMOVED lines=52> */
[----:B---3--:R-:W-:Y:S01]  /*1a560*/  FSEL R8, R8, 1, P2 ;  /* 0x3f80000008087808 */ /* 0x008fe20001000000 */
[----:B------:R-:W3:Y:S01]  /*1a570*/  @P2 MUFU.LG2 R5, R5 ;  /* 0x0000000500052308 */ /* 0x000ee20000000c00 */
[----:B------:R-:W-:Y:S01]  /*1a580*/  SEL R6, R6, 0xfffffff0, !P0 ;  /* 0xfffffff006067807 */ /* 0x000fe20004000000 */
[----:B-----5:R-:W-:Y:S01]  /*1a590*/  @P1 FMUL.FTZ R4, R4, 0.69314718246459960938 ;  /* 0x3f31721804041820 */ /* 0x020fe20000410000 */
        /* <DEDUP_REMOVED lines=112> */
[----:B---3--:R-:W-:Y:S01]  /*1aca0*/  @P2 FMUL.FTZ R5, R5, 0.69314718246459960938 ;  /* 0x3f31721805052820 */ /* 0x008fe20000410000 */
        /* <DEDUP_REMOVED lines=17> */
[----:B--2---:R-:W-:Y:S02]  /*1adc0*/  ISETP.NE.AND P4, PT, R0, RZ, PT ;  /* 0x000000ff0000720c */ /* 0x004fe40003f85270 */
[----:B------:R-:W-:Y:S01]  /*1add0*/  LOP3.LUT R20, R185, 0x7, R20, 0xf8, !PT ;  /* 0x00000007b9147812 */ /* 0x000fe200078ef814 */
[----:B------:R-:W-:Y:S01]  /*1ade0*/  STS [R19+0x2000], R84 ;  /* 0x0020005413007388 */ /* 0x000fe20000000800 */
[----:B------:R-:W-:-:S03]  /*1adf0*/  ISETP.NE.OR P0, PT, R198, -0x1, !P4 ;  /* 0xffffffffc600780c */ /* 0x000fc60006705670 */
[----:B------:R-:W-:Y:S04]  /*1ae00*/  STS [R19+0x2400], R86 ;  /* 0x0024005613007388 */ /* 0x000fe80000000800 */
[----:B------:R-:W-:Y:S02]  /*1ae10*/  STS [R17+0x2000], R88 ;  /* 0x0020005811007388 */ /* 0x000fe40000000800 */
[----:B------:R-:W2:Y:S02]  /*1ae20*/  @!P4 LDC R0, c[0x0][0x3e0] ;  /* 0x0000f800ff00cb82 */ /* 0x000ea40000000800 */
[----:B------:R-:W-:Y:S04]  /*1ae30*/  STS [R17+0x2400], R90 ;  /* 0x0024005a11007388 */ /* 0x000fe80000000800 */
[----:B------:R-:W-:Y:S02]  /*1ae40*/  STS [R21+0x2000], R92 ;  /* 0x0020005c15007388 */ /* 0x000fe40000000800 */
[----:B------:R-:W3:Y:S02]  /*1ae50*/  @P4 LDC R18, c[0x0][0x454] ;  /* 0x00011500ff124b82 */ /* 0x000ee40000000800 */
        /* <DEDUP_REMOVED lines=14> */
[----:B----4-:R-:W4:Y:S03]  /*1af40*/  LDC.64 R10, c[0x0][0x408] ;  /* 0x00010200ff0a7b82 */ /* 0x010f260000000a00 */
[----:B------:R-:W-:Y:S04]  /*1af50*/  STS [R17+0x4000], R116 ;  /* 0x0040007411007388 */ /* 0x000fe80000000800 */
[----:B------:R2:W-:Y:S04]  /*1af60*/  STS [R17+0x4400], R118 ;  /* 0x0044007611007388 */ /* 0x0005e80000000800 */
[----:B------:R1:W-:Y:S04]  /*1af70*/  STS [R21+0x4000], R120 ;  /* 0x0040007815007388 */ /* 0x0003e80000000800 */
        /* <DEDUP_REMOVED lines=9> */
[----:B------:R1:W2:Y:S04]  /*1b010*/  LDS.128 R28, [R207+0x1800] ;  /* 0x00180000cf1c7984 */ /* 0x0002a80000000c00 */
        /* <DEDUP_REMOVED lines=24> */
.L_x_2114:
[----:B------:R-:W-:Y:S05]  /*1b1a0*/  BSYNC.RECONVERGENT B0 ;  /* 0x0000000000007941 */ /* 0x000fea0003800200 */
.L_x_2113:
[----:B------:R-:W2:Y:S01]  /*1b1b0*/  LDCU.64 UR4, c[0x0][0x410] ;  /* 0x00008200ff0477ac */ /* 0x000ea20008000a00 */
[----:B------:R-:W-:Y:S01]  /*1b1c0*/  IMAD.MOV.U32 R187, RZ, RZ, RZ ;  /* 0x000000ffffbb7224 */ /* 0x000fe200078e00ff */
[----:B------:R-:W-:Y:S01]  /*1b1d0*/  @P3 MOV R32, R34 ;  /* 0x0000002200203202 */ /* 0x000fe20000000f00 */
[----:B------:R-:W-:Y:S01]  /*1b1e0*/  VIADD R199, R199, -UR8 ;  /* 0x80000008c7c77c36 */ /* 0x000fe20008000000 */
[----:B------:R-:W-:Y:S01]  /*1b1f0*/  SHF.R.U32.HI R2, RZ, 0x3, R2 ;  /* 0x00000003ff027819 */ /* 0x000fe20000011602 */
[----:B-1----:R-:W-:Y:S01]  /*1b200*/  IMAD.WIDE.U32 R4, R10, UR8, R186 ;  /* 0x000000080a047c25 */ /* 0x002fe2000f8e00ba */
[----:B------:R1:W3:Y:S01]  /*1b210*/  LDS.128 R16, [R207+0x2000] ;  /* 0x00200000cf107984 */ /* 0x0002e20000000c00 */
[----:B------:R-:W-:Y:S01]  /*1b220*/  BSSY.RECONVERGENT B0, `(.L_x_2115) ;  /* 0x0000019000007945 */ /* 0x000fe20003800200 */
[----:B------:R-:W-:Y:S01]  /*1b230*/  IADD3 R3, PT, PT, R2, 0x30, RZ ;  /* 0x0000003002037810 */ /* 0x000fe20007ffe0ff */
[----:B------:R-:W-:Y:S01]  /*1b240*/  IMAD R0, R11, UR8, R5 ;  /* 0x000000080b007c24 */ /* 0x000fe2000f8e0205 */
[----:B------:R-:W-:Y:S01]  /*1b250*/  IADD3 R32, P0, PT, R32, R4, RZ ;  /* 0x0000000420207210 */ /* 0x000fe20007f1e0ff */
[C---:B------:R-:W-:Y:S01]  /*1b260*/  VIADD R4, R2.reuse, 0x20 ;  /* 0x0000002002047836 */ /* 0x040fe20000000000 */
[----:B------:R-:W-:-:S02]  /*1b270*/  IADD3 R5, PT, PT, R2, 0x10, RZ ;  /* 0x0000001002057810 */ /* 0x000fc40007ffe0ff */
[-C--:B------:R-:W-:Y:S01]  /*1b280*/  ISETP.GE.AND P1, PT, R3, R199.reuse, PT ;  /* 0x000000c70300720c */ /* 0x080fe20003f26270 */
[----:B------:R-:W-:Y:S01]  /*1b290*/  IMAD.X R33, R23, 0x1, R0, P0 ;  /* 0x0000000117217824 */ /* 0x000fe200000e0600 */
[-C--:B------:R-:W-:Y:S01]  /*1b2a0*/  ISETP.GE.AND P3, PT, R5, R199.reuse, PT ;  /* 0x000000c70500720c */ /* 0x080fe20003f66270 */
[----:B------:R1:W4:Y:S01]  /*1b2b0*/  LDS.128 R20, [R207] ;  /* 0x00000000cf147984 */ /* 0x0003220000000c00 */
[-C--:B------:R-:W-:Y:S01]  /*1b2c0*/  ISETP.GE.AND P2, PT, R4, R199.reuse, PT ;  /* 0x000000c70400720c */ /* 0x080fe20003f46270 */
[----:B--2---:R-:W-:Y:S01]  /*1b2d0*/  IMAD.WIDE.U32 R32, R7, UR4, R32 ;  /* 0x0000000407207c25 */ /* 0x004fe2000f8e0020 */
[----:B------:R-:W-:-:S03]  /*1b2e0*/  ISETP.GE.AND P0, PT, R2, R199, PT ;  /* 0x000000c70200720c */ /* 0x000fc60003f06270 */
[----:B------:R-:W-:Y:S02]  /*1b2f0*/  IMAD R35, R7, UR5, R33 ;  /* 0x0000000507237c24 */ /* 0x000fe4000f8e0221 */
[----:B------:R1:W2:Y:S08]  /*1b300*/  LDS.128 R4, [R207+0x4000] ;  /* 0x00400000cf047984 */ /* 0x0002b00000000c00 */
[----:B------:R-:W-:Y:S05]  /*1b310*/  @P0 BRA `(.L_x_2116) ;  /* 0x0000000000240947 */ /* 0x000fea0003800000 */
[----:B------:R-:W5:Y:S01]  /*1b320*/  LDCU.64 UR4, c[0x0][0x3f0] ;  /* 0x00007e00ff0477ac */ /* 0x000f620008000a00 */
[----:B------:R-:W-:-:S05]  /*1b330*/  MOV R34, R32 ;  /* 0x0000002000227202 */ /* 0x000fca0000000f00 */
[----:B------:R-:W-:-:S04]  /*1b340*/  IMAD.WIDE.U32 R8, R2, R10, R34 ;  /* 0x0000000a02087225 */ /* 0x000fc800078e0022 */
[----:B------:R-:W-:Y:S01]  /*1b350*/  IMAD R0, R2, R11, R9 ;  /* 0x0000000b02007224 */ /* 0x000fe200078e0209 */
[----:B-----5:R-:W-:-:S04]  /*1b360*/  LEA R36, P0, R8, UR4, 0x1 ;  /* 0x0000000408247c11 */ /* 0x020fc8000f8008ff */
[----:B------:R-:W-:-:S05]  /*1b370*/  LEA.HI.X R37, R8, UR5, R0, 0x1, P0 ;  /* 0x0000000508257c11 */ /* 0x000fca00080f0c00 */
[----:B----4-:R4:W-:Y:S04]  /*1b380*/  STG.E.128 desc[UR6][R36.64], R20 ;  /* 0x0000001424007986 */ /* 0x0109e8000c101d06 */
[----:B---3--:R4:W-:Y:S04]  /*1b390*/  STG.E.128 desc[UR6][R36.64+0x80], R16 ;  /* 0x0000801024007986 */ /* 0x0089e8000c101d06 */
[----:B--2---:R4:W-:Y:S02]  /*1b3a0*/  STG.E.128 desc[UR6][R36.64+0x100], R4 ;  /* 0x0001000424007986 */ /* 0x0049e4000c101d06 */
.L_x_2116:
[----:B------:R-:W-:Y:S05]  /*1b3b0*/  BSYNC.RECONVERGENT B0 ;  /* 0x0000000000007941 */ /* 0x000fea0003800200 */
.L_x_2115:
[----:B----4-:R4:W1:Y:S01]  /*1b3c0*/  LDS.128 R20, [R207+0x800] ;  /* 0x00080000cf147984 */ /* 0x0108620000000c00 */
[----:B------:R-:W-:Y:S03]  /*1b3d0*/  BSSY.RECONVERGENT B0, `(.L_x_2117) ;  /* 0x0000012000007945 */ /* 0x000fe60003800200 */
[----:B---3--:R4:W3:Y:S04]  /*1b3e0*/  LDS.128 R16, [R207+0x2800] ;  /* 0x00280000cf107984 */ /* 0x0088e80000000c00 */
        /* <DEDUP_REMOVED lines=14> */
[----:B---3--:R1:W-:Y:S04]  /*1b4d0*/  STG.E.128 desc[UR6][R36.64+0x80], R16 ;  /* 0x0000801024007986 */ /* 0x0083e8000c101d06 */
[----:B--2---:R1:W-:Y:S02]  /*1b4e0*/  STG.E.128 desc[UR6][R36.64+0x100], R4 ;  /* 0x0001000424007986 */ /* 0x0043e4000c101d06 */
.L_x_2118:
[----:B------:R-:W-:Y:S05]  /*1b4f0*/  BSYNC.RECONVERGENT B0 ;  /* 0x0000000000007941 */ /* 0x000fea0003800200 */
.L_x_2117:
[----:B-1-3--:R1:W3:Y:S01]  /*1b500*/  LDS.128 R16, [R207+0x1000] ;  /* 0x00100000cf107984 */ /* 0x00a2e20000000c00 */
[----:B------:R-:W-:Y:S03]  /*1b510*/  BSSY.RECONVERGENT B0, `(.L_x_2119) ;  /* 0x0000012000007945 */ /* 0x000fe60003800200 */
[----:B--2---:R1:W2:Y:S04]  /*1b520*/  LDS.128 R4, [R207+0x3000] ;  /* 0x00300000cf047984 */ /* 0x0042a80000000c00 */
        /* <DEDUP_REMOVED lines=13> */
[----:B---3--:R3:W-:Y:S04]  /*1b600*/  STG.E.128 desc[UR6][R36.64], R16 ;  /* 0x0000001024007986 */ /* 0x0087e8000c101d06 */
[----:B--2---:R3:W-:Y:S04]  /*1b610*/  STG.E.128 desc[UR6][R36.64+0x80], R4 ;  /* 0x0000800424007986 */ /* 0x0047e8000c101d06 */
[----:B-1----:R3:W-:Y:S02]  /*1b620*/  STG.E.128 desc[UR6][R36.64+0x100], R20 ;  /* 0x0001001424007986 */ /* 0x0027e4000c101d06 */
.L_x_2120:
[----:B------:R-:W-:Y:S05]  /*1b630*/  BSYNC.RECONVERGENT B0 ;  /* 0x0000000000007941 */ /* 0x000fea0003800200 */
.L_x_2119:
[----:B------:R-:W-:Y:S05]  /*1b640*/  @P1 EXIT ;  /* 0x000000000000194d */ /* 0x000fea0003800000 */
[----:B------:R-:W-:Y:S01]  /*1b650*/  IADD3 R3, P0, PT, R2, 0x30, RZ ;  /* 0x0000003002037810 */ /* 0x000fe20007f1e0ff */
[----:B------:R-:W5:Y:S01]  /*1b660*/  LDCU.64 UR4, c[0x0][0x3f0] ;  /* 0x00007e00ff0477ac */ /* 0x000f620008000a00 */
[----:B--23--:R-:W-:-:S03]  /*1b670*/  IMAD.MOV.U32 R4, RZ, RZ, R32 ;  /* 0x000000ffff047224 */ /* 0x00cfc600078e0020 */
        /* <DEDUP_REMOVED lines=12> */
.L_x_2121:
        /* <DEDUP_REMOVED lines=12> */
.L_x_3749:


//--------------------- .text._ZN5flash24flash_fwd_splitkv_kernelI23Flash_fwd_kernel_traitsILi192ELi64ELi64ELi4ELb0ELb0EN7cutlass10bfloat16_tE19Flash_kernel_traitsILi192ELi64ELi64ELi4ES3_EELb1ELb0ELb0ELb0ELb1ELb1ELb0ELb1EEEvNS_16Flash_fwd_paramsE --------------------------
	.section	.text._ZN5flash24flash_fwd_splitkv_kernelI23Flash_fwd_kernel_traitsILi192ELi64ELi64ELi4ELb0ELb0EN7cutlass10bfloat16_tE19Flash_kernel_traitsILi192ELi64ELi64ELi4ES3_EELb1ELb0ELb0ELb0ELb1ELb1ELb0ELb1EEEvNS_16Flash_fwd_paramsE,"ax",@progbits
	.align	128
        .global         _ZN5flash24flash_fwd_splitkv_kernelI23Flash_fwd_kernel_traitsILi192ELi64ELi64ELi4ELb0ELb0EN7cutlass10bfloat16_tE19Flash_kernel_traitsILi192ELi64ELi64ELi4ES3_EELb1ELb0ELb0ELb0ELb1ELb1ELb0ELb1EEEvNS_16Flash_fwd_paramsE
        .type           _ZN5flash24flash_fwd_splitkv_kernelI23Flash_fwd_kernel_traitsILi192ELi64ELi64ELi4ELb0ELb0EN7cutlass10bfloat16_tE19Flash_kernel_traitsILi192ELi64ELi64ELi4ES3_EELb1ELb0ELb0ELb0ELb1ELb1ELb0ELb1EEEvNS_16Flash_fwd_paramsE,@function
        .size           _ZN5flash24flash_fwd_splitkv_kernelI23Flash_fwd_kernel_traitsILi192ELi64ELi64ELi4ELb0ELb0EN7cutlass10bfloat16_tE19Flash_kernel_traitsILi192ELi64ELi64ELi4ES3_EELb1ELb0ELb0ELb0ELb1ELb1ELb0ELb1EEEvNS_16Flash_fwd_paramsE,(.L_x_3750 - _ZN5flash24flash_fwd_splitkv_kernelI23Flash_fwd_kernel_traitsILi192ELi64ELi64ELi4ELb0ELb0EN7cutlass10bfloat16_tE19Flash_kernel_traitsILi192ELi64ELi64ELi4ES3_EELb1ELb0ELb0ELb0ELb1ELb1ELb0ELb1EEEvNS_16Flash_fwd_paramsE)
        .other          _ZN5flash24flash_fwd_splitkv_kernelI23Flash_fwd_kernel_traitsILi192ELi64ELi64ELi4ELb0ELb0EN7cutlass10bfloat16_tE19Flash_kernel_traitsILi192ELi64ELi64ELi4ES3_EELb1ELb0ELb0ELb0ELb1ELb1ELb0ELb1EEEvNS_16Flash_fwd_paramsE,@"STO_CUDA_ENTRY STV_DEFAULT"
_ZN5flash24flash_fwd_splitkv_kernelI23Flash_fwd_kernel_traitsILi192ELi64ELi64ELi4ELb0ELb0EN7cutlass10bfloat16_tE19Flash_kernel_traitsILi192ELi64ELi64ELi4ES3_EELb1ELb0ELb0ELb0ELb1ELb1ELb0ELb1EEEvNS_16Flash_fwd_paramsE:
.text._ZN5flash24flash_fwd_splitkv_kernelI23Flash_fwd_kernel_traitsILi192ELi64ELi64ELi4ELb0ELb0EN7cutlass10bfloat16_tE19Flash_kernel_traitsILi192ELi64ELi64ELi4ES3_EELb1ELb0ELb0ELb0ELb1ELb1ELb0ELb1EEEvNS_16Flash_fwd_paramsE:
        /* <DEDUP_REMOVED lines=51> */
.L_x_2122:
        /* <DEDUP_REMOVED lines=71> */
.L_x_2125:
[----:B------:R-:W-:Y:S05]  /*07a0*/  BSYNC.RECONVERGENT B0 ;  /* 0x0000000000007941 */ /* 0x000fea0003800200 */
.L_x_2124:
        /* <DEDUP_REMOVED lines=16> */
.L_x_2127:
[----:B------:R-:W-:Y:S05]  /*08b0*/  BSYNC.RECONVERGENT B0 ;  /* 0x0000000000007941 */ /* 0x000fea0003800200 */
.L_x_2126:
        /* <DEDUP_REMOVED lines=16> */
.L_x_2129:
[----:B------:R-:W-:Y:S05]  /*09c0*/  BSYNC.RECONVERGENT B0 ;  /* 0x0000000000007941 */ /* 0x000fea0003800200 */
.L_x_2128:
        /* <DEDUP_REMOVED lines=15> */
.L_x_2131:
[----:B------:R-:W-:Y:S05]  /*0ac0*/  BSYNC.RECONVERGENT B0 ;  /* 0x0000000000007941 */ /* 0x000fea0003800200 */
.L_x_2130:
        /* <DEDUP_REMOVED lines=20> */
.L_x_2123:
        /* <DEDUP_REMOVED lines=10> */
.L_x_2132:
        /* <DEDUP_REMOVED lines=104> */
.L_x_2133:
        /* <DEDUP_REMOVED lines=15> */
.L_x_2135:
[----:B------:R-:W2:Y:S01]  /*1420*/  LDC.64 R4, c[0x0][0x3b8] ;  /* 0x0000ee00ff047b82 */ /* 0x000ea20000000a00 */
[----:B-1----:R-:W-:-:S05]  /*1430*/  IADD3 R2, PT, PT, R0, R9, RZ ;  /* 0x0000000900027210 */ /* 0x002fca0007ffe0ff */
[C---:B--2---:R-:W-:Y:S02]  /*1440*/  IMAD R17, R2.reuse, R5, RZ ;  /* 0x0000000502117224 */ /* 0x044fe400078e02ff */
[----:B------:R-:W-:-:S05]  /*1450*/  IMAD.WIDE.U32 R2, R2, R4, RZ ;  /* 0x0000000402027225 */ /* 0x000fca00078e00ff */
[----:B------:R-:W-:Y:S02]  /*1460*/  IADD3 R17, PT, PT, R3, R17, RZ ;  /* 0x0000001103117210 */ /* 0x000fe40007ffe0ff */
[----:B------:R-:W-:Y:S02]  /*1470*/  MOV R16, R2 ;  /* 0x0000000200107202 */ /* 0x000fe40000000f00 */
.L_x_2136:
        /* <DEDUP_REMOVED lines=14> */
.L_x_2137:
[----:B------:R-:W1:Y:S01]  /*1560*/  LDC.64 R2, c[0x0][0x3c0] ;  /* 0x0000f000ff027b82 */ /* 0x000e620000000a00 */
[----:B------:R-:W-:-:S05]  /*1570*/  IADD3 R0, PT, PT, R0, R9, RZ ;  /* 0x0000000900007210 */ /* 0x000fca0007ffe0ff */
[C---:B-1----:R-:W-:Y:S02]  /*1580*/  IMAD R19, R0.reuse, R3, RZ ;  /* 0x0000000300137224 */ /* 0x042fe400078e02ff */
[----:B------:R-:W-:-:S05]  /*1590*/  IMAD.WIDE.U32 R8, R0, R2, RZ ;  /* 0x0000000200087225 */ /* 0x000fca00078e00ff */
[----:B------:R-:W-:Y:S02]  /*15a0*/  IADD3 R19, PT, PT, R9, R19, RZ ;  /* 0x0000001309137210 */ /* 0x000fe40007ffe0ff */
[----:B------:R-:W-:-:S07]  /*15b0*/  MOV R18, R8 ;  /* 0x0000000800127202 */ /* 0x000fce0000000f00 */
.L_x_2138:
        /* <DEDUP_REMOVED lines=46> */
.L_x_2134:
        /* <DEDUP_REMOVED lines=171> */
.L_x_2161:
        /* <DEDUP_REMOVED lines=107> */
.L_x_2141:
        /* <DEDUP_REMOVED lines=145> */
.L_x_2145:
[----:B-1-3--:R-:W-:Y:S05]  /*3310*/  BSYNC.RECONVERGENT B0 ;  /* 0x0000000000007941 */ /* 0x00afea0003800200 */
.L_x_2144:
        /* <DEDUP_REMOVED lines=141> */
.L_x_2147:
[----:B------:R-:W-:Y:S05]  /*3bf0*/  BSYNC.RECONVERGENT B0 ;  /* 0x0000000000007941 */ /* 0x000fea0003800200 */
.L_x_2146:
        /* <DEDUP_REMOVED lines=147> */
.L_x_2149:
[----:B------:R-:W-:Y:S05]  /*4530*/  BSYNC.RECONVERGENT B0 ;  /* 0x0000000000007941 */ /* 0x000fea0003800200 */
.L_x_2148:
        /* <DEDUP_REMOVED lines=150> */
.L_x_2151:
[----:B------:R-:W-:Y:S05]  /*4ea0*/  BSYNC.RECONVERGENT B0 ;  /* 0x0000000000007941 */ /* 0x000fea0003800200 */
.L_x_2150:
[----:B------:R-:W1:Y:S01]  /*4eb0*/  LDC R27, c[0x0][0x450] ;  /* 0x00011400ff1b7b82 */ /* 0x000e620000000800 */
[----:B--2---:R-:W-:Y:S05]  /*4ec0*/  IMAD.U32 R3, R52, -0x20, RZ ;  /* 0xffffffe034037824 */ /* 0x004fea00078e00ff */
[C---:B------:R-:W-:Y:S02]  /*4ed0*/  LEA R32, P1, R3.reuse, R32, 0x1 ;  /* 0x0000002003207211 */ /* 0x040fe400078208ff */
[C---:B------:R-:W-:Y:S02]  /*4ee0*/  LEA R64, P0, R3.reuse, R64, 0x1 ;  /* 0x0000004003407211 */ /* 0x040fe400078008ff */
[C---:B------:R-:W-:Y:S02]  /*4ef0*/  LEA.HI.X.SX32 R33, R3.reuse, R33, 0x1, P1 ;  /* 0x0000002103217211 */ /* 0x040fe400008f0eff */
[----:B------:R-:W-:Y:S01]  /*4f00*/  LEA.HI.X.SX32 R65, R3, R65, 0x1, P0 ;  /* 0x0000004103417211 */ /* 0x000fe200000f0eff */
[----:B------:R-:W-:Y:S05]  /*4f10*/  BRA `(.L_x_2142) ;  /* 0x00000040006c7947 */ /* 0x000fea0003800000 */
.L_x_2143:
        /* <DEDUP_REMOVED lines=259> */
.L_x_2153:
[----:B-1-3--:R-:W-:Y:S05]  /*5f50*/  BSYNC.RECONVERGENT B0 ;  /* 0x0000000000007941 */ /* 0x00afea0003800200 */
.L_x_2152:
        /* <DEDUP_REMOVED lines=258> */
.L_x_2155:
[----:B------:R-:W-:Y:S05]  /*6f80*/  BSYNC.RECONVERGENT B0 ;  /* 0x0000000000007941 */ /* 0x000fea0003800200 */
.L_x_2154:
        /* <DEDUP_REMOVED lines=261> */
.L_x_2157:
[----:B------:R-:W-:Y:S05]  /*7fe0*/  BSYNC.RECONVERGENT B0 ;  /* 0x0000000000007941 */ /* 0x000fea0003800200 */
.L_x_2156:
        /* <DEDUP_REMOVED lines=263> */
.L_x_2159:
[----:B------:R-:W-:Y:S05]  /*9060*/  BSYNC.RECONVERGENT B0 ;  /* 0x0000000000007941 */ /* 0x000fea0003800200 */
.L_x_2158:
[----:B------:R-:W1:Y:S01]  /*9070*/  LDC R27, c[0x0][0x450] ;  /* 0x00011400ff1b7b82 */ /* 0x000e620000000800 */
[----:B--2---:R-:W-:Y:S05]  /*9080*/  IMAD.U32 R99, R99, -0x20, RZ ;  /* 0xffffffe063637824 */ /* 0x004fea00078e00ff */
[C---:B------:R-:W-:Y:S02]  /*9090*/  LEA R106, P1, R99.reuse, R106, 0x1 ;  /* 0x0000006a636a7211 */ /* 0x040fe400078208ff */
[C---:B------:R-:W-:Y:S02]  /*90a0*/  LEA R104, P0, R99.reuse, R104, 0x1 ;  /* 0x0000006863687211 */ /* 0x040fe400078008ff */
[C---:B------:R-:W-:Y:S02]  /*90b0*/  LEA.HI.X.SX32 R107, R99.reuse, R107, 0x1, P1 ;  /* 0x0000006b636b7211 */ /* 0x040fe400008f0eff */
[----:B------:R-:W-:Y:S09]  /*90c0*/  LEA.HI.X.SX32 R105, R99, R105, 0x1, P0 ;  /* 0x0000006963697211 */ /* 0x000ff200000f0eff */
.L_x_2142:
[----:B------:R-:W-:Y:S05]  /*90d0*/  BSYNC.RECONVERGENT B1 ;  /* 0x0000000000017941 */ /* 0x000fea0003800200 */
.L_x_2140:
        /* <DEDUP_REMOVED lines=90> */
.L_x_2160:
[----:B------:R-:W-:Y:S02]  /*9680*/  IADD3 R102, P1, PT, R102, R109, RZ ;  /* 0x0000006d66667210 */ /* 0x000fe40007f3e0ff */
[----:B------:R-:W-:Y:S03]  /*9690*/  IADD3 R30, P0, PT, R30, R113, RZ ;  /* 0x000000711e1e7210 */ /* 0x000fe60007f1e0ff */
[----:B------:R-:W-:Y:S02]  /*96a0*/  IMAD.X R103, R103, 0x1, R108, P1 ;  /* 0x0000000167677824 */ /* 0x000fe400008e066c */
[----:B------:R-:W-:Y:S01]  /*96b0*/  IMAD.X R31, R31, 0x1, R111, P0 ;  /* 0x000000011f1f7824 */ /* 0x000fe200000e066f */
[----:B------:R-:W-:Y:S07]  /*96c0*/  @P3 BRA `(.L_x_2161) ;  /* 0xffffff8c00203947 */ /* 0x000fee000383ffff */
.L_x_2139:
        /* <DEDUP_REMOVED lines=47> */
.L_x_2165:
[----:B------:R-:W-:Y:S05]  /*99c0*/  BSYNC.RECONVERGENT B0 ;  /* 0x0000000000007941 */ /* 0x000fea0003800200 */
.L_x_2164:
        /* <DEDUP_REMOVED lines=11> */
.L_x_2163:
        /* <DEDUP_REMOVED lines=75> */
.L_x_2171:
[----:B------:R-:W-:Y:S05]  /*9f30*/  BSYNC.RECONVERGENT B0 ;  /* 0x0000000000007941 */ /* 0x000fea0003800200 */
.L_x_2170:
        /* <DEDUP_REMOVED lines=44> */
.L_x_2173:
[----:B------:R-:W-:Y:S05]  /*a200*/  BSYNC.RECONVERGENT B0 ;  /* 0x0000000000007941 */ /* 0x000fea0003800200 */
.L_x_2172:
        /* <DEDUP_REMOVED lines=43> */
.L_x_2175:
[----:B------:R-:W-:Y:S05]  /*a4c0*/  BSYNC.RECONVERGENT B0 ;  /* 0x0000000000007941 */ /* 0x000fea0003800200 */
.L_x_2174:
[----:B------:R4:W-:Y:S02]  /*a4d0*/  STS.128 [R209+0x4000], R8 ;  /* 0x00400008d1007388 */ /* 0x0009e40000000c00 */
.L_x_2169:
[----:B------:R-:W-:Y:S05]  /*a4e0*/  BSYNC.RECONVERGENT B1 ;  /* 0x0000000000017941 */ /* 0x000fea0003800200 */
.L_x_2168:
        /* <DEDUP_REMOVED lines=60> */
.L_x_2179:
[----:B------:R-:W-:Y:S05]  /*a8b0*/  BSYNC.RECONVERGENT B0 ;  /* 0x0000000000007941 */ /* 0x000fea0003800200 */
.L_x_2178:
        /* <DEDUP_REMOVED lines=54> */
.L_x_2181:
[----:B------:R-:W-:Y:S05]  /*ac20*/  BSYNC.RECONVERGENT B0 ;  /* 0x0000000000007941 */ /* 0x000fea0003800200 */
.L_x_2180:
        /* <DEDUP_REMOVED lines=53> */
.L_x_2183:
[----:B------:R-:W-:Y:S05]  /*af80*/  BSYNC.RECONVERGENT B0 ;  /* 0x0000000000007941 */ /* 0x000fea0003800200 */
.L_x_2182:
[----:B------:R1:W-:Y:S02]  /*af90*/  STS.128 [R209+0x4800], R8 ;  /* 0x00480008d1007388 */ /* 0x0003e40000000c00 */
.L_x_2177:
[----:B------:R-:W-:Y:S05]  /*afa0*/  BSYNC.RECONVERGENT B1 ;  /* 0x0000000000017941 */ /* 0x000fea0003800200 */
.L_x_2176:
        /* <DEDUP_REMOVED lines=61> */
.L_x_2187:
[----:B------:R-:W-:Y:S05]  /*b380*/  BSYNC.RECONVERGENT B0 ;  /* 0x0000000000007941 */ /* 0x000fea0003800200 */
.L_x_2186:
        /* <DEDUP_REMOVED lines=53> */
.L_x_2189:
[----:B------:R-:W-:Y:S05]  /*b6e0*/  BSYNC.RECONVERGENT B0 ;  /* 0x0000000000007941 */ /* 0x000fea0003800200 */
.L_x_2188:
        /* <DEDUP_REMOVED lines=53> */
.L_x_2191:
[----:B------:R-:W-:Y:S05]  /*ba40*/  BSYNC.RECONVERGENT B0 ;  /* 0x0000000000007941 */ /* 0x000fea0003800200 */
.L_x_2190:
[----:B------:R4:W-:Y:S02]  /*ba50*/  STS.128 [R209+0x5000], R8 ;  /* 0x00500008d1007388 */ /* 0x0009e40000000c00 */
.L_x_2185:
[----:B------:R-:W-:Y:S05]  /*ba60*/  BSYNC.RECONVERGENT B1 ;  /* 0x0000000000017941 */ /* 0x000fea0003800200 */
.L_x_2184:
        /* <DEDUP_REMOVED lines=63> */
.L_x_2193:
[----:B------:R-:W-:Y:S05]  /*be60*/  BSYNC.RECONVERGENT B0 ;  /* 0x0000000000007941 */ /* 0x000fea0003800200 */
.L_x_2192:
        /* <DEDUP_REMOVED lines=54> */
.L_x_2195:
[----:B------:R-:W-:Y:S05]  /*c1d0*/  BSYNC.RECONVERGENT B0 ;  /* 0x0000000000007941 */ /* 0x000fea0003800200 */
.L_x_2194:
        /* <DEDUP_REMOVED lines=54> */
.L_x_2197:
[----:B------:R-:W-:Y:S05]  /*c540*/  BSYNC.RECONVERGENT B0 ;  /* 0x0000000000007941 */ /* 0x000fea0003800200 */
.L_x_2196:
[----:B------:R4:W-:Y:S01]  /*c550*/  STS.128 [R209+0x5800], R8 ;  /* 0x00580008d1007388 */ /* 0x0009e20000000c00 */
[----:B------:R-:W-:Y:S05]  /*c560*/  BRA `(.L_x_2166) ;  /* 0x0000004000bc7947 */ /* 0x000fea0003800000 */
.L_x_2167:
        /* <DEDUP_REMOVED lines=93> */
.L_x_2201:
[----:B------:R-:W-:Y:S05]  /*cb40*/  BSYNC.RECONVERGENT B0 ;  /* 0x0000000000007941 */ /* 0x000fea0003800200 */
.L_x_2200:
        /* <DEDUP_REMOVED lines=84> */
.L_x_2203:
[----:B------:R-:W-:Y:S05]  /*d090*/  BSYNC.RECONVERGENT B0 ;  /* 0x0000000000007941 */ /* 0x000fea0003800200 */
.L_x_2202:
        /* <DEDUP_REMOVED lines=85> */
.L_x_2205:
[----:B------:R-:W-:Y:S05]  /*d5f0*/  BSYNC.RECONVERGENT B0 ;  /* 0x0000000000007941 */ /* 0x000fea0003800200 */
.L_x_2204:
[----:B------:R4:W-:Y:S02]  /*d600*/  STS.128 [R209+0x4000], R4 ;  /* 0x00400004d1007388 */ /* 0x0009e40000000c00 */
.L_x_2199:
[----:B------:R-:W-:Y:S05]  /*d610*/  BSYNC.RECONVERGENT B1 ;  /* 0x0000000000017941 */ /* 0x000fea0003800200 */
.L_x_2198:
        /* <DEDUP_REMOVED lines=91> */
.L_x_2209:
[----:B------:R-:W-:Y:S05]  /*dbd0*/  BSYNC.RECONVERGENT B0 ;  /* 0x0000000000007941 */ /* 0x000fea0003800200 */
.L_x_2208:
        /* <DEDUP_REMOVED lines=85> */
.L_x_2211:
[----:B------:R-:W-:Y:S05]  /*e130*/  BSYNC.RECONVERGENT B0 ;  /* 0x0000000000007941 */ /* 0x000fea0003800200 */
.L_x_2210:
        /* <DEDUP_REMOVED lines=86> */
.L_x_2213:
[----:B------:R-:W-:Y:S05]  /*e6a0*/  BSYNC.RECONVERGENT B0 ;  /* 0x0000000000007941 */ /* 0x000fea0003800200 */
.L_x_2212:
[----:B------:R1:W-:Y:S02]  /*e6b0*/  STS.128 [R209+0x4800], R4 ;  /* 0x00480004d1007388 */ /* 0x0003e40000000c00 */
.L_x_2207:
[----:B------:R-:W-:Y:S05]  /*e6c0*/  BSYNC.RECONVERGENT B1 ;  /* 0x0000000000017941 */ /* 0x000fea0003800200 */
.L_x_2206:
        /* <DEDUP_REMOVED lines=93> */
.L_x_2217:
[----:B------:R-:W-:Y:S05]  /*eca0*/  BSYNC.RECONVERGENT B0 ;  /* 0x0000000000007941 */ /* 0x000fea0003800200 */
.L_x_2216:
        /* <DEDUP_REMOVED lines=86> */
.L_x_2219:
[----:B------:R-:W-:Y:S05]  /*f210*/  BSYNC.RECONVERGENT B0 ;  /* 0x0000000000007941 */ /* 0x000fea0003800200 */
.L_x_2218:
        /* <DEDUP_REMOVED lines=86> */
.L_x_2221:
[----:B------:R-:W-:Y:S05]  /*f780*/  BSYNC.RECONVERGENT B0 ;  /* 0x0000000000007941 */ /* 0x000fea0003800200 */
.L_x_2220:
[----:B------:R4:W-:Y:S02]  /*f790*/  STS.128 [R209+0x5000], R4 ;  /* 0x00500004d1007388 */ /* 0x0009e40000000c00 */
.L_x_2215:
[----:B------:R-:W-:Y:S05]  /*f7a0*/  BSYNC.RECONVERGENT B1 ;  /* 0x0000000000017941 */ /* 0x000fea0003800200 */
.L_x_2214:
        /* <DEDUP_REMOVED lines=94> */
.L_x_2223:
[----:B------:R-:W-:Y:S05]  /*fd90*/  BSYNC.RECONVERGENT B0 ;  /* 0x0000000000007941 */ /* 0x000fea0003800200 */
.L_x_2222:
        /* <DEDUP_REMOVED lines=84> */
.L_x_2225:
[----:B------:R-:W-:Y:S05]  /*102e0*/  BSYNC.RECONVERGENT B0 ;  /* 0x0000000000007941 */ /* 0x000fea0003800200 */
.L_x_2224:
        /* <DEDUP_REMOVED lines=85> */
.L_x_2227:
[----:B------:R-:W-:Y:S05]  /*10840*/  BSYNC.RECONVERGENT B0 ;  /* 0x0000000000007941 */ /* 0x000fea0003800200 */
.L_x_2226:
[----:B------:R4:W-:Y:S02]  /*10850*/  STS.128 [R209+0x5800], R4 ;  /* 0x00580004d1007388 */ /* 0x0009e40000000c00 */
.L_x_2166:
[----:B------:R-:W-:Y:S05]  /*10860*/  BSYNC.RECONVERGENT B2 ;  /* 0x0000000000027941 */ /* 0x000fea0003800200 */
.L_x_2162:
[----:B-1-34-:R-:W-:Y:S01]  /*10870*/  IADD3 R7, PT, PT, -R66, R79, RZ ;  /* 0x0000004f42077210 */ /* 0x01afe20007ffe1ff */
[C---:B------:R-:W-:Y:S01]  /*10880*/  IMAD.SHL.U32 R187, R77.reuse, 0x20, RZ ;  /* 0x000000204dbb7824 */ /* 0x040fe200078e00ff */
[----:B------:R-:W-:Y:S01]  /*10890*/  SHF.L.U32 R136, R77, 0x6, RZ ;  /* 0x000000064d887819 */ /* 0x000fe200000006ff */
[----:B------:R-:W1:Y:S01]  /*108a0*/  LDCU UR8, c[0x0][0x50c] ;  /* 0x0000a180ff0877ac */ /* 0x000e620008000800 */
[-C--:B------:R-:W-:Y:S02]  /*108b0*/  ISETP.GE.AND P4, PT, R38, R7.reuse, PT ;  /* 0x000000072600720c */ /* 0x080fe40003f86270 */
[-C--:B------:R-:W-:Y:S01]  /*108c0*/  ISETP.GE.AND P3, PT, R42, R7.reuse, PT ;  /* 0x000000072a00720c */ /* 0x080fe20003f66270 */
[----:B------:R-:W3:Y:S01]  /*108d0*/  LDCU UR4, c[0x0][0x508] ;  /* 0x0000a100ff0477ac */ /* 0x000ee20008000800 */
[-C--:B------:R-:W-:Y:S02]  /*108e0*/  ISETP.GE.AND P6, PT, R128, R7.reuse, PT ;  /* 0x000000078000720c */ /* 0x080fe40003fc6270 */
[----:B------:R-:W-:-:S02]  /*108f0*/  ISETP.GE.AND P5, PT, R36, R7, PT ;  /* 0x000000072400720c */ /* 0x000fc40003fa6270 */
[-C--:B------:R-:W-:Y:S02]  /*10900*/  ISETP.GE.AND P1, PT, R38, R7.reuse, PT ;  /* 0x000000072600720c */ /* 0x080fe40003f26270 */
[----:B------:R-:W-:Y:S02]  /*10910*/  ISETP.GE.AND P2, PT, R36, R7, PT ;  /* 0x000000072400720c */ /* 0x000fe40003f46270 */
[----:B------:R-:W-:Y:S01]  /*10920*/  LOP3.LUT R187, R187, 0x7c00, RZ, 0xc0, !PT ;  /* 0x00007c00bbbb7812 */ /* 0x000fe200078ec0ff */
[----:B--2---:R-:W2:Y:S01]  /*10930*/  @!P4 LDC.64 R4, c[0x0][0x3b8] ;  /* 0x0000ee00ff04cb82 */ /* 0x004ea20000000a00 */
[----:B------:R-:W-:Y:S02]  /*10940*/  LOP3.LUT R84, R84, 0x8, R77, 0x78, !PT ;  /* 0x0000000854547812 */ /* 0x000fe400078e784d */
[----:B------:R-:W-:Y:S01]  /*10950*/  LOP3.LUT R0, R187, 0x200, R136, 0xf8, !PT ;  /* 0x00000200bb007812 */ /* 0x000fe200078ef888 */
[----:B------:R-:W-:Y:S01]  /*10960*/  @!P6 IMAD.MOV.U32 R194, RZ, RZ, R196 ;  /* 0x000000ffffc2e224 */ /* 0x000fe200078e00c4 */
[----:B------:R-:W-:Y:S01]  /*10970*/  LOP3.LUT R137, R136, 0x400, RZ, 0xc0, !PT ;  /* 0x0000040088897812 */ /* 0x000fe200078ec0ff */
[----:B------:R-:W-:Y:S01]  /*10980*/  @!P6 IMAD.MOV.U32 R199, RZ, RZ, R197 ;  /* 0x000000ffffc7e224 */ /* 0x000fe200078e00c5 */
[----:B------:R-:W-:Y:S01]  /*10990*/  @!P5 LEA R8, P0, R67, R196, 0x1 ;  /* 0x000000c44308d211 */ /* 0x000fe200078008ff */
[----:B------:R-:W4:Y:S01]  /*109a0*/  @!P3 LDC.64 R2, c[0x0][0x3b8] ;  /* 0x0000ee00ff02bb82 */ /* 0x000f220000000a00 */
[----:B------:R-:W-:Y:S01]  /*109b0*/  @!PT LDS RZ, [RZ] ;  /* 0x00000000fffff984 */ /* 0x000fe20000000800 */
[----:B------:R-:W-:Y:S01]  /*109c0*/  @!PT LDS RZ, [RZ] ;  /* 0x00000000fffff984 */ /* 0x000fe20000000800 */
[----:B------:R-:W-:Y:S01]  /*109d0*/  @!PT LDS RZ, [RZ] ;  /* 0x00000000fffff984 */ /* 0x000fe20000000800 */
[----:B------:R-:W-:Y:S01]  /*109e0*/  @!P6 LDGSTS.E.BYPASS.LTC128B.128 [R209+0x6000], desc[UR6][R194.64] ;  /* 0x06000000c2d1efae */ /* 0x000fe2000b981a06 */
[----:B------:R-:W-:Y:S01]  /*109f0*/  IADD3 R83, PT, PT, R83, R0, RZ ;  /* 0x0000000053537210 */ /* 0x000fe20007ffe0ff */
[----:B------:R-:W-:Y:S01]  /*10a00*/  IMAD R137, R84, 0x2, R137 ;  /* 0x0000000254897824 */ /* 0x000fe200078e0289 */
[----:B-----5:R-:W-:Y:S01]  /*10a10*/  @!P5 LEA.HI.X R9, R67, R195, R76, 0x1, P0 ;  /* 0x000000c34309d211 */ /* 0x020fe200000f0c4c */
[----:B------:R-:W-:Y:S01]  /*10a20*/  @!P6 LDGSTS.E.BYPASS.LTC128B.128 [R209+0x8000], desc[UR6][R194.64+0x80] ;  /* 0x08000080c2d1efae */ /* 0x000fe2000b981a06 */
[----:B------:R-:W-:-:S02]  /*10a30*/  LEA R83, R83, UR5, 0x1 ;  /* 0x0000000553537c11 */ /* 0x000fc4000f8e08ff */
[----:B------:R-:W-:Y:S01]  /*10a40*/  MOV R186, 0x20 ;  /* 0x0000002000ba7802 */ /* 0x000fe20000000f00 */
[----:B------:R1:W-:Y:S01]  /*10a50*/  @!P6 LDGSTS.E.BYPASS.LTC128B.128 [R209+0xa000], desc[UR6][R194.64+0x100] ;  /* 0x0a000100c2d1efae */ /* 0x0003e2000b981a06 */
[----:B------:R-:W-:-:S03]  /*10a60*/  MOV R135, 0x40 ;  /* 0x0000004000877802 */ /* 0x000fc60000000f00 */
[----:B------:R-:W-:Y:S01]  /*10a70*/  @!P5 LDGSTS.E.BYPASS.LTC128B.128 [R209+0x6800], desc[UR6][R8.64] ;  /* 0x0680000008d1dfae */ /* 0x000fe2000b981a06 */
[----:B--2---:R-:W-:-:S03]  /*10a80*/  @!P4 LEA R10, P0, R4, R196, 0x6 ;  /* 0x000000c4040ac211 */ /* 0x004fc600078030ff */
[----:B------:R-:W-:Y:S01]  /*10a90*/  @!P5 LDGSTS.E.BYPASS.LTC128B.128 [R209+0x8800], desc[UR6][R8.64+0x80] ;  /* 0x0880008008d1dfae */ /* 0x000fe2000b981a06 */
[----:B------:R-:W-:-:S03]  /*10aa0*/  @!P4 LEA.HI.X R11, R4, R195, R5, 0x6, P0 ;  /* 0x000000c3040bc211 */ /* 0x000fc600000f3405 */
[----:B------:R2:W-:Y:S01]  /*10ab0*/  @!P5 LDGSTS.E.BYPASS.LTC128B.128 [R209+0xa800], desc[UR6][R8.64+0x100] ;  /* 0x0a80010008d1dfae */ /* 0x0005e2000b981a06 */
[----:B------:R-:W-:Y:S01]  /*10ac0*/  ISETP.GE.AND P0, PT, R42, R7, PT ;  /* 0x000000072a00720c */ /* 0x000fe20003f06270 */
[----:B----4-:R-:W-:Y:S02]  /*10ad0*/  @!P3 IMAD R3, R3, 0x60, RZ ;  /* 0x000000600303b824 */ /* 0x010fe400078e02ff */
[----:B------:R-:W-:Y:S04]  /*10ae0*/  @!P4 LDGSTS.E.BYPASS.LTC128B.128 [R209+0x7000], desc[UR6][R10.64] ;  /* 0x070000000ad1cfae */ /* 0x000fe8000b981a06 */
[----:B------:R-:W-:Y:S04]  /*10af0*/  @!P4 LDGSTS.E.BYPASS.LTC128B.128 [R209+0x9000], desc[UR6][R10.64+0x80] ;  /* 0x090000800ad1cfae */ /* 0x000fe8000b981a06 */
[----:B------:R-:W-:Y:S01]  /*10b00*/  @!P4 LDGSTS.E.BYPASS.LTC128B.128 [R209+0xb000], desc[UR6][R10.64+0x100] ;  /* 0x0b0001000ad1cfae */ /* 0x000fe2000b981a06 */
[----:B-1----:R-:W-:-:S05]  /*10b10*/  @!P3 MOV R194, R196 ;  /* 0x000000c400c2b202 */ /* 0x002fca0000000f00 */
[----:B------:R-:W-:-:S04]  /*10b20*/  @!P3 IMAD.WIDE.U32 R4, R2, 0x60, R194 ;  /* 0x000000600204b825 */ /* 0x000fc800078e00c2 */
[----:B------:R-:W-:Y:S01]  /*10b30*/  @!P3 IMAD.IADD R13, R3, 0x1, R5 ;  /* 0x00000001030db824 */ /* 0x000fe200078e0205 */
[----:B------:R-:W-:Y:S01]  /*10b40*/  @!P3 MOV R12, R4 ;  /* 0x00000004000cb202 */ /* 0x000fe20000000f00 */
[----:B------:R-:W1:Y:S04]  /*10b50*/  @!P0 LDC.64 R2, c[0x0][0x3c0] ;  /* 0x0000f000ff028b82 */ /* 0x000e680000000a00 */
[----:B------:R-:W-:Y:S04]  /*10b60*/  @!P3 LDGSTS.E.BYPASS.LTC128B.128 [R209+0x7800], desc[UR6][R12.64] ;  /* 0x078000000cd1bfae */ /* 0x000fe8000b981a06 */
[----:B------:R-:W-:Y:S01]  /*10b70*/  @!P3 LDGSTS.E.BYPASS.LTC128B.128 [R209+0x9800], desc[UR6][R12.64+0x80] ;  /* 0x098000800cd1bfae */ /* 0x000fe2000b981a06 */
[----:B------:R-:W2:Y:S03]  /*10b80*/  @!P1 LDC.64 R4, c[0x0][0x3c0] ;  /* 0x0000f000ff049b82 */ /* 0x000ea60000000a00 */
[----:B------:R-:W-:Y:S01]  /*10b90*/  @!P3 LDGSTS.E.BYPASS.LTC128B.128 [R209+0xb800], desc[UR6][R12.64+0x100] ;  /* 0x0b8001000cd1bfae */ /* 0x000fe2000b981a06 */
[----:B------:R-:W-:-:S03]  /*10ba0*/  @!P2 LEA R6, P3, R81, R198, 0x1 ;  /* 0x000000c65106a211 */ /* 0x000fc600078608ff */
[----:B------:R-:W0:Y:S01]  /*10bb0*/  LDGDEPBAR ;  /* 0x00000000000079af */ /* 0x000e220000000000 */
[----:B------:R-:W-:Y:S01]  /*10bc0*/  @!P2 LEA.HI.X R7, R81, R197, R82, 0x1, P3 ;  /* 0x000000c55107a211 */ /* 0x000fe200018f0c52 */
[----:B-1----:R-:W-:Y:S01]  /*10bd0*/  @!P0 IMAD R3, R3, 0x60, RZ ;  /* 0x0000006003038824 */ /* 0x002fe200078e02ff */
[----:B--2---:R-:W-:-:S04]  /*10be0*/  @!P1 LEA R8, P3, R4, R198, 0x6 ;  /* 0x000000c604089211 */ /* 0x004fc800078630ff */
[----:B------:R-:W-:Y:S01]  /*10bf0*/  @!P1 LEA.HI.X R9, R4, R197, R5, 0x6, P3 ;  /* 0x000000c504099211 */ /* 0x000fe200018f3405 */
[----:B------:R-:W-:-:S04]  /*10c00*/  DEPBAR.LE SB0, 0x0 ;  /* 0x000080000000791a */ /* 0x000fc80000000000 */
[----:B------:R-:W-:Y:S06]  /*10c10*/  BAR.SYNC.DEFER_BLOCKING 0x0 ;  /* 0x0000000000007b1d */ /* 0x000fec0000010000 */
[----:B------:R-:W-:Y:S01]  /*10c20*/  @!PT LDS RZ, [RZ] ;  /* 0x00000000fffff984 */ /* 0x000fe20000000800 */
[----:B------:R-:W-:Y:S01]  /*10c30*/  @!PT LDS RZ, [RZ] ;  /* 0x00000000fffff984 */ /* 0x000fe20000000800 */
[----:B------:R-:W-:Y:S01]  /*10c40*/  @!PT LDS RZ, [RZ] ;  /* 0x00000000fffff984 */ /* 0x000fe20000000800 */
[----:B------:R-:W-:Y:S04]  /*10c50*/  @!P6 LDGSTS.E.BYPASS.LTC128B.128 [R209+0xc000], desc[UR6][R198.64] ;  /* 0x0c000000c6d1efae */ /* 0x000fe8000b981a06 */
[----:B------:R-:W-:Y:S04]  /*10c60*/  @!P6 LDGSTS.E.BYPASS.LTC128B.128 [R209+0xe000], desc[UR6][R198.64+0x80] ;  /* 0x0e000080c6d1efae */ /* 0x000fe8000b981a06 */
[----:B------:R1:W-:Y:S04]  /*10c70*/  @!P6 LDGSTS.E.BYPASS.LTC128B.128 [R209+0x10000], desc[UR6][R198.64+0x100] ;  /* 0x10000100c6d1efae */ /* 0x0003e8000b981a06 */
[----:B------:R-:W-:Y:S04]  /*10c80*/  @P6 STS.128 [R209+0xc000], RZ ;  /* 0x00c000ffd1006388 */ /* 0x000fe80000000c00 */
[----:B------:R-:W-:Y:S04]  /*10c90*/  @P6 STS.128 [R209+0xe000], RZ ;  /* 0x00e000ffd1006388 */ /* 0x000fe80000000c00 */
[----:B------:R-:W-:Y:S01]  /*10ca0*/  @P6 STS.128 [R209+0x10000], RZ ;  /* 0x010000ffd1006388 */ /* 0x000fe20000000c00 */
[----:B------:R-:W-:-:S03]  /*10cb0*/  ISETP.NE.AND P6, PT, R134, 0x1, PT ;  /* 0x000000018600780c */ /* 0x000fc60003fc5270 */
[----:B------:R-:W-:Y:S04]  /*10cc0*/  @P2 STS.128 [R209+0xc800], RZ ;  /* 0x00c800ffd1002388 */ /* 0x000fe80000000c00 */
[----:B------:R-:W-:Y:S04]  /*10cd0*/  @P2 STS.128 [R209+0xe800], RZ ;  /* 0x00e800ffd1002388 */ /* 0x000fe80000000c00 */
[----:B------:R-:W-:Y:S01]  /*10ce0*/  @P2 STS.128 [R209+0x10800], RZ ;  /* 0x010800ffd1002388 */ /* 0x000fe20000000c00 */
[----:B-1----:R-:W-:-:S03]  /*10cf0*/  @!P0 MOV R199, R197 ;  /* 0x000000c500c78202 */ /* 0x002fc60000000f00 */
[----:B------:R-:W-:Y:S01]  /*10d00*/  @!PT LDS RZ, [RZ] ;  /* 0x00000000fffff984 */ /* 0x000fe20000000800 */
[----:B------:R-:W-:Y:S01]  /*10d10*/  @!PT LDS RZ, [RZ] ;  /* 0x00000000fffff984 */ /* 0x000fe20000000800 */
[----:B------:R-:W-:Y:S01]  /*10d20*/  @!PT LDS RZ, [RZ] ;  /* 0x00000000fffff984 */ /* 0x000fe20000000800 */
[----:B------:R-:W-:Y:S01]  /*10d30*/  @!P2 LDGSTS.E.BYPASS.LTC128B.128 [R209+0xc800], desc[UR6][R6.64] ;  /* 0x0c80000006d1afae */ /* 0x000fe2000b981a06 */
[----:B------:R-:W-:-:S03]  /*10d40*/  @!P0 IMAD.WIDE.U32 R4, R2, 0x60, R198 ;  /* 0x0000006002048825 */ /* 0x000fc600078e00c6 */
[----:B------:R-:W-:Y:S01]  /*10d50*/  @!P2 LDGSTS.E.BYPASS.LTC128B.128 [R209+0xe800], desc[UR6][R6.64+0x80] ;  /* 0x0e80008006d1afae */ /* 0x000fe2000b981a06 */
[----:B------:R-:W-:-:S03]  /*10d60*/  @!P0 IMAD.IADD R5, R3, 0x1, R5 ;  /* 0x0000000103058824 */ /* 0x000fc600078e0205 */
[----:B------:R-:W-:Y:S01]  /*10d70*/  @!P2 LDGSTS.E.BYPASS.LTC128B.128 [R209+0x10800], desc[UR6][R6.64+0x100] ;  /* 0x1080010006d1afae */ /* 0x000fe2000b981a06 */
[----:B------:R-:W-:Y:S01]  /*10d80*/  LOP3.LUT P2, RZ, R77, 0x2, RZ, 0xc0, !PT ;  /* 0x000000024dff7812 */ /* 0x000fe2000784c0ff */
[----:B------:R-:W-:Y:S02]  /*10d90*/  VIADD R3, R137, UR5 ;  /* 0x0000000589037c36 */ /* 0x000fe40008000000 */
[----:B------:R-:W-:Y:S01]  /*10da0*/  @P1 STS.128 [R209+0xd000], RZ ;  /* 0x00d000ffd1001388 */ /* 0x000fe20000000c00 */
[----:B------:R-:W-:-:S03]  /*10db0*/  SEL R64, R186, 0xffffffe0, !P2 ;  /* 0xffffffe0ba407807 */ /* 0x000fc60005000000 */
[----:B------:R-:W-:Y:S01]  /*10dc0*/  @P1 STS.128 [R209+0xf000], RZ ;  /* 0x00f000ffd1001388 */ /* 0x000fe20000000c00 */
[----:B------:R-:W-:Y:S01]  /*10dd0*/  IADD3 R82, PT, PT, R83, R64, RZ ;  /* 0x0000004053527210 */ /* 0x000fe20007ffe0ff */
[----:B------:R-:W-:Y:S02]  /*10de0*/  IMAD.IADD R2, R3, 0x1, R64 ;  /* 0x0000000103027824 */ /* 0x000fe400078e0240 */
[----:B------:R-:W-:Y:S04]  /*10df0*/  @P1 STS.128 [R209+0x11000], RZ ;  /* 0x011000ffd1001388 */ /* 0x000fe80000000c00 */
        /* <DEDUP_REMOVED lines=20> */
[----:B------:R-:W4:Y:S01]  /*10f40*/  LDSM.16.M88.4 R20, [R137+UR5+0x6000] ;  /* 0x006000058914783b */ /* 0x000f220008000200 */
[----:B------:R-:W-:Y:S01]  /*10f50*/  IADD3 R3, PT, PT, R3, R135, RZ ;  /* 0x0000008703037210 */ /* 0x000fe20007ffe0ff */
[----:B------:R-:W-:Y:S02]  /*10f60*/  IMAD.IADD R81, R83, 0x1, R135 ;  /* 0x0000000153517824 */ /* 0x000fe400078e0287 */
[----:B------:R-:W3:Y:S01]  /*10f70*/  LDSM.16.M88.4 R12, [R137+UR5+0x6800] ;  /* 0x00680005890c783b */ /* 0x000ee20008000200 */
[----:B------:R-:W-:-:S02]  /*10f80*/  IADD3 R0, PT, PT, R64, R3, RZ ;  /* 0x0000000340007210 */ /* 0x000fc40007ffe0ff */
[----:B------:R-:W-:Y:S01]  /*10f90*/  IADD3 R65, PT, PT, R64, R81, RZ ;  /* 0x0000005140417210 */ /* 0x000fe20007ffe0ff */
[----:B------:R-:W3:Y:S04]  /*10fa0*/  LDSM.16.M88.4 R56, [R137+UR5+0x7000] ;  /* 0x007000058938783b */ /* 0x000ee80008000200 */
[----:B------:R-:W3:Y:S04]  /*10fb0*/  LDSM.16.M88.4 R28, [R137+UR5+0x7800] ;  /* 0x00780005891c783b */ /* 0x000ee80008000200 */
[----:B------:R-:W-:Y:S04]  /*10fc0*/  LDSM.16.M88.4 R68, [R82] ;  /* 0x000000005244783b */ /* 0x000fe80000000200 */
[----:B------:R-:W3:Y:S04]  /*10fd0*/  LDSM.16.M88.4 R32, [R2+0x6000] ;  /* 0x006000000220783b */ /* 0x000ee80000000200 */
[----:B-1----:R-:W1:Y:S04]  /*10fe0*/  LDSM.16.M88.4 R8, [R2+0x6800] ;  /* 0x006800000208783b */ /* 0x002e680000000200 */
[----:B--2---:R-:W2:Y:S04]  /*10ff0*/  LDSM.16.M88.4 R4, [R2+0x7000] ;  /* 0x007000000204783b */ /* 0x004ea80000000200 */
[----:B------:R-:W2:Y:S04]  /*11000*/  LDSM.16.M88.4 R72, [R2+0x7800] ;  /* 0x007800000248783b */ /* 0x000ea80000000200 */
[----:B------:R-:W-:Y:S01]  /*11010*/  LDSM.16.M88.4 R44, [R3+0x6000] ;  /* 0x00600000032c783b */ /* 0x000fe20000000200 */
[C---:B----4-:R-:W-:Y:S03]  /*11020*/  HMMA.16816.F32.BF16 R24, R48.reuse, R20, RZ ;  /* 0x000000143018723c */ /* 0x050fe600000418ff */
[----:B------:R-:W-:Y:S04]  /*11030*/  LDSM.16.M88.4 R40, [R3+0x6800] ;  /* 0x006800000328783b */ /* 0x000fe80000000200 */
[----:B------:R-:W-:Y:S01]  /*11040*/  LDSM.16.M88.4 R36, [R3+0x7000] ;  /* 0x007000000324783b */ /* 0x000fe20000000200 */
[C---:B---3--:R-:W-:Y:S03]  /*11050*/  HMMA.16816.F32.BF16 R16, R48.reuse, R12, RZ ;  /* 0x0000000c3010723c */ /* 0x048fe600000418ff */
[----:B------:R-:W-:Y:S04]  /*11060*/  LDSM.16.M88.4 R84, [R65] ;  /* 0x000000004154783b */ /* 0x000fe80000000200 */
[----:B------:R-:W0:Y:S01]  /*11070*/  LDGDEPBAR ;  /* 0x00000000000079af */ /* 0x000e220000000000 */
[C---:B------:R-:W-:Y:S08]  /*11080*/  HMMA.16816.F32.BF16 R60, R48.reuse, R56, RZ ;  /* 0x00000038303c723c */ /* 0x040ff000000418ff */
        /* <DEDUP_REMOVED lines=17> */
[----:B------:R-:W2:Y:S04]  /*111a0*/  LDSM.16.M88.4 R68, [R0+0x7800] ;  /* 0x007800000044783b */ /* 0x000ea80000000200 */
[----:B------:R-:W2:Y:S03]  /*111b0*/  LDSM.16.M88.4 R72, [R0+0x7000] ;  /* 0x007000000048783b */ /* 0x000ea60000000200 */
        /* <DEDUP_REMOVED lines=9> */
[C---:B----4-:R-:W-:Y:S08]  /*11250*/  HMMA.16816.F32.BF16 R52, R28.reuse, R32, R52 ;  /* 0x000000201c34723c */ /* 0x050ff00000041834 */
[----:B------:R-:W-:Y:S01]  /*11260*/  HMMA.16816.F32.BF16 R48, R28, R34, R48 ;  /* 0x000000221c30723c */ /* 0x000fe20000041830 */
[----:B------:R-:W4:Y:S04]  /*11270*/  LDSM.16.M88.4 R32, [R137+UR5+0x9000] ;  /* 0x009000058920783b */ /* 0x000f280008000200 */
[----:B------:R-:W4:Y:S03]  /*11280*/  LDSM.16.M88.4 R28, [R137+UR5+0x9800] ;  /* 0x00980005891c783b */ /* 0x000f260008000200 */
[C---:B-1----:R-:W-:Y:S08]  /*11290*/  HMMA.16816.F32.BF16 R24, R84.reuse, R8, R24 ;  /* 0x000000085418723c */ /* 0x042ff00000041818 */
[C---:B------:R-:W-:Y:S01]  /*112a0*/  HMMA.16816.F32.BF16 R20, R84.reuse, R10, R20 ;  /* 0x0000000a5414723c */ /* 0x040fe20000041814 */
[----:B------:R-:W-:Y:S07]  /*112b0*/  LDSM.16.M88.4 R8, [R82+0x2000] ;  /* 0x002000005208783b */ /* 0x000fee0000000200 */
[C---:B--2---:R-:W-:Y:S08]  /*112c0*/  HMMA.16816.F32.BF16 R16, R84.reuse, R4, R16 ;  /* 0x000000045410723c */ /* 0x044ff00000041810 */
[C---:B------:R-:W-:Y:S01]  /*112d0*/  HMMA.16816.F32.BF16 R12, R84.reuse, R6, R12 ;  /* 0x00000006540c723c */ /* 0x040fe2000004180c */
[----:B------:R-:W1:Y:S07]  /*112e0*/  LDSM.16.M88.4 R4, [R2+0x8000] ;  /* 0x008000000204783b */ /* 0x000e6e0000000200 */
[C---:B------:R-:W-:Y:S08]  /*112f0*/  HMMA.16816.F32.BF16 R52, R84.reuse, R68, R52 ;  /* 0x000000445434723c */ /* 0x040ff00000041834 */
[C---:B------:R-:W-:Y:S08]  /*11300*/  HMMA.16816.F32.BF16 R60, R84.reuse, R72, R60 ;  /* 0x00000048543c723c */ /* 0x040ff0000004183c */
[C---:B------:R-:W-:Y:S01]  /*11310*/  HMMA.16816.F32.BF16 R56, R84.reuse, R74, R56 ;  /* 0x0000004a5438723c */ /* 0x040fe20000041838 */
[----:B------:R-:W-:Y:S07]  /*11320*/  LDSM.16.M88.4 R72, [R2+0x9000] ;  /* 0x009000000248783b */ /* 0x000fee0000000200 */
        /* <DEDUP_REMOVED lines=8> */
[----:B------:R-:W-:Y:S07]  /*113b0*/  LDSM.16.M88.4 R32, [R81+0x2000] ;  /* 0x002000005120783b */ /* 0x000fee0000000200 */
[C---:B------:R-:W-:Y:S08]  /*113c0*/  HMMA.16816.F32.BF16 R52, R44.reuse, R28, R52 ;  /* 0x0000001c2c34723c */ /* 0x040ff00000041834 */
[C---:B------:R-:W-:Y:S01]  /*113d0*/  HMMA.16816.F32.BF16 R68, R44.reuse, R30, R68 ;  /* 0x0000001e2c44723c */ /* 0x040fe20000041844 */
[----:B------:R-:W4:Y:S07]  /*113e0*/  LDSM.16.M88.4 R28, [R3+0x8000] ;  /* 0x00800000031c783b */ /* 0x000f2e0000000200 */
[C---:B------:R-:W-:Y:S08]  /*113f0*/  HMMA.16816.F32.BF16 R16, R44.reuse, R36, R16 ;  /* 0x000000242c10723c */ /* 0x040ff00000041810 */
        /* <DEDUP_REMOVED lines=8> */
[----:B------:R-:W-:Y:S07]  /*11480*/  LDSM.16.M88.4 R48, [R137+UR5+0xa000] ;  /* 0x00a000058930783b */ /* 0x000fee0008000200 */
[C---:B------:R-:W-:Y:S08]  /*11490*/  HMMA.16816.F32.BF16 R60, R8.reuse, R72, R60 ;  /* 0x00000048083c723c */ /* 0x040ff0000004183c */
[C---:B------:R-:W-:Y:S08]  /*114a0*/  HMMA.16816.F32.BF16 R56, R8.reuse, R74, R56 ;  /* 0x0000004a0838723c */ /* 0x040ff00000041838 */
[C---:B---3--:R-:W-:Y:S08]  /*114b0*/  HMMA.16816.F32.BF16 R52, R8.reuse, R40, R52 ;  /* 0x000000280834723c */ /* 0x048ff00000041834 */
[----:B------:R-:W-:Y:S01]  /*114c0*/  HMMA.16816.F32.BF16 R68, R8, R42, R68 ;  /* 0x0000002a0844723c */ /* 0x000fe20000041844 */
[----:B------:R-:W-:Y:S04]  /*114d0*/  LDSM.16.M88.4 R40, [R65+0x2000] ;  /* 0x002000004128783b */ /* 0x000fe80000000200 */
[----:B------:R-:W2:Y:S03]  /*114e0*/  LDSM.16.M88.4 R8, [R0+0x8000] ;  /* 0x008000000008783b */ /* 0x000ea60000000200 */
[C---:B----4-:R-:W-:Y:S08]  /*114f0*/  HMMA.16816.F32.BF16 R24, R32.reuse, R28, R24 ;  /* 0x0000001c2018723c */ /* 0x050ff00000041818 */
[C---:B------:R-:W-:Y:S01]  /*11500*/  HMMA.16816.F32.BF16 R20, R32.reuse, R30, R20 ;  /* 0x0000001e2014723c */ /* 0x040fe20000041814 */
[----:B------:R-:W3:Y:S07]  /*11510*/  LDSM.16.M88.4 R28, [R0+0x8800] ;  /* 0x00880000001c783b */ /* 0x000eee0000000200 */
[C---:B------:R-:W-:Y:S01]  /*11520*/  HMMA.16816.F32.BF16 R72, R32.reuse, R36, R60 ;  /* 0x000000242048723c */ /* 0x040fe2000004183c */
        /* <DEDUP_REMOVED lines=8> */
[----:B------:R-:W1:Y:S07]  /*115b0*/  LDSM.16.M88.4 R32, [R0+0x9800] ;  /* 0x009800000020783b */ /* 0x000e6e0000000200 */
        /* <DEDUP_REMOVED lines=11> */
[C---:B------:R-:W-:Y:S08]  /*11670*/  HMMA.16816.F32.BF16 R52, R40.reuse, R32, R52 ;  /* 0x000000202834723c */ /* 0x040ff00000041834 */
        /* <DEDUP_REMOVED lines=9> */
[----:B------:R-:W-:Y:S07]  /*11710*/  LDSM.16.M88.4 R24, [R137+UR5+0xb800] ;  /* 0x00b800058918783b */ /* 0x000fee0008000200 */
[----:B------:R-:W-:Y:S01]  /*11720*/  HMMA.16816.F32.BF16 R12, R60, R10, R12 ;  /* 0x0000000a3c0c723c */ /* 0x000fe2000004180c */
[----:B------:R-:W3:Y:S07]  /*11730*/  LDSM.16.M88.4 R8, [R3+0xa800] ;  /* 0x00a800000308783b */ /* 0x000eee0000000200 */
[----:B-1----:R-:W-:Y:S08]  /*11740*/  HMMA.16816.F32.BF16 R44, R40, R32, R44 ;  /* 0x00000020282c723c */ /* 0x002ff0000004182c */
[C---:B------:R-:W-:Y:S08]  /*11750*/  HMMA.16816.F32.BF16 R72, R60.reuse, R4, R72 ;  /* 0x000000043c48723c */ /* 0x040ff00000041848 */
[----:B------:R-:W-:Y:S01]  /*11760*/  HMMA.16816.F32.BF16 R56, R60, R6, R56 ;  /* 0x000000063c38723c */ /* 0x000fe20000041838 */
[----:B------:R-:W1:Y:S02]  /*11770*/  LDSM.16.M88.4 R4, [R2+0xb000] ;  /* 0x00b000000204783b */ /* 0x000e640000000200 */
[----:B------:R-:W-:Y:S01]  /*11780*/  FMUL.FTZ R44, R44, UR8 ;  /* 0x000000082c2c7c20 */ /* 0x000fe20008410000 */
[----:B------:R-:W-:Y:S01]  /*11790*/  FMUL.FTZ R45, R45, UR8 ;  /* 0x000000082d2d7c20 */ /* 0x000fe20008410000 */
[----:B------:R-:W-:-:S03]  /*117a0*/  FMUL.FTZ R65, R46, UR8 ;  /* 0x000000082e417c20 */ /* 0x000fc60008410000 */
[----:B------:R-:W-:Y:S03]  /*117b0*/  HMMA.16816.F32.BF16 R20, R84, R30, R20 ;  /* 0x0000001e5414723c */ /* 0x000fe60000041814 */
[----:B------:R-:W4:Y:S05]  /*117c0*/  MUFU.TANH R65, R65 ;  /* 0x0000004100417308 */ /* 0x000f2a0000002400 */
[C---:B--2---:R-:W-:Y:S01]  /*117d0*/  HMMA.16816.F32.BF16 R28, R36.reuse, R48, R16 ;  /* 0x00000030241c723c */ /* 0x044fe20000041810 */
[----:B------:R-:W2:Y:S02]  /*117e0*/  LDSM.16.M88.4 R16, [R0+0xa800] ;  /* 0x00a800000010783b */ /* 0x000ea40000000200 */
[----:B------:R-:W1:Y:S05]  /*117f0*/  MUFU.TANH R48, R44 ;  /* 0x0000002c00307308 */ /* 0x000e6a0000002400 */
[----:B------:R-:W-:Y:S01]  /*11800*/  HMMA.16816.F32.BF16 R12, R36, R50, R12 ;  /* 0x00000032240c723c */ /* 0x000fe2000004180c */
[----:B------:R-:W-:-:S02]  /*11810*/  FMUL.FTZ R50, R47, UR8 ;  /* 0x000000082f327c20 */ /* 0x000fc40008410000 */
[----:B------:R4:W1:Y:S05]  /*11820*/  MUFU.TANH R49, R45 ;  /* 0x0000002d00317308 */ /* 0x00086a0000002400 */
[----:B------:R-:W-:Y:S01]  /*11830*/  HMMA.16816.F32.BF16 R20, R40, R34, R20 ;  /* 0x000000222814723c */ /* 0x000fe20000041814 */
[----:B------:R-:W-:Y:S02]  /*11840*/  LDSM.16.M88.4 R32, [R3+0xb000] ;  /* 0x00b000000320783b */ /* 0x000fe40000000200 */
[----:B------:R-:W1:Y:S05]  /*11850*/  MUFU.TANH R50, R50 ;  /* 0x0000003200327308 */ /* 0x000e6a0000002400 */
[C---:B---3--:R-:W-:Y:S01]  /*11860*/  HMMA.16816.F32.BF16 R28, R84.reuse, R8, R28 ;  /* 0x00000008541c723c */ /* 0x048fe2000004181c */
[----:B----4-:R-:W3:Y:S07]  /*11870*/  LDSM.16.M88.4 R44, [R2+0xb800] ;  /* 0x00b80000022c783b */ /* 0x010eee0000000200 */
[----:B------:R-:W-:Y:S01]  /*11880*/  HMMA.16816.F32.BF16 R12, R84, R10, R12 ;  /* 0x0000000a540c723c */ /* 0x000fe2000004180c */
[----:B------:R-:W-:Y:S02]  /*11890*/  LDSM.16.M88.4 R8, [R0+0xb000] ;  /* 0x00b000000008783b */ /* 0x000fe40000000200 */
[----:B------:R-:W-:Y:S01]  /*118a0*/  FMUL.FTZ R20, R20, UR8 ;  /* 0x0000000814147c20 */ /* 0x000fe20008410000 */
[----:B------:R-:W-:Y:S01]  /*118b0*/  FMUL.FTZ R21, R21, UR8 ;  /* 0x0000000815157c20 */ /* 0x000fe20008410000 */
[----:B------:R-:W-:Y:S01]  /*118c0*/  FMUL.FTZ R22, R22, UR8 ;  /* 0x0000000816167c20 */ /* 0x000fe20008410000 */
[----:B------:R-:W-:-:S02]  /*118d0*/  FMUL.FTZ R23, R23, UR8 ;  /* 0x0000000817177c20 */ /* 0x000fc40008410000 */
[C---:B-1----:R-:W-:Y:S01]  /*118e0*/  HMMA.16816.F32.BF16 R72, R36.reuse, R4, R72 ;  /* 0x000000042448723c */ /* 0x042fe20000041848 */
[----:B------:R-:W1:Y:S07]  /*118f0*/  MUFU.TANH R20, R20 ;  /* 0x0000001400147308 */ /* 0x000e6e0000002400 */
[----:B------:R-:W-:Y:S01]  /*11900*/  HMMA.16816.F32.BF16 R56, R36, R6, R56 ;  /* 0x000000062438723c */ /* 0x000fe20000041838 */
[----:B------:R-:W4:Y:S01]  /*11910*/  LDSM.16.M88.4 R4, [R3+0xb800] ;  /* 0x00b800000304783b */ /* 0x000f220000000200 */
[----:B------:R-:W1:Y:S06]  /*11920*/  MUFU.TANH R21, R21 ;  /* 0x0000001500157308 */ /* 0x000e6c0000002400 */
[C---:B------:R-:W-:Y:S02]  /*11930*/  HMMA.16816.F32.BF16 R52, R60.reuse, R24, R52 ;  /* 0x000000183c34723c */ /* 0x040fe40000041834 */
[----:B------:R-:W1:Y:S06]  /*11940*/  MUFU.TANH R22, R22 ;  /* 0x0000001600167308 */ /* 0x000e6c0000002400 */
[----:B------:R-:W-:Y:S02]  /*11950*/  HMMA.16816.F32.BF16 R68, R60, R26, R68 ;  /* 0x0000001a3c44723c */ /* 0x000fe40000041844 */
[----:B------:R-:W1:Y:S06]  /*11960*/  MUFU.TANH R23, R23 ;  /* 0x0000001700177308 */ /* 0x000e6c0000002400 */
[C---:B--2---:R-:W-:Y:S08]  /*11970*/  HMMA.16816.F32.BF16 R28, R40.reuse, R16, R28 ;  /* 0x00000010281c723c */ /* 0x044ff0000004181c */
[----:B------:R-:W-:Y:S01]  /*11980*/  HMMA.16816.F32.BF16 R12, R40, R18, R12 ;  /* 0x00000012280c723c */ /* 0x000fe2000004180c */
[----:B------:R-:W2:Y:S01]  /*11990*/  LDSM.16.M88.4 R16, [R0+0xb800] ;  /* 0x00b800000010783b */ /* 0x000ea20000000200 */
[----:B------:R-:W-:-:S06]  /*119a0*/  DEPBAR.LE SB0, 0x0 ;  /* 0x000080000000791a */ /* 0x000fcc0000000000 */
[C---:B---3--:R-:W-:Y:S03]  /*119b0*/  HMMA.16816.F32.BF16 R52, R36.reuse, R44, R52 ;  /* 0x0000002c2434723c */ /* 0x048fe60000041834 */
[----:B------:R-:W-:Y:S01]  /*119c0*/  FMUL.FTZ R24, R28, UR8 ;  /* 0x000000081c187c20 */ /* 0x000fe20008410000 */
[----:B------:R-:W-:Y:S01]  /*119d0*/  FMUL.FTZ R25, R29, UR8 ;  /* 0x000000081d197c20 */ /* 0x000fe20008410000 */
[----:B------:R-:W-:Y:S01]  /*119e0*/  FMUL.FTZ R28, R30, UR8 ;  /* 0x000000081e1c7c20 */ /* 0x000fe20008410000 */
[----:B------:R-:W-:Y:S02]  /*119f0*/  FMUL.FTZ R29, R31, UR8 ;  /* 0x000000081f1d7c20 */ /* 0x000fe40008410000 */
[----:B------:R-:W-:Y:S01]  /*11a00*/  HMMA.16816.F32.BF16 R68, R36, R46, R68 ;  /* 0x0000002e2444723c */ /* 0x000fe20000041844 */
[----:B------:R-:W3:Y:S02]  /*11a10*/  MUFU.TANH R24, R24 ;  /* 0x0000001800187308 */ /* 0x000ee40000002400 */
[----:B------:R-:W-:Y:S01]  /*11a20*/  FMUL.FTZ R2, R12, UR8 ;  /* 0x000000080c027c20 */ /* 0x000fe20008410000 */
[----:B------:R-:W-:-:S04]  /*11a30*/  FMUL.FTZ R12, R14, UR8 ;  /* 0x000000080e0c7c20 */ /* 0x000fc80008410000 */
[C---:B------:R-:W-:Y:S01]  /*11a40*/  HMMA.16816.F32.BF16 R72, R84.reuse, R32, R72 ;  /* 0x000000205448723c */ /* 0x040fe20000041848 */
[----:B------:R-:W1:Y:S07]  /*11a50*/  MUFU.TANH R25, R25 ;  /* 0x0000001900197308 */ /* 0x000e6e0000002400 */
[C---:B------:R-:W-:Y:S01]  /*11a60*/  HMMA.16816.F32.BF16 R56, R84.reuse, R34, R56 ;  /* 0x000000225438723c */ /* 0x040fe20000041838 */
[----:B------:R-:W1:Y:S07]  /*11a70*/  MUFU.TANH R28, R28 ;  /* 0x0000001c001c7308 */ /* 0x000e6e0000002400 */
[----:B----4-:R-:W-:Y:S01]  /*11a80*/  HMMA.16816.F32.BF16 R52, R84, R4, R52 ;  /* 0x000000045434723c */ /* 0x010fe20000041834 */
[----:B------:R-:W-:Y:S01]  /*11a90*/  LOP3.LUT R5, R78, 0x1f0, RZ, 0xc0, !PT ;  /* 0x000001f04e057812 */ /* 0x000fe200078ec0ff */
[----:B------:R-:W4:Y:S03]  /*11aa0*/  MUFU.TANH R29, R29 ;  /* 0x0000001d001d7308 */ /* 0x000f260000002400 */
[----:B------:R-:W-:-:S03]  /*11ab0*/  IADD3 R80, PT, PT, R5, 0x1, R80 ;  /* 0x0000000105507810 */ /* 0x000fc60007ffe050 */
[----:B------:R-:W-:Y:S02]  /*11ac0*/  HMMA.16816.F32.BF16 R68, R84, R6, R68 ;  /* 0x000000065444723c */ /* 0x000fe40000041844 */
[----:B------:R-:W1:Y:S06]  /*11ad0*/  MUFU.TANH R12, R12 ;  /* 0x0000000c000c7308 */ /* 0x000e6c0000002400 */
[C---:B------:R-:W-:Y:S01]  /*11ae0*/  HMMA.16816.F32.BF16 R72, R40.reuse, R8, R72 ;  /* 0x000000082848723c */ /* 0x040fe20000041848 */
[----:B------:R-:W-:Y:S01]  /*11af0*/  FMUL.FTZ R8, R13, UR8 ;  /* 0x000000080d087c20 */ /* 0x000fe20008410000 */
[----:B------:R-:W-:Y:S01]  /*11b00*/  FMUL.FTZ R9, R15, UR8 ;  /* 0x000000080f097c20 */ /* 0x000fe20008410000 */
[----:B------:R3:W1:Y:S05]  /*11b10*/  MUFU.TANH R3, R2 ;  /* 0x0000000200037308 */ /* 0x00066a0000002400 */
        /* <DEDUP_REMOVED lines=8> */
[----:B------:R-:W-:Y:S01]  /*11ba0*/  HMMA.16816.F32.BF16 R68, R40, R18, R68 ;  /* 0x000000122844723c */ /* 0x000fe20000041844 */
[----:B---3--:R-:W-:-:S02]  /*11bb0*/  IADD3 R2, PT, PT, -R201, R80, R77 ;  /* 0x00000050c9027210 */ /* 0x008fc40007ffe14d */
[----:B------:R-:W-:Y:S01]  /*11bc0*/  FMUL.FTZ R56, R56, UR8 ;  /* 0x0000000838387c20 */ /* 0x000fe20008410000 */
[----:B------:R-:W-:Y:S01]  /*11bd0*/  FMUL.FTZ R57, R57, UR8 ;  /* 0x0000000839397c20 */ /* 0x000fe20008410000 */
[----:B------:R-:W-:Y:S01]  /*11be0*/  FMUL.FTZ R58, R58, UR8 ;  /* 0x000000083a3a7c20 */ /* 0x000fe20008410000 */
[----:B------:R-:W-:Y:S01]  /*11bf0*/  FMUL.FTZ R59, R59, UR8 ;  /* 0x000000083b3b7c20 */ /* 0x000fe20008410000 */
[----:B------:R3:W1:Y:S01]  /*11c00*/  MUFU.TANH R207, R72 ;  /* 0x0000004800cf7308 */ /* 0x0006620000002400 */
[----:B------:R-:W-:-:S03]  /*11c10*/  IADD3 R2, PT, PT, R2, UR4, R79 ;  /* 0x0000000402027c10 */ /* 0x000fc6000fffe04f */
[----:B------:R-:W-:Y:S01]  /*11c20*/  FMUL.FTZ R52, R52, UR8 ;  /* 0x0000000834347c20 */ /* 0x000fe20008410000 */
[----:B------:R-:W-:Y:S01]  /*11c30*/  FMUL.FTZ R53, R53, UR8 ;  /* 0x0000000835357c20 */ /* 0x000fe20008410000 */
[----:B------:R-:W-:Y:S01]  /*11c40*/  FMUL.FTZ R54, R54, UR8 ;  /* 0x0000000836367c20 */ /* 0x000fe20008410000 */
[----:B------:R-:W-:Y:S01]  /*11c50*/  FMUL.FTZ R55, R55, UR8 ;  /* 0x0000000837377c20 */ /* 0x000fe20008410000 */
[----:B------:R3:W1:Y:S01]  /*11c60*/  MUFU.TANH R167, R73 ;  /* 0x0000004900a77308 */ /* 0x0006620000002400 */
[C---:B------:R-:W-:Y:S02]  /*11c70*/  VIMNMX R0, PT, PT, R2.reuse, R79, PT ;  /* 0x0000004f02007248 */ /* 0x040fe40003fe0100 */
[----:B------:R-:W-:Y:S01]  /*11c80*/  VIADDMNMX R2, R2, 0x8, R79, PT ;  /* 0x0000000802027846 */ /* 0x000fe2000380014f */
        /* <DEDUP_REMOVED lines=19> */
[----:B--2-4-:R-:W-:Y:S05]  /*11dc0*/  @!P6 BRA `(.L_x_2228) ;  /* 0x000000040088e947 */ /* 0x014fea0003800000 */
        /* <DEDUP_REMOVED lines=12> */
.L_x_2229:
[----:B------:R-:W2:Y:S01]  /*11e90*/  LDC R5, c[0x0][0x4f0] ;  /* 0x00013c00ff057b82 */ /* 0x000ea20000000800 */
[----:B------:R-:W-:Y:S01]  /*11ea0*/  IADD3 R14, PT, PT, R133, -0x80, RZ ;  /* 0xffffff80850e7810 */ /* 0x000fe20007ffe0ff */
[----:B------:R-:W4:Y:S01]  /*11eb0*/  LDCU.64 UR10, c[0x0][0x3b8] ;  /* 0x00007700ff0a77ac */ /* 0x000f220008000a00 */
[----:B------:R-:W-:Y:S02]  /*11ec0*/  IABS R10, R66 ;  /* 0x00000042000a7213 */ /* 0x000fe40000000000 */
[----:B------:R-:W-:Y:S01]  /*11ed0*/  IABS R6, R14 ;  /* 0x0000000e00067213 */ /* 0x000fe20000000000 */
[----:B------:R-:W5:Y:S01]  /*11ee0*/  LDCU.64 UR8, c[0x0][0x3a0] ;  /* 0x00007400ff0877ac */ /* 0x000f620008000a00 */
[-C--:B--2---:R-:W-:Y:S02]  /*11ef0*/  IABS R4, R5.reuse ;  /* 0x0000000500047213 */ /* 0x084fe40000000000 */
[-C--:B------:R-:W-:Y:S02]  /*11f00*/  LOP3.LUT R14, R14, R5.reuse, RZ, 0x3c, !PT ;  /* 0x000000050e0e7212 */ /* 0x080fe400078e3cff */
[----:B------:R-:W2:Y:S01]  /*11f10*/  I2F.RP R7, R4 ;  /* 0x0000000400077306 */ /* 0x000ea20000209400 */
[----:B------:R-:W-:-:S07]  /*11f20*/  LOP3.LUT R66, R66, R5, RZ, 0x3c, !PT ;  /* 0x0000000542427212 */ /* 0x000fce00078e3cff */
        /* <DEDUP_REMOVED lines=38> */
[----:B----4-:R-:W-:-:S04]  /*12190*/  IMAD R5, R5, UR10, RZ ;  /* 0x0000000a05057c24 */ /* 0x010fc8000f8e02ff */
[C---:B------:R-:W-:Y:S01]  /*121a0*/  IMAD R5, R6.reuse, UR11, R5 ;  /* 0x0000000b06057c24 */ /* 0x040fe2000f8e0205 */
[----:B--2---:R-:W-:Y:S01]  /*121b0*/  IADD3 R4, PT, PT, R11, -R4, RZ ;  /* 0x800000040b047210 */ /* 0x004fe20007ffe0ff */
[----:B------:R-:W-:-:S03]  /*121c0*/  IMAD.WIDE.U32 R10, R6, UR10, RZ ;  /* 0x0000000a060a7c25 */ /* 0x000fc6000f8e00ff */
[----:B------:R-:W-:Y:S01]  /*121d0*/  SHF.R.S32.HI R6, RZ, 0x1f, R4 ;  /* 0x0000001fff067819 */ /* 0x000fe20000011404 */
[----:B------:R-:W-:-:S04]  /*121e0*/  IMAD.IADD R11, R11, 0x1, R5 ;  /* 0x000000010b0b7824 */ /* 0x000fc800078e0205 */
[----:B-----5:R-:W-:Y:S02]  /*121f0*/  IMAD R5, R6, UR8, RZ ;  /* 0x0000000806057c24 */ /* 0x020fe4000f8e02ff */
[----:B------:R-:W-:-:S04]  /*12200*/  IMAD.WIDE.U32 R10, R4, UR8, R10 ;  /* 0x00000008040a7c25 */ /* 0x000fc8000f8e000a */
[----:B------:R-:W-:Y:S01]  /*12210*/  IMAD R5, R4, UR9, R5 ;  /* 0x0000000904057c24 */ /* 0x000fe2000f8e0205 */
[----:B------:R-:W-:-:S04]  /*12220*/  LEA R196, P1, R10, R196, 0x1 ;  /* 0x000000c40ac47211 */ /* 0x000fc800078208ff */
[----:B------:R-:W-:-:S04]  /*12230*/  IADD3 R5, PT, PT, R11, R5, RZ ;  /* 0x000000050b057210 */ /* 0x000fc80007ffe0ff */
[----:B------:R-:W-:-:S07]  /*12240*/  LEA.HI.X R195, R10, R195, R5, 0x1, P1 ;  /* 0x000000c30ac37211 */ /* 0x000fce00008f0c05 */
.L_x_2230:
[----:B------:R-:W2:Y:S01]  /*12250*/  LDCU UR4, c[0x0][0x3bc] ;  /* 0x00007780ff0477ac */ /* 0x000ea20008000800 */
[C---:B------:R-:W-:Y:S01]  /*12260*/  LEA R4, P1, R67.reuse, R196, 0x1 ;  /* 0x000000c443047211 */ /* 0x040fe200078208ff */
[----:B------:R-:W-:Y:S01]  /*12270*/  IMAD.MOV.U32 R194, RZ, RZ, R196 ;  /* 0x000000ffffc27224 */ /* 0x000fe200078e00c4 */
[----:B------:R-:W-:Y:S02]  /*12280*/  USHF.L.U32 UR8, UR10, 0x5, URZ ;  /* 0x000000050a087899 */ /* 0x000fe400080006ff */
[----:B------:R-:W-:Y:S02]  /*12290*/  LEA.HI.X R5, R67, R195, R76, 0x1, P1 ;  /* 0x000000c343057211 */ /* 0x000fe400008f0c4c */
[----:B------:R-:W-:Y:S01]  /*122a0*/  @!PT LDS RZ, [RZ] ;  /* 0x00000000fffff984 */ /* 0x000fe20000000800 */
[----:B------:R-:W-:Y:S01]  /*122b0*/  @!PT LDS RZ, [RZ] ;  /* 0x00000000fffff984 */ /* 0x000fe20000000800 */
[----:B------:R-:W-:Y:S01]  /*122c0*/  @!PT LDS RZ, [RZ] ;  /* 0x00000000fffff984 */ /* 0x000fe20000000800 */
[----:B------:R4:W-:Y:S02]  /*122d0*/  LDGSTS.E.BYPASS.LTC128B.128 [R209+0x6000], desc[UR6][R194.64] ;  /* 0x06000000c2d17fae */ /* 0x0009e4000b981a06 */
[----:B------:R-:W-:Y:S02]  /*122e0*/  IADD3 R10, P1, PT, R4, UR8, RZ ;  /* 0x00000008040a7c10 */ /* 0x000fe4000ff3e0ff */
[----:B------:R4:W-:Y:S04]  /*122f0*/  LDGSTS.E.BYPASS.LTC128B.128 [R209+0x8000], desc[UR6][R194.64+0x80] ;  /* 0x08000080c2d17fae */ /* 0x0009e8000b981a06 */
[----:B------:R4:W-:Y:S01]  /*12300*/  LDGSTS.E.BYPASS.LTC128B.128 [R209+0xa000], desc[UR6][R194.64+0x100] ;  /* 0x0a000100c2d17fae */ /* 0x0009e2000b981a06 */
[----:B--2---:R-:W-:-:S03]  /*12310*/  USHF.L.U64.HI UR4, UR10, 0x5, UR4 ;  /* 0x000000050a047899 */ /* 0x004fc60008010204 */
[----:B------:R4:W-:Y:S04]  /*12320*/  LDGSTS.E.BYPASS.LTC128B.128 [R209+0x6800], desc[UR6][R4.64] ;  /* 0x0680000004d17fae */ /* 0x0009e8000b981a06 */
        /* <DEDUP_REMOVED lines=11> */
[----:B------:R-:W0:Y:S02]  /*123e0*/  LDGDEPBAR ;  /* 0x00000000000079af */ /* 0x000e240000000000 */
.L_x_2228:
[----:B------:R-:W2:Y:S01]  /*123f0*/  S2R R185, SR_TID.X ;  /* 0x0000000000b97919 */ /* 0x000ea20000002100 */
[----:B----4-:R-:W-:Y:S01]  /*12400*/  IMAD.SHL.U32 R4, R134, 0x40, RZ ;  /* 0x0000004086047824 */ /* 0x010fe200078e00ff */
[----:B------:R-:W4:Y:S01]  /*12410*/  LDCU UR4, c[0x0][0x45c] ;  /* 0x00008b80ff0477ac */ /* 0x000f220008000800 */
[C---:B--2---:R-:W-:Y:S01]  /*12420*/  IMAD.SHL.U32 R5, R185.reuse, 0x2, RZ ;  /* 0x00000002b9057824 */ /* 0x044fe200078e00ff */
        /* <DEDUP_REMOVED lines=17> */
[C---:B------:R-:W-:Y:S01]  /*12540*/  VIADD R41, R4.reuse, 0xffffffe9 ;  /* 0xffffffe904297836 */ /* 0x040fe20000000000 */
[----:B------:R-:W-:Y:S01]  /*12550*/  FSEL R65, R65, -INF , !P5 ;  /* 0xff80000041417808 */ /* 0x000fe20006800000 */
[C---:B------:R-:W-:Y:S01]  /*12560*/  VIADD R39, R4.reuse, 0xfffffff0 ;  /* 0xfffffff004277836 */ /* 0x040fe20000000000 */
[C---:B------:R-:W-:Y:S01]  /*12570*/  ISETP.GE.AND P3, PT, R7.reuse, R0, PT ;  /* 0x000000000700720c */ /* 0x040fe20003f66270 */
[C---:B------:R-:W-:Y:S01]  /*12580*/  VIADD R37, R4.reuse, 0xfffffff1 ;  /* 0xfffffff104257836 */ /* 0x040fe20000000000 */
[----:B------:R-:W-:Y:S01]  /*12590*/  ISETP.GE.AND P5, PT, R7, R2, PT ;  /* 0x000000020700720c */ /* 0x000fe20003fa6270 */
[----:B------:R-:W-:Y:S01]  /*125a0*/  VIADD R7, R4, 0xffffffd0 ;  /* 0xffffffd004077836 */ /* 0x000fe20000000000 */
[----:B------:R-:W-:-:S02]  /*125b0*/  FSEL R49, R49, -INF , !P4 ;  /* 0xff80000031317808 */ /* 0x000fc40006000000 */
[----:B------:R-:W-:Y:S02]  /*125c0*/  FSEL R31, R50, -INF , !P1 ;  /* 0xff800000321f7808 */ /* 0x000fe40004800000 */
[C---:B------:R-:W-:Y:S02]  /*125d0*/  ISETP.GE.AND P4, PT, R5.reuse, R0, PT ;  /* 0x000000000500720c */ /* 0x040fe40003f86270 */
[----:B------:R-:W-:Y:S01]  /*125e0*/  ISETP.GE.AND P1, PT, R5, R2, PT ;  /* 0x000000020500720c */ /* 0x000fe20003f26270 */
[----:B------:R-:W-:Y:S01]  /*125f0*/  VIADD R5, R4, 0xffffffd1 ;  /* 0xffffffd104057836 */ /* 0x000fe20000000000 */
[----:B-1----:R-:W-:Y:S02]  /*12600*/  FSEL R33, R20, -INF , !P3 ;  /* 0xff80000014217808 */ /* 0x002fe40005800000 */
[----:B------:R-:W-:Y:S02]  /*12610*/  FSEL R27, R22, -INF , !P5 ;  /* 0xff800000161b7808 */ /* 0x000fe40006800000 */
[----:B------:R-:W-:-:S02]  /*12620*/  ISETP.GE.AND P3, PT, R7, R0, PT ;  /* 0x000000000700720c */ /* 0x000fc40003f66270 */
[----:B------:R-:W-:Y:S01]  /*12630*/  ISETP.GE.AND P5, PT, R7, R2, PT ;  /* 0x000000020700720c */ /* 0x000fe20003fa6270 */
[C---:B------:R-:W-:Y:S01]  /*12640*/  VIADD R7, R4.reuse, 0xffffffd8 ;  /* 0xffffffd804077836 */ /* 0x040fe20000000000 */
        /* <DEDUP_REMOVED lines=44> */
[----:B------:R-:W-:Y:S02]  /*12910*/  FMNMX3.FTZ R6, R4, R23, R15, !PT ;  /* 0x0000001704067276 */ /* 0x000fe4000781000f */
[----:B------:R-:W-:Y:S01]  /*12920*/  FSEL R9, R9, -INF , !P1 ;  /* 0xff80000009097808 */ /* 0x000fe20004800000 */
[----:B------:R-:W1:Y:S01]  /*12930*/  SHFL.BFLY PT, R4, R3, 0x2, 0x1f ;  /* 0x0c401f0003047f89 */ /* 0x000e6200000e0000 */
[-C--:B------:R-:W-:Y:S02]  /*12940*/  ISETP.GE.AND P3, PT, R45, R2.reuse, PT ;  /* 0x000000022d00720c */ /* 0x080fe40003f66270 */
        /* <DEDUP_REMOVED lines=22> */
[----:B------:R-:W2:Y:S01]  /*12ab0*/  SHFL.BFLY PT, R3, R6, 0x2, 0x1f ;  /* 0x0c401f0006037f89 */ /* 0x000ea200000e0000 */
[----:B-1----:R-:W-:Y:S02]  /*12ac0*/  FMNMX.FTZ R132, R25, R132, !PT ;  /* 0x0000008419847209 */ /* 0x002fe40007810000 */
[----:B------:R-:W-:Y:S02]  /*12ad0*/  LOP3.LUT R25, R139, 0x8, RZ, 0xc0, !PT ;  /* 0x000000088b197812 */ /* 0x000fe400078ec0ff */
[----:B--2---:R-:W-:Y:S01]  /*12ae0*/  FMNMX.FTZ R4, R6, R3, !PT ;  /* 0x0000000306047209 */ /* 0x004fe20007810000 */
[----:B----4-:R-:W-:Y:S01]  /*12af0*/  FMUL.FTZ R178, R132, UR4 ;  /* 0x0000000484b27c20 */ /* 0x010fe20008410000 */
[----:B------:R-:W-:-:S02]  /*12b00*/  LOP3.LUT R25, R138, R25, RZ, 0x3c, !PT ;  /* 0x000000198a197212 */ /* 0x000fc400078e3cff */
[----:B------:R-:W-:Y:S01]  /*12b10*/  FSETP.NEU.FTZ.AND P1, PT, R132, -INF , PT ;  /* 0xff8000008400780b */ /* 0x000fe20003f3d000 */
[----:B------:R-:W1:Y:S01]  /*12b20*/  SHFL.BFLY PT, R3, R4, 0x1, 0x1f ;  /* 0x0c201f0004037f89 */ /* 0x000e6200000e0000 */
[----:B------:R-:W-:Y:S02]  /*12b30*/  LOP3.LUT R188, R25, 0x200, R136, 0xf8, !PT ;  /* 0x0000020019bc7812 */ /* 0x000fe400078ef888 */
[----:B------:R-:W-:Y:S02]  /*12b40*/  FSEL R178, R178, RZ, P1 ;  /* 0x000000ffb2b27208 */ /* 0x000fe40000800000 */
[----:B------:R-:W-:-:S03]  /*12b50*/  LEA R188, R188, UR5, 0x1 ;  /* 0x00000005bcbc7c11 */ /* 0x000fc6000f8e08ff */
[--C-:B------:R-:W-:Y:S01]  /*12b60*/  FFMA.FTZ R162, R35, UR4, -R178.reuse ;  /* 0x0000000423a27c23 */ /* 0x100fe200080108b2 */
[----:B------:R-:W-:Y:S01]  /*12b70*/  FFMA.FTZ R161, R49, UR4, -R178 ;  /* 0x0000000431a17c23 */ /* 0x000fe200080108b2 */
[----:B------:R-:W-:Y:S01]  /*12b80*/  VIADD R169, R188, 0xc040 ;  /* 0x0000c040bca97836 */ /* 0x000fe20000000000 */
[----:B------:R-:W-:Y:S01]  /*12b90*/  LDSM.16.MT88.4 R40, [R188+0xe000] ;  /* 0x00e00000bc28783b */ /* 0x000fe20000004200 */
[----:B------:R-:W-:Y:S02]  /*12ba0*/  IMAD.IADD R174, R64, 0x1, R188 ;  /* 0x0000000140ae7824 */ /* 0x000fe400078e02bc */
[--C-:B------:R-:W-:Y:S01]  /*12bb0*/  FFMA.FTZ R158, R33, UR4, -R178.reuse ;  /* 0x00000004219e7c23 */ /* 0x100fe200080108b2 */
[--C-:B------:R-:W-:Y:S01]  /*12bc0*/  FFMA.FTZ R157, R21, UR4, -R178.reuse ;  /* 0x00000004159d7c23 */ /* 0x100fe200080108b2 */
[----:B------:R-:W-:Y:S01]  /*12bd0*/  LDSM.16.MT88.4 R124, [R188+0xc000] ;  /* 0x00c00000bc7c783b */ /* 0x000fe20000004200 */
[--C-:B------:R-:W-:Y:S01]  /*12be0*/  FFMA.FTZ R155, R7, UR4, -R178.reuse ;  /* 0x00000004079b7c23 */ /* 0x100fe200080108b2 */
[--C-:B------:R-:W-:Y:S01]  /*12bf0*/  FFMA.FTZ R152, R5, UR4, -R178.reuse ;  /* 0x0000000405987c23 */ /* 0x100fe200080108b2 */
[----:B------:R-:W-:Y:S01]  /*12c00*/  MUFU.EX2 R162, R162 ;  /* 0x000000a200a27308 */ /* 0x000fe20000000800 */
[----:B------:R-:W-:Y:S01]  /*12c10*/  LDSM.16.MT88.4 R116, [R174+0xc000] ;  /* 0x00c00000ae74783b */ /* 0x000fe20000004200 */
[--C-:B------:R-:W-:Y:S01]  /*12c20*/  FFMA.FTZ R156, R19, UR4, -R178.reuse ;  /* 0x00000004139c7c23 */ /* 0x100fe200080108b2 */
[--C-:B------:R-:W-:Y:S01]  /*12c30*/  FFMA.FTZ R151, R17, UR4, -R178.reuse ;  /* 0x0000000411977c23 */ /* 0x100fe200080108b2 */
[----:B------:R-:W-:Y:S01]  /*12c40*/  FFMA.FTZ R168, R175, UR4, -R178 ;  /* 0x00000004afa87c23 */ /* 0x000fe200080108b2 */
[----:B------:R-:W-:Y:S01]  /*12c50*/  LDSM.16.MT88.4 R48, [R174+0xe000] ;  /* 0x00e00000ae30783b */ /* 0x000fe20000004200 */
[----:B-1----:R-:W-:Y:S01]  /*12c60*/  FMNMX.FTZ R3, R4, R3, !PT ;  /* 0x0000000304037209 */ /* 0x002fe20007810000 */
[----:B------:R-:W-:Y:S01]  /*12c70*/  VIADD R4, R188, 0xc000 ;  /* 0x0000c000bc047836 */ /* 0x000fe20000000000 */
[----:B------:R-:W1:Y:S01]  /*12c80*/  MUFU.EX2 R161, R161 ;  /* 0x000000a100a17308 */ /* 0x000e620000000800 */
[----:B------:R-:W-:Y:S01]  /*12c90*/  LDSM.16.MT88.4 R80, [R174+0x10000] ;  /* 0x01000000ae50783b */ /* 0x000fe20000004200 */
[----:B------:R-:W-:Y:S01]  /*12ca0*/  FSETP.NEU.FTZ.AND P1, PT, R3, -INF , PT ;  /* 0xff8000000300780b */ /* 0x000fe20003f3d000 */
[----:B------:R-:W-:-:S02]  /*12cb0*/  @P0 VIADD R169, R4, 0xffffffc0 ;  /* 0xffffffc004a90836 */ /* 0x000fc40000000000 */
[----:B------:R-:W-:Y:S01]  /*12cc0*/  FMUL.FTZ R172, R3, UR4 ;  /* 0x0000000403ac7c20 */ /* 0x000fe20008410000 */
[----:B---3--:R-:W-:Y:S01]  /*12cd0*/  LDSM.16.MT88.4 R72, [R188+0x10000] ;  /* 0x01000000bc48783b */ /* 0x008fe20000004200 */
[--C-:B------:R-:W-:Y:S01]  /*12ce0*/  FFMA.FTZ R166, R207, UR4, -R178.reuse ;  /* 0x00000004cfa67c23 */ /* 0x100fe200080108b2 */
[----:B------:R-:W-:Y:S01]  /*12cf0*/  IMAD.IADD R165, R64, 0x1, R169 ;  /* 0x0000000140a57824 */ /* 0x000fe200078e02a9 */
[----:B------:R-:W-:Y:S01]  /*12d00*/  MUFU.EX2 R158, R158 ;  /* 0x0000009e009e7308 */ /* 0x000fe20000000800 */
[----:B------:R-:W2:Y:S01]  /*12d10*/  LDSM.16.MT88.4 R108, [R169] ;  /* 0x00000000a96c783b */ /* 0x000ea20000004200 */
[----:B------:R-:W-:Y:S01]  /*12d20*/  FSEL R172, R172, RZ, P1 ;  /* 0x000000ffacac7208 */ /* 0x000fe20000800000 */
[--C-:B------:R-:W-:Y:S01]  /*12d30*/  FFMA.FTZ R167, R167, UR4, -R178.reuse ;  /* 0x00000004a7a77c23 */ /* 0x100fe200080108b2 */
[--C-:B------:R-:W-:Y:S01]  /*12d40*/  FFMA.FTZ R171, R171, UR4, -R178.reuse ;  /* 0x00000004abab7c23 */ /* 0x100fe200080108b2 */
[----:B------:R-:W3:Y:S01]  /*12d50*/  LDSM.16.MT88.4 R56, [R169+0x2000] ;  /* 0x00200000a938783b */ /* 0x000ee20000004200 */
[----:B------:R-:W-:Y:S01]  /*12d60*/  FFMA.FTZ R180, R199, UR4, -R178 ;  /* 0x00000004c7b47c23 */ /* 0x000fe200080108b2 */
[--C-:B------:R-:W-:Y:S01]  /*12d70*/  FFMA.FTZ R164, R65, UR4, -R172.reuse ;  /* 0x0000000441a47c23 */ /* 0x100fe200080108ac */
[--C-:B------:R-:W-:Y:S01]  /*12d80*/  FFMA.FTZ R163, R31, UR4, -R172.reuse ;  /* 0x000000041fa37c23 */ /* 0x100fe200080108ac */
[--C-:B------:R-:W-:Y:S01]  /*12d90*/  FFMA.FTZ R160, R27, UR4, -R172.reuse ;  /* 0x000000041ba07c23 */ /* 0x100fe200080108ac */
[--C-:B------:R-:W-:Y:S01]  /*12da0*/  FFMA.FTZ R159, R23, UR4, -R172.reuse ;  /* 0x00000004179f7c23 */ /* 0x100fe200080108ac */
[----:B------:R-:W4:Y:S01]  /*12db0*/  LDSM.16.MT88.4 R100, [R165] ;  /* 0x00000000a564783b */ /* 0x000f220000004200 */
        /* <DEDUP_REMOVED lines=11> */
[----:B------:R-:W1:Y:S01]  /*12e70*/  LDSM.16.MT88.4 R4, [R165+0x4000] ;  /* 0x00400000a504783b */ /* 0x000e620000004200 */
[--C-:B------:R-:W-:Y:S01]  /*12e80*/  FFMA.FTZ R176, R205, UR4, -R172.reuse ;  /* 0x00000004cdb07c23 */ /* 0x100fe200080108ac */
[----:B------:R-:W-:Y:S01]  /*12e90*/  FFMA.FTZ R179, R179, UR4, -R172 ;  /* 0x00000004b3b37c23 */ /* 0x000fe200080108ac */
[--C-:B------:R-:W-:Y:S01]  /*12ea0*/  FFMA.FTZ R193, R193, UR4, -R178.reuse ;  /* 0x00000004c1c17c23 */ /* 0x100fe200080108b2 */
[----:B------:R-:W1:Y:S01]  /*12eb0*/  LDSM.16.MT88.4 R12, [R169+0x800] ;  /* 0x00080000a90c783b */ /* 0x000e620000004200 */
[----:B------:R-:W2:Y:S01]  /*12ec0*/  MUFU.EX2 R163, R163 ;  /* 0x000000a300a37308 */ /* 0x000ea20000000800 */
[----:B-----5:R-:W-:Y:S01]  /*12ed0*/  F2FP.BF16.F32.PACK_AB R98, R157, R158 ;  /* 0x0000009e9d62723e */ /* 0x020fe200000010ff */
[--C-:B------:R-:W-:Y:S01]  /*12ee0*/  FFMA.FTZ R182, R191, UR4, -R178.reuse ;  /* 0x00000004bfb67c23 */ /* 0x100fe200080108b2 */
[----:B------:R-:W5:Y:S01]  /*12ef0*/  LDSM.16.MT88.4 R8, [R188+0xe800] ;  /* 0x00e80000bc08783b */ /* 0x000f620000004200 */
[----:B------:R-:W-:Y:S01]  /*12f00*/  FFMA.FTZ R213, R189, UR4, -R178 ;  /* 0x00000004bdd57c23 */ /* 0x000fe200080108b2 */
[--C-:B------:R-:W-:Y:S01]  /*12f10*/  FFMA.FTZ R178, R183, UR4, -R172.reuse ;  /* 0x00000004b7b27c23 */ /* 0x100fe200080108ac */
[--C-:B------:R-:W-:Y:S01]  /*12f20*/  FFMA.FTZ R181, R181, UR4, -R172.reuse ;  /* 0x00000004b5b57c23 */ /* 0x100fe200080108ac */
[----:B------:R-:W5:Y:S01]  /*12f30*/  LDSM.16.MT88.4 R16, [R169+0x2800] ;  /* 0x00280000a910783b */ /* 0x000f620000004200 */
[----:B------:R-:W-:Y:S01]  /*12f40*/  MUFU.EX2 R160, R160 ;  /* 0x000000a000a07308 */ /* 0x000fe20000000800 */
[--C-:B------:R-:W-:Y:S01]  /*12f50*/  FFMA.FTZ R177, R177, UR4, -R172.reuse ;  /* 0x00000004b1b17c23 */ /* 0x100fe200080108ac */
[----:B------:R-:W-:Y:S01]  /*12f60*/  FFMA.FTZ R172, R173, UR4, -R172 ;  /* 0x00000004adac7c23 */ /* 0x000fe200080108ac */
[----:B------:R-:W5:Y:S01]  /*12f70*/  LDSM.16.MT88.4 R20, [R174+0xe800] ;  /* 0x00e80000ae14783b */ /* 0x000f620000004200 */
[----:B------:R-:W-:Y:S01]  /*12f80*/  FADD.FTZ R161, R162, R161 ;  /* 0x000000a1a2a17221 */ /* 0x000fe20000010000 */
[----:B------:R-:W-:-:S02]  /*12f90*/  IMAD.MOV.U32 R207, RZ, RZ, -0x1 ;  /* 0xffffffffffcf7424 */ /* 0x000fc400078e00ff */
[----:B------:R-:W-:Y:S01]  /*12fa0*/  LDSM.16.MT88.4 R140, [R174+0xc800] ;  /* 0x00c80000ae8c783b */ /* 0x000fe20000004200 */
[----:B------:R-:W3:Y:S01]  /*12fb0*/  MUFU.EX2 R159, R159 ;  /* 0x0000009f009f7308 */ /* 0x000ee20000000800 */
[----:B--2---:R-:W-:Y:S01]  /*12fc0*/  F2FP.BF16.F32.PACK_AB R97, R163, R164 ;  /* 0x000000a4a361723e */ /* 0x004fe200000010ff */
[----:B------:R-:W-:Y:S01]  /*12fd0*/  FADD.FTZ R163, R164, R163 ;  /* 0x000000a3a4a37221 */ /* 0x000fe20000010000 */
[----:B------:R-:W-:Y:S01]  /*12fe0*/  LDSM.16.MT88.4 R32, [R174+0x10800] ;  /* 0x01080000ae20783b */ /* 0x000fe20000004200 */
[----:B------:R-:W-:-:S03]  /*12ff0*/  FADD.FTZ R158, R158, R161 ;  /* 0x000000a19e9e7221 */ /* 0x000fc60000010000 */
[----:B------:R-:W-:Y:S01]  /*13000*/  LDSM.16.MT88.4 R28, [R188+0xc800] ;  /* 0x00c80000bc1c783b */ /* 0x000fe20000004200 */
[----:B------:R-:W-:Y:S01]  /*13010*/  MUFU.EX2 R156, R156 ;  /* 0x0000009c009c7308 */ /* 0x000fe20000000800 */
[----:B------:R-:W-:Y:S02]  /*13020*/  FADD.FTZ R157, R157, R158 ;  /* 0x0000009e9d9d7221 */ /* 0x000fe40000010000 */
[----:B------:R-:W-:Y:S04]  /*13030*/  LDSM.16.MT88.4 R24, [R165+0x800] ;  /* 0x00080000a518783b */ /* 0x000fe80000004200 */
[----:B------:R-:W-:Y:S01]  /*13040*/  LDSM.16.MT88.4 R144, [R174+0xd000] ;  /* 0x00d00000ae90783b */ /* 0x000fe20000004200 */
        /* <DEDUP_REMOVED lines=25> */
[C---:B----4-:R-:W-:Y:S07]  /*131e0*/  HMMA.16816.F32.BF16 R104, R96.reuse, R100, RZ ;  /* 0x000000646068723c */ /* 0x050fee00000418ff */
[----:B------:R-:W4:Y:S01]  /*131f0*/  MUFU.EX2 R175, R175 ;  /* 0x000000af00af7308 */ /* 0x000f220000000800 */
[C---:B------:R-:W-:Y:S07]  /*13200*/  HMMA.16816.F32.BF16 R60, R96.reuse, R64, RZ ;  /* 0x00000040603c723c */ /* 0x040fee00000418ff */
[----:B------:R-:W-:Y:S01]  /*13210*/  MUFU.EX2 R176, R176 ;  /* 0x000000b000b07308 */ /* 0x000fe20000000800 */
[C---:B------:R-:W-:Y:S07]  /*13220*/  HMMA.16816.F32.BF16 R68, R96.reuse, R72, RZ ;  /* 0x000000486044723c */ /* 0x040fee00000418ff */
[----:B------:R-:W4:Y:S01]  /*13230*/  MUFU.EX2 R179, R179 ;  /* 0x000000b300b37308 */ /* 0x000f220000000800 */
[C---:B-1----:R-:W-:Y:S07]  /*13240*/  HMMA.16816.F32.BF16 R84, R96.reuse, R88, RZ ;  /* 0x000000586054723c */ /* 0x042fee00000418ff */
        /* <DEDUP_REMOVED lines=38> */
[----:B------:R-:W5:Y:S07]  /*134b0*/  LDSM.16.MT88.4 R16, [R165+0x4800] ;  /* 0x00480000a510783b */ /* 0x000f6e0000004200 */
        /* <DEDUP_REMOVED lines=9> */
[C---:B-----5:R-:W-:Y:S08]  /*13550*/  HMMA.16816.F32.BF16 R92, R4.reuse, R16, R92 ;  /* 0x00000010045c723c */ /* 0x060ff0000004185c */
[C---:B------:R-:W-:Y:S01]  /*13560*/  HMMA.16816.F32.BF16 R96, R4.reuse, R18, R96 ;  /* 0x000000120460723c */ /* 0x040fe20000041860 */
[----:B------:R-:W5:Y:S07]  /*13570*/  LDSM.16.MT88.4 R16, [R165+0x3000] ;  /* 0x00300000a510783b */ /* 0x000f6e0000004200 */
        /* <DEDUP_REMOVED lines=29> */
[----:B------:R-:W2:Y:S07]  /*13750*/  LDSM.16.MT88.4 R12, [R188+0x11000] ;  /* 0x01100000bc0c783b */ /* 0x000eae0000004200 */
[C---:B---3--:R-:W-:Y:S08]  /*13760*/  HMMA.16816.F32.BF16 R36, R4.reuse, R8, R36 ;  /* 0x000000080424723c */ /* 0x048ff00000041824 */
[C---:B------:R-:W-:Y:S01]  /*13770*/  HMMA.16816.F32.BF16 R40, R4.reuse, R10, R40 ;  /* 0x0000000a0428723c */ /* 0x040fe20000041828 */
[----:B------:R-:W3:Y:S07]  /*13780*/  LDSM.16.MT88.4 R8, [R169+0x5000] ;  /* 0x00500000a908783b */ /* 0x000eee0000004200 */
[C---:B-----5:R-:W-:Y:S08]  /*13790*/  HMMA.16816.F32.BF16 R60, R4.reuse, R16, R60 ;  /* 0x00000010043c723c */ /* 0x060ff0000004183c */
[C---:B------:R-:W-:Y:S01]  /*137a0*/  HMMA.16816.F32.BF16 R64, R4.reuse, R18, R64 ;  /* 0x000000120440723c */ /* 0x040fe20000041840 */
[----:B------:R-:W4:Y:S07]  /*137b0*/  LDSM.16.MT88.4 R16, [R165+0x5000] ;  /* 0x00500000a510783b */ /* 0x000f2e0000004200 */
[C---:B------:R-:W-:Y:S08]  /*137c0*/  HMMA.16816.F32.BF16 R120, R4.reuse, R144, R120 ;  /* 0x000000900478723c */ /* 0x040ff00000041878 */
        /* <DEDUP_REMOVED lines=25> */
[----:B-1----:R-:W-:Y:S01]  /*13960*/  F2FP.BF16.F32.PACK_AB R4, R193, R180 ;  /* 0x000000b4c104723e */ /* 0x002fe200000010ff */
        /* <DEDUP_REMOVED lines=37> */
[C---:B----4-:R-:W-:Y:S08]  /*13bc0*/  HMMA.16816.F32.BF16 R92, R4.reuse, R16, R92 ;  /* 0x00000010045c723c */ /* 0x050ff0000004185c */
        /* <DEDUP_REMOVED lines=70> */
.L_x_2232:
        /* <DEDUP_REMOVED lines=8> */
.L_x_2233:
[----:B------:R-:W1:Y:S01]  /*140b0*/  LDCU.64 UR8, c[0x0][0x3c0] ;  /* 0x00007800ff0877ac */ /* 0x000e620008000a00 */
[----:B------:R-:W-:Y:S01]  /*140c0*/  LOP3.LUT R4, R148, 0x1f8, RZ, 0xc0, !PT ;  /* 0x000001f894047812 */ /* 0x000fe200078ec0ff */
[----:B------:R-:W-:Y:S01]  /*140d0*/  IMAD.SHL.U32 R187, R185, 0x20, RZ ;  /* 0x00000020b9bb7824 */ /* 0x000fe200078e00ff */
[----:B------:R-:W-:Y:S01]  /*140e0*/  SHF.R.U32.HI R139, RZ, 0x1, R185 ;  /* 0x00000001ff8b7819 */ /* 0x000fe200000116b9 */
[----:B------:R-:W-:Y:S01]  /*140f0*/  IMAD.MOV.U32 R199, RZ, RZ, R197 ;  /* 0x000000ffffc77224 */ /* 0x000fe200078e00c5 */
[----:B------:R-:W-:Y:S02]  /*14100*/  LOP3.LUT R5, R4, 0x38, R185, 0x78, !PT ;  /* 0x0000003804057812 */ /* 0x000fe400078e78b9 */
[----:B------:R-:W-:Y:S02]  /*14110*/  LOP3.LUT R187, R187, 0x7c00, RZ, 0xc0, !PT ;  /* 0x00007c00bbbb7812 */ /* 0x000fe400078ec0ff */
[----:B------:R-:W-:Y:S02]  /*14120*/  LOP3.LUT R148, R5, 0x1e00, R148, 0xf8, !PT ;  /* 0x00001e0005947812 */ /* 0x000fe400078ef894 */
[----:B------:R-:W-:-:S02]  /*14130*/  LOP3.LUT R5, R139, 0x8, RZ, 0xc0, !PT ;  /* 0x000000088b057812 */ /* 0x000fc400078ec0ff */
[----:B------:R-:W-:Y:S02]  /*14140*/  LOP3.LUT R136, R187, 0x200, R136, 0xf8, !PT ;  /* 0x00000200bb887812 */ /* 0x000fe400078ef888 */
[----:B------:R-:W-:Y:S02]  /*14150*/  LEA R209, R148, UR5, 0x1 ;  /* 0x0000000594d17c11 */ /* 0x000fe4000f8e08ff */
[----:B------:R-:W-:Y:S01]  /*14160*/  LOP3.LUT R136, R136, R138, R5, 0xf6, !PT ;  /* 0x0000008a88887212 */ /* 0x000fe200078ef605 */
[----:B-1----:R-:W-:Y:S01]  /*14170*/  USHF.L.U32 UR4, UR8, 0x5, URZ ;  /* 0x0000000508047899 */ /* 0x002fe200080006ff */
[----:B------:R-:W-:Y:S01]  /*14180*/  IMAD.MOV.U32 R138, RZ, RZ, 0x20 ;  /* 0x00000020ff8a7424 */ /* 0x000fe200078e00ff */
[----:B------:R-:W-:Y:S01]  /*14190*/  USHF.L.U64.HI UR9, UR8, 0x5, UR9 ;  /* 0x0000000508097899 */ /* 0x000fe20008010209 */
[----:B------:R-:W-:Y:S01]  /*141a0*/  @!PT LDS RZ, [RZ] ;  /* 0x00000000fffff984 */ /* 0x000fe20000000800 */
[----:B------:R-:W-:Y:S01]  /*141b0*/  @!PT LDS RZ, [RZ] ;  /* 0x00000000fffff984 */ /* 0x000fe20000000800 */
[----:B------:R-:W-:Y:S01]  /*141c0*/  @!PT LDS RZ, [RZ] ;  /* 0x00000000fffff984 */ /* 0x000fe20000000800 */
[----:B------:R-:W-:Y:S01]  /*141d0*/  LDGSTS.E.BYPASS.LTC128B.128 [R209+0xc000], desc[UR6][R198.64] ;  /* 0x0c000000c6d17fae */ /* 0x000fe2000b981a06 */
[----:B------:R-:W-:Y:S02]  /*141e0*/  LEA R192, R136, UR5, 0x1 ;  /* 0x0000000588c07c11 */ /* 0x000fe4000f8e08ff */
[----:B------:R-:W-:Y:S01]  /*141f0*/  IADD3 R6, P1, PT, R198, UR4, RZ ;  /* 0x00000004c6067c10 */ /* 0x000fe2000ff3e0ff */
[----:B------:R-:W-:Y:S01]  /*14200*/  LDGSTS.E.BYPASS.LTC128B.128 [R209+0xe000], desc[UR6][R198.64+0x80] ;  /* 0x0e000080c6d17fae */ /* 0x000fe2000b981a06 */
[----:B------:R-:W-:Y:S01]  /*14210*/  SEL R138, R138, 0xffffffe0, !P2 ;  /* 0xffffffe08a8a7807 */ /* 0x000fe20005000000 */
[--C-:B------:R-:W-:Y:S01]  /*14220*/  IMAD.IADD R189, R135, 0x1, R192.reuse ;  /* 0x0000000187bd7824 */ /* 0x100fe200078e02c0 */
[----:B------:R-:W-:Y:S01]  /*14230*/  IADD3.X R7, PT, PT, R197, UR9, RZ, P1, !PT ;  /* 0x00000009c5077c10 */ /* 0x000fe20008ffe4ff */
[----:B------:R-:W-:Y:S01]  /*14240*/  LDGSTS.E.BYPASS.LTC128B.128 [R209+0x10000], desc[UR6][R198.64+0x100] ;  /* 0x10000100c6d17fae */ /* 0x000fe2000b981a06 */
[----:B------:R-:W-:Y:S01]  /*14250*/  IADD3 R4, P1, PT, R6, UR4, RZ ;  /* 0x0000000406047c10 */ /* 0x000fe2000ff3e0ff */
[----:B------:R-:W-:-:S02]  /*14260*/  IMAD.IADD R191, R138, 0x1, R192 ;  /* 0x000000018abf7824 */ /* 0x000fc400078e02c0 */
[----:B------:R-:W-:Y:S01]  /*14270*/  LDGSTS.E.BYPASS.LTC128B.128 [R209+0xc800], desc[UR6][R6.64] ;  /* 0x0c80000006d17fae */ /* 0x000fe2000b981a06 */
[----:B------:R-:W-:Y:S01]  /*14280*/  IADD3.X R5, PT, PT, R7, UR9, RZ, P1, !PT ;  /* 0x0000000907057c10 */ /* 0x000fe20008ffe4ff */
[----:B------:R-:W-:Y:S01]  /*14290*/  IMAD.IADD R190, R138, 0x1, R189 ;  /* 0x000000018abe7824 */ /* 0x000fe200078e02bd */
[----:B------:R-:W-:Y:S01]  /*142a0*/  IADD3 R8, P1, PT, R4, UR4, RZ ;  /* 0x0000000404087c10 */ /* 0x000fe2000ff3e0ff */
[----:B------:R-:W-:Y:S01]  /*142b0*/  LDGSTS.E.BYPASS.LTC128B.128 [R209+0xe800], desc[UR6][R6.64+0x80] ;  /* 0x0e80008006d17fae */ /* 0x000fe2000b981a06 */
[----:B------:R-:W1:Y:S02]  /*142c0*/  LDCU UR4, c[0x0][0x50c] ;  /* 0x0000a180ff0477ac */ /* 0x000e640008000800 */
[----:B------:R-:W-:Y:S01]  /*142d0*/  IADD3.X R9, PT, PT, R5, UR9, RZ, P1, !PT ;  /* 0x0000000905097c10 */ /* 0x000fe20008ffe4ff */
[----:B------:R-:W-:Y:S04]  /*142e0*/  LDGSTS.E.BYPASS.LTC128B.128 [R209+0x10800], desc[UR6][R6.64+0x100] ;  /* 0x1080010006d17fae */ /* 0x000fe8000b981a06 */
[----:B------:R-:W-:Y:S04]  /*142f0*/  LDGSTS.E.BYPASS.LTC128B.128 [R209+0xd000], desc[UR6][R4.64] ;  /* 0x0d00000004d17fae */ /* 0x000fe8000b981a06 */
[----:B------:R-:W-:Y:S04]  /*14300*/  LDGSTS.E.BYPASS.LTC128B.128 [R209+0xf000], desc[UR6][R4.64+0x80] ;  /* 0x0f00008004d17fae */ /* 0x000fe8000b981a06 */
[----:B------:R2:W-:Y:S04]  /*14310*/  LDGSTS.E.BYPASS.LTC128B.128 [R209+0x11000], desc[UR6][R4.64+0x100] ;  /* 0x1100010004d17fae */ /* 0x0005e8000b981a06 */
[----:B------:R-:W-:Y:S04]  /*14320*/  LDGSTS.E.BYPASS.LTC128B.128 [R209+0xd800], desc[UR6][R8.64] ;  /* 0x0d80000008d17fae */ /* 0x000fe8000b981a06 */
[----:B------:R-:W-:Y:S04]  /*14330*/  LDGSTS.E.BYPASS.LTC128B.128 [R209+0xf800], desc[UR6][R8.64+0x80] ;  /* 0x0f80008008d17fae */ /* 0x000fe8000b981a06 */
[----:B------:R3:W-:Y:S04]  /*14340*/  LDGSTS.E.BYPASS.LTC128B.128 [R209+0x11800], desc[UR6][R8.64+0x100] ;  /* 0x1180010008d17fae */ /* 0x0007e8000b981a06 */
[----:B------:R-:W-:Y:S04]  /*14350*/  LDSM.16.M88.4 R176, [R192] ;  /* 0x00000000c0b0783b */ /* 0x000fe80000000200 */
[----:B------:R-:W4:Y:S04]  /*14360*/  LDSM.16.M88.4 R148, [R137+UR5+0x6000] ;  /* 0x006000058994783b */ /* 0x000f280008000200 */
[----:B------:R-:W5:Y:S01]  /*14370*/  LDSM.16.M88.4 R140, [R137+UR5+0x6800] ;  /* 0x00680005898c783b */ /* 0x000f620008000200 */
[----:B--2---:R-:W-:-:S03]  /*14380*/  VIADD R4, R137, UR5 ;  /* 0x0000000589047c36 */ /* 0x004fc60008000000 */
[----:B------:R-:W2:Y:S01]  /*14390*/  LDSM.16.M88.4 R28, [R137+UR5+0x7000] ;  /* 0x00700005891c783b */ /* 0x000ea20008000200 */
[----:B------:R-:W-:-:S03]  /*143a0*/  IMAD.IADD R136, R4, 0x1, R138 ;  /* 0x0000000104887824 */ /* 0x000fc600078e028a */
[----:B------:R-:W1:Y:S01]  /*143b0*/  LDSM.16.M88.4 R168, [R137+UR5+0x7800] ;  /* 0x0078000589a8783b */ /* 0x000e620008000200 */
[----:B------:R-:W-:-:S03]  /*143c0*/  IMAD.IADD R135, R4, 0x1, R135 ;  /* 0x0000000104877824 */ /* 0x000fc600078e0287 */
[----:B------:R-:W-:Y:S01]  /*143d0*/  LDSM.16.M88.4 R164, [R136+0x6000] ;  /* 0x0060000088a4783b */ /* 0x000fe20000000200 */
[----:B------:R-:W-:-:S03]  /*143e0*/  IMAD.IADD R138, R138, 0x1, R135 ;  /* 0x000000018a8a7824 */ /* 0x000fc600078e0287 */
[----:B---3--:R-:W3:Y:S04]  /*143f0*/  LDSM.16.M88.4 R8, [R191] ;  /* 0x00000000bf08783b */ /* 0x008ee80000000200 */
[----:B------:R-:W3:Y:S04]  /*14400*/  LDSM.16.M88.4 R156, [R136+0x6800] ;  /* 0x00680000889c783b */ /* 0x000ee80000000200 */
[----:B------:R-:W3:Y:S04]  /*14410*/  LDSM.16.M88.4 R20, [R136+0x7000] ;  /* 0x007000008814783b */ /* 0x000ee80000000200 */
[----:B------:R-:W3:Y:S04]  /*14420*/  LDSM.16.M88.4 R12, [R136+0x7800] ;  /* 0x00780000880c783b */ /* 0x000ee80000000200 */
[----:B------:R-:W-:Y:S01]  /*14430*/  LDSM.16.M88.4 R16, [R189] ;  /* 0x00000000bd10783b */ /* 0x000fe20000000200 */
[C---:B----4-:R-:W-:Y:S03]  /*14440*/  HMMA.16816.F32.BF16 R152, R176.reuse, R148, RZ ;  /* 0x00000094b098723c */ /* 0x050fe600000418ff */
[----:B------:R-:W4:Y:S04]  /*14450*/  LDSM.16.M88.4 R4, [R135+0x6000] ;  /* 0x006000008704783b */ /* 0x000f280000000200 */
        /* <DEDUP_REMOVED lines=8> */
[C---:B--2---:R-:W-:Y:S08]  /*144e0*/  HMMA.16816.F32.BF16 R32, R176.reuse, R28, RZ ;  /* 0x0000001cb020723c */ /* 0x044ff000000418ff */
[C---:B------:R-:W-:Y:S08]  /*144f0*/  HMMA.16816.F32.BF16 R28, R176.reuse, R30, RZ ;  /* 0x0000001eb01c723c */ /* 0x040ff000000418ff */
[C---:B-1----:R-:W-:Y:S08]  /*14500*/  HMMA.16816.F32.BF16 R24, R176.reuse, R168, RZ ;  /* 0x000000a8b018723c */ /* 0x042ff000000418ff */
[----:B------:R-:W-:Y:S01]  /*14510*/  HMMA.16816.F32.BF16 R176, R176, R170, RZ ;  /* 0x000000aab0b0723c */ /* 0x000fe200000418ff */
[----:B------:R-:W-:Y:S07]  /*14520*/  LDSM.16.M88.4 R168, [R137+UR5+0x8000] ;  /* 0x0080000589a8783b */ /* 0x000fee0008000200 */
[C---:B---3--:R-:W-:Y:S08]  /*14530*/  HMMA.16816.F32.BF16 R152, R8.reuse, R164, R152 ;  /* 0x000000a40898723c */ /* 0x048ff00000041898 */
        /* <DEDUP_REMOVED lines=10> */
[----:B------:R-:W3:Y:S04]  /*145e0*/  LDSM.16.M88.4 R12, [R138+0x6000] ;  /* 0x006000008a0c783b */ /* 0x000ee80000000200 */
[----:B------:R-:W5:Y:S03]  /*145f0*/  LDSM.16.M88.4 R8, [R138+0x6800] ;  /* 0x006800008a08783b */ /* 0x000f660000000200 */
[C---:B----4-:R-:W-:Y:S08]  /*14600*/  HMMA.16816.F32.BF16 R152, R16.reuse, R4, R152 ;  /* 0x000000041098723c */ /* 0x050ff00000041898 */
[C---:B------:R-:W-:Y:S01]  /*14610*/  HMMA.16816.F32.BF16 R148, R16.reuse, R6, R148 ;  /* 0x000000061094723c */ /* 0x040fe20000041894 */
[----:B------:R-:W4:Y:S07]  /*14620*/  LDSM.16.M88.4 R4, [R138+0x7000] ;  /* 0x007000008a04783b */ /* 0x000f2e0000000200 */
[C---:B------:R-:W-:Y:S08]  /*14630*/  HMMA.16816.F32.BF16 R144, R16.reuse, R160, R144 ;  /* 0x000000a01090723c */ /* 0x040ff00000041890 */
        /* <DEDUP_REMOVED lines=9> */
[C---:B---3--:R-:W-:Y:S08]  /*146d0*/  HMMA.16816.F32.BF16 R152, R180.reuse, R12, R152 ;  /* 0x0000000cb498723c */ /* 0x048ff00000041898 */
[C---:B------:R-:W-:Y:S01]  /*146e0*/  HMMA.16816.F32.BF16 R148, R180.reuse, R14, R148 ;  /* 0x0000000eb494723c */ /* 0x040fe20000041894 */
[----:B------:R-:W2:Y:S07]  /*146f0*/  LDSM.16.M88.4 R12, [R136+0x8800] ;  /* 0x00880000880c783b */ /* 0x000eae0000000200 */
[C---:B-----5:R-:W-:Y:S08]  /*14700*/  HMMA.16816.F32.BF16 R144, R180.reuse, R8, R144 ;  /* 0x00000008b490723c */ /* 0x060ff00000041890 */
[C---:B------:R-:W-:Y:S01]  /*14710*/  HMMA.16816.F32.BF16 R140, R180.reuse, R10, R140 ;  /* 0x0000000ab48c723c */ /* 0x040fe2000004188c */
[----:B------:R-:W3:Y:S07]  /*14720*/  LDSM.16.M88.4 R8, [R136+0x9000] ;  /* 0x009000008808783b */ /* 0x000eee0000000200 */
[C---:B----4-:R-:W-:Y:S08]  /*14730*/  HMMA.16816.F32.BF16 R32, R180.reuse, R4, R32 ;  /* 0x00000004b420723c */ /* 0x050ff00000041820 */
[C---:B------:R-:W-:Y:S01]  /*14740*/  HMMA.16816.F32.BF16 R28, R180.reuse, R6, R28 ;  /* 0x00000006b41c723c */ /* 0x040fe2000004181c */
[----:B------:R-:W4:Y:S07]  /*14750*/  LDSM.16.M88.4 R4, [R136+0x9800] ;  /* 0x009800008804783b */ /* 0x000f2e0000000200 */
        /* <DEDUP_REMOVED lines=71> */
[----:B------:R4:W5:Y:S07]  /*14bd0*/  LDSM.16.M88.4 R24, [R137+UR5+0xb800] ;  /* 0x00b800058918783b */ /* 0x00096e0008000200 */
[----:B--2---:R-:W-:Y:S03]  /*14be0*/  HMMA.16816.F32.BF16 R144, R16, R8, R144 ;  /* 0x000000081090723c */ /* 0x004fe60000041890 */
[----:B------:R-:W-:Y:S01]  /*14bf0*/  FMUL.FTZ R172, R180, UR4 ;  /* 0x00000004b4ac7c20 */ /* 0x000fe20008410000 */
[----:B------:R-:W-:Y:S01]  /*14c00*/  FMUL.FTZ R175, R183, UR4 ;  /* 0x00000004b7af7c20 */ /* 0x000fe20008410000 */
[----:B------:R-:W-:Y:S01]  /*14c10*/  FMUL.FTZ R174, R182, UR4 ;  /* 0x00000004b6ae7c20 */ /* 0x000fe20008410000 */
[----:B------:R-:W-:-:S02]  /*14c20*/  FMUL.FTZ R173, R181, UR4 ;  /* 0x00000004b5ad7c20 */ /* 0x000fc40008410000 */
[----:B------:R-:W-:Y:S01]  /*14c30*/  HMMA.16816.F32.BF16 R140, R16, R10, R140 ;  /* 0x0000000a108c723c */ /* 0x000fe2000004188c */
[----:B------:R-:W2:Y:S01]  /*14c40*/  LDSM.16.M88.4 R8, [R135+0xb000] ;  /* 0x00b000008708783b */ /* 0x000ea20000000200 */
[----:B------:R-:W-:Y:S01]  /*14c50*/  MUFU.TANH R172, R172 ;  /* 0x000000ac00ac7308 */ /* 0x000fe20000002400 */
[----:B------:R-:W-:-:S05]  /*14c60*/  FMUL.FTZ R148, R148, UR4 ;  /* 0x0000000494947c20 */ /* 0x000fca0008410000 */
[C---:B---3--:R-:W-:Y:S02]  /*14c70*/  HMMA.16816.F32.BF16 R32, R28.reuse, R4, R32 ;  /* 0x000000041c20723c */ /* 0x048fe40000041820 */
[----:B------:R-:W-:Y:S06]  /*14c80*/  MUFU.TANH R175, R175 ;  /* 0x000000af00af7308 */ /* 0x000fec0000002400 */
[----:B------:R-:W-:Y:S01]  /*14c90*/  HMMA.16816.F32.BF16 R164, R28, R6, R164 ;  /* 0x000000061ca4723c */ /* 0x000fe200000418a4 */
[----:B------:R-:W3:Y:S01]  /*14ca0*/  LDSM.16.M88.4 R4, [R136+0xb800] ;  /* 0x00b800008804783b */ /* 0x000ee20000000200 */
[----:B------:R-:W3:Y:S06]  /*14cb0*/  MUFU.TANH R148, R148 ;  /* 0x0000009400947308 */ /* 0x000eec0000002400 */
[----:B------:R-:W-:Y:S01]  /*14cc0*/  HMMA.16816.F32.BF16 R144, R156, R20, R144 ;  /* 0x000000149c90723c */ /* 0x000fe20000041890 */
[----:B------:R-:W-:Y:S01]  /*14cd0*/  FMUL.FTZ R20, R149, UR4 ;  /* 0x0000000495147c20 */ /* 0x000fe20008410000 */
[----:B------:R-:W-:Y:S01]  /*14ce0*/  FMUL.FTZ R21, R150, UR4 ;  /* 0x0000000496157c20 */ /* 0x000fe20008410000 */
[----:B------:R-:W3:Y:S01]  /*14cf0*/  MUFU.TANH R174, R174 ;  /* 0x000000ae00ae7308 */ /* 0x000ee20000002400 */
[----:B------:R-:W-:-:S04]  /*14d00*/  FMUL.FTZ R149, R151, UR4 ;  /* 0x0000000497957c20 */ /* 0x000fc80008410000 */
[C---:B-1----:R-:W-:Y:S03]  /*14d10*/  HMMA.16816.F32.BF16 R32, R152.reuse, R12, R32 ;  /* 0x0000000c9820723c */ /* 0x042fe60000041820 */
[----:B------:R-:W1:Y:S05]  /*14d20*/  MUFU.TANH R173, R173 ;  /* 0x000000ad00ad7308 */ /* 0x000e6a0000002400 */
[----:B------:R-:W-:Y:S01]  /*14d30*/  HMMA.16816.F32.BF16 R164, R152, R14, R164 ;  /* 0x0000000e98a4723c */ /* 0x000fe200000418a4 */
[----:B------:R-:W1:Y:S02]  /*14d40*/  LDSM.16.M88.4 R12, [R135+0xb800] ;  /* 0x00b80000870c783b */ /* 0x000e640000000200 */
[----:B------:R-:W-:Y:S01]  /*14d50*/  MUFU.TANH R20, R20 ;  /* 0x0000001400147308 */ /* 0x000fe20000002400 */
[----:B------:R-:W-:Y:S01]  /*14d60*/  FMUL.FTZ R144, R144, UR4 ;  /* 0x0000000490907c20 */ /* 0x000fe20008410000 */
[----:B----4-:R-:W-:-:S03]  /*14d70*/  FMUL.FTZ R137, R147, UR4 ;  /* 0x0000000493897c20 */ /* 0x010fc60008410000 */
[----:B-----5:R-:W-:Y:S01]  /*14d80*/  HMMA.16816.F32.BF16 R168, R28, R24, R168 ;  /* 0x000000181ca8723c */ /* 0x020fe200000418a8 */
[----:B------:R-:W-:Y:S02]  /*14d90*/  IMAD.SHL.U32 R25, R134, 0x40, RZ ;  /* 0x0000004086197824 */ /* 0x000fe400078e00ff */
[----:B------:R-:W4:Y:S05]  /*14da0*/  MUFU.TANH R21, R21 ;  /* 0x0000001500157308 */ /* 0x000f2a0000002400 */
[C---:B--2---:R-:W-:Y:S03]  /*14db0*/  HMMA.16816.F32.BF16 R32, R16.reuse, R8, R32 ;  /* 0x000000081020723c */ /* 0x044fe60000041820 */
[----:B------:R-:W2:Y:S05]  /*14dc0*/  MUFU.TANH R149, R149 ;  /* 0x0000009500957308 */ /* 0x000eaa0000002400 */
[----:B------:R-:W-:Y:S01]  /*14dd0*/  HMMA.16816.F32.BF16 R164, R16, R10, R164 ;  /* 0x0000000a10a4723c */ /* 0x000fe200000418a4 */
[----:B------:R-:W5:Y:S01]  /*14de0*/  LDSM.16.M88.4 R8, [R138+0xb800] ;  /* 0x00b800008a08783b */ /* 0x000f620000000200 */
[----:B------:R-:W-:-:S04]  /*14df0*/  DEPBAR.LE SB0, 0x0 ;  /* 0x000080000000791a */ /* 0x000fc80000000000 */
[----:B------:R2:W2:Y:S02]  /*14e00*/  MUFU.TANH R150, R144 ;  /* 0x0000009000967308 */ /* 0x0004a40000002400 */
[----:B------:R-:W-:Y:S01]  /*14e10*/  HMMA.16816.F32.BF16 R176, R28, R26, R176 ;  /* 0x0000001a1cb0723c */ /* 0x000fe200000418b0 */
[----:B------:R-:W-:-:S05]  /*14e20*/  IMAD.SHL.U32 R28, R185, 0x2, RZ ;  /* 0x00000002b91c7824 */ /* 0x000fca00078e00ff */
[----:B------:R-:W-:Y:S01]  /*14e30*/  LOP3.LUT R25, R25, 0x6, R28, 0xf8, !PT ;  /* 0x0000000619197812 */ /* 0x000fe200078ef81c */
[----:B------:R-:W-:Y:S01]  /*14e40*/  MUFU.TANH R137, R137 ;  /* 0x0000008900897308 */ /* 0x000fe20000002400 */
[----:B---3--:R-:W-:Y:S08]  /*14e50*/  HMMA.16816.F32.BF16 R168, R152, R4, R168 ;  /* 0x0000000498a8723c */ /* 0x008ff000000418a8 */
[----:B------:R-:W-:Y:S01]  /*14e60*/  HMMA.16816.F32.BF16 R140, R156, R22, R140 ;  /* 0x000000169c8c723c */ /* 0x000fe2000004188c */
[----:B------:R-:W-:Y:S01]  /*14e70*/  FMUL.FTZ R22, R145, UR4 ;  /* 0x0000000491167c20 */ /* 0x000fe20008410000 */
[----:B------:R-:W-:-:S05]  /*14e80*/  FMUL.FTZ R23, R146, UR4 ;  /* 0x0000000492177c20 */ /* 0x000fca0008410000 */
[----:B------:R-:W-:Y:S01]  /*14e90*/  MUFU.TANH R22, R22 ;  /* 0x0000001600167308 */ /* 0x000fe20000002400 */
[----:B------:R-:W-:Y:S01]  /*14ea0*/  HMMA.16816.F32.BF16 R176, R152, R6, R176 ;  /* 0x0000000698b0723c */ /* 0x000fe200000418b0 */
[----:B------:R-:W-:-:S05]  /*14eb0*/  VIADD R7, R25, 0xffffff88 ;  /* 0xffffff8819077836 */ /* 0x000fca0000000000 */
[-C--:B------:R-:W-:Y:S01]  /*14ec0*/  ISETP.GE.AND P5, PT, R7, R0.reuse, PT ;  /* 0x000000000700720c */ /* 0x080fe20003fa6270 */
[----:B------:R-:W3:Y:S01]  /*14ed0*/  MUFU.TANH R23, R23 ;  /* 0x0000001700177308 */ /* 0x000ee20000002400 */
[----:B-1----:R-:W-:Y:S01]  /*14ee0*/  HMMA.16816.F32.BF16 R168, R16, R12, R168 ;  /* 0x0000000c10a8723c */ /* 0x002fe200000418a8 */
[----:B------:R-:W-:Y:S01]  /*14ef0*/  VIADD R13, R25, 0xffffff80 ;  /* 0xffffff80190d7836 */ /* 0x000fe20000000000 */
[----:B------:R-:W-:Y:S01]  /*14f00*/  FSEL R12, R148, -INF , !P5 ;  /* 0xff800000940c7808 */ /* 0x000fe20006800000 */
[----:B------:R-:W-:Y:S01]  /*14f10*/  FMUL.FTZ R24, R140, UR4 ;  /* 0x000000048c187c20 */ /* 0x000fe20008410000 */
[----:B------:R-:W-:Y:S01]  /*14f20*/  FMUL.FTZ R142, R142, UR4 ;  /* 0x000000048e8e7c20 */ /* 0x000fe20008410000 */
[----:B------:R-:W-:Y:S01]  /*14f30*/  FMUL.FTZ R140, R141, UR4 ;  /* 0x000000048d8c7c20 */ /* 0x000fe20008410000 */
[----:B------:R-:W-:Y:S01]  /*14f40*/  ISETP.GE.AND P4, PT, R13, R0, PT ;  /* 0x000000000d00720c */ /* 0x000fe20003f86270 */
[----:B------:R-:W-:Y:S01]  /*14f50*/  FMUL.FTZ R4, R143, UR4 ;  /* 0x000000048f047c20 */ /* 0x000fe20008410000 */
[----:B------:R-:W-:Y:S01]  /*14f60*/  HMMA.16816.F32.BF16 R32, R156, R160, R32 ;  /* 0x000000a09c20723c */ /* 0x000fe20000041820 */
[-C--:B------:R-:W-:Y:S01]  /*14f70*/  ISETP.GE.AND P3, PT, R13, R2.reuse, PT ;  /* 0x000000020d00720c */ /* 0x080fe20003f66270 */
[----:B------:R-:W-:Y:S01]  /*14f80*/  VIADD R13, R25, 0xffffff81 ;  /* 0xffffff81190d7836 */ /* 0x000fe20000000000 */
[----:B------:R-:W-:Y:S01]  /*14f90*/  FSEL R172, R172, -INF , !P4 ;  /* 0xff800000acac7808 */ /* 0x000fe20006000000 */
[----:B------:R-:W1:Y:S01]  /*14fa0*/  MUFU.TANH R24, R24 ;  /* 0x0000001800187308 */ /* 0x000e620000002400 */
[----:B------:R-:W-:-:S02]  /*14fb0*/  ISETP.GE.AND P4, PT, R7, R2, PT ;  /* 0x000000020700720c */ /* 0x000fc40003f86270 */
[C---:B------:R-:W-:Y:S01]  /*14fc0*/  ISETP.GE.AND P1, PT, R13.reuse, R0, PT ;  /* 0x000000000d00720c */ /* 0x040fe20003f26270 */
[----:B------:R-:W-:Y:S01]  /*14fd0*/  HMMA.16816.F32.BF16 R164, R156, R162, R164 ;  /* 0x000000a29ca4723c */ /* 0x000fe200000418a4 */
[----:B------:R-:W-:Y:S01]  /*14fe0*/  ISETP.GE.AND P6, PT, R13, R2, PT ;  /* 0x000000020d00720c */ /* 0x000fe20003fc6270 */
[----:B------:R-:W-:Y:S01]  /*14ff0*/  VIADD R13, R25, 0xffffff89 ;  /* 0xffffff89190d7836 */ /* 0x000fe20000000000 */
[----:B------:R-:W-:Y:S01]  /*15000*/  FSEL R7, R174, -INF , !P3 ;  /* 0xff800000ae077808 */ /* 0x000fe20005800000 */
[----:B------:R1:W1:Y:S01]  /*15010*/  MUFU.TANH R151, R142 ;  /* 0x0000008e00977308 */ /* 0x0002620000002400 */
[----:B------:R-:W-:Y:S02]  /*15020*/  FSEL R175, R175, -INF , !P6 ;  /* 0xff800000afaf7808 */ /* 0x000fe40007000000 */
[----:B------:R-:W-:Y:S01]  /*15030*/  ISETP.GE.AND P3, PT, R13, R0, PT ;  /* 0x000000000d00720c */ /* 0x000fe20003f66270 */
[----:B------:R-:W-:Y:S01]  /*15040*/  HMMA.16816.F32.BF16 R176, R16, R14, R176 ;  /* 0x0000000e10b0723c */ /* 0x000fe200000418b0 */
[----:B------:R-:W-:Y:S01]  /*15050*/  FSEL R6, R173, -INF , !P1 ;  /* 0xff800000ad067808 */ /* 0x000fe20004800000 */
[----:B------:R-:W-:-:S02]  /*15060*/  VIADD R15, R25, 0xffffff98 ;  /* 0xffffff98190f7836 */ /* 0x000fc40000000000 */
[----:B------:R-:W-:Y:S01]  /*15070*/  FMUL.FTZ R5, R32, UR4 ;  /* 0x0000000420057c20 */ /* 0x000fe20008410000 */
[----:B------:R-:W-:Y:S01]  /*15080*/  FMUL.FTZ R26, R33, UR4 ;  /* 0x00000004211a7c20 */ /* 0x000fe20008410000 */
[----:B------:R-:W-:Y:S01]  /*15090*/  FMUL.FTZ R34, R34, UR4 ;  /* 0x0000000422227c20 */ /* 0x000fe20008410000 */
[----:B----4-:R-:W-:Y:S01]  /*150a0*/  FSEL R21, R21, -INF , !P4 ;  /* 0xff80000015157808 */ /* 0x010fe20006000000 */
[C---:B------:R-:W-:Y:S01]  /*150b0*/  VIADD R19, R25.reuse, 0xffffffa1 ;  /* 0xffffffa119137836 */ /* 0x040fe20000000000 */
[----:B-----5:R-:W-:Y:S01]  /*150c0*/  HMMA.16816.F32.BF16 R168, R156, R8, R168 ;  /* 0x000000089ca8723c */ /* 0x020fe200000418a8 */
[----:B------:R-:W-:Y:S01]  /*150d0*/  VIADD R9, R25, 0xffffff90 ;  /* 0xffffff9019097836 */ /* 0x000fe20000000000 */
[----:B------:R-:W4:Y:S01]  /*150e0*/  MUFU.TANH R5, R5 ;  /* 0x0000000500057308 */ /* 0x000f220000002400 */
[----:B------:R-:W-:Y:S01]  /*150f0*/  FSEL R20, R20, -INF , !P3 ;  /* 0xff80000014147808 */ /* 0x000fe20005800000 */
[----:B--2---:R-:W-:Y:S01]  /*15100*/  FMUL.FTZ R144, R165, UR4 ;  /* 0x00000004a5907c20 */ /* 0x004fe20008410000 */
[----:B------:R-:W-:Y:S01]  /*15110*/  ISETP.GE.AND P1, PT, R13, R2, PT ;  /* 0x000000020d00720c */ /* 0x000fe20003f26270 */
[----:B------:R-:W-:Y:S01]  /*15120*/  FMUL.FTZ R14, R167, UR4 ;  /* 0x00000004a70e7c20 */ /* 0x000fe20008410000 */
[C---:B------:R-:W-:Y:S01]  /*15130*/  ISETP.GE.AND P6, PT, R9.reuse, R0, PT ;  /* 0x000000000900720c */ /* 0x040fe20003fc6270 */
[----:B------:R-:W-:Y:S01]  /*15140*/  FMUL.FTZ R13, R166, UR4 ;  /* 0x00000004a60d7c20 */ /* 0x000fe20008410000 */
[----:B------:R-:W-:Y:S01]  /*15150*/  ISETP.GE.AND P5, PT, R9, R2, PT ;  /* 0x000000020900720c */ /* 0x000fe20003fa6270 */
[----:B------:R-:W-:Y:S01]  /*15160*/  VIADD R9, R25, 0xffffff91 ;  /* 0xffffff9119097836 */ /* 0x000fe20000000000 */
[----:B------:R-:W-:Y:S01]  /*15170*/  MUFU.TANH R26, R26 ;  /* 0x0000001a001a7308 */ /* 0x000fe20000002400 */
[----:B------:R-:W-:Y:S01]  /*15180*/  FSEL R17, R149, -INF , !P1 ;  /* 0xff80000095117808 */ /* 0x000fe20004800000 */
[----:B------:R-:W-:Y:S01]  /*15190*/  FMUL.FTZ R146, R164, UR4 ;  /* 0x00000004a4927c20 */ /* 0x000fe20008410000 */
[----:B------:R-:W-:Y:S01]  /*151a0*/  FSEL R150, R150, -INF , !P6 ;  /* 0xff80000096967808 */ /* 0x000fe20007000000 */
[----:B------:R-:W-:Y:S01]  /*151b0*/  FMUL.FTZ R35, R35, UR4 ;  /* 0x0000000423237c20 */ /* 0x000fe20008410000 */
[----:B------:R-:W-:-:S02]  /*151c0*/  ISETP.GE.AND P4, PT, R9, R0, PT ;  /* 0x000000000900720c */ /* 0x000fc40003f86270 */
[----:B------:R-:W-:Y:S01]  /*151d0*/  ISETP.GE.AND P3, PT, R9, R2, PT ;  /* 0x000000020900720c */ /* 0x000fe20003f66270 */
[----:B------:R-:W-:Y:S01]  /*151e0*/  VIADD R9, R25, 0xffffff99 ;  /* 0xffffff9919097836 */ /* 0x000fe20000000000 */
[----:B------:R-:W2:Y:S01]  /*151f0*/  MUFU.TANH R147, R34 ;  /* 0x0000002200937308 */ /* 0x000ea20000002400 */
[----:B------:R-:W-:Y:S01]  /*15200*/  ISETP.GE.AND P1, PT, R15, R0, PT ;  /* 0x000000000f00720c */ /* 0x000fe20003f26270 */
[----:B------:R-:W-:Y:S01]  /*15210*/  FMUL.FTZ R167, R171, UR4 ;  /* 0x00000004aba77c20 */ /* 0x000fe20008410000 */
[----:B------:R-:W-:Y:S01]  /*15220*/  ISETP.GE.AND P6, PT, R15, R2, PT ;  /* 0x000000020f00720c */ /* 0x000fe20003fc6270 */
[----:B------:R-:W-:Y:S01]  /*15230*/  VIADD R15, R25, 0xffffffa0 ;  /* 0xffffffa0190f7836 */ /* 0x000fe20000000000 */
[----:B---3--:R-:W-:Y:S01]  /*15240*/  FSEL R141, R23, -INF , !P5 ;  /* 0xff800000178d7808 */ /* 0x008fe20006800000 */
[----:B------:R-:W-:Y:S01]  /*15250*/  FMUL.FTZ R166, R168, UR4 ;  /* 0x00000004a8a67c20 */ /* 0x000fe20008410000 */
[----:B-1----:R-:W-:Y:S01]  /*15260*/  FSEL R142, R22, -INF , !P4 ;  /* 0xff800000168e7808 */ /* 0x002fe20006000000 */
[----:B------:R-:W1:Y:S01]  /*15270*/  MUFU.TANH R144, R144 ;  /* 0x0000009000907308 */ /* 0x000e620000002400 */
[----:B------:R-:W-:Y:S01]  /*15280*/  ISETP.GE.AND P5, PT, R9, R0, PT ;  /* 0x000000000900720c */ /* 0x000fe20003fa6270 */
[----:B------:R-:W-:Y:S01]  /*15290*/  FMUL.FTZ R168, R169, UR4 ;  /* 0x00000004a9a87c20 */ /* 0x000fe20008410000 */
[----:B------:R-:W-:Y:S01]  /*152a0*/  ISETP.GE.AND P4, PT, R9, R2, PT ;  /* 0x000000020900720c */ /* 0x000fe20003f86270 */
[----:B------:R-:W-:Y:S01]  /*152b0*/  FMUL.FTZ R165, R170, UR4 ;  /* 0x00000004aaa57c20 */ /* 0x000fe20008410000 */
[----:B------:R-:W-:Y:S01]  /*152c0*/  HMMA.16816.F32.BF16 R8, R156, R10, R176 ;  /* 0x0000000a9c08723c */ /* 0x000fe200000418b0 */
[----:B------:R-:W-:-:S02]  /*152d0*/  FSEL R143, R137, -INF , !P3 ;  /* 0xff800000898f7808 */ /* 0x000fc40005800000 */
[----:B------:R-:W-:Y:S01]  /*152e0*/  ISETP.GE.AND P3, PT, R15, R0, PT ;  /* 0x000000000f00720c */ /* 0x000fe20003f66270 */
[----:B------:R-:W3:Y:S01]  /*152f0*/  MUFU.TANH R4, R4 ;  /* 0x0000000400047308 */ /* 0x000ee20000002400 */
[----:B------:R-:W-:Y:S02]  /*15300*/  FSEL R148, R24, -INF , !P1 ;  /* 0xff80000018947808 */ /* 0x000fe40004800000 */
[----:B------:R-:W-:Y:S02]  /*15310*/  FSEL R151, R151, -INF , !P6 ;  /* 0xff80000097977808 */ /* 0x000fe40007000000 */
[----:B----4-:R-:W-:Y:S01]  /*15320*/  FSEL R178, R5, -INF , !P3 ;  /* 0xff80000005b27808 */ /* 0x010fe20005800000 */
[----:B------:R-:W-:Y:S01]  /*15330*/  VIADD R5, R25, 0xffffffa9 ;  /* 0xffffffa919057836 */ /* 0x000fe20000000000 */
[----:B------:R-:W-:Y:S01]  /*15340*/  ISETP.GE.AND P1, PT, R15, R2, PT ;  /* 0x000000020f00720c */ /* 0x000fe20003f26270 */
[----:B------:R-:W4:Y:S01]  /*15350*/  MUFU.TANH R167, R167 ;  /* 0x000000a700a77308 */ /* 0x000f220000002400 */
[----:B------:R-:W-:Y:S01]  /*15360*/  ISETP.GE.AND P6, PT, R19, R0, PT ;  /* 0x000000001300720c */ /* 0x000fe20003fc6270 */
[----:B------:R-:W-:Y:S01]  /*15370*/  VIADD R15, R25, 0xffffffa8 ;  /* 0xffffffa8190f7836 */ /* 0x000fe20000000000 */
[----:B--2---:R-:W-:-:S02]  /*15380*/  FSEL R147, R147, -INF , !P1 ;  /* 0xff80000093937808 */ /* 0x004fc40004800000 */
[----:B------:R-:W-:Y:S02]  /*15390*/  FSEL R176, R26, -INF , !P6 ;  /* 0xff8000001ab07808 */ /* 0x000fe40007000000 */
[C---:B------:R-:W-:Y:S01]  /*153a0*/  ISETP.GE.AND P1, PT, R5.reuse, R0, PT ;  /* 0x000000000500720c */ /* 0x040fe20003f26270 */
[----:B------:R-:W2:Y:S01]  /*153b0*/  MUFU.TANH R140, R140 ;  /* 0x0000008c008c7308 */ /* 0x000ea20000002400 */
[-C--:B------:R-:W-:Y:S01]  /*153c0*/  ISETP.GE.AND P6, PT, R5, R2.reuse, PT ;  /* 0x000000020500720c */ /* 0x080fe20003fc6270 */
[----:B------:R-:W-:Y:S02]  /*153d0*/  VIADD R5, R25, 0xffffffb1 ;  /* 0xffffffb119057836 */ /* 0x000fe40000000000 */
[----:B------:R-:W-:Y:S01]  /*153e0*/  FMUL.FTZ R8, R8, UR4 ;  /* 0x0000000408087c20 */ /* 0x000fe20008410000 */
[----:B------:R-:W-:Y:S01]  /*153f0*/  FMUL.FTZ R9, R9, UR4 ;  /* 0x0000000409097c20 */ /* 0x000fe20008410000 */
[----:B------:R-:W-:Y:S01]  /*15400*/  FMUL.FTZ R10, R10, UR4 ;  /* 0x000000040a0a7c20 */ /* 0x000fe20008410000 */
[----:B-1----:R-:W-:Y:S01]  /*15410*/  FSEL R144, R144, -INF , !P1 ;  /* 0xff80000090907808 */ /* 0x002fe20004800000 */
[----:B------:R-:W-:Y:S01]  /*15420*/  FMUL.FTZ R11, R11, UR4 ;  /* 0x000000040b0b7c20 */ /* 0x000fe20008410000 */
[----:B------:R-:W1:Y:S01]  /*15430*/  MUFU.TANH R13, R13 ;  /* 0x0000000d000d7308 */ /* 0x000e620000002400 */
[----:B------:R-:W-:-:S02]  /*15440*/  ISETP.GE.AND P1, PT, R5, R2, PT ;  /* 0x000000020500720c */ /* 0x000fc40003f26270 */
[----:B---3--:R-:W-:Y:S02]  /*15450*/  FSEL R149, R4, -INF , !P4 ;  /* 0xff80000004957808 */ /* 0x008fe40006000000 */
[----:B------:R-:W-:Y:S02]  /*15460*/  ISETP.GE.AND P3, PT, R15, R2, PT ;  /* 0x000000020f00720c */ /* 0x000fe40003f66270 */
[----:B----4-:R-:W-:Y:S01]  /*15470*/  FSEL R167, R167, -INF , !P1 ;  /* 0xff800000a7a77808 */ /* 0x010fe20004800000 */
[----:B------:R-:W3:Y:S01]  /*15480*/  MUFU.TANH R145, R35 ;  /* 0x0000002300917308 */ /* 0x000ee20000002400 */
[----:B--2---:R-:W-:Y:S02]  /*15490*/  FSEL R140, R140, -INF , !P5 ;  /* 0xff8000008c8c7808 */ /* 0x004fe40006800000 */
[----:B------:R-:W-:Y:S01]  /*154a0*/  ISETP.GE.AND P4, PT, R15, R0, PT ;  /* 0x000000000f00720c */ /* 0x000fe20003f86270 */
[----:B------:R-:W-:Y:S01]  /*154b0*/  VIADD R15, R25, 0xffffffb0 ;  /* 0xffffffb0190f7836 */ /* 0x000fe20000000000 */
[----:B------:R-:W-:-:S02]  /*154c0*/  ISETP.GE.AND P1, PT, R134, 0x3, PT ;  /* 0x000000038600780c */ /* 0x000fc40003f26270 */
[----:B------:R-:W-:Y:S01]  /*154d0*/  ISETP.GE.AND P5, PT, R19, R2, PT ;  /* 0x000000021300720c */ /* 0x000fe20003fa6270 */
[----:B------:R-:W2:Y:S01]  /*154e0*/  MUFU.TANH R146, R146 ;  /* 0x0000009200927308 */ /* 0x000ea20000002400 */
[----:B-1----:R-:W-:Y:S02]  /*154f0*/  FSEL R179, R13, -INF , !P3 ;  /* 0xff8000000db37808 */ /* 0x002fe40005800000 */
[----:B------:R-:W-:Y:S01]  /*15500*/  ISETP.GE.AND P3, PT, R5, R0, PT ;  /* 0x000000000500720c */ /* 0x000fe20003f66270 */
[C---:B------:R-:W-:Y:S02]  /*15510*/  VIADD R5, R25.reuse, 0xffffffb8 ;  /* 0xffffffb819057836 */ /* 0x040fe40000000000 */
[----:B------:R-:W-:Y:S02]  /*15520*/  VIADD R25, R25, 0xffffffb9 ;  /* 0xffffffb919197836 */ /* 0x000fe40000000000 */
[----:B------:R-:W1:Y:S01]  /*15530*/  MUFU.TANH R14, R14 ;  /* 0x0000000e000e7308 */ /* 0x000e620000002400 */
[----:B---3--:R-:W-:-:S02]  /*15540*/  FSEL R145, R145, -INF , !P5 ;  /* 0xff80000091917808 */ /* 0x008fc40006800000 */
[----:B------:R-:W-:-:S05]  /*15550*/  ISETP.GE.AND P5, PT, R15, R0, PT ;  /* 0x000000000f00720c */ /* 0x000fca0003fa6270 */
[----:B------:R-:W3:Y:S01]  /*15560*/  MUFU.TANH R166, R166 ;  /* 0x000000a600a67308 */ /* 0x000ee20000002400 */
[----:B--2---:R-:W-:Y:S02]  /*15570*/  FSEL R146, R146, -INF , !P4 ;  /* 0xff80000092927808 */ /* 0x004fe40006000000 */
[----:B------:R-:W-:-:S05]  /*15580*/  ISETP.GE.AND P4, PT, R15, R2, PT ;  /* 0x000000020f00720c */ /* 0x000fca0003f86270 */
[----:B------:R-:W2:Y:S01]  /*15590*/  MUFU.TANH R168, R168 ;  /* 0x000000a800a87308 */ /* 0x000ea20000002400 */
[----:B-1----:R-:W-:Y:S02]  /*155a0*/  FSEL R177, R14, -INF , !P6 ;  /* 0xff8000000eb17808 */ /* 0x002fe40007000000 */
[----:B------:R-:W-:-:S05]  /*155b0*/  ISETP.GE.AND P6, PT, R5, R0, PT ;  /* 0x000000000500720c */ /* 0x000fca0003fc6270 */
[----:B------:R-:W1:Y:S01]  /*155c0*/  MUFU.TANH R165, R165 ;  /* 0x000000a500a57308 */ /* 0x000e620000002400 */
[----:B---3--:R-:W-:Y:S01]  /*155d0*/  FSEL R166, R166, -INF , !P5 ;  /* 0xff800000a6a67808 */ /* 0x008fe20006800000 */
[----:B------:R-:W-:Y:S01]  /*155e0*/  BAR.SYNC.DEFER_BLOCKING 0x0 ;  /* 0x0000000000007b1d */ /* 0x000fe20000010000 */
        /* <DEDUP_REMOVED lines=8> */
[----:B---3--:R-:W-:-:S07]  /*15670*/  FSEL R164, R164, -INF , !P6 ;  /* 0xff800000a4a47808 */ /* 0x008fce0007000000 */
[----:B------:R-:W3:Y:S01]  /*15680*/  MUFU.TANH R159, R11 ;  /* 0x0000000b009f7308 */ /* 0x000ee20000002400 */
[----:B--2---:R-:W-:Y:S02]  /*15690*/  FSEL R162, R162, -INF , !P5 ;  /* 0xff800000a2a27808 */ /* 0x004fe40006800000 */
[----:B-1----:R-:W-:Y:S02]  /*156a0*/  FSEL R163, R163, -INF , !P4 ;  /* 0xff800000a3a37808 */ /* 0x002fe40006000000 */
[----:B---3--:R-:W-:Y:S01]  /*156b0*/  FSEL R159, R159, -INF , !P3 ;  /* 0xff8000009f9f7808 */ /* 0x008fe20005800000 */
        /* <DEDUP_REMOVED lines=65> */
.L_x_2235:
        /* <DEDUP_REMOVED lines=8> */
.L_x_2236:
[----:B------:R-:W1:Y:S01]  /*15b50*/  LDCU UR8, c[0x0][0x3bc] ;  /* 0x00007780ff0877ac */ /* 0x000e620008000800 */
[----:B------:R-:W-:Y:S01]  /*15b60*/  IMAD.MOV.U32 R194, RZ, RZ, R196 ;  /* 0x000000ffffc27224 */ /* 0x000fe200078e00c4 */
[----:B------:R-:W-:-:S04]  /*15b70*/  USHF.L.U32 UR4, UR10, 0x5, URZ ;  /* 0x000000050a047899 */ /* 0x000fc800080006ff */
[----:B------:R-:W-:Y:S01]  /*15b80*/  @!PT LDS RZ, [RZ] ;  /* 0x00000000fffff984 */ /* 0x000fe20000000800 */
[----:B------:R-:W-:Y:S01]  /*15b90*/  @!PT LDS RZ, [RZ] ;  /* 0x00000000fffff984 */ /* 0x000fe20000000800 */
[----:B------:R-:W-:Y:S01]  /*15ba0*/  @!PT LDS RZ, [RZ] ;  /* 0x00000000fffff984 */ /* 0x000fe20000000800 */
[----:B------:R2:W-:Y:S02]  /*15bb0*/  LDGSTS.E.BYPASS.LTC128B.128 [R209+0x6000], desc[UR6][R194.64] ;  /* 0x06000000c2d17fae */ /* 0x0005e4000b981a06 */
[----:B------:R-:W-:Y:S02]  /*15bc0*/  IADD3 R10, P1, PT, R196, UR4, RZ ;  /* 0x00000004c40a7c10 */ /* 0x000fe4000ff3e0ff */
[----:B------:R2:W-:Y:S04]  /*15bd0*/  LDGSTS.E.BYPASS.LTC128B.128 [R209+0x8000], desc[UR6][R194.64+0x80] ;  /* 0x08000080c2d17fae */ /* 0x0005e8000b981a06 */
[----:B------:R2:W-:Y:S01]  /*15be0*/  LDGSTS.E.BYPASS.LTC128B.128 [R209+0xa000], desc[UR6][R194.64+0x100] ;  /* 0x0a000100c2d17fae */ /* 0x0005e2000b981a06 */
        /* <DEDUP_REMOVED lines=16> */
.L_x_2234:
        /* <DEDUP_REMOVED lines=42> */
[----:B------:R-:W-:Y:S01]  /*15f90*/  FSEL R6, R137, RZ, P1 ;  /* 0x000000ff89067208 */ /* 0x000fe20000800000 */
[----:B------:R-:W-:Y:S01]  /*15fa0*/  FMUL.FTZ R132, R4, UR4 ;  /* 0x0000000404847c20 */ /* 0x000fe20008410000 */
[----:B------:R-:W-:Y:S01]  /*15fb0*/  FSEL R160, R160, RZ, P1 ;  /* 0x000000ffa0a07208 */ /* 0x000fe20000800000 */
[--C-:B------:R-:W-:Y:S01]  /*15fc0*/  FFMA.FTZ R154, R172, UR4, -R169.reuse ;  /* 0x00000004ac9a7c23 */ /* 0x100fe200080108a9 */
        /* <DEDUP_REMOVED lines=8> */
[----:B------:R-:W1:Y:S01]  /*16050*/  MUFU.EX2 R132, R132 ;  /* 0x0000008400847308 */ /* 0x000e620000000800 */
        /* <DEDUP_REMOVED lines=55> */
[----:B------:R-:W1:Y:S01]  /*163d0*/  MUFU.EX2 R2, R2 ;  /* 0x0000000200027308 */ /* 0x000e620000000800 */
[----:B----4-:R-:W-:Y:S01]  /*163e0*/  F2FP.BF16.F32.PACK_AB R6, R133, R136 ;  /* 0x000000888506723e */ /* 0x010fe200000010ff */
        /* <DEDUP_REMOVED lines=10> */
[----:B------:R-:W-:Y:S01]  /*16490*/  FMUL.FTZ R117, R117, R132 ;  /* 0x0000008475757220 */ /* 0x000fe20000410000 */
[-C--:B------:R-:W-:Y:S01]  /*164a0*/  FMUL.FTZ R118, R118, R3.reuse ;  /* 0x0000000376767220 */ /* 0x080fe20000410000 */
[-C--:B------:R-:W-:Y:S01]  /*164b0*/  FMUL.FTZ R119, R119, R3.reuse ;  /* 0x0000000377777220 */ /* 0x080fe20000410000 */
[----:B------:R-:W-:Y:S01]  /*164c0*/  LDSM.16.MT88.4 R120, [R155] ;  /* 0x000000009b78783b */ /* 0x000fe20000004200 */
        /* <DEDUP_REMOVED lines=43> */
[----:B------:R-:W-:Y:S01]  /*16780*/  MUFU.EX2 R156, R156 ;  /* 0x0000009c009c7308 */ /* 0x000fe20000000800 */
[-C--:B------:R-:W-:Y:S01]  /*16790*/  FMUL.FTZ R8, R128, R132.reuse ;  /* 0x0000008480087220 */ /* 0x080fe20000410000 */
[-C--:B------:R-:W-:Y:S01]  /*167a0*/  FMUL.FTZ R9, R129, R132.reuse ;  /* 0x0000008481097220 */ /* 0x080fe20000410000 */
[-C--:B------:R-:W-:Y:S01]  /*167b0*/  FMUL.FTZ R10, R130, R3.reuse ;  /* 0x00000003820a7220 */ /* 0x080fe20000410000 */
[-C--:B------:R-:W-:Y:S01]  /*167c0*/  FMUL.FTZ R11, R131, R3.reuse ;  /* 0x00000003830b7220 */ /* 0x080fe20000410000 */
[C---:B------:R-:W-:Y:S01]  /*167d0*/  HMMA.16816.F32.BF16 R48, R4.reuse, R106, R48 ;  /* 0x0000006a0430723c */ /* 0x040fe20000041830 */
[----:B------:R-:W2:Y:S01]  /*167e0*/  LDSM.16.MT88.4 R104, [R188+0x10000] ;  /* 0x01000000bc68783b */ /* 0x000ea20000004200 */
[-C--:B------:R-:W-:Y:S01]  /*167f0*/  FMUL.FTZ R124, R124, R132.reuse ;  /* 0x000000847c7c7220 */ /* 0x080fe20000410000 */
[----:B------:R-:W4:Y:S01]  /*16800*/  MUFU.EX2 R157, R157 ;  /* 0x0000009d009d7308 */ /* 0x000f220000000800 */
[-C--:B------:R-:W-:Y:S01]  /*16810*/  FMUL.FTZ R125, R125, R132.reuse ;  /* 0x000000847d7d7220 */ /* 0x080fe20000410000 */
[-C--:B------:R-:W-:Y:S01]  /*16820*/  FMUL.FTZ R126, R126, R3.reuse ;  /* 0x000000037e7e7220 */ /* 0x080fe20000410000 */
[-C--:B------:R-:W-:Y:S01]  /*16830*/  FMUL.FTZ R127, R127, R3.reuse ;  /* 0x000000037f7f7220 */ /* 0x080fe20000410000 */
[-C--:B------:R-:W-:Y:S01]  /*16840*/  FMUL.FTZ R92, R92, R132.reuse ;  /* 0x000000845c5c7220 */ /* 0x080fe20000410000 */
[C---:B---3--:R-:W-:Y:S01]  /*16850*/  HMMA.16816.F32.BF16 R52, R4.reuse, R112, R52 ;  /* 0x000000700434723c */ /* 0x048fe20000041834 */
        /* <DEDUP_REMOVED lines=8> */
[----:B------:R-:W3:Y:S01]  /*168e0*/  LDSM.16.MT88.4 R112, [R161+0x10000] ;  /* 0x01000000a170783b */ /* 0x000ee20000004200 */
[-C--:B------:R-:W-:Y:S01]  /*168f0*/  FMUL.FTZ R99, R99, R3.reuse ;  /* 0x0000000363637220 */ /* 0x080fe20000410000 */
        /* <DEDUP_REMOVED lines=26> */
[----:B------:R-:W-:Y:S01]  /*16aa0*/  FADD.FTZ R135, R135, R132 ;  /* 0x0000008487877221 */ /* 0x000fe20000010000 */
[----:B------:R-:W-:Y:S01]  /*16ab0*/  MOV R132, R138 ;  /* 0x0000008a00847202 */ /* 0x000fe20000000f00 */
[C---:B------:R-:W-:Y:S01]  /*16ac0*/  HMMA.16816.F32.BF16 R20, R4.reuse, R22, R116 ;  /* 0x000000160414723c */ /* 0x040fe20000041874 */
[----:B------:R-:W4:Y:S01]  /*16ad0*/  LDSM.16.MT88.4 R116, [R188+0xe000] ;  /* 0x00e00000bc74783b */ /* 0x000f220000004200 */
        /* <DEDUP_REMOVED lines=17> */
[C---:B---3--:R-:W-:Y:S03]  /*16bf0*/  HMMA.16816.F32.BF16 R76, R4.reuse, R112, R76 ;  /* 0x00000070044c723c */ /* 0x048fe6000004184c */
[----:B------:R-:W-:Y:S05]  /*16c00*/  MUFU.EX2 R180, R180 ;  /* 0x000000b400b47308 */ /* 0x000fea0000000800 */
[C---:B------:R-:W-:Y:S01]  /*16c10*/  HMMA.16816.F32.BF16 R80, R4.reuse, R114, R80 ;  /* 0x000000720450723c */ /* 0x040fe20000041850 */
[----:B------:R-:W3:Y:S02]  /*16c20*/  LDSM.16.MT88.4 R112, [R161+0xc800] ;  /* 0x00c80000a170783b */ /* 0x000ee40000004200 */
[----:B------:R-:W3:Y:S05]  /*16c30*/  MUFU.EX2 R189, R189 ;  /* 0x000000bd00bd7308 */ /* 0x000eea0000000800 */
[C---:B-----5:R-:W-:Y:S03]  /*16c40*/  HMMA.16816.F32.BF16 R84, R4.reuse, R108, R84 ;  /* 0x0000006c0454723c */ /* 0x060fe60000041854 */
[----:B------:R-:W-:Y:S05]  /*16c50*/  MUFU.EX2 R179, R179 ;  /* 0x000000b300b37308 */ /* 0x000fea0000000800 */
[C---:B------:R-:W-:Y:S01]  /*16c60*/  HMMA.16816.F32.BF16 R88, R4.reuse, R110, R88 ;  /* 0x0000006e0458723c */ /* 0x040fe20000041858 */
[----:B------:R-:W5:Y:S02]  /*16c70*/  LDSM.16.MT88.4 R108, [R158+0x2800] ;  /* 0x002800009e6c783b */ /* 0x000f640000004200 */
[----:B------:R-:W5:Y:S05]  /*16c80*/  MUFU.EX2 R182, R182 ;  /* 0x000000b600b67308 */ /* 0x000f6a0000000800 */
[C---:B----4-:R-:W-:Y:S03]  /*16c90*/  HMMA.16816.F32.BF16 R36, R4.reuse, R116, R36 ;  /* 0x000000740424723c */ /* 0x050fe60000041824 */
[----:B------:R-:W-:Y:S05]  /*16ca0*/  MUFU.EX2 R166, R166 ;  /* 0x000000a600a67308 */ /* 0x000fea0000000800 */
[C---:B------:R-:W-:Y:S01]  /*16cb0*/  HMMA.16816.F32.BF16 R40, R4.reuse, R118, R40 ;  /* 0x000000760428723c */ /* 0x040fe20000041828 */
[----:B------:R-:W4:Y:S02]  /*16cc0*/  LDSM.16.MT88.4 R116, [R161+0xe800] ;  /* 0x00e80000a174783b */ /* 0x000f240000004200 */
[----:B------:R-:W4:Y:S05]  /*16cd0*/  MUFU.EX2 R177, R177 ;  /* 0x000000b100b17308 */ /* 0x000f2a0000000800 */
[C---:B------:R-:W-:Y:S03]  /*16ce0*/  HMMA.16816.F32.BF16 R8, R4.reuse, R12, R8 ;  /* 0x0000000c0408723c */ /* 0x040fe60000041808 */
[----:B------:R-:W-:Y:S05]  /*16cf0*/  MUFU.EX2 R164, R164 ;  /* 0x000000a400a47308 */ /* 0x000fea0000000800 */
[C---:B------:R-:W-:Y:S01]  /*16d00*/  HMMA.16816.F32.BF16 R12, R4.reuse, R14, R124 ;  /* 0x0000000e040c723c */ /* 0x040fe2000004187c */
[----:B------:R-:W4:Y:S02]  /*16d10*/  LDSM.16.MT88.4 R124, [R155+0x800] ;  /* 0x000800009b7c783b */ /* 0x000f240000004200 */
        /* <DEDUP_REMOVED lines=15> */
[C---:B---3--:R-:W-:Y:S01]  /*16e10*/  HMMA.16816.F32.BF16 R16, R96.reuse, R112, R16 ;  /* 0x000000706010723c */ /* 0x048fe20000041810 */
[----:B------:R-:W-:Y:S02]  /*16e20*/  FADD.FTZ R170, R170, R157 ;  /* 0x0000009daaaa7221 */ /* 0x000fe40000010000 */
[----:B------:R-:W-:Y:S02]  /*16e30*/  FADD.FTZ R175, R175, R172 ;  /* 0x000000acafaf7221 */ /* 0x000fe40000010000 */
[----:B------:R-:W-:Y:S01]  /*16e40*/  FADD.FTZ R171, R171, R170 ;  /* 0x000000aaabab7221 */ /* 0x000fe20000010000 */
[----:B------:R-:W3:Y:S01]  /*16e50*/  MUFU.EX2 R160, R160 ;  /* 0x000000a000a07308 */ /* 0x000ee20000000800 */
[----:B------:R-:W-:Y:S01]  /*16e60*/  FADD.FTZ R175, R174, R175 ;  /* 0x000000afaeaf7221 */ /* 0x000fe20000010000 */
[C---:B------:R-:W-:Y:S01]  /*16e70*/  HMMA.16816.F32.BF16 R20, R96.reuse, R114, R20 ;  /* 0x000000726014723c */ /* 0x040fe20000041814 */
[----:B------:R-:W1:Y:S07]  /*16e80*/  LDSM.16.MT88.4 R112, [R188+0x10800] ;  /* 0x01080000bc70783b */ /* 0x000e6e0000004200 */
[C---:B------:R-:W-:Y:S08]  /*16e90*/  HMMA.16816.F32.BF16 R36, R96.reuse, R120, R36 ;  /* 0x000000786024723c */ /* 0x040ff00000041824 */
[C---:B------:R-:W-:Y:S01]  /*16ea0*/  HMMA.16816.F32.BF16 R40, R96.reuse, R122, R40 ;  /* 0x0000007a6028723c */ /* 0x040fe20000041828 */
[----:B------:R-:W3:Y:S07]  /*16eb0*/  LDSM.16.MT88.4 R120, [R161+0x10800] ;  /* 0x01080000a178783b */ /* 0x000eee0000004200 */
[C---:B-----5:R-:W-:Y:S08]  /*16ec0*/  HMMA.16816.F32.BF16 R52, R96.reuse, R108, R52 ;  /* 0x0000006c6034723c */ /* 0x060ff00000041834 */
[C---:B------:R-:W-:Y:S01]  /*16ed0*/  HMMA.16816.F32.BF16 R56, R96.reuse, R110, R56 ;  /* 0x0000006e6038723c */ /* 0x040fe20000041838 */
[----:B------:R-:W5:Y:S07]  /*16ee0*/  LDSM.16.MT88.4 R108, [R155+0x4800] ;  /* 0x004800009b6c783b */ /* 0x000f6e0000004200 */
        /* <DEDUP_REMOVED lines=18> */
[C---:B---3--:R-:W-:Y:S08]  /*17010*/  HMMA.16816.F32.BF16 R76, R96.reuse, R120, R76 ;  /* 0x00000078604c723c */ /* 0x048ff0000004184c */
        /* <DEDUP_REMOVED lines=17> */
[----:B----4-:R-:W-:Y:S01]  /*17130*/  HMMA.16816.F32.BF16 R36, R96, R116, R36 ;  /* 0x000000746024723c */ /* 0x010fe20000041824 */
        /* <DEDUP_REMOVED lines=77> */
.L_x_2231:
        /* <DEDUP_REMOVED lines=22> */
.L_x_2241:
        /* <DEDUP_REMOVED lines=87> */
.L_x_2238:
        /* <DEDUP_REMOVED lines=8> */
[----:B------:R-:W-:Y:S02]  /*17d60*/  IADD3 R6, P0, PT, R5, R198, RZ ;  /* 0x000000c605067210 */ /* 0x000fe40007f1e0ff */
[----:B------:R-:W-:Y:S03]  /*17d70*/  LOP3.LUT R193, R3, 0x400, RZ, 0xc0, !PT ;  /* 0x0000040003c17812 */ /* 0x000fe600078ec0ff */
[----:B------:R-:W-:Y:S01]  /*17d80*/  LDGSTS.E.BYPASS.LTC128B.128 [R209+0xe000], desc[UR6][R198.64+0x80] ;  /* 0x0e000080c6d17fae */ /* 0x000fe2000b981a06 */
[----:B------:R-:W-:Y:S02]  /*17d90*/  IADD3.X R7, PT, PT, R4, R197, RZ, P0, !PT ;  /* 0x000000c504077210 */ /* 0x000fe400007fe4ff */
[C---:B------:R-:W-:Y:S03]  /*17da0*/  IADD3 R12, P2, PT, R5.reuse, R6, RZ ;  /* 0x00000006050c7210 */ /* 0x040fe60007f5e0ff */
[----:B------:R-:W-:Y:S01]  /*17db0*/  LDGSTS.E.BYPASS.LTC128B.128 [R209+0x10000], desc[UR6][R198.64+0x100] ;  /* 0x10000100c6d17fae */ /* 0x000fe2000b981a06 */
[----:B------:R-:W-:Y:S02]  /*17dc0*/  LOP3.LUT R2, R2, 0x8, R185, 0x78, !PT ;  /* 0x0000000802027812 */ /* 0x000fe400078e78b9 */
[----:B------:R-:W-:Y:S03]  /*17dd0*/  IADD3.X R13, PT, PT, R4, R7, RZ, P2, !PT ;  /* 0x00000007040d7210 */ /* 0x000fe600017fe4ff */
[----:B------:R-:W-:Y:S01]  /*17de0*/  LDGSTS.E.BYPASS.LTC128B.128 [R209+0xc800], desc[UR6][R6.64] ;  /* 0x0c80000006d17fae */ /* 0x000fe2000b981a06 */
[----:B------:R-:W-:Y:S02]  /*17df0*/  LEA R193, R2, R193, 0x1 ;  /* 0x000000c102c17211 */ /* 0x000fe400078e08ff */
[----:B------:R-:W-:Y:S03]  /*17e00*/  IADD3 R2, P0, PT, R5, R12, RZ ;  /* 0x0000000c05027210 */ /* 0x000fe60007f1e0ff */
[----:B------:R-:W-:Y:S01]  /*17e10*/  LDGSTS.E.BYPASS.LTC128B.128 [R209+0xe800], desc[UR6][R6.64+0x80] ;  /* 0x0e80008006d17fae */ /* 0x000fe2000b981a06 */
[----:B------:R-:W-:Y:S02]  /*17e20*/  LEA R194, R194, UR5, 0x1 ;  /* 0x00000005c2c27c11 */ /* 0x000fe4000f8e08ff */
[----:B------:R-:W-:Y:S03]  /*17e30*/  IADD3.X R3, PT, PT, R4, R13, RZ, P0, !PT ;  /* 0x0000000d04037210 */ /* 0x000fe600007fe4ff */
[----:B------:R-:W-:Y:S01]  /*17e40*/  LDGSTS.E.BYPASS.LTC128B.128 [R209+0x10800], desc[UR6][R6.64+0x100] ;  /* 0x1080010006d17fae */ /* 0x000fe2000b981a06 */
[----:B------:R-:W-:Y:S02]  /*17e50*/  LOP3.LUT P0, RZ, R185, 0x2, RZ, 0xc0, !PT ;  /* 0x00000002b9ff7812 */ /* 0x000fe4000780c0ff */
[----:B------:R-:W-:Y:S03]  /*17e60*/  IADD3 R136, PT, PT, R193, UR5, RZ ;  /* 0x00000005c1887c10 */ /* 0x000fe6000fffe0ff */
[----:B------:R-:W-:Y:S01]  /*17e70*/  LDGSTS.E.BYPASS.LTC128B.128 [R209+0xd000], desc[UR6][R12.64] ;  /* 0x0d0000000cd17fae */ /* 0x000fe2000b981a06 */
[----:B------:R-:W-:Y:S02]  /*17e80*/  SEL R189, R186, 0xffffffe0, !P0 ;  /* 0xffffffe0babd7807 */ /* 0x000fe40004000000 */
[----:B------:R-:W-:Y:S03]  /*17e90*/  LOP3.LUT P0, RZ, R185, 0x4, RZ, 0xc0, !PT ;  /* 0x00000004b9ff7812 */ /* 0x000fe6000780c0ff */
[----:B------:R-:W-:Y:S01]  /*17ea0*/  LDGSTS.E.BYPASS.LTC128B.128 [R209+0xf000], desc[UR6][R12.64+0x80] ;  /* 0x0f0000800cd17fae */ /* 0x000fe2000b981a06 */
[-C--:B------:R-:W-:Y:S02]  /*17eb0*/  IADD3 R192, PT, PT, R189, R194.reuse, RZ ;  /* 0x000000c2bdc07210 */ /* 0x080fe40007ffe0ff */
[----:B------:R-:W-:Y:S03]  /*17ec0*/  IADD3 R191, PT, PT, R136, R189, RZ ;  /* 0x000000bd88bf7210 */ /* 0x000fe60007ffe0ff */
[----:B------:R-:W-:Y:S01]  /*17ed0*/  LDGSTS.E.BYPASS.LTC128B.128 [R209+0x11000], desc[UR6][R12.64+0x100] ;  /* 0x110001000cd17fae */ /* 0x000fe2000b981a06 */
[----:B------:R-:W-:Y:S05]  /*17ee0*/  ISETP.NE.AND P2, PT, R207, 0x1, PT ;  /* 0x00000001cf00780c */ /* 0x000fea0003f45270 */
[----:B------:R-:W-:Y:S06]  /*17ef0*/  LDGSTS.E.BYPASS.LTC128B.128 [R209+0xd800], desc[UR6][R2.64] ;  /* 0x0d80000002d17fae */ /* 0x000fec000b981a06 */
[----:B------:R-:W-:Y:S06]  /*17f00*/  LDGSTS.E.BYPASS.LTC128B.128 [R209+0xf800], desc[UR6][R2.64+0x80] ;  /* 0x0f80008002d17fae */ /* 0x000fec000b981a06 */
[----:B------:R1:W-:Y:S06]  /*17f10*/  LDGSTS.E.BYPASS.LTC128B.128 [R209+0x11800], desc[UR6][R2.64+0x100] ;  /* 0x1180010002d17fae */ /* 0x0003ec000b981a06 */
[----:B------:R-:W-:Y:S06]  /*17f20*/  LDSM.16.M88.4 R32, [R194] ;  /* 0x00000000c220783b */ /* 0x000fec0000000200 */
[----:B------:R-:W2:Y:S06]  /*17f30*/  LDSM.16.M88.4 R8, [R193+UR5+0x6000] ;  /* 0x00600005c108783b */ /* 0x000eac0008000200 */
[----:B------:R-:W5:Y:S06]  /*17f40*/  LDSM.16.M88.4 R16, [R193+UR5+0x6800] ;  /* 0x00680005c110783b */ /* 0x000f6c0008000200 */
[----:B------:R-:W3:Y:S01]  /*17f50*/  LDSM.16.M88.4 R24, [R193+UR5+0x7000] ;  /* 0x00700005c118783b */ /* 0x000ee20008000200 */
[----:B-1----:R-:W-:Y:S05]  /*17f60*/  MOV R2, 0x40 ;  /* 0x0000004000027802 */ /* 0x002fea0000000f00 */
[----:B------:R-:W0:Y:S01]  /*17f70*/  LDGDEPBAR ;  /* 0x00000000000079af */ /* 0x000e220000000000 */
[----:B------:R-:W-:Y:S05]  /*17f80*/  SEL R3, R2, 0xffffffc0, !P0 ;  /* 0xffffffc002037807 */ /* 0x000fea0004000000 */
[----:B------:R-:W1:Y:S01]  /*17f90*/  LDSM.16.M88.4 R132, [R193+UR5+0x7800] ;  /* 0x00780005c184783b */ /* 0x000e620008000200 */
[----:B------:R-:W-:Y:S02]  /*17fa0*/  IADD3 R190, PT, PT, R3, R194, RZ ;  /* 0x000000c203be7210 */ /* 0x000fe40007ffe0ff */
[----:B------:R-:W-:Y:S03]  /*17fb0*/  IADD3 R136, PT, PT, R136, R3, RZ ;  /* 0x0000000388887210 */ /* 0x000fe60007ffe0ff */
[----:B------:R-:W-:Y:S01]  /*17fc0*/  LDSM.16.M88.4 R140, [R192] ;  /* 0x00000000c08c783b */ /* 0x000fe20000000200 */
[C---:B------:R-:W-:Y:S02]  /*17fd0*/  IADD3 R3, PT, PT, R189.reuse, R190, RZ ;  /* 0x000000bebd037210 */ /* 0x040fe40007ffe0ff */
[----:B------:R-:W-:Y:S03]  /*17fe0*/  IADD3 R2, PT, PT, R189, R136, RZ ;  /* 0x00000088bd027210 */ /* 0x000fe60007ffe0ff */
[----:B------:R-:W4:Y:S01]  /*17ff0*/  LDSM.16.M88.4 R144, [R191+0x6000] ;  /* 0x00600000bf90783b */ /* 0x000f220000000200 */
[C---:B--2---:R-:W-:Y:S05]  /*18000*/  HMMA.16816.F32.BF16 R4, R32.reuse, R8, RZ ;  /* 0x000000082004723c */ /* 0x044fea00000418ff */
[----:B------:R-:W2:Y:S06]  /*18010*/  LDSM.16.M88.4 R148, [R191+0x6800] ;  /* 0x00680000bf94783b */ /* 0x000eac0000000200 */
[----:B------:R-:W2:Y:S01]  /*18020*/  LDSM.16.M88.4 R152, [R191+0x7000] ;  /* 0x00700000bf98783b */ /* 0x000ea20000000200 */
[C---:B------:R-:W-:Y:S05]  /*18030*/  HMMA.16816.F32.BF16 R8, R32.reuse, R10, RZ ;  /* 0x0000000a2008723c */ /* 0x040fea00000418ff */
[----:B------:R-:W2:Y:S03]  /*18040*/  LDSM.16.M88.4 R156, [R191+0x7800] ;  /* 0x00780000bf9c783b */ /* 0x000ea60000000200 */
[C---:B-----5:R-:W-:Y:S03]  /*18050*/  HMMA.16816.F32.BF16 R12, R32.reuse, R16, RZ ;  /* 0x00000010200c723c */ /* 0x060fe600000418ff */
[----:B------:R-:W-:Y:S05]  /*18060*/  LDSM.16.M88.4 R160, [R190] ;  /* 0x00000000bea0783b */ /* 0x000fea0000000200 */
[C---:B------:R-:W-:Y:S01]  /*18070*/  HMMA.16816.F32.BF16 R16, R32.reuse, R18, RZ ;  /* 0x000000122010723c */ /* 0x040fe200000418ff */
[----:B------:R-:W5:Y:S06]  /*18080*/  LDSM.16.M88.4 R164, [R136+0x6000] ;  /* 0x0060000088a4783b */ /* 0x000f6c0000000200 */
[----:B------:R-:W-:Y:S01]  /*18090*/  LDSM.16.M88.4 R168, [R136+0x7800] ;  /* 0x0078000088a8783b */ /* 0x000fe20000000200 */
[C---:B---3--:R-:W-:Y:S05]  /*180a0*/  HMMA.16816.F32.BF16 R20, R32.reuse, R24, RZ ;  /* 0x000000182014723c */ /* 0x048fea00000418ff */
[----:B------:R-:W-:Y:S03]  /*180b0*/  LDSM.16.M88.4 R172, [R3] ;  /* 0x0000000003ac783b */ /* 0x000fe60000000200 */
[C---:B------:R-:W-:Y:S03]  /*180c0*/  HMMA.16816.F32.BF16 R24, R32.reuse, R26, RZ ;  /* 0x0000001a2018723c */ /* 0x040fe600000418ff */
[----:B------:R-:W-:Y:S05]  /*180d0*/  LDSM.16.M88.4 R176, [R2+0x6000] ;  /* 0x0060000002b0783b */ /* 0x000fea0000000200 */
[C---:B-1----:R-:W-:Y:S01]  /*180e0*/  HMMA.16816.F32.BF16 R28, R32.reuse, R132, RZ ;  /* 0x00000084201c723c */ /* 0x042fe200000418ff */
[----:B------:R-:W-:Y:S07]  /*180f0*/  LDSM.16.M88.4 R180, [R191+0x8000] ;  /* 0x00800000bfb4783b */ /* 0x000fee0000000200 */
[----:B------:R-:W-:Y:S01]  /*18100*/  HMMA.16816.F32.BF16 R32, R32, R134, RZ ;  /* 0x000000862020723c */ /* 0x000fe200000418ff */
[----:B------:R-:W1:Y:S07]  /*18110*/  LDSM.16.M88.4 R132, [R136+0x6800] ;  /* 0x006800008884783b */ /* 0x000e6e0000000200 */
[C---:B----4-:R-:W-:Y:S08]  /*18120*/  HMMA.16816.F32.BF16 R4, R140.reuse, R144, R4 ;  /* 0x000000908c04723c */ /* 0x050ff00000041804 */
[C---:B------:R-:W-:Y:S01]  /*18130*/  HMMA.16816.F32.BF16 R8, R140.reuse, R146, R8 ;  /* 0x000000928c08723c */ /* 0x040fe20000041808 */
[----:B------:R-:W3:Y:S07]  /*18140*/  LDSM.16.M88.4 R144, [R136+0x7000] ;  /* 0x007000008890783b */ /* 0x000eee0000000200 */
[C---:B--2---:R-:W-:Y:S08]  /*18150*/  HMMA.16816.F32.BF16 R12, R140.reuse, R148, R12 ;  /* 0x000000948c0c723c */ /* 0x044ff0000004180c */
[C---:B------:R-:W-:Y:S01]  /*18160*/  HMMA.16816.F32.BF16 R16, R140.reuse, R150, R16 ;  /* 0x000000968c10723c */ /* 0x040fe20000041810 */
[----:B------:R-:W-:Y:S07]  /*18170*/  LDSM.16.M88.4 R148, [R2+0x7000] ;  /* 0x007000000294783b */ /* 0x000fee0000000200 */
[C---:B------:R-:W-:Y:S08]  /*18180*/  HMMA.16816.F32.BF16 R20, R140.reuse, R152, R20 ;  /* 0x000000988c14723c */ /* 0x040ff00000041814 */
[C---:B------:R-:W-:Y:S01]  /*18190*/  HMMA.16816.F32.BF16 R24, R140.reuse, R154, R24 ;  /* 0x0000009a8c18723c */ /* 0x040fe20000041818 */
[----:B------:R-:W-:Y:S07]  /*181a0*/  LDSM.16.M88.4 R152, [R2+0x7800] ;  /* 0x007800000298783b */ /* 0x000fee0000000200 */
[C---:B------:R-:W-:Y:S08]  /*181b0*/  HMMA.16816.F32.BF16 R28, R140.reuse, R156, R28 ;  /* 0x0000009c8c1c723c */ /* 0x040ff0000004181c */
[----:B------:R-:W-:Y:S01]  /*181c0*/  HMMA.16816.F32.BF16 R32, R140, R158, R32 ;  /* 0x0000009e8c20723c */ /* 0x000fe20000041820 */
[----:B------:R-:W2:Y:S06]  /*181d0*/  LDSM.16.M88.4 R140, [R2+0x6800] ;  /* 0x00680000028c783b */ /* 0x000eac0000000200 */
[----:B------:R-:W-:Y:S01]  /*181e0*/  LDSM.16.M88.4 R156, [R194+0x2000] ;  /* 0x00200000c29c783b */ /* 0x000fe20000000200 */
[C---:B-----5:R-:W-:Y:S08]  /*181f0*/  HMMA.16816.F32.BF16 R4, R160.reuse, R164, R4 ;  /* 0x000000a4a004723c */ /* 0x060ff00000041804 */
[C---:B------:R-:W-:Y:S01]  /*18200*/  HMMA.16816.F32.BF16 R8, R160.reuse, R166, R8 ;  /* 0x000000a6a008723c */ /* 0x040fe20000041808 */
[----:B------:R-:W4:Y:S07]  /*18210*/  LDSM.16.M88.4 R164, [R193+UR5+0x8000] ;  /* 0x00800005c1a4783b */ /* 0x000f2e0008000200 */
[C---:B-1----:R-:W-:Y:S08]  /*18220*/  HMMA.16816.F32.BF16 R12, R160.reuse, R132, R12 ;  /* 0x00000084a00c723c */ /* 0x042ff0000004180c */
[C---:B------:R-:W-:Y:S01]  /*18230*/  HMMA.16816.F32.BF16 R16, R160.reuse, R134, R16 ;  /* 0x00000086a010723c */ /* 0x040fe20000041810 */
[----:B------:R-:W1:Y:S07]  /*18240*/  LDSM.16.M88.4 R132, [R193+UR5+0x8800] ;  /* 0x00880005c184783b */ /* 0x000e6e0008000200 */
[C---:B---3--:R-:W-:Y:S08]  /*18250*/  HMMA.16816.F32.BF16 R20, R160.reuse, R144, R20 ;  /* 0x00000090a014723c */ /* 0x048ff00000041814 */
[C---:B------:R-:W-:Y:S01]  /*18260*/  HMMA.16816.F32.BF16 R24, R160.reuse, R146, R24 ;  /* 0x00000092a018723c */ /* 0x040fe20000041818 */
[----:B------:R-:W3:Y:S07]  /*18270*/  LDSM.16.M88.4 R144, [R193+UR5+0x9000] ;  /* 0x00900005c190783b */ /* 0x000eee0008000200 */
[C---:B------:R-:W-:Y:S08]  /*18280*/  HMMA.16816.F32.BF16 R28, R160.reuse, R168, R28 ;  /* 0x000000a8a01c723c */ /* 0x040ff0000004181c */
[----:B------:R-:W-:Y:S01]  /*18290*/  HMMA.16816.F32.BF16 R32, R160, R170, R32 ;  /* 0x000000aaa020723c */ /* 0x000fe20000041820 */
[----:B------:R-:W5:Y:S06]  /*182a0*/  LDSM.16.M88.4 R160, [R193+UR5+0x9800] ;  /* 0x00980005c1a0783b */ /* 0x000f6c0008000200 */
[----:B------:R-:W5:Y:S01]  /*182b0*/  LDSM.16.M88.4 R168, [R192+0x2000] ;  /* 0x00200000c0a8783b */ /* 0x000f620000000200 */
        /* <DEDUP_REMOVED lines=9> */
[C---:B------:R-:W-:Y:S08]  /*18350*/  HMMA.16816.F32.BF16 R28, R172.reuse, R152, R28 ;  /* 0x00000098ac1c723c */ /* 0x040ff0000004181c */
[----:B------:R-:W-:Y:S01]  /*18360*/  HMMA.16816.F32.BF16 R32, R172, R154, R32 ;  /* 0x0000009aac20723c */ /* 0x000fe20000041820 */
[----:B------:R-:W2:Y:S06]  /*18370*/  LDSM.16.M88.4 R152, [R191+0x9800] ;  /* 0x00980000bf98783b */ /* 0x000eac0000000200 */
[----:B------:R-:W2:Y:S01]  /*18380*/  LDSM.16.M88.4 R172, [R190+0x2000] ;  /* 0x00200000beac783b */ /* 0x000ea20000000200 */
[C---:B----4-:R-:W-:Y:S08]  /*18390*/  HMMA.16816.F32.BF16 R4, R156.reuse, R164, R4 ;  /* 0x000000a49c04723c */ /* 0x050ff00000041804 */
[C---:B------:R-:W-:Y:S01]  /*183a0*/  HMMA.16816.F32.BF16 R8, R156.reuse, R166, R8 ;  /* 0x000000a69c08723c */ /* 0x040fe20000041808 */
[----:B------:R-:W-:Y:S07]  /*183b0*/  LDSM.16.M88.4 R164, [R2+0x8000] ;  /* 0x0080000002a4783b */ /* 0x000fee0000000200 */
[C---:B-1----:R-:W-:Y:S08]  /*183c0*/  HMMA.16816.F32.BF16 R12, R156.reuse, R132, R12 ;  /* 0x000000849c0c723c */ /* 0x042ff0000004180c */
[C---:B------:R-:W-:Y:S01]  /*183d0*/  HMMA.16816.F32.BF16 R16, R156.reuse, R134, R16 ;  /* 0x000000869c10723c */ /* 0x040fe20000041810 */
[----:B------:R-:W1:Y:S07]  /*183e0*/  LDSM.16.M88.4 R132, [R136+0x8800] ;  /* 0x008800008884783b */ /* 0x000e6e0000000200 */
[C---:B---3--:R-:W-:Y:S08]  /*183f0*/  HMMA.16816.F32.BF16 R20, R156.reuse, R144, R20 ;  /* 0x000000909c14723c */ /* 0x048ff00000041814 */
[C---:B------:R-:W-:Y:S01]  /*18400*/  HMMA.16816.F32.BF16 R24, R156.reuse, R146, R24 ;  /* 0x000000929c18723c */ /* 0x040fe20000041818 */
[----:B------:R-:W3:Y:S07]  /*18410*/  LDSM.16.M88.4 R144, [R136+0x9000] ;  /* 0x009000008890783b */ /* 0x000eee0000000200 */
[C---:B-----5:R-:W-:Y:S08]  /*18420*/  HMMA.16816.F32.BF16 R28, R156.reuse, R160, R28 ;  /* 0x000000a09c1c723c */ /* 0x060ff0000004181c */
[----:B------:R-:W-:Y:S01]  /*18430*/  HMMA.16816.F32.BF16 R32, R156, R162, R32 ;  /* 0x000000a29c20723c */ /* 0x000fe20000041820 */
[----:B------:R-:W4:Y:S06]  /*18440*/  LDSM.16.M88.4 R156, [R136+0x9800] ;  /* 0x00980000889c783b */ /* 0x000f2c0000000200 */
        /* <DEDUP_REMOVED lines=13> */
[----:B------:R-:W-:Y:S01]  /*18520*/  LDSM.16.M88.4 R168, [R194+0x4000] ;  /* 0x00400000c2a8783b */ /* 0x000fe20000000200 */
[C---:B------:R-:W-:Y:S08]  /*18530*/  HMMA.16816.F32.BF16 R4, R172.reuse, R176, R4 ;  /* 0x000000b0ac04723c */ /* 0x040ff00000041804 */
[C---:B------:R-:W-:Y:S01]  /*18540*/  HMMA.16816.F32.BF16 R8, R172.reuse, R178, R8 ;  /* 0x000000b2ac08723c */ /* 0x040fe20000041808 */
[----:B------:R-:W2:Y:S07]  /*18550*/  LDSM.16.M88.4 R176, [R193+UR5+0xa000] ;  /* 0x00a00005c1b0783b */ /* 0x000eae0008000200 */
[C---:B-1----:R-:W-:Y:S08]  /*18560*/  HMMA.16816.F32.BF16 R12, R172.reuse, R132, R12 ;  /* 0x00000084ac0c723c */ /* 0x042ff0000004180c */
[C---:B------:R-:W-:Y:S01]  /*18570*/  HMMA.16816.F32.BF16 R16, R172.reuse, R134, R16 ;  /* 0x00000086ac10723c */ /* 0x040fe20000041810 */
[----:B------:R-:W1:Y:S07]  /*18580*/  LDSM.16.M88.4 R132, [R193+UR5+0xa800] ;  /* 0x00a80005c184783b */ /* 0x000e6e0008000200 */
[C---:B---3--:R-:W-:Y:S08]  /*18590*/  HMMA.16816.F32.BF16 R20, R172.reuse, R144, R20 ;  /* 0x00000090ac14723c */ /* 0x048ff00000041814 */
[C---:B------:R-:W-:Y:S01]  /*185a0*/  HMMA.16816.F32.BF16 R24, R172.reuse, R146, R24 ;  /* 0x00000092ac18723c */ /* 0x040fe20000041818 */
[----:B------:R-:W3:Y:S07]  /*185b0*/  LDSM.16.M88.4 R144, [R193+UR5+0xb000] ;  /* 0x00b00005c190783b */ /* 0x000eee0008000200 */
[C---:B----4-:R-:W-:Y:S08]  /*185c0*/  HMMA.16816.F32.BF16 R28, R172.reuse, R156, R28 ;  /* 0x0000009cac1c723c */ /* 0x050ff0000004181c */
[----:B------:R-:W-:Y:S01]  /*185d0*/  HMMA.16816.F32.BF16 R32, R172, R158, R32 ;  /* 0x0000009eac20723c */ /* 0x000fe20000041820 */
[----:B------:R-:W4:Y:S06]  /*185e0*/  LDSM.16.M88.4 R156, [R193+UR5+0xb800] ;  /* 0x00b80005c19c783b */ /* 0x000f2c0008000200 */
[----:B------:R-:W-:Y:S01]  /*185f0*/  LDSM.16.M88.4 R172, [R191+0xa000] ;  /* 0x00a00000bfac783b */ /* 0x000fe20000000200 */
[C---:B-----5:R-:W-:Y:S08]  /*18600*/  HMMA.16816.F32.BF16 R4, R160.reuse, R164, R4 ;  /* 0x000000a4a004723c */ /* 0x060ff00000041804 */
        /* <DEDUP_REMOVED lines=23> */
[----:B------:R-:W4:Y:S06]  /*18780*/  LDSM.16.M88.4 R156, [R136+0xb800] ;  /* 0x00b80000889c783b */ /* 0x000f2c0000000200 */
[----:B------:R-:W4:Y:S01]  /*18790*/  LDSM.16.M88.4 R168, [R3+0x4000] ;  /* 0x0040000003a8783b */ /* 0x000f220000000200 */
[C---:B-----5:R-:W-:Y:S08]  /*187a0*/  HMMA.16816.F32.BF16 R4, R164.reuse, R172, R4 ;  /* 0x000000aca404723c */ /* 0x060ff00000041804 */
[C---:B------:R-:W-:Y:S08]  /*187b0*/  HMMA.16816.F32.BF16 R8, R164.reuse, R174, R8 ;  /* 0x000000aea408723c */ /* 0x040ff00000041808 */
[C---:B--2---:R-:W-:Y:S08]  /*187c0*/  HMMA.16816.F32.BF16 R12, R164.reuse, R140, R12 ;  /* 0x0000008ca40c723c */ /* 0x044ff0000004180c */
        /* <DEDUP_REMOVED lines=8> */
[C---:B------:R-:W-:Y:S01]  /*18850*/  HMMA.16816.F32.BF16 R16, R160.reuse, R134, R16 ;  /* 0x00000086a010723c */ /* 0x040fe20000041810 */
[----:B------:R-:W1:Y:S07]  /*18860*/  LDSM.16.M88.4 R132, [R2+0xa800] ;  /* 0x00a800000284783b */ /* 0x000e6e0000000200 */
[C---:B---3--:R-:W-:Y:S08]  /*18870*/  HMMA.16816.F32.BF16 R20, R160.reuse, R144, R20 ;  /* 0x00000090a014723c */ /* 0x048ff00000041814 */
[C---:B------:R-:W-:Y:S08]  /*18880*/  HMMA.16816.F32.BF16 R24, R160.reuse, R146, R24 ;  /* 0x00000092a018723c */ /* 0x040ff00000041818 */
[C---:B----4-:R-:W-:Y:S08]  /*18890*/  HMMA.16816.F32.BF16 R28, R160.reuse, R156, R28 ;  /* 0x0000009ca01c723c */ /* 0x050ff0000004181c */
        /* <DEDUP_REMOVED lines=154> */
.L_x_2240:
        /* <DEDUP_REMOVED lines=25> */
.L_x_2239:
[----:B------:R-:W-:Y:S01]  /*193d0*/  FMNMX3.FTZ R3, R137, R148, R164, !PT ;  /* 0x0000009489037276 */ /* 0x000fe200078100a4 */
        /* <DEDUP_REMOVED lines=51> */
[----:B------:R-:W-:Y:S01]  /*19710*/  LDSM.16.MT88.4 R164, [R188+0x11800] ;  /* 0x01180000bca4783b */ /* 0x000fe20000004200 */
[--C-:B------:R-:W-:Y:S01]  /*19720*/  FFMA.FTZ R176, R160, UR4, -R147.reuse ;  /* 0x00000004a0b07c23 */ /* 0x100fe20008010893 */
[--C-:B------:R-:W-:Y:S01]  /*19730*/  FFMA.FTZ R179, R162, UR4, -R147.reuse ;  /* 0x00000004a2b37c23 */ /* 0x100fe20008010893 */
[--C-:B------:R-:W-:Y:S01]  /*19740*/  FFMA.FTZ R181, R159, UR4, -R148.reuse ;  /* 0x000000049fb57c23 */ /* 0x100fe20008010894 */
[--C-:B------:R-:W-:Y:S01]  /*19750*/  FFMA.FTZ R178, R157, UR4, -R148.reuse ;  /* 0x000000049db27c23 */ /* 0x100fe20008010894 */
[--C-:B------:R-:W-:Y:S01]  /*19760*/  FFMA.FTZ R180, R142, UR4, -R147.reuse ;  /* 0x000000048eb47c23 */ /* 0x100fe20008010893 */
[--C-:B------:R-:W-:Y:S03]  /*19770*/  FFMA.FTZ R183, R140, UR4, -R147.reuse ;  /* 0x000000048cb77c23 */ /* 0x100fe60008010893 */
[----:B------:R-:W2:Y:S01]  /*19780*/  MUFU.EX2 R0, R6 ;  /* 0x0000000600007308 */ /* 0x000ea20000000800 */
[----:B------:R-:W-:Y:S01]  /*19790*/  LDSM.16.MT88.4 R160, [R189+0x3800] ;  /* 0x00380000bda0783b */ /* 0x000fe20000004200 */
        /* <DEDUP_REMOVED lines=12> */
[----:B------:R-:W-:Y:S01]  /*19860*/  FMUL.FTZ R17, R2, R117 ;  /* 0x0000007502117220 */ /* 0x000fe20000410000 */
[----:B------:R-:W-:Y:S03]  /*19870*/  LDSM.16.MT88.4 R140, [R138+0xe800] ;  /* 0x00e800008a8c783b */ /* 0x000fe60000004200 */
        /* <DEDUP_REMOVED lines=29> */
[--C-:B------:R-:W-:Y:S01]  /*19a50*/  FFMA.FTZ R135, R135, UR4, -R148.reuse ;  /* 0x0000000487877c23 */ /* 0x100fe20008010894 */
[--C-:B------:R-:W-:Y:S01]  /*19a60*/  FFMA.FTZ R214, R145, UR4, -R147.reuse ;  /* 0x0000000491d67c23 */ /* 0x100fe20008010893 */
[----:B------:R-:W-:Y:S03]  /*19a70*/  LDSM.16.MT88.4 R116, [R138+0xc800] ;  /* 0x00c800008a74783b */ /* 0x000fe60000004200 */
[----:B------:R-:W1:Y:S01]  /*19a80*/  MUFU.EX2 R172, R172 ;  /* 0x000000ac00ac7308 */ /* 0x000e620000000800 */
[----:B--2---:R-:W-:Y:S01]  /*19a90*/  F2FP.BF16.F32.PACK_AB R129, R171, R175 ;  /* 0x000000afab81723e */ /* 0x004fe200000010ff */
[--C-:B------:R-:W-:Y:S01]  /*19aa0*/  FFMA.FTZ R134, R134, UR4, -R148.reuse ;  /* 0x0000000486867c23 */ /* 0x100fe20008010894 */
[----:B------:R-:W-:Y:S01]  /*19ab0*/  FFMA.FTZ R133, R133, UR4, -R148 ;  /* 0x0000000485857c23 */ /* 0x000fe20008010894 */
[----:B------:R-:W-:Y:S01]  /*19ac0*/  FFMA.FTZ R147, R144, UR4, -R147 ;  /* 0x0000000490937c23 */ /* 0x000fe20008010893 */
        /* <DEDUP_REMOVED lines=15> */
[C---:B------:R-:W-:Y:S01]  /*19bc0*/  FMUL.FTZ R46, R0.reuse, R46 ;  /* 0x0000002e002e7220 */ /* 0x040fe20000410000 */
[----:B------:R-:W-:Y:S01]  /*19bd0*/  FMUL.FTZ R47, R0, R47 ;  /* 0x0000002f002f7220 */ /* 0x000fe20000410000 */
[C---:B------:R-:W-:Y:S01]  /*19be0*/  FMUL.FTZ R48, R2.reuse, R48 ;  /* 0x0000003002307220 */ /* 0x040fe20000410000 */
[----:B------:R-:W-:Y:S03]  /*19bf0*/  LDSM.16.MT88.4 R156, [R168+0x3800] ;  /* 0x00380000a89c783b */ /* 0x000fe60000004200 */
[----:B------:R1:W-:Y:S01]  /*19c00*/  MUFU.EX2 R221, R147 ;  /* 0x0000009300dd7308 */ /* 0x0003e20000000800 */
        /* <DEDUP_REMOVED lines=14> */
[----:B------:R-:W-:Y:S01]  /*19cf0*/  FMUL.FTZ R62, R0, R62 ;  /* 0x0000003e003e7220 */ /* 0x000fe20000410000 */
[C---:B------:R-:W-:Y:S01]  /*19d00*/  HMMA.16816.F32.BF16 R4, R128.reuse, R12, R4 ;  /* 0x0000000c8004723c */ /* 0x040fe20000041804 */
[----:B-1----:R-:W-:Y:S01]  /*19d10*/  LDSM.16.MT88.4 R144, [R189+0x1800] ;  /* 0x00180000bd90783b */ /* 0x002fe20000004200 */
[----:B------:R-:W-:Y:S03]  /*19d20*/  MUFU.EX2 R176, R176 ;  /* 0x000000b000b07308 */ /* 0x000fe60000000800 */
[C---:B------:R-:W-:Y:S01]  /*19d30*/  FMUL.FTZ R12, R2.reuse, R120 ;  /* 0x00000078020c7220 */ /* 0x040fe20000410000 */
[----:B------:R-:W-:Y:S01]  /*19d40*/  FMUL.FTZ R13, R2, R121 ;  /* 0x00000079020d7220 */ /* 0x000fe20000410000 */
[C---:B------:R-:W-:Y:S01]  /*19d50*/  FMUL.FTZ R63, R0.reuse, R63 ;  /* 0x0000003f003f7220 */ /* 0x040fe20000410000 */
[C---:B------:R-:W-:Y:S04]  /*19d60*/  HMMA.16816.F32.BF16 R8, R128.reuse, R14, R8 ;  /* 0x0000000e8008723c */ /* 0x040fe80000041808 */
[----:B------:R-:W1:Y:S01]  /*19d70*/  MUFU.EX2 R179, R179 ;  /* 0x000000b300b37308 */ /* 0x000e620000000800 */
[C---:B------:R-:W-:Y:S01]  /*19d80*/  FMUL.FTZ R14, R0.reuse, R122 ;  /* 0x0000007a000e7220 */ /* 0x040fe20000410000 */
[----:B------:R-:W-:Y:S01]  /*19d90*/  FMUL.FTZ R15, R0, R123 ;  /* 0x0000007b000f7220 */ /* 0x000fe20000410000 */
[C---:B------:R-:W-:Y:S01]  /*19da0*/  FMUL.FTZ R64, R2.reuse, R64 ;  /* 0x0000004002407220 */ /* 0x040fe20000410000 */
[----:B------:R-:W2:Y:S01]  /*19db0*/  LDSM.16.MT88.4 R120, [R189] ;  /* 0x00000000bd78783b */ /* 0x000ea20000004200 */
[----:B------:R-:W-:Y:S01]  /*19dc0*/  FMUL.FTZ R65, R2, R65 ;  /* 0x0000004102417220 */ /* 0x000fe20000410000 */
[C---:B------:R-:W-:Y:S01]  /*19dd0*/  FMUL.FTZ R66, R0.reuse, R66 ;  /* 0x0000004200427220 */ /* 0x040fe20000410000 */
[----:B------:R-:W-:Y:S01]  /*19de0*/  FMUL.FTZ R67, R0, R67 ;  /* 0x0000004300437220 */ /* 0x000fe20000410000 */
[C---:B------:R-:W-:Y:S01]  /*19df0*/  FMUL.FTZ R68, R2.reuse, R68 ;  /* 0x0000004402447220 */ /* 0x040fe20000410000 */
[C---:B------:R-:W-:Y:S01]  /*19e00*/  HMMA.16816.F32.BF16 R12, R128.reuse, R20, R12 ;  /* 0x00000014800c723c */ /* 0x040fe2000004180c */
[----:B------:R-:W-:Y:S02]  /*19e10*/  MUFU.EX2 R181, R181 ;  /* 0x000000b500b57308 */ /* 0x000fe40000000800 */
[C---:B------:R-:W-:Y:S01]  /*19e20*/  FMUL.FTZ R20, R2.reuse, R112 ;  /* 0x0000007002147220 */ /* 0x040fe20000410000 */
[C---:B------:R-:W-:Y:S01]  /*19e30*/  FMUL.FTZ R21, R2.reuse, R113 ;  /* 0x0000007102157220 */ /* 0x040fe20000410000 */
[----:B------:R-:W-:Y:S01]  /*19e40*/  FMUL.FTZ R69, R2, R69 ;  /* 0x0000004502457220 */ /* 0x000fe20000410000 */
[C---:B------:R-:W-:Y:S01]  /*19e50*/  FMUL.FTZ R70, R0.reuse, R70 ;  /* 0x0000004600467220 */ /* 0x040fe20000410000 */
[C---:B------:R-:W-:Y:S01]  /*19e60*/  FMUL.FTZ R71, R0.reuse, R71 ;  /* 0x0000004700477220 */ /* 0x040fe20000410000 */
[C---:B------:R-:W-:Y:S03]  /*19e70*/  HMMA.16816.F32.BF16 R16, R128.reuse, R22, R16 ;  /* 0x000000168010723c */ /* 0x040fe60000041810 */
[----:B------:R-:W3:Y:S01]  /*19e80*/  MUFU.EX2 R178, R178 ;  /* 0x000000b200b27308 */ /* 0x000ee20000000800 */
[C---:B------:R-:W-:Y:S01]  /*19e90*/  FMUL.FTZ R22, R0.reuse, R114 ;  /* 0x0000007200167220 */ /* 0x040fe20000410000 */
[----:B------:R-:W-:Y:S01]  /*19ea0*/  FMUL.FTZ R23, R0, R115 ;  /* 0x0000007300177220 */ /* 0x000fe20000410000 */
[C---:B------:R-:W-:Y:S01]  /*19eb0*/  FMUL.FTZ R72, R2.reuse, R72 ;  /* 0x0000004802487220 */ /* 0x040fe20000410000 */
[----:B------:R-:W4:Y:S01]  /*19ec0*/  LDSM.16.MT88.4 R112, [R188+0xe000] ;  /* 0x00e00000bc70783b */ /* 0x000f220000004200 */
        /* <DEDUP_REMOVED lines=12> */
[----:B------:R-:W5:Y:S01]  /*19f90*/  MUFU.EX2 R183, R183 ;  /* 0x000000b700b77308 */ /* 0x000f620000000800 */
[C---:B------:R-:W-:Y:S01]  /*19fa0*/  FMUL.FTZ R30, R0.reuse, R106 ;  /* 0x0000006a001e7220 */ /* 0x040fe20000410000 */
[----:B------:R-:W-:Y:S01]  /*19fb0*/  FMUL.FTZ R31, R0, R107 ;  /* 0x0000006b001f7220 */ /* 0x000fe20000410000 */
[C---:B------:R-:W-:Y:S01]  /*19fc0*/  FMUL.FTZ R80, R2.reuse, R80 ;  /* 0x0000005002507220 */ /* 0x040fe20000410000 */
[----:B------:R-:W1:Y:S01]  /*19fd0*/  LDSM.16.MT88.4 R104, [R138+0xe000] ;  /* 0x00e000008a68783b */ /* 0x000e620000004200 */
[----:B------:R-:W-:Y:S01]  /*19fe0*/  FMUL.FTZ R81, R2, R81 ;  /* 0x0000005102517220 */ /* 0x000fe20000410000 */
[C---:B------:R-:W-:Y:S01]  /*19ff0*/  FMUL.FTZ R82, R0.reuse, R82 ;  /* 0x0000005200527220 */ /* 0x040fe20000410000 */
[----:B------:R-:W-:Y:S01]  /*1a000*/  FMUL.FTZ R83, R0, R83 ;  /* 0x0000005300537220 */ /* 0x000fe20000410000 */
[C---:B------:R-:W-:Y:S01]  /*1a010*/  FMUL.FTZ R84, R2.reuse, R84 ;  /* 0x0000005402547220 */ /* 0x040fe20000410000 */
[C---:B--2---:R-:W-:Y:S01]  /*1a020*/  HMMA.16816.F32.BF16 R28, R128.reuse, R120, R28 ;  /* 0x00000078801c723c */ /* 0x044fe2000004181c */
[----:B------:R-:W-:Y:S02]  /*1a030*/  MUFU.EX2 R182, R182 ;  /* 0x000000b600b67308 */ /* 0x000fe40000000800 */
[----:B------:R-:W-:Y:S01]  /*1a040*/  FMUL.FTZ R85, R2, R85 ;  /* 0x0000005502557220 */ /* 0x000fe20000410000 */
[C---:B------:R-:W-:Y:S01]  /*1a050*/  FMUL.FTZ R86, R0.reuse, R86 ;  /* 0x0000005600567220 */ /* 0x040fe20000410000 */
[----:B------:R-:W-:Y:S01]  /*1a060*/  FMUL.FTZ R87, R0, R87 ;  /* 0x0000005700577220 */ /* 0x000fe20000410000 */
[C---:B------:R-:W-:Y:S01]  /*1a070*/  FMUL.FTZ R88, R2.reuse, R88 ;  /* 0x0000005802587220 */ /* 0x040fe20000410000 */
[----:B------:R-:W-:Y:S01]  /*1a080*/  FMUL.FTZ R89, R2, R89 ;  /* 0x0000005902597220 */ /* 0x000fe20000410000 */
[C---:B------:R-:W-:Y:S01]  /*1a090*/  HMMA.16816.F32.BF16 R32, R128.reuse, R122, R32 ;  /* 0x0000007a8020723c */ /* 0x040fe20000041820 */
[----:B------:R-:W-:Y:S02]  /*1a0a0*/  LDSM.16.MT88.4 R120, [R189+0x800] ;  /* 0x00080000bd78783b */ /* 0x000fe40000004200 */
[----:B------:R-:W2:Y:S01]  /*1a0b0*/  MUFU.EX2 R191, R191 ;  /* 0x000000bf00bf7308 */ /* 0x000ea20000000800 */
[C---:B------:R-:W-:Y:S01]  /*1a0c0*/  FMUL.FTZ R90, R0.reuse, R90 ;  /* 0x0000005a005a7220 */ /* 0x040fe20000410000 */
[----:B------:R-:W-:Y:S01]  /*1a0d0*/  FMUL.FTZ R91, R0, R91 ;  /* 0x0000005b005b7220 */ /* 0x000fe20000410000 */
[C---:B------:R-:W-:Y:S01]  /*1a0e0*/  FMUL.FTZ R92, R2.reuse, R92 ;  /* 0x0000005c025c7220 */ /* 0x040fe20000410000 */
[----:B------:R-:W-:Y:S01]  /*1a0f0*/  FMUL.FTZ R93, R2, R93 ;  /* 0x0000005d025d7220 */ /* 0x000fe20000410000 */
[C---:B------:R-:W-:Y:S01]  /*1a100*/  FMUL.FTZ R94, R0.reuse, R94 ;  /* 0x0000005e005e7220 */ /* 0x040fe20000410000 */
[C---:B----4-:R-:W-:Y:S04]  /*1a110*/  HMMA.16816.F32.BF16 R36, R128.reuse, R112, R36 ;  /* 0x000000708024723c */ /* 0x050fe80000041824 */
[----:B------:R-:W-:Y:S01]  /*1a120*/  MUFU.EX2 R190, R190 ;  /* 0x000000be00be7308 */ /* 0x000fe20000000800 */
[----:B------:R-:W-:Y:S01]  /*1a130*/  FMUL.FTZ R95, R0, R95 ;  /* 0x0000005f005f7220 */ /* 0x000fe20000410000 */
[C---:B------:R-:W-:Y:S01]  /*1a140*/  FMUL.FTZ R96, R2.reuse, R96 ;  /* 0x0000006002607220 */ /* 0x040fe20000410000 */
[----:B------:R-:W-:Y:S01]  /*1a150*/  FMUL.FTZ R97, R2, R97 ;  /* 0x0000006102617220 */ /* 0x000fe20000410000 */
[C---:B------:R-:W-:Y:S01]  /*1a160*/  FMUL.FTZ R98, R0.reuse, R98 ;  /* 0x0000006200627220 */ /* 0x040fe20000410000 */
[----:B------:R-:W-:Y:S01]  /*1a170*/  FMUL.FTZ R99, R0, R99 ;  /* 0x0000006300637220 */ /* 0x000fe20000410000 */
[C---:B------:R-:W-:Y:S01]  /*1a180*/  HMMA.16816.F32.BF16 R40, R128.reuse, R114, R40 ;  /* 0x000000728028723c */ /* 0x040fe20000041828 */
[----:B------:R-:W-:Y:S03]  /*1a190*/  LDSM.16.MT88.4 R112, [R188+0xc800] ;  /* 0x00c80000bc70783b */ /* 0x000fe60000004200 */
[----:B------:R-:W4:Y:S01]  /*1a1a0*/  MUFU.EX2 R193, R193 ;  /* 0x000000c100c17308 */ /* 0x000f220000000800 */
[----:B------:R-:W-:Y:S01]  /*1a1b0*/  FFMA.FTZ R177, R2, R213, R177 ;  /* 0x000000d502b17223 */ /* 0x000fe200000100b1 */
[----:B------:R-:W-:Y:S01]  /*1a1c0*/  ISETP.NE.AND P2, PT, R207, RZ, PT ;  /* 0x000000ffcf00720c */ /* 0x000fe20003f45270 */
[----:B------:R-:W-:Y:S01]  /*1a1d0*/  FFMA.FTZ R175, R0, R211, R175 ;  /* 0x000000d300af7223 */ /* 0x000fe200000100af */
[----:B------:R-:W-:Y:S01]  /*1a1e0*/  MOV R0, R3 ;  /* 0x0000000300007202 */ /* 0x000fe20000000f00 */
[----:B------:R-:W-:Y:S02]  /*1a1f0*/  FADD.FTZ R174, R174, R177 ;  /* 0x000000b1aeae7221 */ /* 0x000fe40000010000 */
[----:B------:R-:W-:Y:S03]  /*1a200*/  FADD.FTZ R175, R171, R175 ;  /* 0x000000afabaf7221 */ /* 0x000fe60000010000 */
[----:B------:R-:W-:Y:S01]  /*1a210*/  MUFU.EX2 R192, R192 ;  /* 0x000000c000c07308 */ /* 0x000fe20000000800 */
[C---:B-1----:R-:W-:Y:S03]  /*1a220*/  HMMA.16816.F32.BF16 R44, R128.reuse, R104, R44 ;  /* 0x00000068802c723c */ /* 0x042fe6000004182c */
[----:B------:R-:W-:Y:S06]  /*1a230*/  FADD.FTZ R170, R170, R175 ;  /* 0x000000afaaaa7221 */ /* 0x000fec0000010000 */
[----:B------:R-:W1:Y:S01]  /*1a240*/  MUFU.EX2 R199, R199 ;  /* 0x000000c700c77308 */ /* 0x000e620000000800 */
[C---:B------:R-:W-:Y:S01]  /*1a250*/  HMMA.16816.F32.BF16 R48, R128.reuse, R106, R48 ;  /* 0x0000006a8030723c */ /* 0x040fe20000041830 */
[----:B------:R-:W3:Y:S02]  /*1a260*/  LDSM.16.MT88.4 R104, [R188+0x10000] ;  /* 0x01000000bc68783b */ /* 0x000ee40000004200 */
[----:B------:R-:W-:Y:S06]  /*1a270*/  FADD.FTZ R170, R169, R170 ;  /* 0x000000aaa9aa7221 */ /* 0x000fec0000010000 */
[----:B------:R-:W-:Y:S01]  /*1a280*/  MUFU.EX2 R194, R194 ;  /* 0x000000c200c27308 */ /* 0x000fe20000000800 */
[C---:B------:R-:W-:Y:S09]  /*1a290*/  HMMA.16816.F32.BF16 R52, R128.reuse, R100, R52 ;  /* 0x000000648034723c */ /* 0x040ff20000041834 */
[----:B------:R-:W1:Y:S01]  /*1a2a0*/  MUFU.EX2 R215, R215 ;  /* 0x000000d700d77308 */ /* 0x000e620000000800 */
[C---:B------:R-:W-:Y:S01]  /*1a2b0*/  HMMA.16816.F32.BF16 R56, R128.reuse, R102, R56 ;  /* 0x000000668038723c */ /* 0x040fe20000041838 */
[----:B------:R-:W5:Y:S08]  /*1a2c0*/  LDSM.16.MT88.4 R100, [R138+0x10000] ;  /* 0x010000008a64783b */ /* 0x000f700000004200 */
[----:B------:R-:W-:Y:S01]  /*1a2d0*/  MUFU.EX2 R210, R210 ;  /* 0x000000d200d27308 */ /* 0x000fe20000000800 */
[C---:B------:R-:W-:Y:S09]  /*1a2e0*/  HMMA.16816.F32.BF16 R60, R128.reuse, R108, R60 ;  /* 0x0000006c803c723c */ /* 0x040ff2000004183c */
[----:B------:R-:W1:Y:S01]  /*1a2f0*/  MUFU.EX2 R217, R217 ;  /* 0x000000d900d97308 */ /* 0x000e620000000800 */
[C---:B------:R-:W-:Y:S01]  /*1a300*/  HMMA.16816.F32.BF16 R64, R128.reuse, R110, R64 ;  /* 0x0000006e8040723c */ /* 0x040fe20000041840 */
[----:B------:R-:W4:Y:S08]  /*1a310*/  LDSM.16.MT88.4 R108, [R168+0x4000] ;  /* 0x00400000a86c783b */ /* 0x000f300000004200 */
[----:B------:R-:W-:Y:S01]  /*1a320*/  MUFU.EX2 R212, R212 ;  /* 0x000000d400d47308 */ /* 0x000fe20000000800 */
[C---:B---3--:R-:W-:Y:S09]  /*1a330*/  HMMA.16816.F32.BF16 R68, R128.reuse, R104, R68 ;  /* 0x000000688044723c */ /* 0x048ff20000041844 */
[----:B------:R-:W3:Y:S01]  /*1a340*/  MUFU.EX2 R219, R219 ;  /* 0x000000db00db7308 */ /* 0x000ee20000000800 */
[C---:B------:R-:W-:Y:S01]  /*1a350*/  HMMA.16816.F32.BF16 R72, R128.reuse, R106, R72 ;  /* 0x0000006a8048723c */ /* 0x040fe20000041848 */
[----:B------:R-:W1:Y:S08]  /*1a360*/  LDSM.16.MT88.4 R104, [R189+0x4000] ;  /* 0x00400000bd68783b */ /* 0x000e700000004200 */
[----:B------:R-:W-:Y:S01]  /*1a370*/  MUFU.EX2 R136, R136 ;  /* 0x0000008800887308 */ /* 0x000fe20000000800 */
[C---:B-----5:R-:W-:Y:S03]  /*1a380*/  HMMA.16816.F32.BF16 R76, R128.reuse, R100, R76 ;  /* 0x00000064804c723c */ /* 0x060fe6000004184c */
[----:B------:R-:W-:Y:S02]  /*1a390*/  F2FP.BF16.F32.PACK_AB R100, R179, R176 ;  /* 0x000000b0b364723e */ /* 0x000fe400000010ff */
[C---:B------:R-:W-:Y:S04]  /*1a3a0*/  F2FP.BF16.F32.PACK_AB R101, R178.reuse, R181 ;  /* 0x000000b5b265723e */ /* 0x040fe800000010ff */
[----:B------:R-:W5:Y:S01]  /*1a3b0*/  MUFU.EX2 R135, R135 ;  /* 0x0000008700877308 */ /* 0x000f620000000800 */
[----:B------:R-:W-:Y:S01]  /*1a3c0*/  FADD.FTZ R181, R181, R170 ;  /* 0x000000aab5b57221 */ /* 0x000fe20000010000 */
[C---:B------:R-:W-:Y:S03]  /*1a3d0*/  HMMA.16816.F32.BF16 R80, R128.reuse, R102, R80 ;  /* 0x000000668050723c */ /* 0x040fe60000041850 */
[----:B------:R-:W-:Y:S01]  /*1a3e0*/  F2FP.BF16.F32.PACK_AB R102, R183, R180 ;  /* 0x000000b4b766723e */ /* 0x000fe200000010ff */
[----:B------:R-:W-:Y:S01]  /*1a3f0*/  FADD.FTZ R181, R178, R181 ;  /* 0x000000b5b2b57221 */ /* 0x000fe20000010000 */
[C---:B--2---:R-:W-:Y:S03]  /*1a400*/  F2FP.BF16.F32.PACK_AB R103, R191.reuse, R182 ;  /* 0x000000b6bf67723e */ /* 0x044fe600000010ff */
[----:B------:R-:W2:Y:S01]  /*1a410*/  MUFU.EX2 R214, R214 ;  /* 0x000000d600d67308 */ /* 0x000ea20000000800 */
[C---:B----4-:R-:W-:Y:S03]  /*1a420*/  HMMA.16816.F32.BF16 R84, R128.reuse, R108, R84 ;  /* 0x0000006c8054723c */ /* 0x050fe60000041854 */
[----:B------:R-:W-:Y:S06]  /*1a430*/  FADD.FTZ R182, R182, R181 ;  /* 0x000000b5b6b67221 */ /* 0x000fec0000010000 */
[----:B------:R-:W-:Y:S01]  /*1a440*/  MUFU.EX2 R134, R134 ;  /* 0x0000008600867308 */ /* 0x000fe20000000800 */
[----:B------:R-:W-:Y:S01]  /*1a450*/  FADD.FTZ R191, R191, R182 ;  /* 0x000000b6bfbf7221 */ /* 0x000fe20000010000 */
[C---:B------:R-:W-:Y:S01]  /*1a460*/  HMMA.16816.F32.BF16 R88, R128.reuse, R110, R88 ;  /* 0x0000006e8058723c */ /* 0x040fe20000041858 */
[----:B------:R-:W4:Y:S07]  /*1a470*/  LDSM.16.MT88.4 R108, [R168+0x800] ;  /* 0x00080000a86c783b */ /* 0x000f2e0000004200 */
[----:B------:R-:W2:Y:S01]  /*1a480*/  MUFU.EX2 R133, R133 ;  /* 0x0000008500857308 */ /* 0x000ea20000000800 */
[C---:B-1----:R-:W-:Y:S08]  /*1a490*/  HMMA.16816.F32.BF16 R92, R128.reuse, R104, R92 ;  /* 0x00000068805c723c */ /* 0x042ff0000004185c */
[----:B------:R-:W-:Y:S01]  /*1a4a0*/  HMMA.16816.F32.BF16 R96, R128, R106, R96 ;  /* 0x0000006a8060723c */ /* 0x000fe20000041860 */
[----:B------:R-:W1:Y:S07]  /*1a4b0*/  LDSM.16.MT88.4 R104, [R168+0x2800] ;  /* 0x00280000a868783b */ /* 0x000e6e0000004200 */
[C---:B------:R-:W-:Y:S01]  /*1a4c0*/  HMMA.16816.F32.BF16 R4, R100.reuse, R112, R4 ;  /* 0x000000706404723c */ /* 0x040fe20000041804 */
[----:B------:R-:W3:Y:S07]  /*1a4d0*/  LDSM.16.MT88.4 R128, [R189+0x2800] ;  /* 0x00280000bd80783b */ /* 0x000eee0000004200 */
[C---:B------:R-:W-:Y:S01]  /*1a4e0*/  HMMA.16816.F32.BF16 R8, R100.reuse, R114, R8 ;  /* 0x000000726408723c */ /* 0x040fe20000041808 */
[----:B------:R-:W5:Y:S07]  /*1a4f0*/  LDSM.16.MT88.4 R112, [R188+0x10800] ;  /* 0x01080000bc70783b */ /* 0x000f6e0000004200 */
[C---:B------:R-:W-:Y:S08]  /*1a500*/  HMMA.16816.F32.BF16 R12, R100.reuse, R116, R12 ;  /* 0x00000074640c723c */ /* 0x040ff0000004180c */
[C---:B------:R-:W-:Y:S01]  /*1a510*/  HMMA.16816.F32.BF16 R16, R100.reuse, R118, R16 ;  /* 0x000000766410723c */ /* 0x040fe20000041810 */
[----:B------:R-:W-:Y:S07]  /*1a520*/  LDSM.16.MT88.4 R116, [R189+0x4800] ;  /* 0x00480000bd74783b */ /* 0x000fee0000004200 */
        /* <DEDUP_REMOVED lines=14> */
[----:B------:R-:W1:Y:S07]  /*1a610*/  LDSM.16.MT88.4 R104, [R168+0x4800] ;  /* 0x00480000a868783b */ /* 0x000e6e0000004200 */
[C---:B---3--:R-:W-:Y:S08]  /*1a620*/  HMMA.16816.F32.BF16 R60, R100.reuse, R128, R60 ;  /* 0x00000080643c723c */ /* 0x048ff0000004183c */
[C---:B------:R-:W-:Y:S01]  /*1a630*/  HMMA.16816.F32.BF16 R64, R100.reuse, R130, R64 ;  /* 0x000000826440723c */ /* 0x040fe20000041840 */
[----:B------:R-:W-:Y:S07]  /*1a640*/  LDSM.16.MT88.4 R128, [R168+0x3000] ;  /* 0x00300000a880783b */ /* 0x000fee0000004200 */
[C---:B-----5:R-:W-:Y:S08]  /*1a650*/  HMMA.16816.F32.BF16 R68, R100.reuse, R112, R68 ;  /* 0x000000706444723c */ /* 0x060ff00000041844 */
[C---:B------:R-:W-:Y:S01]  /*1a660*/  HMMA.16816.F32.BF16 R72, R100.reuse, R114, R72 ;  /* 0x000000726448723c */ /* 0x040fe20000041848 */
[----:B------:R-:W-:Y:S07]  /*1a670*/  LDSM.16.MT88.4 R112, [R138+0xd000] ;  /* 0x00d000008a70783b */ /* 0x000fee0000004200 */
[C---:B----4-:R-:W-:Y:S08]  /*1a680*/  HMMA.16816.F32.BF16 R76, R100.reuse, R108, R76 ;  /* 0x0000006c644c723c */ /* 0x050ff0000004184c */
[C---:B------:R-:W-:Y:S01]  /*1a690*/  HMMA.16816.F32.BF16 R80, R100.reuse, R110, R80 ;  /* 0x0000006e6450723c */ /* 0x040fe20000041850 */
[----:B------:R-:W3:Y:S07]  /*1a6a0*/  LDSM.16.MT88.4 R108, [R188+0xd000] ;  /* 0x00d00000bc6c783b */ /* 0x000eee0000004200 */
[C---:B-1----:R-:W-:Y:S08]  /*1a6b0*/  HMMA.16816.F32.BF16 R84, R100.reuse, R104, R84 ;  /* 0x000000686454723c */ /* 0x042ff00000041854 */
[C---:B------:R-:W-:Y:S01]  /*1a6c0*/  HMMA.16816.F32.BF16 R88, R100.reuse, R106, R88 ;  /* 0x0000006a6458723c */ /* 0x040fe20000041858 */
[----:B------:R-:W1:Y:S07]  /*1a6d0*/  LDSM.16.MT88.4 R104, [R189+0x1000] ;  /* 0x00100000bd68783b */ /* 0x000e6e0000004200 */
        /* <DEDUP_REMOVED lines=10> */
[C---:B---3--:R-:W-:Y:S03]  /*1a780*/  HMMA.16816.F32.BF16 R4, R100.reuse, R108, R4 ;  /* 0x0000006c6404723c */ /* 0x048fe60000041804 */
[----:B------:R-:W-:Y:S05]  /*1a790*/  FADD.FTZ R217, R217, R210 ;  /* 0x000000d2d9d97221 */ /* 0x000fea0000010000 */
[C---:B------:R-:W-:Y:S01]  /*1a7a0*/  HMMA.16816.F32.BF16 R8, R100.reuse, R110, R8 ;  /* 0x0000006e6408723c */ /* 0x040fe20000041808 */
[----:B------:R-:W3:Y:S07]  /*1a7b0*/  LDSM.16.MT88.4 R108, [R188+0x11000] ;  /* 0x01100000bc6c783b */ /* 0x000eee0000004200 */
[C---:B------:R-:W-:Y:S08]  /*1a7c0*/  HMMA.16816.F32.BF16 R12, R100.reuse, R112, R12 ;  /* 0x00000070640c723c */ /* 0x040ff0000004180c */
[C---:B------:R-:W-:Y:S01]  /*1a7d0*/  HMMA.16816.F32.BF16 R16, R100.reuse, R114, R16 ;  /* 0x000000726410723c */ /* 0x040fe20000041810 */
[----:B------:R-:W-:Y:S07]  /*1a7e0*/  LDSM.16.MT88.4 R112, [R168+0x5000] ;  /* 0x00500000a870783b */ /* 0x000fee0000004200 */
[C---:B------:R-:W-:Y:S08]  /*1a7f0*/  HMMA.16816.F32.BF16 R20, R100.reuse, R120, R20 ;  /* 0x000000786414723c */ /* 0x040ff00000041814 */
[C---:B------:R-:W-:Y:S08]  /*1a800*/  HMMA.16816.F32.BF16 R24, R100.reuse, R122, R24 ;  /* 0x0000007a6418723c */ /* 0x040ff00000041818 */
[C---:B-1----:R-:W-:Y:S08]  /*1a810*/  HMMA.16816.F32.BF16 R28, R100.reuse, R104, R28 ;  /* 0x00000068641c723c */ /* 0x042ff0000004181c */
[C---:B------:R-:W-:Y:S01]  /*1a820*/  HMMA.16816.F32.BF16 R32, R100.reuse, R106, R32 ;  /* 0x0000006a6420723c */ /* 0x040fe20000041820 */
[----:B------:R-:W1:Y:S07]  /*1a830*/  LDSM.16.MT88.4 R104, [R138+0x11000] ;  /* 0x011000008a68783b */ /* 0x000e6e0000004200 */
        /* <DEDUP_REMOVED lines=13> */
[----:B--2---:R-:W-:Y:S01]  /*1a910*/  F2FP.BF16.F32.PACK_AB R142, R221, R214 ;  /* 0x000000d6dd8e723e */ /* 0x004fe200000010ff */
[----:B------:R-:W-:Y:S01]  /*1a920*/  FADD.FTZ R135, R135, R136 ;  /* 0x0000008887877221 */ /* 0x000fe20000010000 */
[C---:B------:R-:W-:Y:S03]  /*1a930*/  F2FP.BF16.F32.PACK_AB R143, R133.reuse, R134 ;  /* 0x00000086858f723e */ /* 0x040fe600000010ff */
[C---:B---3--:R-:W-:Y:S03]  /*1a940*/  HMMA.16816.F32.BF16 R68, R100.reuse, R108, R68 ;  /* 0x0000006c6444723c */ /* 0x048fe60000041844 */
[----:B------:R-:W-:Y:S04]  /*1a950*/  FADD.FTZ R134, R134, R135 ;  /* 0x0000008786867221 */ /* 0x000fe80000010000 */
[----:B------:R-:W-:Y:S01]  /*1a960*/  FADD.FTZ R211, R133, R134 ;  /* 0x0000008685d37221 */ /* 0x000fe20000010000 */
[C---:B------:R-:W-:Y:S01]  /*1a970*/  HMMA.16816.F32.BF16 R72, R100.reuse, R110, R72 ;  /* 0x0000006e6448723c */ /* 0x040fe20000041848 */
[----:B------:R-:W-:Y:S07]  /*1a980*/  LDSM.16.MT88.4 R108, [R168+0x1800] ;  /* 0x00180000a86c783b */ /* 0x000fee0000004200 */
[C---:B-1----:R-:W-:Y:S08]  /*1a990*/  HMMA.16816.F32.BF16 R76, R100.reuse, R104, R76 ;  /* 0x00000068644c723c */ /* 0x042ff0000004184c */
        /* <DEDUP_REMOVED lines=49> */
.L_x_2237:
        /* <DEDUP_REMOVED lines=281> */
.L_x_2243:
[----:B------:R-:W-:Y:S05]  /*1be40*/  BSYNC.RECONVERGENT B0 ;  /* 0x0000000000007941 */ /* 0x000fea0003800200 */
.L_x_2242:
        /* <DEDUP_REMOVED lines=32> */
.L_x_2245:
[----:B------:R-:W-:Y:S05]  /*1c050*/  BSYNC.RECONVERGENT B0 ;  /* 0x0000000000007941 */ /* 0x000fea0003800200 */
.L_x_2244:
        /* <DEDUP_REMOVED lines=19> */
.L_x_2247:
[----:B------:R-:W-:Y:S05]  /*1c190*/  BSYNC.RECONVERGENT B0 ;  /* 0x0000000000007941 */ /* 0x000fea0003800200 */
.L_x_2246:
        /* <DEDUP_REMOVED lines=19> */
.L_x_2249:
[----:B------:R-:W-:Y:S05]  /*1c2d0*/  BSYNC.RECONVERGENT B0 ;  /* 0x0000000000007941 */ /* 0x000fea0003800200 */
.L_x_2248:
        /* <DEDUP_REMOVED lines=16> */
.L_x_2250:
        /* <DEDUP_REMOVED lines=10> */
.L_x_3750:


//--------------------- .text._ZN5flash24flash_fwd_splitkv_kernelI23Flash_fwd_kernel_traitsILi192ELi64ELi64ELi4ELb0ELb0EN7cutlass10bfloat16_tE19Flash_kernel_traitsILi192ELi64ELi64ELi4ES3_EELb1ELb0ELb1ELb0ELb0ELb0ELb0ELb1EEEvNS_16Flash_fwd_paramsE --------------------------
	.section	.text._ZN5flash24flash_fwd_splitkv_kernelI23Flash_fwd_kernel_traitsILi192ELi64ELi64ELi4ELb0ELb0EN7cutlass10bfloat16_tE19Flash_kernel_traitsILi192ELi64ELi64ELi4ES3_EELb1ELb0ELb1ELb0ELb0ELb0ELb0ELb1EEEvNS_16Flash_fwd_paramsE,"ax",@progbits
	.align	128
        .global         _ZN5flash24flash_fwd_splitkv_kernelI23Flash_fwd_kernel_traitsILi192ELi64ELi64ELi4ELb0ELb0EN7cutlass10bfloat16_tE19Flash_kernel_traitsILi192ELi64ELi64ELi4ES3_EELb1ELb0ELb1ELb0ELb0ELb0ELb0ELb1EEEvNS_16Flash_fwd_paramsE
        .type           _ZN5flash24flash_fwd_splitkv_kernelI23Flash_fwd_kernel_traitsILi192ELi64ELi64ELi4ELb0ELb0EN7cutlass10bfloat16_tE19Flash_kernel_traitsILi192ELi64ELi64ELi4ES3_EELb1ELb0ELb1ELb0ELb0ELb0ELb0ELb1EEEvNS_16Flash_fwd_paramsE,@function
        .size           _ZN5flash24flash_fwd_splitkv_kernelI23Flash_fwd_kernel_traitsILi192ELi64ELi64ELi4ELb0ELb0EN7cutlass10bfloat16_tE19Flash_kernel_traitsILi192ELi64ELi64ELi4ES3_EELb1ELb0ELb1ELb0ELb0ELb0ELb0ELb1EEEvNS_16Flash_fwd_paramsE,(.L_x_3751 - _ZN5flash24flash_fwd_splitkv_kernelI23Flash_fwd_kernel_traitsILi192ELi64ELi64ELi4ELb0ELb0EN7cutlass10bfloat16_tE19Flash_kernel_traitsILi192ELi64ELi64ELi4ES3_EELb1ELb0ELb1ELb0ELb0ELb0ELb0ELb1EEEvNS_16Flash_fwd_paramsE)
        .other          _ZN5flash24flash_fwd_splitkv_kernelI23Flash_fwd_kernel_traitsILi192ELi64ELi64ELi4ELb0ELb0EN7cutlass10bfloat16_tE19Flash_kernel_traitsILi192ELi64ELi64ELi4ES3_EELb1ELb0ELb1ELb0ELb0ELb0ELb0ELb1EEEvNS_16Flash_fwd_paramsE,@"STO_CUDA_ENTRY STV_DEFAULT"
_ZN5flash24flash_fwd_splitkv_kernelI23Flash_fwd_kernel_traitsILi192ELi64ELi64ELi4ELb0ELb0EN7cutlass10bfloat16_tE19Flash_kernel_traitsILi192ELi64ELi64ELi4ES3_EELb1ELb0ELb1ELb0ELb0ELb0ELb0ELb1EEEvNS_16Flash_fwd_paramsE:
.text._ZN5flash24flash_fwd_splitkv_kernelI23Flash_fwd_kernel_traitsILi192ELi64ELi64ELi4ELb0ELb0EN7cutlass10bfloat16_tE19Flash_kernel_traitsILi192ELi64ELi64ELi4ES3_EELb1ELb0ELb1ELb0ELb0ELb0ELb0ELb1EEEvNS_16Flash_fwd_paramsE:
        /* <DEDUP_REMOVED lines=27> */
[----:B------:R-:W-:Y:S02]  /*01b0*/  IMAD.MOV.U32 R0, RZ, RZ, RZ ;  /* 0x000000ffff007224 */ /* 0x000fe400078e00ff */
[----:B------:R-:W-:Y:S01]  /*01c0*/  IMAD.MOV.U32 R9, RZ, RZ, -0x1 ;  /* 0xffffffffff097424 */ /* 0x000fe200078e00ff */
[----:B------:R-:W3:Y:S01]  /*01d0*/  S2R R13, SR_CTAID.X ;  /* 0x00000000000d7919 */ /* 0x000ee20000002500 */
[----:B------:R-:W-:Y:S01]  /*01e0*/  @P1 IMAD.X R3, R6, 0x1, R3, P0 ;  /* 0x0000000106031824 */ /* 0x000fe200000e0603 */
[----:B------:R-:W4:Y:S04]  /*01f0*/  @!P3 LDC R201, c[0x0][0x434] ;  /* 0x00010d00ffc9bb82 */ /* 0x000f280000000800 */
[----:B------:R1:W5:Y:S04]  /*0200*/  @P1 LDG.E R15, desc[UR6][R2.64] ;  /* 0x00000006020f1981 */ /* 0x000368000c1e1900 */
[----:B------:R1:W5:Y:S01]  /*0210*/  @P2 LDG.E R0, desc[UR6][R118.64] ;  /* 0x0000000676002981 */ /* 0x000362000c1e1900 */
[----:B------:R-:W2:Y:S01]  /*0220*/  @!P1 LDC R7, c[0x0][0x43c] ;  /* 0x00010f00ff079b82 */ /* 0x000ea20000000800 */
[----:B-1----:R-:W-:-:S04]  /*0230*/  ISETP.EQ.U32.AND P5, PT, R4, RZ, PT ;  /* 0x000000ff0400720c */ /* 0x002fc80003fa2070 */
[----:B------:R-:W-:Y:S02]  /*0240*/  ISETP.EQ.OR.EX P5, PT, R5, RZ, !P4, P5 ;  /* 0x000000ff0500720c */ /* 0x000fe400067a2750 */
[----:B------:R-:W-:-:S05]  /*0250*/  IADD3 R18, P0, PT, R11, R4, RZ ;  /* 0x000000040b127210 */ /* 0x000fca0007f1e0ff */
[----:B------:R-:W-:-:S06]  /*0260*/  IMAD.X R19, R6, 0x1, R5, P0 ;  /* 0x0000000106137824 */ /* 0x000fcc00000e0605 */
[----:B------:R1:W5:Y:S01]  /*0270*/  @!P5 LDG.E R9, desc[UR6][R18.64] ;  /* 0x000000061209d981 */ /* 0x000362000c1e1900 */
[----:B------:R-:W-:Y:S01]  /*0280*/  ISETP.NE.U32.AND P0, PT, R4, RZ, PT ;  /* 0x000000ff0400720c */ /* 0x000fe20003f05070 */
[----:B------:R-:W1:Y:S03]  /*0290*/  @!P1 LDC.64 R2, c[0x0][0x488] ;  /* 0x00012200ff029b82 */ /* 0x000e660000000a00 */
        /* <DEDUP_REMOVED lines=9> */
.L_x_2251:
        /* <DEDUP_REMOVED lines=37> */
[----:B------:R-:W-:Y:S01]  /*0580*/  IADD3 R6, PT, PT, R62, 0x20, RZ ;  /* 0x000000203e067810 */ /* 0x000fe20007ffe0ff */
[----:B------:R-:W4:Y:S03]  /*0590*/  LDCU UR8, c[0x0][0x434] ;  /* 0x00008680ff0877ac */ /* 0x000f260008000800 */
[----:B------:R-:W-:Y:S01]  /*05a0*/  ISETP.GE.AND P2, PT, R6, R201, PT ;  /* 0x000000c90600720c */ /* 0x000fe20003f46270 */
[----:B------:R-:W5:Y:S01]  /*05b0*/  @!P0 LDC.64 R4, c[0x0][0x400] ;  /* 0x00010000ff048b82 */ /* 0x000f620000000a00 */
[----:B--2---:R-:W-:-:S02]  /*05c0*/  IMAD R7, R7, UR9, R114 ;  /* 0x0000000907077c24 */ /* 0x004fc4000f8e0272 */
[----:B-1----:R-:W-:-:S04]  /*05d0*/  @P0 IMAD.WIDE.U32 R8, R200, R2, RZ ;  /* 0x00000002c8080225 */ /* 0x002fc800078e00ff */
[----:B----4-:R-:W-:Y:S02]  /*05e0*/  IMAD R7, R7, UR8, R68 ;  /* 0x0000000807077c24 */ /* 0x010fe4000f8e0244 */
[C---:B-----5:R-:W-:Y:S01]  /*05f0*/  @!P0 IMAD.WIDE.U32 R10, R73.reuse, R4, RZ ;  /* 0x00000004490a8225 */ /* 0x060fe200078e00ff */
[----:B------:R-:W-:Y:S02]  /*0600*/  LOP3.LUT R4, R0, 0x38, RZ, 0xc0, !PT ;  /* 0x0000003800047812 */ /* 0x000fe400078ec0ff */
[----:B------:R-:W-:Y:S01]  /*0610*/  @P0 MOV R10, R8 ;  /* 0x00000008000a0202 */ /* 0x000fe20000000f00 */
[----:B------:R-:W-:Y:S01]  /*0620*/  @!P0 IMAD R0, R73, R5, R11 ;  /* 0x0000000549008224 */ /* 0x000fe200078e020b */
[----:B------:R-:W-:Y:S01]  /*0630*/  LOP3.LUT R14, R4, 0x40, RZ, 0xfc, !PT ;  /* 0x00000040040e7812 */ /* 0x000fe200078efcff */
[----:B------:R-:W-:Y:S02]  /*0640*/  IMAD.MOV.U32 R5, RZ, RZ, RZ ;  /* 0x000000ffff057224 */ /* 0x000fe400078e00ff */
[----:B------:R-:W-:-:S02]  /*0650*/  @P0 IMAD R0, R200, R3, R9 ;  /* 0x00000003c8000224 */ /* 0x000fc400078e0209 */
[----:B------:R-:W-:-:S04]  /*0660*/  IMAD.WIDE.U32 R12, R68, R2, R4 ;  /* 0x00000002440c7225 */ /* 0x000fc800078e0004 */
[----:B------:R-:W-:Y:S01]  /*0670*/  IMAD R9, R68, R3, R13 ;  /* 0x0000000344097224 */ /* 0x000fe200078e020d */
[----:B------:R-:W-:Y:S01]  /*0680*/  IADD3 R10, P0, PT, R10, R12, RZ ;  /* 0x0000000c0a0a7210 */ /* 0x000fe20007f1e0ff */
[----:B------:R-:W-:Y:S01]  /*0690*/  VIADD R8, R62, 0x10 ;  /* 0x000000103e087836 */ /* 0x000fe20000000000 */
[----:B------:R-:W-:-:S03]  /*06a0*/  LOP3.LUT R13, R4, 0x80, RZ, 0xfc, !PT ;  /* 0x00000080040d7812 */ /* 0x000fc600078efcff */
[----:B------:R-:W-:Y:S01]  /*06b0*/  IMAD.X R11, R0, 0x1, R9, P0 ;  /* 0x00000001000b7824 */ /* 0x000fe200000e0609 */
[CC--:B------:R-:W-:Y:S02]  /*06c0*/  ISETP.GE.AND P0, PT, R62.reuse, R201.reuse, PT ;  /* 0x000000c93e00720c */ /* 0x0c0fe40003f06270 */
[----:B------:R-:W-:Y:S01]  /*06d0*/  IADD3 R0, PT, PT, R62, 0x30, RZ ;  /* 0x000000303e007810 */ /* 0x000fe20007ffe0ff */
[----:B---3--:R-:W-:Y:S01]  /*06e0*/  IMAD.WIDE.U32 R10, R114, UR4, R10 ;  /* 0x00000004720a7c25 */ /* 0x008fe2000f8e000a */
[-C--:B------:R-:W-:Y:S02]  /*06f0*/  ISETP.GE.AND P3, PT, R8, R201.reuse, PT ;  /* 0x000000c90800720c */ /* 0x080fe40003f66270 */
[----:B------:R-:W-:Y:S01]  /*0700*/  ISETP.GE.AND P1, PT, R0, R201, PT ;  /* 0x000000c90000720c */ /* 0x000fe20003f26270 */
[----:B------:R-:W-:-:S06]  /*0710*/  IMAD R115, R114, UR5, R11 ;  /* 0x0000000572737c24 */ /* 0x000fcc000f8e020b */
        /* <DEDUP_REMOVED lines=14> */
.L_x_2254:
[----:B------:R-:W-:Y:S05]  /*0800*/  BSYNC.RECONVERGENT B0 ;  /* 0x0000000000007941 */ /* 0x000fea0003800200 */
.L_x_2253:
        /* <DEDUP_REMOVED lines=20> */
.L_x_2256:
[----:B------:R-:W-:Y:S05]  /*0950*/  BSYNC.RECONVERGENT B0 ;  /* 0x0000000000007941 */ /* 0x000fea0003800200 */
.L_x_2255:
        /* <DEDUP_REMOVED lines=20> */
.L_x_2258:
[----:B------:R-:W-:Y:S05]  /*0aa0*/  BSYNC.RECONVERGENT B0 ;  /* 0x0000000000007941 */ /* 0x000fea0003800200 */
.L_x_2257:
        /* <DEDUP_REMOVED lines=19> */
.L_x_2260:
[----:B------:R-:W-:Y:S05]  /*0be0*/  BSYNC.RECONVERGENT B0 ;  /* 0x0000000000007941 */ /* 0x000fea0003800200 */
.L_x_2259:
        /* <DEDUP_REMOVED lines=8> */
[----:B----4-:R-:W-:Y:S01]  /*0c70*/  LEA R2, P0, R62, UR4, 0x2 ;  /* 0x000000043e027c11 */ /* 0x010fe2000f8010ff */
[----:B------:R-:W-:-:S03]  /*0c80*/  @!P3 IMAD.MOV.U32 R9, RZ, RZ, 0x7f800000 ;  /* 0x7f800000ff09b424 */ /* 0x000fc600078e00ff */
        /* <DEDUP_REMOVED lines=10> */
.L_x_2252:
        /* <DEDUP_REMOVED lines=10> */
.L_x_2261:
[----:B------:R-:W-:Y:S05]  /*0dd0*/  BRA.U !UP0, `(.L_x_2262) ;  /* 0x0000000508987547 */ /* 0x000fea000b800000 */
[----:B-----5:R-:W1:Y:S01]  /*0de0*/  LDC R7, c[0x0][0x4f0] ;  /* 0x00013c00ff077b82 */ /* 0x020e620000000800 */
[----:B------:R-:W-:Y:S01]  /*0df0*/  LEA R8, R135, 0xffffffc0, 0x6 ;  /* 0xffffffc087087811 */ /* 0x000fe200078e30ff */
[----:B------:R-:W2:Y:S01]  /*0e00*/  LDCU.64 UR4, c[0x0][0x4e8] ;  /* 0x00009d00ff0477ac */ /* 0x000ea20008000a00 */
[----:B------:R-:W3:Y:S01]  /*0e10*/  LDCU.64 UR8, c[0x0][0x3a0] ;  /* 0x00007400ff0877ac */ /* 0x000ee20008000a00 */
[----:B------:R-:W4:Y:S01]  /*0e20*/  LDCU.64 UR14, c[0x0][0x3b8] ;  /* 0x00007700ff0e77ac */ /* 0x000f220008000a00 */
        /* <DEDUP_REMOVED lines=30> */
[----:B------:R3:W3:Y:S01]  /*1010*/  LDG.E R10, desc[UR6][R10.64] ;  /* 0x000000060a0a7981 */ /* 0x0006e2000c1e1900 */
[----:B--2---:R-:W-:Y:S01]  /*1020*/  IABS R2, R3 ;  /* 0x0000000300027213 */ /* 0x004fe20000000000 */
[----:B------:R-:W-:-:S03]  /*1030*/  IMAD.MOV R5, RZ, RZ, -R5 ;  /* 0x000000ffff057224 */ /* 0x000fc600078e0a05 */
[----:B------:R-:W2:Y:S01]  /*1040*/  I2F.RP R6, R2 ;  /* 0x0000000200067306 */ /* 0x000ea20000209400 */
[----:B------:R-:W-:Y:S01]  /*1050*/  IMAD R8, R7, R5, R8 ;  /* 0x0000000507087224 */ /* 0x000fe200078e0208 */
[----:B----4-:R-:W-:-:S04]  /*1060*/  MOV R5, UR15 ;  /* 0x0000000f00057c02 */ /* 0x010fc80008000f00 */
[----:B------:R-:W-:Y:S02]  /*1070*/  SHF.R.S32.HI R7, RZ, 0x1f, R8 ;  /* 0x0000001fff077819 */ /* 0x000fe40000011408 */
[----:B--2---:R-:W2:Y:S02]  /*1080*/  MUFU.RCP R14, R6 ;  /* 0x00000006000e7308 */ /* 0x004ea40000001000 */
[----:B--2---:R-:W-:Y:S02]  /*1090*/  IADD3 R14, PT, PT, R14, 0xffffffe, RZ ;  /* 0x0ffffffe0e0e7810 */ /* 0x004fe40007ffe0ff */
[----:B------:R-:W-:-:S04]  /*10a0*/  LOP3.LUT R6, RZ, R3, RZ, 0x33, !PT ;  /* 0x00000003ff067212 */ /* 0x000fc800078e33ff */
[----:B------:R-:W2:Y:S02]  /*10b0*/  F2I.FTZ.U32.TRUNC.NTZ R15, R14 ;  /* 0x0000000e000f7305 */ /* 0x000ea4000021f000 */
[----:B--2---:R-:W-:Y:S01]  /*10c0*/  IMAD.MOV R0, RZ, RZ, -R15 ;  /* 0x000000ffff007224 */ /* 0x004fe200078e0a0f */
[----:B------:R-:W-:-:S03]  /*10d0*/  MOV R14, RZ ;  /* 0x000000ff000e7202 */ /* 0x000fc60000000f00 */
[----:B------:R-:W-:Y:S01]  /*10e0*/  IMAD R4, R0, R2, RZ ;  /* 0x0000000200047224 */ /* 0x000fe200078e02ff */
[----:B------:R-:W-:-:S03]  /*10f0*/  IABS R0, R114 ;  /* 0x0000007200007213 */ /* 0x000fc60000000000 */
[----:B------:R-:W-:-:S04]  /*1100*/  IMAD.HI.U32 R15, R15, R4, R14 ;  /* 0x000000040f0f7227 */ /* 0x000fc800078e000e */
[----:B------:R-:W-:-:S04]  /*1110*/  IMAD.MOV.U32 R4, RZ, RZ, R0 ;  /* 0x000000ffff047224 */ /* 0x000fc800078e0000 */
[----:B------:R-:W-:-:S05]  /*1120*/  IMAD.HI.U32 R0, R15, R4, RZ ;  /* 0x000000040f007227 */ /* 0x000fca00078e00ff */
[----:B------:R-:W-:-:S05]  /*1130*/  IADD3 R9, PT, PT, -R0, RZ, RZ ;  /* 0x000000ff00097210 */ /* 0x000fca0007ffe1ff */
[----:B---3--:R-:W-:Y:S02]  /*1140*/  IMAD R11, R2, R9, R4 ;  /* 0x00000009020b7224 */ /* 0x008fe400078e0204 */
[----:B------:R-:W-:-:S03]  /*1150*/  IMAD.U32 R4, RZ, RZ, UR14 ;  /* 0x0000000eff047e24 */ /* 0x000fc6000f8e00ff */
[----:B------:R-:W-:-:S13]  /*1160*/  ISETP.GT.U32.AND P0, PT, R2, R11, PT ;  /* 0x0000000b0200720c */ /* 0x000fda0003f04070 */
[----:B------:R-:W-:Y:S01]  /*1170*/  @!P0 IMAD.IADD R11, R11, 0x1, -R2 ;  /* 0x000000010b0b8824 */ /* 0x000fe200078e0a02 */
[----:B------:R-:W-:-:S04]  /*1180*/  @!P0 IADD3 R0, PT, PT, R0, 0x1, RZ ;  /* 0x0000000100008810 */ /* 0x000fc80007ffe0ff */
[----:B------:R-:W-:Y:S02]  /*1190*/  ISETP.GE.U32.AND P1, PT, R11, R2, PT ;  /* 0x000000020b00720c */ /* 0x000fe40003f26070 */
[----:B------:R-:W-:-:S04]  /*11a0*/  LOP3.LUT R2, R114, R3, RZ, 0x3c, !PT ;  /* 0x0000000372027212 */ /* 0x000fc800078e3cff */
[----:B------:R-:W-:-:S07]  /*11b0*/  ISETP.GE.AND P0, PT, R2, RZ, PT ;  /* 0x000000ff0200720c */ /* 0x000fce0003f06270 */
[----:B------:R-:W-:Y:S01]  /*11c0*/  @P1 VIADD R0, R0, 0x1 ;  /* 0x0000000100001836 */ /* 0x000fe20000000000 */
[----:B------:R-:W-:Y:S02]  /*11d0*/  ISETP.NE.AND P1, PT, R3, RZ, PT ;  /* 0x000000ff0300720c */ /* 0x000fe40003f25270 */
[----:B------:R-:W-:Y:S01]  /*11e0*/  SHF.R.S32.HI R9, RZ, 0x1f, R10 ;  /* 0x0000001fff097819 */ /* 0x000fe2000001140a */
        /* <DEDUP_REMOVED lines=9> */
[----:B------:R-:W-:Y:S01]  /*1280*/  MOV R16, R18 ;  /* 0x0000001200107202 */ /* 0x000fe20000000f00 */
[----:B------:R-:W-:Y:S01]  /*1290*/  IMAD R9, R7, R4, RZ ;  /* 0x0000000407097224 */ /* 0x000fe200078e02ff */
[----:B------:R-:W-:Y:S02]  /*12a0*/  IADD3 R15, PT, PT, R11, R14, RZ ;  /* 0x0000000e0b0f7210 */ /* 0x000fe40007ffe0ff */
[----:B------:R-:W-:Y:S01]  /*12b0*/  MOV R11, R0 ;  /* 0x00000000000b7202 */ /* 0x000fe20000000f00 */
[C---:B------:R-:W-:Y:S01]  /*12c0*/  IMAD R9, R8.reuse, R5, R9 ;  /* 0x0000000508097224 */ /* 0x040fe200078e0209 */
[----:B------:R-:W-:Y:S01]  /*12d0*/  MOV R14, R10 ;  /* 0x0000000a000e7202 */ /* 0x000fe20000000f00 */
[----:B------:R-:W-:Y:S01]  /*12e0*/  IMAD.WIDE.U32 R16, R8, R4, R16 ;  /* 0x0000000408107225 */ /* 0x000fe200078e0010 */
[----:B------:R-:W-:-:S03]  /*12f0*/  @!P0 IADD3 R11, PT, PT, -R11, RZ, RZ ;  /* 0x000000ff0b0b8210 */ /* 0x000fc60007ffe1ff */
[----:B------:R-:W-:Y:S01]  /*1300*/  IMAD.IADD R17, R17, 0x1, R9 ;  /* 0x0000000111117824 */ /* 0x000fe200078e0209 */
[----:B------:R-:W-:Y:S01]  /*1310*/  SEL R10, R6, R11, !P1 ;  /* 0x0000000b060a7207 */ /* 0x000fe20004800000 */
[----:B--2---:R-:W-:Y:S01]  /*1320*/  IMAD.U32 R2, RZ, RZ, UR4 ;  /* 0x00000004ff027e24 */ /* 0x004fe2000f8e00ff */
[----:B------:R-:W-:-:S03]  /*1330*/  MOV R3, UR5 ;  /* 0x0000000500037c02 */ /* 0x000fc60008000f00 */
[----:B-1----:R-:W-:-:S04]  /*1340*/  IMAD.WIDE.U32 R16, R10, UR8, R16 ;  /* 0x000000080a107c25 */ /* 0x002fc8000f8e0010 */
[-C--:B------:R-:W-:Y:S02]  /*1350*/  IMAD R7, R7, R2.reuse, RZ ;  /* 0x0000000207077224 */ /* 0x080fe400078e02ff */
[----:B------:R-:W-:-:S04]  /*1360*/  IMAD.WIDE.U32 R14, R8, R2, R14 ;  /* 0x00000002080e7225 */ /* 0x000fc800078e000e */
[----:B------:R-:W-:Y:S01]  /*1370*/  IMAD R7, R8, R3, R7 ;  /* 0x0000000308077224 */ /* 0x000fe200078e0207 */
[----:B------:R-:W-:-:S04]  /*1380*/  SHF.R.S32.HI R8, RZ, 0x1f, R10 ;  /* 0x0000001fff087819 */ /* 0x000fc8000001140a */
[----:B------:R-:W-:Y:S01]  /*1390*/  IADD3 R15, PT, PT, R15, R7, RZ ;  /* 0x000000070f0f7210 */ /* 0x000fe20007ffe0ff */
[C---:B------:R-:W-:Y:S02]  /*13a0*/  IMAD R7, R8.reuse, UR8, RZ ;  /* 0x0000000808077c24 */ /* 0x040fe4000f8e02ff */
[----:B------:R-:W-:Y:S02]  /*13b0*/  IMAD R9, R8, UR10, RZ ;  /* 0x0000000a08097c24 */ /* 0x000fe4000f8e02ff */
[C---:B------:R-:W-:Y:S02]  /*13c0*/  IMAD R7, R10.reuse, UR9, R7 ;  /* 0x000000090a077c24 */ /* 0x040fe4000f8e0207 */
[C---:B------:R-:W-:Y:S02]  /*13d0*/  IMAD R9, R10.reuse, UR11, R9 ;  /* 0x0000000b0a097c24 */ /* 0x040fe4000f8e0209 */
[----:B------:R-:W-:Y:S01]  /*13e0*/  IMAD.WIDE.U32 R18, R10, UR10, R14 ;  /* 0x0000000a0a127c25 */ /* 0x000fe2000f8e000e */
[----:B------:R-:W-:-:S03]  /*13f0*/  IADD3 R10, PT, PT, R17, R7, RZ ;  /* 0x00000007110a7210 */ /* 0x000fc60007ffe0ff */
[----:B------:R-:W-:Y:S01]  /*1400*/  IMAD.MOV.U32 R14, RZ, RZ, R16 ;  /* 0x000000ffff0e7224 */ /* 0x000fe200078e0010 */
[----:B------:R-:W-:Y:S02]  /*1410*/  IADD3 R11, PT, PT, R19, R9, RZ ;  /* 0x00000009130b7210 */ /* 0x000fe40007ffe0ff */
[----:B------:R-:W-:Y:S01]  /*1420*/  MOV R16, R18 ;  /* 0x0000001200107202 */ /* 0x000fe20000000f00 */
[----:B------:R-:W-:Y:S06]  /*1430*/  BRA `(.L_x_2263) ;  /* 0x0000000400587947 */ /* 0x000fec0003800000 */
.L_x_2262:
        /* <DEDUP_REMOVED lines=13> */
[----:B------:R-:W-:Y:S01]  /*1510*/  IADD3 R15, PT, PT, R15, R2, RZ ;  /* 0x000000020f0f7210 */ /* 0x000fe20007ffe0ff */
[----:B------:R-:W-:Y:S05]  /*1520*/  BRA `(.L_x_2265) ;  /* 0x0000000000187947 */ /* 0x000fea0003800000 */
.L_x_2264:
[----:B------:R-:W2:Y:S01]  /*1530*/  LDC.64 R4, c[0x0][0x3b8] ;  /* 0x0000ee00ff047b82 */ /* 0x000ea20000000a00 */
[----:B-1----:R-:W-:-:S05]  /*1540*/  IADD3 R2, PT, PT, R0, R9, RZ ;  /* 0x0000000900027210 */ /* 0x002fca0007ffe0ff */
[C---:B--2---:R-:W-:Y:S02]  /*1550*/  IMAD R15, R2.reuse, R5, RZ ;  /* 0x00000005020f7224 */ /* 0x044fe400078e02ff */
[----:B------:R-:W-:-:S05]  /*1560*/  IMAD.WIDE.U32 R2, R2, R4, RZ ;  /* 0x0000000402027225 */ /* 0x000fca00078e00ff */
[----:B------:R-:W-:Y:S02]  /*1570*/  IADD3 R15, PT, PT, R3, R15, RZ ;  /* 0x0000000f030f7210 */ /* 0x000fe40007ffe0ff */
[----:B------:R-:W-:Y:S02]  /*1580*/  MOV R14, R2 ;  /* 0x00000002000e7202 */ /* 0x000fe40000000f00 */
.L_x_2265:
        /* <DEDUP_REMOVED lines=14> */
.L_x_2266:
[----:B------:R-:W1:Y:S01]  /*1670*/  LDC.64 R2, c[0x0][0x3c0] ;  /* 0x0000f000ff027b82 */ /* 0x000e620000000a00 */
[----:B------:R-:W-:-:S05]  /*1680*/  IADD3 R0, PT, PT, R0, R9, RZ ;  /* 0x0000000900007210 */ /* 0x000fca0007ffe0ff */
[C---:B-1----:R-:W-:Y:S02]  /*1690*/  IMAD R17, R0.reuse, R3, RZ ;  /* 0x0000000300117224 */ /* 0x042fe400078e02ff */
[----:B-----5:R-:W-:-:S05]  /*16a0*/  IMAD.WIDE.U32 R6, R0, R2, RZ ;  /* 0x0000000200067225 */ /* 0x020fca00078e00ff */
[----:B------:R-:W-:Y:S02]  /*16b0*/  IADD3 R17, PT, PT, R7, R17, RZ ;  /* 0x0000001107117210 */ /* 0x000fe40007ffe0ff */
[----:B------:R-:W-:-:S07]  /*16c0*/  MOV R16, R6 ;  /* 0x0000000600107202 */ /* 0x000fce0000000f00 */
.L_x_2267:
[----:B------:R-:W1:Y:S01]  /*16d0*/  LDC R21, c[0x0][0x3e8] ;  /* 0x0000fa00ff157b82 */ /* 0x000e620000000800 */
[----:B------:R-:W-:Y:S02]  /*16e0*/  MOV R8, RZ ;  /* 0x000000ff00087202 */ /* 0x000fe40000000f00 */
[----:B------:R-:W-:Y:S02]  /*16f0*/  CS2R R202, SRZ ;  /* 0x0000000000ca7805 */ /* 0x000fe4000001ff00 */
[----:B-1----:R-:W-:-:S04]  /*1700*/  IABS R6, R21 ;  /* 0x0000001500067213 */ /* 0x002fc80000000000 */
[----:B------:R-:W1:Y:S08]  /*1710*/  I2F.RP R10, R6 ;  /* 0x00000006000a7306 */ /* 0x000e700000209400 */
[----:B-1----:R-:W1:Y:S02]  /*1720*/  MUFU.RCP R9, R10 ;  /* 0x0000000a00097308 */ /* 0x002e640000001000 */
[----:B-1----:R-:W-:Y:S01]  /*1730*/  IADD3 R9, PT, PT, R9, 0xffffffe, RZ ;  /* 0x0ffffffe09097810 */ /* 0x002fe20007ffe0ff */
[----:B------:R-:W1:Y:S05]  /*1740*/  LDC.64 R10, c[0x0][0x3d8] ;  /* 0x0000f600ff0a7b82 */ /* 0x000e6a0000000a00 */
[----:B------:R-:W2:Y:S02]  /*1750*/  F2I.FTZ.U32.TRUNC.NTZ R9, R9 ;  /* 0x0000000900097305 */ /* 0x000ea4000021f000 */
[----:B--2---:R-:W-:-:S04]  /*1760*/  IMAD.MOV R0, RZ, RZ, -R9 ;  /* 0x000000ffff007224 */ /* 0x004fc800078e0a09 */
[----:B------:R-:W-:Y:S01]  /*1770*/  IMAD R7, R0, R6, RZ ;  /* 0x0000000600077224 */ /* 0x000fe200078e02ff */
[----:B------:R-:W-:-:S03]  /*1780*/  IABS R0, R114 ;  /* 0x0000007200007213 */ /* 0x000fc60000000000 */
[----:B------:R-:W-:-:S04]  /*1790*/  IMAD.HI.U32 R7, R9, R7, R8 ;  /* 0x0000000709077227 */ /* 0x000fc800078e0008 */
[----:B------:R-:W-:-:S04]  /*17a0*/  IMAD.MOV.U32 R8, RZ, RZ, R0 ;  /* 0x000000ffff087224 */ /* 0x000fc800078e0000 */
[----:B------:R-:W-:-:S05]  /*17b0*/  IMAD.HI.U32 R0, R7, R8, RZ ;  /* 0x0000000807007227 */ /* 0x000fca00078e00ff */
[----:B------:R-:W-:-:S05]  /*17c0*/  IADD3 R7, PT, PT, -R0, RZ, RZ ;  /* 0x000000ff00077210 */ /* 0x000fca0007ffe1ff */
[C---:B------:R-:W-:Y:S02]  /*17d0*/  IMAD R7, R6.reuse, R7, R8 ;  /* 0x0000000706077224 */ /* 0x040fe400078e0208 */
[----:B------:R-:W2:Y:S03]  /*17e0*/  LDC.64 R8, c[0x0][0x3d0] ;  /* 0x0000f400ff087b82 */ /* 0x000ea60000000a00 */
[----:B------:R-:W-:-:S13]  /*17f0*/  ISETP.GT.U32.AND P0, PT, R6, R7, PT ;  /* 0x000000070600720c */ /* 0x000fda0003f04070 */
[----:B------:R-:W-:Y:S01]  /*1800*/  @!P0 IMAD.IADD R7, R7, 0x1, -R6 ;  /* 0x0000000107078824 */ /* 0x000fe200078e0a06 */
[----:B------:R-:W-:-:S04]  /*1810*/  @!P0 IADD3 R0, PT, PT, R0, 0x1, RZ ;  /* 0x0000000100008810 */ /* 0x000fc80007ffe0ff */
[----:B------:R-:W-:Y:S02]  /*1820*/  ISETP.GE.U32.AND P1, PT, R7, R6, PT ;  /* 0x000000060700720c */ /* 0x000fe40003f26070 */
[-C--:B------:R-:W-:Y:S02]  /*1830*/  LOP3.LUT R6, R114, R21.reuse, RZ, 0x3c, !PT ;  /* 0x0000001572067212 */ /* 0x080fe400078e3cff */
[----:B------:R-:W-:Y:S02]  /*1840*/  LEA R7, R135, 0xffffffc0, 0x6 ;  /* 0xffffffc087077811 */ /* 0x000fe400078e30ff */
[----:B------:R-:W-:Y:S02]  /*1850*/  ISETP.GE.AND P0, PT, R6, RZ, PT ;  /* 0x000000ff0600720c */ /* 0x000fe40003f06270 */
[----:B------:R-:W-:Y:S01]  /*1860*/  LOP3.LUT R6, RZ, R21, RZ, 0x33, !PT ;  /* 0x00000015ff067212 */ /* 0x000fe200078e33ff */
[----:B------:R-:W-:-:S04]  /*1870*/  IMAD.WIDE.U32 R16, R7, R2, R16 ;  /* 0x0000000207107225 */ /* 0x000fc800078e0010 */
[----:B------:R-:W-:Y:S01]  /*1880*/  @P1 VIADD R0, R0, 0x1 ;  /* 0x0000000100001836 */ /* 0x000fe20000000000 */
[----:B------:R-:W-:Y:S01]  /*1890*/  ISETP.NE.AND P1, PT, R21, RZ, PT ;  /* 0x000000ff1500720c */ /* 0x000fe20003f25270 */
[----:B------:R-:W-:-:S03]  /*18a0*/  IMAD R17, R7, R3, R17 ;  /* 0x0000000307117224 */ /* 0x000fc600078e0211 */
[----:B------:R-:W-:-:S04]  /*18b0*/  MOV R19, R0 ;  /* 0x0000000000137202 */ /* 0x000fc80000000f00 */
[----:B------:R-:W-:-:S04]  /*18c0*/  @!P0 IADD3 R19, PT, PT, -R19, RZ, RZ ;  /* 0x000000ff13138210 */ /* 0x000fc80007ffe1ff */
        /* <DEDUP_REMOVED lines=13> */
.L_x_2263:
        /* <DEDUP_REMOVED lines=10> */
[----:B------:R-:W3:Y:S01]  /*1a40*/  LDCU.64 UR8, c[0x0][0x388] ;  /* 0x00007100ff0877ac */ /* 0x000ee20008000a00 */
[----:B------:R-:W-:Y:S01]  /*1a50*/  SHF.L.U64.HI R66, R2, 0x4, R3 ;  /* 0x0000000402427819 */ /* 0x000fe20000010203 */
[----:B------:R-:W-:Y:S01]  /*1a60*/  IMAD.SHL.U32 R74, R62, 0x4, RZ ;  /* 0x000000043e4a7824 */ /* 0x000fe200078e00ff */
[----:B------:R-:W-:Y:S01]  /*1a70*/  SHF.R.U32.HI R76, RZ, 0x1, R62 ;  /* 0x00000001ff4c7819 */ /* 0x000fe2000001163e */
[----:B------:R-:W-:Y:S01]  /*1a80*/  IMAD.MOV.U32 R117, RZ, RZ, RZ ;  /* 0x000000ffff757224 */ /* 0x000fe200078e00ff */
[----:B------:R-:W-:Y:S01]  /*1a90*/  SHF.L.U64.HI R60, R4, 0x4, R5 ;  /* 0x00000004043c7819 */ /* 0x000fe20000010205 */
[----:B------:R-:W-:Y:S01]  /*1aa0*/  IMAD.SHL.U32 R63, R2, 0x10, RZ ;  /* 0x00000010023f7824 */ /* 0x000fe200078e00ff */
[----:B------:R-:W-:Y:S01]  /*1ab0*/  LOP3.LUT R74, R74, 0x1c, RZ, 0xc0, !PT ;  /* 0x0000001c4a4a7812 */ /* 0x000fe200078ec0ff */
[----:B------:R-:W4:Y:S01]  /*1ac0*/  @!P2 LDC.64 R8, c[0x0][0x398] ;  /* 0x0000e600ff08ab82 */ /* 0x000f220000000a00 */
[----:B------:R-:W-:-:S02]  /*1ad0*/  IMAD.SHL.U32 R134, R135, 0x40, RZ ;  /* 0x0000004087867824 */ /* 0x000fc400078e00ff */
[----:B------:R-:W-:Y:S02]  /*1ae0*/  IMAD.SHL.U32 R61, R4, 0x10, RZ ;  /* 0x00000010043d7824 */ /* 0x000fe400078e00ff */
[----:B-1----:R-:W-:-:S04]  /*1af0*/  @P2 IMAD.WIDE.U32 R18, R200, R112, RZ ;  /* 0x00000070c8122225 */ /* 0x002fc800078e00ff */
[----:B------:R-:W-:Y:S01]  /*1b00*/  VIADD R49, R134, 0xffffffc0 ;  /* 0xffffffc086317836 */ /* 0x000fe20000000000 */
        /* <DEDUP_REMOVED lines=19> */
[----:B------:R-:W-:-:S03]  /*1c40*/  SHF.L.U32 R2, R62, 0x6, RZ ;  /* 0x000000063e027819 */ /* 0x000fc600000006ff */
[----:B------:R-:W-:Y:S01]  /*1c50*/  IMAD R83, R116, R3, R17 ;  /* 0x0000000374537224 */ /* 0x000fe200078e0211 */
[----:B------:R-:W-:Y:S01]  /*1c60*/  SHF.R.S32.HI R3, RZ, 0x1f, R70 ;  /* 0x0000001fff037819 */ /* 0x000fe20000011446 */
[----:B------:R-:W-:Y:S01]  /*1c70*/  IMAD.SHL.U32 R84, R16, 0x2, RZ ;  /* 0x0000000210547824 */ /* 0x000fe200078e00ff */
[----:B------:R-:W-:Y:S01]  /*1c80*/  LOP3.LUT R2, R2, 0x1c0, RZ, 0xc0, !PT ;  /* 0x000001c002027812 */ /* 0x000fe200078ec0ff */
[----:B------:R-:W-:Y:S01]  /*1c90*/  IMAD.WIDE.U32 R18, R116, R4, R18 ;  /* 0x0000000474127225 */ /* 0x000fe200078e0012 */
[----:B------:R-:W-:Y:S02]  /*1ca0*/  LEA.HI R82, R3, R70, RZ, 0x6 ;  /* 0x0000004603527211 */ /* 0x000fe400078f30ff */
[----:B------:R-:W-:Y:S01]  /*1cb0*/  SHF.L.U64.HI R83, R16, 0x1, R83 ;  /* 0x0000000110537819 */ /* 0x000fe20000010253 */
[----:B------:R-:W-:Y:S01]  /*1cc0*/  IMAD R87, R116, R5, R19 ;  /* 0x0000000574577224 */ /* 0x000fe200078e0213 */
[----:B------:R-:W-:Y:S01]  /*1cd0*/  IADD3 R84, P2, PT, R84, UR4, RZ ;  /* 0x0000000454547c10 */ /* 0x000fe2000ff5e0ff */
[----:B------:R-:W-:Y:S01]  /*1ce0*/  IMAD.WIDE.U32 R10, R114, UR10, R8 ;  /* 0x0000000a720a7c25 */ /* 0x000fe2000f8e0008 */
[----:B------:R-:W-:-:S02]  /*1cf0*/  SHF.R.S32.HI R82, RZ, 0x6, R82 ;  /* 0x00000006ff527819 */ /* 0x000fc40000011452 */
[----:B------:R-:W-:Y:S01]  /*1d00*/  IADD3.X R83, PT, PT, R83, UR5, RZ, P2, !PT ;  /* 0x0000000553537c10 */ /* 0x000fe200097fe4ff */
[-C--:B------:R-:W-:Y:S01]  /*1d10*/  IMAD R8, R15, R112.reuse, RZ ;  /* 0x000000700f087224 */ /* 0x080fe200078e02ff */
[----:B------:R-:W-:Y:S01]  /*1d20*/  ISETP.GE.AND P2, PT, R82, R135, PT ;  /* 0x000000875200720c */ /* 0x000fe20003f46270 */
[----:B------:R-:W-:Y:S01]  /*1d30*/  IMAD R11, R114, UR11, R11 ;  /* 0x0000000b720b7c24 */ /* 0x000fe2000f8e020b */
[----:B------:R-:W-:Y:S01]  /*1d40*/  SHF.L.U32 R86, R18, 0x1, RZ ;  /* 0x0000000112567819 */ /* 0x000fe200000006ff */
[----:B------:R-:W-:Y:S01]  /*1d50*/  IMAD R69, R14, R113, R8 ;  /* 0x000000710e457224 */ /* 0x000fe200078e0208 */
[----:B------:R-:W-:Y:S01]  /*1d60*/  SHF.L.U64.HI R87, R18, 0x1, R87 ;  /* 0x0000000112577819 */ /* 0x000fe20000010257 */
[----:B------:R-:W-:Y:S01]  /*1d70*/  IMAD.WIDE.U32 R112, R14, R112, R10 ;  /* 0x000000700e707225 */ /* 0x000fe200078e000a */
[----:B---3--:R-:W-:Y:S02]  /*1d80*/  IADD3 R86, P3, PT, R86, UR8, RZ ;  /* 0x0000000856567c10 */ /* 0x008fe4000ff7e0ff */
[----:B------:R-:W-:Y:S01]  /*1d90*/  LOP3.LUT R65, R2, 0x38, R81, 0xf8, !PT ;  /* 0x0000003802417812 */ /* 0x000fe200078ef851 */
[----:B------:R-:W-:Y:S01]  /*1da0*/  IMAD.MOV.U32 R198, RZ, RZ, R84 ;  /* 0x000000ffffc67224 */ /* 0x000fe200078e0054 */
[----:B------:R-:W-:Y:S01]  /*1db0*/  IADD3.X R87, PT, PT, R87, UR9, RZ, P3, !PT ;  /* 0x0000000957577c10 */ /* 0x000fe20009ffe4ff */
[----:B------:R-:W-:Y:S01]  /*1dc0*/  IMAD.MOV.U32 R196, RZ, RZ, R86 ;  /* 0x000000ffffc47224 */ /* 0x000fe200078e0056 */
[C---:B------:R-:W-:Y:S01]  /*1dd0*/  LOP3.LUT R10, R12.reuse, 0x40, RZ, 0xfc, !PT ;  /* 0x000000400c0a7812 */ /* 0x040fe200078efcff */
[----:B------:R-:W-:Y:S01]  /*1de0*/  IMAD.IADD R69, R113, 0x1, R69 ;  /* 0x0000000171457824 */ /* 0x000fe200078e0245 */
[----:B------:R-:W-:Y:S01]  /*1df0*/  LOP3.LUT R9, R12, 0x80, RZ, 0xfc, !PT ;  /* 0x000000800c097812 */ /* 0x000fe200078efcff */
[----:B------:R-:W-:Y:S01]  /*1e00*/  IMAD.MOV.U32 R195, RZ, RZ, R87 ;  /* 0x000000ffffc37224 */ /* 0x000fe200078e0057 */
[----:B------:R-:W-:-:S02]  /*1e10*/  LOP3.LUT R67, R65, 0x8, R76, 0x78, !PT ;  /* 0x0000000841437812 */ /* 0x000fc400078e784c */
[----:B------:R-:W-:Y:S01]  /*1e20*/  MOV R197, R83 ;  /* 0x0000005300c57202 */ /* 0x000fe20000000f00 */
        /* <DEDUP_REMOVED lines=14> */
[----:B------:R-:W3:Y:S01]  /*1f10*/  LDCU.64 UR4, c[0x0][0x488] ;  /* 0x00009100ff0477ac */ /* 0x000ee20008000a00 */
        /* <DEDUP_REMOVED lines=13> */
[----:B--2---:R-:W-:Y:S01]  /*1ff0*/  IMAD.WIDE.U32 R16, R73, UR10, R12 ;  /* 0x0000000a49107c25 */ /* 0x004fe2000f8e000c */
[----:B----4-:R-:W-:-:S03]  /*2000*/  SHF.L.U32 R97, R100, 0x6, RZ ;  /* 0x0000000664617819 */ /* 0x010fc600000006ff */
[----:B------:R-:W-:-:S04]  /*2010*/  IMAD.WIDE.U32 R14, R49, UR16, R4 ;  /* 0x00000010310e7c25 */ /* 0x000fc8000f8e0004 */
[----:B------:R-:W-:Y:S02]  /*2020*/  IMAD R15, R49, UR17, R15 ;  /* 0x00000011310f7c24 */ /* 0x000fe4000f8e020f */
[----:B---3--:R-:W-:Y:S02]  /*2030*/  IMAD R5, R3, UR12, RZ ;  /* 0x0000000c03057c24 */ /* 0x008fe4000f8e02ff */
[----:B------:R-:W-:-:S04]  /*2040*/  IMAD.WIDE.U32 R14, R6, UR12, R14 ;  /* 0x0000000c060e7c25 */ /* 0x000fc8000f8e000e */
[C---:B------:R-:W-:Y:S01]  /*2050*/  IMAD R4, R6.reuse, UR13, R5 ;  /* 0x0000000d06047c24 */ /* 0x040fe2000f8e0205 */
[----:B------:R-:W1:Y:S01]  /*2060*/  LDCU.64 UR12, c[0x0][0x4e0] ;  /* 0x00009c00ff0c77ac */ /* 0x000e620008000a00 */
[----:B------:R-:W-:Y:S02]  /*2070*/  IMAD R17, R73, UR11, R17 ;  /* 0x0000000b49117c24 */ /* 0x000fe4000f8e0211 */
[----:B------:R-:W-:Y:S01]  /*2080*/  IMAD R3, R3, UR18, RZ ;  /* 0x0000001203037c24 */ /* 0x000fe2000f8e02ff */
[----:B------:R-:W-:Y:S01]  /*2090*/  IADD3 R5, PT, PT, R15, R4, RZ ;  /* 0x000000040f057210 */ /* 0x000fe20007ffe0ff */
[C---:B------:R-:W-:Y:S01]  /*20a0*/  IMAD.WIDE.U32 R16, R49.reuse, R100, R16 ;  /* 0x0000006431107225 */ /* 0x040fe200078e0010 */
[----:B------:R-:W-:Y:S01]  /*20b0*/  SHF.R.S32.HI R15, RZ, 0x1f, R70 ;  /* 0x0000001fff0f7819 */ /* 0x000fe20000011446 */
[----:B------:R-:W2:Y:S02]  /*20c0*/  LDCU.64 UR10, c[0x0][0x4d0] ;  /* 0x00009a00ff0a77ac */ /* 0x000ea40008000a00 */
[----:B------:R-:W-:Y:S01]  /*20d0*/  IMAD R0, R6, UR19, R3 ;  /* 0x0000001306007c24 */ /* 0x000fe2000f8e0203 */
[----:B------:R-:W-:Y:S01]  /*20e0*/  IADD3.X R15, PT, PT, RZ, ~R15, RZ, P0, !PT ;  /* 0x8000000fff0f7210 */ /* 0x000fe200007fe4ff */
[----:B------:R-:W-:Y:S01]  /*20f0*/  IMAD R17, R49, R101, R17 ;  /* 0x0000006531117224 */ /* 0x000fe200078e0211 */
[----:B------:R-:W-:Y:S01]  /*2100*/  SHF.R.S32.HI R3, RZ, 0x1f, R50 ;  /* 0x0000001fff037819 */ /* 0x000fe20000011432 */
[----:B------:R-:W3:Y:S01]  /*2110*/  LDCU.U8 UR19, c[0x0][0x533] ;  /* 0x0000a660ff1377ac */ /* 0x000ee20008000000 */
[----:B------:R-:W-:Y:S01]  /*2120*/  IADD3 R90, P0, PT, R50, R74, RZ ;  /* 0x0000004a325a7210 */ /* 0x000fe20007f1e0ff */
[----:B------:R-:W-:Y:S01]  /*2130*/  IMAD.WIDE.U32 R6, R6, UR18, R16 ;  /* 0x0000001206067c25 */ /* 0x000fe2000f8e0010 */
[----:B------:R-:W-:Y:S01]  /*2140*/  IADD3 R50, P1, PT, R50, R75, RZ ;  /* 0x0000004b32327210 */ /* 0x000fe20007f3e0ff */
[----:B------:R-:W-:-:S02]  /*2150*/  USHF.L.U32 UR18, UR16, 0x6, URZ ;  /* 0x0000000610127899 */ /* 0x000fc400080006ff */
[----:B------:R-:W-:Y:S01]  /*2160*/  IMAD.X R91, R3, 0x1, R71, P0 ;  /* 0x00000001035b7824 */ /* 0x000fe200000e0647 */
[----:B------:R-:W-:Y:S01]  /*2170*/  IADD3 R7, PT, PT, R7, R0, RZ ;  /* 0x0000000007077210 */ /* 0x000fe20007ffe0ff */
[----:B------:R-:W-:Y:S02]  /*2180*/  IMAD.X R3, R3, 0x1, R72, P1 ;  /* 0x0000000103037824 */ /* 0x000fe400008e0648 */
[C---:B------:R-:W-:Y:S01]  /*2190*/  IMAD R89, R15.reuse, UR16, RZ ;  /* 0x000000100f597c24 */ /* 0x040fe2000f8e02ff */
[----:B------:R-:W-:Y:S01]  /*21a0*/  SHF.L.U64.HI R91, R90, 0x1, R91 ;  /* 0x000000015a5b7819 */ /* 0x000fe2000001025b */
[----:B------:R-:W-:Y:S01]  /*21b0*/  IMAD.MOV.U32 R4, RZ, RZ, R14 ;  /* 0x000000ffff047224 */ /* 0x000fe200078e000e */
[C---:B------:R-:W-:Y:S01]  /*21c0*/  SHF.L.U64.HI R0, R50.reuse, 0x1, R3 ;  /* 0x0000000132007819 */ /* 0x040fe20000010203 */
[----:B------:R-:W-:Y:S02]  /*21d0*/  IMAD.SHL.U32 R50, R50, 0x2, RZ ;  /* 0x0000000232327824 */ /* 0x000fe400078e00ff */
[----:B------:R-:W-:Y:S01]  /*21e0*/  IMAD R89, R2, UR17, R89 ;  /* 0x0000001102597c24 */ /* 0x000fe2000f8e0259 */
[----:B------:R-:W4:Y:S01]  /*21f0*/  LDCU UR17, c[0x0][0x450] ;  /* 0x00008a00ff1177ac */ /* 0x000f220008000800 */
[-C--:B------:R-:W-:Y:S01]  /*2200*/  IMAD R15, R15, R100.reuse, RZ ;  /* 0x000000640f0f7224 */ /* 0x080fe200078e02ff */
[----:B------:R-:W-:Y:S01]  /*2210*/  IADD3 R16, P0, PT, R50, UR14, RZ ;  /* 0x0000000e32107c10 */ /* 0x000fe2000ff1e0ff */
[----:B------:R-:W-:Y:S01]  /*2220*/  IMAD.SHL.U32 R90, R90, 0x2, RZ ;  /* 0x000000025a5a7824 */ /* 0x000fe200078e00ff */
[----:B---3--:R-:W-:Y:S01]  /*2230*/  UISETP.NE.AND UP0, UPT, UR19, URZ, UPT ;  /* 0x000000ff1300728c */ /* 0x008fe2000bf05270 */
[----:B------:R-:W-:Y:S01]  /*2240*/  IMAD.WIDE.U32 R4, R2, UR16, R4 ;  /* 0x0000001002047c25 */ /* 0x000fe2000f8e0004 */
[----:B------:R-:W-:Y:S01]  /*2250*/  IADD3.X R17, PT, PT, R0, UR15, RZ, P0, !PT ;  /* 0x0000000f00117c10 */ /* 0x000fe200087fe4ff */
[----:B------:R-:W3:Y:S01]  /*2260*/  LDCU UR16, c[0x0][0x440] ;  /* 0x00008800ff1077ac */ /* 0x000ee20008000800 */
[----:B--2---:R-:W-:Y:S01]  /*2270*/  IADD3 R50, P0, PT, R50, UR10, RZ ;  /* 0x0000000a32327c10 */ /* 0x004fe2000ff1e0ff */
[----:B------:R-:W-:Y:S01]  /*2280*/  IMAD R15, R2, R101, R15 ;  /* 0x00000065020f7224 */ /* 0x000fe200078e020f */
[----:B------:R-:W-:Y:S01]  /*2290*/  IADD3 R92, P1, PT, R90, UR14, RZ ;  /* 0x0000000e5a5c7c10 */ /* 0x000fe2000ff3e0ff */
[----:B------:R-:W-:Y:S01]  /*22a0*/  IMAD.WIDE.U32 R2, R2, R100, R6 ;  /* 0x0000006402027225 */ /* 0x000fe200078e0006 */
[----:B------:R-:W-:-:S02]  /*22b0*/  IADD3.X R51, PT, PT, R0, UR11, RZ, P0, !PT ;  /* 0x0000000b00337c10 */ /* 0x000fc400087fe4ff */
[----:B------:R-:W-:Y:S01]  /*22c0*/  IADD3 R0, P0, PT, RZ, -UR20, RZ ;  /* 0x80000014ff007c10 */ /* 0x000fe2000ff1e0ff */
[----:B------:R-:W-:Y:S01]  /*22d0*/  IMAD.IADD R15, R3, 0x1, R15 ;  /* 0x00000001030f7824 */ /* 0x000fe200078e020f */
[----:B------:R-:W-:Y:S01]  /*22e0*/  IADD3.X R93, PT, PT, R91, UR15, RZ, P1, !PT ;  /* 0x0000000f5b5d7c10 */ /* 0x000fe20008ffe4ff */
[----:B------:R-:W-:Y:S01]  /*22f0*/  IMAD.SHL.U32 R103, R100, 0x10, RZ ;  /* 0x0000001064677824 */ /* 0x000fe200078e00ff */
[----:B------:R-:W-:Y:S01]  /*2300*/  IADD3.X R3, PT, PT, RZ, ~UR18, RZ, P0, !PT ;  /* 0x80000012ff037c10 */ /* 0x000fe200087fe4ff */
[----:B------:R-:W-:Y:S01]  /*2310*/  IMAD.X R97, RZ, RZ, ~R97, P0 ;  /* 0x000000ffff617224 */ /* 0x000fe200000e0e61 */
[----:B------:R-:W-:Y:S01]  /*2320*/  LEA R88, P3, R4, UR8, 0x1 ;  /* 0x0000000804587c11 */ /* 0x000fe2000f8608ff */
[----:B------:R-:W-:Y:S01]  /*2330*/  IMAD R107, R135, -0x40, R64 ;  /* 0xffffffc0876b7824 */ /* 0x000fe200078e0240 */
[----:B------:R-:W-:Y:S01]  /*2340*/  IADD3 R89, PT, PT, R5, R89, RZ ;  /* 0x0000005905597210 */ /* 0x000fe20007ffe0ff */
[----:B------:R-:W-:Y:S01]  /*2350*/  IMAD.MOV.U32 R105, RZ, RZ, R135 ;  /* 0x000000ffff697224 */ /* 0x000fe200078e0087 */
[----:B------:R-:W-:Y:S01]  /*2360*/  LEA R14, P2, R2, UR4, 0x1 ;  /* 0x00000004020e7c11 */ /* 0x000fe2000f8408ff */
[----:B------:R-:W2:Y:S01]  /*2370*/  LDCU.64 UR14, c[0x0][0x3c0] ;  /* 0x00007800ff0e77ac */ /* 0x000ea20008000a00 */
[----:B------:R-:W-:-:S02]  /*2380*/  IADD3 R90, P1, PT, R90, UR10, RZ ;  /* 0x0000000a5a5a7c10 */ /* 0x000fc4000ff3e0ff */
[----:B------:R-:W-:Y:S02]  /*2390*/  SHF.L.U64.HI R101, R100, 0x4, R101 ;  /* 0x0000000464657819 */ /* 0x000fe40000010265 */
[C---:B------:R-:W-:Y:S02]  /*23a0*/  SHF.R.S64 R99, R0.reuse, 0x1f, R97 ;  /* 0x0000001f00637819 */ /* 0x040fe40000001061 */
[----:B------:R-:W-:Y:S02]  /*23b0*/  SHF.R.S32.HI R100, RZ, 0x1f, R111 ;  /* 0x0000001fff647819 */ /* 0x000fe4000001146f */
[----:B----4-:R-:W-:Y:S02]  /*23c0*/  MOV R11, UR17 ;  /* 0x00000011000b7c02 */ /* 0x010fe40008000f00 */
[--C-:B------:R-:W-:Y:S02]  /*23d0*/  SHF.R.S64 R95, R0, 0x1f, R3.reuse ;  /* 0x0000001f005f7819 */ /* 0x100fe40000001003 */
[----:B------:R-:W-:-:S02]  /*23e0*/  SHF.R.S32.HI R94, RZ, 0x1f, R3 ;  /* 0x0000001fff5e7819 */ /* 0x000fc40000011403 */
[----:B------:R-:W-:Y:S02]  /*23f0*/  SHF.R.S32.HI R97, RZ, 0x1f, R97 ;  /* 0x0000001fff617819 */ /* 0x000fe40000011461 */
[----:B------:R-:W-:Y:S02]  /*2400*/  LEA.HI.X R89, R4, UR9, R89, 0x1, P3 ;  /* 0x0000000904597c11 */ /* 0x000fe400098f0c59 */
[----:B------:R-:W-:Y:S01]  /*2410*/  LEA.HI.X R15, R2, UR5, R15, 0x1, P2 ;  /* 0x00000005020f7c11 */ /* 0x000fe200090f0c0f */
[----:B------:R-:W4:Y:S01]  /*2420*/  LDCU.64 UR4, c[0x0][0x3b8] ;  /* 0x00007700ff0477ac */ /* 0x000f220008000a00 */
[----:B------:R-:W-:Y:S01]  /*2430*/  IADD3.X R91, PT, PT, R91, UR11, RZ, P1, !PT ;  /* 0x0000000b5b5b7c10 */ /* 0x000fe20008ffe4ff */
[----:B--23--:R-:W1:Y:S06]  /*2440*/  LDCU.128 UR8, c[0x0][0x3a0] ;  /* 0x00007400ff0877ac */ /* 0x00ce6c0008000c00 */
.L_x_2336:
[----:B------:R-:W-:Y:S01]  /*2450*/  VIADD R107, R107, 0x40 ;  /* 0x000000406b6b7836 */ /* 0x000fe20000000000 */
[----:B------:R-:W-:Y:S01]  /*2460*/  BSSY.RECONVERGENT B0, `(.L_x_2269) ;  /* 0x0000014000007945 */ /* 0x000fe20003800200 */
[----:B------:R-:W-:Y:S03]  /*2470*/  VIADD R109, R109, 0x40 ;  /* 0x000000406d6d7836 */ /* 0x000fe60000000000 */
[-C--:B------:R-:W-:Y:S02]  /*2480*/  ISETP.GE.AND P0, PT, R116, R107.reuse, PT ;  /* 0x0000006b7400720c */ /* 0x080fe40003f06270 */
[----:B------:R-:W-:Y:S02]  /*2490*/  ISETP.GE.AND P5, PT, R80, R107, PT ;  /* 0x0000006b5000720c */ /* 0x000fe40003fa6270 */
[----:B------:R-:W-:Y:S02]  /*24a0*/  ISETP.GE.AND P0, PT, R116, R109, !P0 ;  /* 0x0000006d7400720c */ /* 0x000fe40004706270 */
[----:B------:R-:W-:Y:S02]  /*24b0*/  ISETP.GE.AND P4, PT, R79, R107, PT ;  /* 0x0000006b4f00720c */ /* 0x000fe40003f86270 */
[----:B------:R-:W-:Y:S09]  /*24c0*/  ISETP.GE.AND P5, PT, R80, R109, !P5 ;  /* 0x0000006d5000720c */ /* 0x000ff20006fa6270 */
[----:B------:R-:W-:Y:S05]  /*24d0*/  @!P0 BRA `(.L_x_2270) ;  /* 0x0000000000308947 */ /* 0x000fea0003800000 */
[----:B------:R-:W-:Y:S02]  /*24e0*/  ISETP.GE.AND P1, PT, R12, UR16, PT ;  /* 0x000000100c007c0c */ /* 0x000fe4000bf26270 */
[----:B------:R-:W-:Y:S11]  /*24f0*/  ISETP.GE.AND P2, PT, R10, UR16, PT ;  /* 0x000000100a007c0c */ /* 0x000ff6000bf46270 */
[----:B------:R-:W2:Y:S01]  /*2500*/  @!P1 LDG.E.128 R24, desc[UR6][R88.64] ;  /* 0x0000000658189981 */ /* 0x000ea2000c1e1d00 */
[--C-:B------:R-:W-:Y:S05]  /*2510*/  @!P1 IMAD.MOV.U32 R85, RZ, RZ, R83.reuse ;  /* 0x000000ffff559224 */ /* 0x100fea00078e0053 */
[----:B--2---:R2:W-:Y:S01]  /*2520*/  @!P1 STG.E.128 desc[UR6][R84.64], R24 ;  /* 0x0000001854009986 */ /* 0x0045e2000c101d06 */
[----:B------:R-:W-:Y:S03]  /*2530*/  ISETP.GE.AND P1, PT, R9, UR16, PT ;  /* 0x0000001009007c0c */ /* 0x000fe6000bf26270 */
[----:B------:R-:W3:Y:S01]  /*2540*/  @!P2 LDG.E.128 R20, desc[UR6][R88.64+0x80] ;  /* 0x000080065814a981 */ /* 0x000ee2000c1e1d00 */
[--C-:B--2---:R-:W-:Y:S05]  /*2550*/  @!P2 IMAD.MOV.U32 R85, RZ, RZ, R83.reuse ;  /* 0x000000ffff55a224 */ /* 0x104fea00078e0053 */
[----:B---3--:R2:W-:Y:S04]  /*2560*/  @!P2 STG.E.128 desc[UR6][R84.64+0x80], R20 ;  /* 0x000080145400a986 */ /* 0x0085e8000c101d06 */
[----:B------:R-:W3:Y:S01]  /*2570*/  @!P1 LDG.E.128 R4, desc[UR6][R88.64+0x100] ;  /* 0x0001000658049981 */ /* 0x000ee2000c1e1d00 */
[----:B--2---:R-:W-:Y:S05]  /*2580*/  @!P1 IMAD.MOV.U32 R85, RZ, RZ, R83 ;  /* 0x000000ffff559224 */ /* 0x004fea00078e0053 */
[----:B---3--:R2:W-:Y:S02]  /*2590*/  @!P1 STG.E.128 desc[UR6][R84.64+0x100], R4 ;  /* 0x0001000454009986 */ /* 0x0085e4000c101d06 */
.L_x_2270:
[----:B-1--4-:R-:W-:Y:S05]  /*25a0*/  BSYNC.RECONVERGENT B0 ;  /* 0x0000000000007941 */ /* 0x012fea0003800200 */
.L_x_2269:
        /* <DEDUP_REMOVED lines=9> */
[----:B------:R-:W3:Y:S04]  /*2640*/  @!P2 LDG.E.128 R24, desc[UR6][R28.64] ;  /* 0x000000061c18a981 */ /* 0x000ee8000c1e1d00 */
[----:B---3--:R1:W-:Y:S01]  /*2650*/  @!P2 STG.E.128 desc[UR6][R18.64], R24 ;  /* 0x000000181200a986 */ /* 0x0083e2000c101d06 */
[----:B------:R-:W-:Y:S05]  /*2660*/  ISETP.GE.AND P2, PT, R9, UR16, PT ;  /* 0x0000001009007c0c */ /* 0x000fea000bf46270 */
[----:B------:R-:W3:Y:S04]  /*2670*/  @!P1 LDG.E.128 R20, desc[UR6][R28.64+0x80] ;  /* 0x000080061c149981 */ /* 0x000ee8000c1e1d00 */
[----:B---3--:R1:W-:Y:S04]  /*2680*/  @!P1 STG.E.128 desc[UR6][R18.64+0x80], R20 ;  /* 0x0000801412009986 */ /* 0x0083e8000c101d06 */
[----:B--2---:R-:W2:Y:S04]  /*2690*/  @!P2 LDG.E.128 R4, desc[UR6][R28.64+0x100] ;  /* 0x000100061c04a981 */ /* 0x004ea8000c1e1d00 */
[----:B--2---:R1:W-:Y:S02]  /*26a0*/  @!P2 STG.E.128 desc[UR6][R18.64+0x100], R4 ;  /* 0x000100041200a986 */ /* 0x0043e4000c101d06 */
.L_x_2272:
[----:B------:R-:W-:Y:S05]  /*26b0*/  BSYNC.RECONVERGENT B0 ;  /* 0x0000000000007941 */ /* 0x000fea0003800200 */
.L_x_2271:
        /* <DEDUP_REMOVED lines=20> */
.L_x_2274:
[----:B------:R-:W-:Y:S05]  /*2800*/  BSYNC.RECONVERGENT B0 ;  /* 0x0000000000007941 */ /* 0x000fea0003800200 */
.L_x_2273:
[----:B------:R-:W-:Y:S01]  /*2810*/  ISETP.NE.AND P1, PT, R11, RZ, PT ;  /* 0x000000ff0b00720c */ /* 0x000fe20003f25270 */
[----:B------:R-:W-:Y:S01]  /*2820*/  BSSY.RECONVERGENT B0, `(.L_x_2275) ;  /* 0x0000015000007945 */ /* 0x000fe20003800200 */
[----:B------:R-:W-:Y:S03]  /*2830*/  IADD3 R105, PT, PT, R105, -0x1, RZ ;  /* 0xffffffff69697810 */ /* 0x000fe60007ffe0ff */
[----:B------:R-:W-:Y:S05]  /*2840*/  @!P3 BRA `(.L_x_2276) ;  /* 0x000000000048b947 */ /* 0x000fea0003800000 */
[----:B------:R-:W1:Y:S01]  /*2850*/  LDC.64 R2, c[0x0][0x4b0] ;  /* 0x00012c00ff027b82 */ /* 0x000e620000000a00 */
[----:B------:R-:W-:Y:S02]  /*2860*/  ISETP.GE.AND P2, PT, R12, UR16, PT ;  /* 0x000000100c007c0c */ /* 0x000fe4000bf46270 */
[----:B--2---:R-:W-:Y:S02]  /*2870*/  MOV R85, R83 ;  /* 0x0000005300557202 */ /* 0x004fe40000000f00 */
[----:B------:R-:W-:Y:S01]  /*2880*/  ISETP.GE.AND P6, PT, R10, UR16, PT ;  /* 0x000000100a007c0c */ /* 0x000fe2000bfc6270 */
[----:B-1-3--:R-:W-:Y:S04]  /*2890*/  IMAD.WIDE.U32 R18, R2, 0x60, R88 ;  /* 0x0000006002127825 */ /* 0x00afe800078e0058 */
[----:B------:R-:W-:Y:S05]  /*28a0*/  IMAD R3, R3, 0x60, RZ ;  /* 0x0000006003037824 */ /* 0x000fea00078e02ff */
[----:B------:R-:W-:Y:S02]  /*28b0*/  IADD3 R19, PT, PT, R19, R3, RZ ;  /* 0x0000000313137210 */ /* 0x000fe40007ffe0ff */
[----:B------:R-:W1:Y:S03]  /*28c0*/  LDC.64 R2, c[0x0][0x3c0] ;  /* 0x0000f000ff027b82 */ /* 0x000e660000000a00 */
[----:B------:R-:W2:Y:S01]  /*28d0*/  @!P2 LDG.E.128 R4, desc[UR6][R18.64] ;  /* 0x000000061204a981 */ /* 0x000ea2000c1e1d00 */
        /* <DEDUP_REMOVED lines=9> */
.L_x_2276:
[----:B------:R-:W-:Y:S05]  /*2970*/  BSYNC.RECONVERGENT B0 ;  /* 0x0000000000007941 */ /* 0x000fea0003800200 */
.L_x_2275:
        /* <DEDUP_REMOVED lines=9> */
[----:B-1-34-:R-:W3:Y:S04]  /*2a10*/  @!P0 LDG.E.128 R24, desc[UR6][R14.64] ;  /* 0x000000060e188981 */ /* 0x01aee8000c1e1d00 */
[----:B---3--:R1:W-:Y:S01]  /*2a20*/  @!P0 STG.E.128 desc[UR6][R86.64], R24 ;  /* 0x0000001856008986 */ /* 0x0083e2000c101d06 */
[----:B------:R-:W-:Y:S03]  /*2a30*/  ISETP.GE.AND P0, PT, R9, UR16, PT ;  /* 0x0000001009007c0c */ /* 0x000fe6000bf06270 */
[----:B------:R-:W3:Y:S04]  /*2a40*/  @!P1 LDG.E.128 R20, desc[UR6][R14.64+0x80] ;  /* 0x000080060e149981 */ /* 0x000ee8000c1e1d00 */
[----:B---3--:R1:W-:Y:S06]  /*2a50*/  @!P1 STG.E.128 desc[UR6][R86.64+0x80], R20 ;  /* 0x0000801456009986 */ /* 0x0083ec000c101d06 */
[----:B--2---:R-:W2:Y:S04]  /*2a60*/  @!P0 LDG.E.128 R4, desc[UR6][R14.64+0x100] ;  /* 0x000100060e048981 */ /* 0x004ea8000c1e1d00 */
[----:B--2---:R1:W-:Y:S02]  /*2a70*/  @!P0 STG.E.128 desc[UR6][R86.64+0x100], R4 ;  /* 0x0001000456008986 */ /* 0x0043e4000c101d06 */
.L_x_2280:
[----:B------:R-:W-:Y:S05]  /*2a80*/  BSYNC.RECONVERGENT B0 ;  /* 0x0000000000007941 */ /* 0x000fea0003800200 */
.L_x_2279:
        /* <DEDUP_REMOVED lines=8> */
[----:B----4-:R-:W3:Y:S04]  /*2b10*/  @!P1 LDG.E.128 R24, desc[UR6][R18.64] ;  /* 0x0000000612189981 */ /* 0x010ee8000c1e1d00 */
[----:B---3--:R1:W-:Y:S01]  /*2b20*/  @!P1 STG.E.128 desc[UR6][R2.64], R24 ;  /* 0x0000001802009986 */ /* 0x0083e2000c101d06 */
[----:B------:R-:W-:Y:S03]  /*2b30*/  ISETP.GE.AND P1, PT, R9, UR16, PT ;  /* 0x0000001009007c0c */ /* 0x000fe6000bf26270 */
[----:B------:R-:W3:Y:S04]  /*2b40*/  @!P0 LDG.E.128 R20, desc[UR6][R18.64+0x80] ;  /* 0x0000800612148981 */ /* 0x000ee8000c1e1d00 */
[----:B---3--:R1:W-:Y:S06]  /*2b50*/  @!P0 STG.E.128 desc[UR6][R2.64+0x80], R20 ;  /* 0x0000801402008986 */ /* 0x0083ec000c101d06 */
[----:B--2---:R-:W2:Y:S04]  /*2b60*/  @!P1 LDG.E.128 R4, desc[UR6][R18.64+0x100] ;  /* 0x0001000612049981 */ /* 0x004ea8000c1e1d00 */
[----:B--2---:R1:W-:Y:S02]  /*2b70*/  @!P1 STG.E.128 desc[UR6][R2.64+0x100], R4 ;  /* 0x0001000402009986 */ /* 0x0043e4000c101d06 */
.L_x_2282:
[----:B------:R-:W-:Y:S05]  /*2b80*/  BSYNC.RECONVERGENT B0 ;  /* 0x0000000000007941 */ /* 0x000fea0003800200 */
.L_x_2281:
        /* <DEDUP_REMOVED lines=17> */
.L_x_2284:
[----:B------:R-:W-:Y:S05]  /*2ca0*/  BSYNC.RECONVERGENT B0 ;  /* 0x0000000000007941 */ /* 0x000fea0003800200 */
.L_x_2283:
        /* <DEDUP_REMOVED lines=22> */
.L_x_2278:
        /* <DEDUP_REMOVED lines=10> */
[----:B-1-34-:R-:W3:Y:S11]  /*2eb0*/  LDG.E.128 R20, desc[UR6][R14.64] ;  /* 0x000000060e147981 */ /* 0x01aef6000c1e1d00 */
[----:B------:R-:W-:Y:S01]  /*2ec0*/  @!UPT UIADD3 URZ, UPT, UPT, URZ, URZ, URZ ;  /* 0x000000fffffff290 */ /* 0x000fe2000fffe0ff */
[----:B------:R-:W4:Y:S06]  /*2ed0*/  @!P0 LDG.E.64 R32, desc[UR6][R50.64] ;  /* 0x0000000632208981 */ /* 0x000f2c000c1e1b00 */
[----:B--2---:R-:W2:Y:S01]  /*2ee0*/  @!P0 LDG.E.64 R6, desc[UR6][R16.64] ;  /* 0x0000000610068981 */ /* 0x004ea2000c1e1b00 */
[----:B---3--:R-:W-:Y:S01]  /*2ef0*/  @!P0 LOP3.LUT R19, R20, 0xffff0000, RZ, 0xc0, !PT ;  /* 0xffff000014138812 */ /* 0x008fe200078ec0ff */
[----:B------:R-:W-:Y:S01]  /*2f00*/  @!P0 IMAD.U32 R26, R22, 0x10000, RZ ;  /* 0x00010000161a8824 */ /* 0x000fe200078e00ff */
[----:B------:R-:W-:Y:S02]  /*2f10*/  @!P0 SHF.L.U32 R29, R20, 0x10, RZ ;  /* 0x00000010141d8819 */ /* 0x000fe400000006ff */
[----:B------:R-:W-:Y:S02]  /*2f20*/  @!P0 LOP3.LUT R25, R21, 0xffff0000, RZ, 0xc0, !PT ;  /* 0xffff000015198812 */ /* 0x000fe400078ec0ff */
[----:B------:R-:W-:Y:S02]  /*2f30*/  @!P0 LOP3.LUT R18, R22, 0xffff0000, RZ, 0xc0, !PT ;  /* 0xffff000016128812 */ /* 0x000fe400078ec0ff */
[----:B------:R-:W-:Y:S02]  /*2f40*/  @!P0 SHF.L.U32 R28, R23, 0x10, RZ ;  /* 0x00000010171c8819 */ /* 0x000fe400000006ff */
[C---:B----4-:R-:W-:Y:S01]  /*2f50*/  @!P0 LOP3.LUT R31, R32.reuse, 0xffff0000, RZ, 0xc0, !PT ;  /* 0xffff0000201f8812 */ /* 0x050fe200078ec0ff */
[----:B------:R-:W-:Y:S02]  /*2f60*/  @!P0 IMAD.U32 R27, R32, 0x10000, RZ ;  /* 0x00010000201b8824 */ /* 0x000fe400078e00ff */
[C---:B------:R-:W-:Y:S01]  /*2f70*/  @!P0 IMAD.U32 R24, R33.reuse, 0x10000, RZ ;  /* 0x0001000021188824 */ /* 0x040fe200078e00ff */
[----:B------:R-:W-:Y:S01]  /*2f80*/  @!P0 LOP3.LUT R33, R33, 0xffff0000, RZ, 0xc0, !PT ;  /* 0xffff000021218812 */ /* 0x000fe200078ec0ff */
[----:B------:R-:W-:Y:S01]  /*2f90*/  @!P0 FMUL.FTZ R35, R19, R27 ;  /* 0x0000001b13238220 */ /* 0x000fe20000410000 */
[C---:B--2---:R-:W-:Y:S01]  /*2fa0*/  @!P0 SHF.L.U32 R8, R6.reuse, 0x10, RZ ;  /* 0x0000001006088819 */ /* 0x044fe200000006ff */
        /* <DEDUP_REMOVED lines=29> */
.L_x_2290:
[----:B------:R-:W-:Y:S05]  /*3180*/  BSYNC.RECONVERGENT B0 ;  /* 0x0000000000007941 */ /* 0x000fea0003800200 */
.L_x_2289:
[----:B------:R-:W-:Y:S04]  /*3190*/  BSSY.RECONVERGENT B0, `(.L_x_2291) ;  /* 0x0000030000007945 */ /* 0x000fe80003800200 */
        /* <DEDUP_REMOVED lines=47> */
.L_x_2292:
[----:B------:R-:W-:Y:S05]  /*3490*/  BSYNC.RECONVERGENT B0 ;  /* 0x0000000000007941 */ /* 0x000fea0003800200 */
.L_x_2291:
        /* <DEDUP_REMOVED lines=47> */
.L_x_2288:
[----:B------:R-:W-:Y:S05]  /*3790*/  BSYNC.RECONVERGENT B1 ;  /* 0x0000000000017941 */ /* 0x000fea0003800200 */
.L_x_2287:
        /* <DEDUP_REMOVED lines=64> */
.L_x_2296:
[----:B------:R-:W-:Y:S05]  /*3ba0*/  BSYNC.RECONVERGENT B0 ;  /* 0x0000000000007941 */ /* 0x000fea0003800200 */
.L_x_2295:
        /* <DEDUP_REMOVED lines=48> */
.L_x_2298:
[----:B------:R-:W-:Y:S05]  /*3eb0*/  BSYNC.RECONVERGENT B0 ;  /* 0x0000000000007941 */ /* 0x000fea0003800200 */
.L_x_2297:
        /* <DEDUP_REMOVED lines=47> */
.L_x_2294:
[----:B------:R-:W-:Y:S05]  /*41b0*/  BSYNC.RECONVERGENT B1 ;  /* 0x0000000000017941 */ /* 0x000fea0003800200 */
.L_x_2293:
        /* <DEDUP_REMOVED lines=64> */
.L_x_2302:
[----:B------:R-:W-:Y:S05]  /*45c0*/  BSYNC.RECONVERGENT B0 ;  /* 0x0000000000007941 */ /* 0x000fea0003800200 */
.L_x_2301:
        /* <DEDUP_REMOVED lines=48> */
.L_x_2304:
[----:B------:R-:W-:Y:S05]  /*48d0*/  BSYNC.RECONVERGENT B0 ;  /* 0x0000000000007941 */ /* 0x000fea0003800200 */
.L_x_2303:
        /* <DEDUP_REMOVED lines=47> */
.L_x_2300:
[----:B------:R-:W-:Y:S05]  /*4bd0*/  BSYNC.RECONVERGENT B1 ;  /* 0x0000000000017941 */ /* 0x000fea0003800200 */
.L_x_2299:
        /* <DEDUP_REMOVED lines=66> */
.L_x_2308:
[----:B------:R-:W-:Y:S05]  /*5000*/  BSYNC.RECONVERGENT B0 ;  /* 0x0000000000007941 */ /* 0x000fea0003800200 */
.L_x_2307:
        /* <DEDUP_REMOVED lines=48> */
.L_x_2310:
[----:B------:R-:W-:Y:S05]  /*5310*/  BSYNC.RECONVERGENT B0 ;  /* 0x0000000000007941 */ /* 0x000fea0003800200 */
.L_x_2309:
        /* <DEDUP_REMOVED lines=47> */
.L_x_2306:
[----:B------:R-:W-:Y:S05]  /*5610*/  BSYNC.RECONVERGENT B1 ;  /* 0x0000000000017941 */ /* 0x000fea0003800200 */
.L_x_2305:
        /* <DEDUP_REMOVED lines=8> */
.L_x_2286:
[----:B-1-3--:R-:W-:Y:S01]  /*56a0*/  LEA.HI R18, R11, R11, RZ, 0x1 ;  /* 0x0000000b0b127211 */ /* 0x00afe200078f08ff */
[----:B------:R-:W-:Y:S01]  /*56b0*/  BSSY.RECONVERGENT B1, `(.L_x_2311) ;  /* 0x0000111000017945 */ /* 0x000fe20003800200 */
[----:B------:R-:W-:Y:S02]  /*56c0*/  SHF.R.U32.HI R19, RZ, 0x1, R11 ;  /* 0x00000001ff137819 */ /* 0x000fe4000001160b */
[----:B------:R-:W-:Y:S05]  /*56d0*/  SHF.R.S32.HI R18, RZ, 0x1, R18 ;  /* 0x00000001ff127819 */ /* 0x000fea0000011412 */
[----:B------:R-:W-:Y:S05]  /*56e0*/  IMAD.MOV R18, RZ, RZ, -R18 ;  /* 0x000000ffff127224 */ /* 0x000fea00078e0a12 */
[----:B--2---:R-:W-:Y:S01]  /*56f0*/  SHF.R.S32.HI R85, RZ, 0x1f, R18 ;  /* 0x0000001fff557819 */ /* 0x004fe20000011412 */
[----:B------:R-:W-:Y:S05]  /*5700*/  @!P0 BRA `(.L_x_2312) ;  /* 0x00000010002c8947 */ /* 0x000fea0003800000 */
[----:B------:R-:W1:Y:S01]  /*5710*/  LDC R57, c[0x0][0x440] ;  /* 0x00011000ff397b82 */ /* 0x000e620000000800 */
[----:B------:R-:W-:Y:S01]  /*5720*/  BSSY.RECONVERGENT B0, `(.L_x_2313) ;  /* 0x0000057000007945 */ /* 0x000fe20003800200 */
[----:B-1----:R-:W-:Y:S11]  /*5730*/  ISETP.GE.AND P0, PT, R12, R57, PT ;  /* 0x000000390c00720c */ /* 0x002ff60003f06270 */
[----:B------:R-:W-:Y:S02]  /*5740*/  @!UPT UIADD3 URZ, UPT, UPT, URZ, URZ, URZ ;  /* 0x000000fffffff290 */ /* 0x000fe4000fffe0ff */
[----:B------:R-:W-:Y:S05]  /*5750*/  @P0 BRA `(.L_x_2314) ;  /* 0x00000004004c0947 */ /* 0x000fea0003800000 */
[C---:B------:R-:W-:Y:S01]  /*5760*/  ISETP.GE.AND P0, PT, R12.reuse, R11, PT ;  /* 0x0000000b0c00720c */ /* 0x040fe20003f06270 */
[----:B------:R-:W2:Y:S11]  /*5770*/  LDG.E.128 R52, desc[UR6][R14.64] ;  /* 0x000000060e347981 */ /* 0x000eb6000c1e1d00 */
[----:B------:R-:W-:Y:S01]  /*5780*/  @!UPT UIADD3 URZ, UPT, UPT, URZ, URZ, URZ ;  /* 0x000000fffffff290 */ /* 0x000fe2000fffe0ff */
[----:B------:R-:W-:Y:S04]  /*5790*/  @!P0 ISETP.GE.U32.AND P1, PT, R12, R19, PT ;  /* 0x000000130c00820c */ /* 0x000fe80003f26070 */
[----:B------:R-:W-:Y:S02]  /*57a0*/  @!P0 SEL R121, R18, RZ, P1 ;  /* 0x000000ff12798207 */ /* 0x000fe40000800000 */
[----:B------:R-:W-:Y:S02]  /*57b0*/  @!P0 SEL R48, R85, RZ, P1 ;  /* 0x000000ff55308207 */ /* 0x000fe40000800000 */
[----:B----4-:R-:W-:Y:S01]  /*57c0*/  @!P0 SEL R21, R19, R18, !P1 ;  /* 0x0000001213158207 */ /* 0x010fe20004800000 */
        /* <DEDUP_REMOVED lines=76> */
.L_x_2314:
[----:B------:R-:W-:Y:S05]  /*5c90*/  BSYNC.RECONVERGENT B0 ;  /* 0x0000000000007941 */ /* 0x000fea0003800200 */
.L_x_2313:
[----:B------:R-:W-:Y:S01]  /*5ca0*/  ISETP.GE.AND P0, PT, R10, R57, PT ;  /* 0x000000390a00720c */ /* 0x000fe20003f06270 */
[----:B------:R-:W-:Y:S11]  /*5cb0*/  BSSY.RECONVERGENT B0, `(.L_x_2315) ;  /* 0x0000058000007945 */ /* 0x000ff60003800200 */
[----:B------:R-:W-:Y:S01]  /*5cc0*/  @!UPT UIADD3 URZ, UPT, UPT, URZ, URZ, URZ ;  /* 0x000000fffffff290 */ /* 0x000fe2000fffe0ff */
[----:B------:R-:W-:Y:S05]  /*5cd0*/  @P0 BRA `(.L_x_2316) ;  /* 0x0000000400540947 */ /* 0x000fea0003800000 */
[C---:B------:R-:W-:Y:S01]  /*5ce0*/  ISETP.GE.AND P0, PT, R10.reuse, R11, PT ;  /* 0x0000000b0a00720c */ /* 0x040fe20003f06270 */
[----:B-1----:R-:W2:Y:S11]  /*5cf0*/  LDG.E.128 R52, desc[UR6][R14.64+0x80] ;  /* 0x000080060e347981 */ /* 0x002eb6000c1e1d00 */
[----:B------:R-:W-:Y:S01]  /*5d00*/  @!UPT UIADD3 URZ, UPT, UPT, URZ, URZ, URZ ;  /* 0x000000fffffff290 */ /* 0x000fe2000fffe0ff */
[----:B------:R-:W-:Y:S02]  /*5d10*/  @!P0 ISETP.GE.U32.AND P1, PT, R10, R19, PT ;  /* 0x000000130a00820c */ /* 0x000fe40003f26070 */
[----:B------:R-:W-:Y:S02]  /*5d20*/  @!P0 IADD3 R121, P6, PT, R18, 0x40, RZ ;  /* 0x0000004012798810 */ /* 0x000fe40007fde0ff */
[----:B----4-:R-:W-:Y:S02]  /*5d30*/  @!P0 SEL R21, R19, R18, !P1 ;  /* 0x0000001213158207 */ /* 0x010fe40004800000 */
[----:B------:R-:W-:Y:S01]  /*5d40*/  @!P0 SEL R121, R121, 0x40, P1 ;  /* 0x0000004079798807 */ /* 0x000fe20000800000 */
[----:B------:R-:W-:Y:S02]  /*5d50*/  @!P0 IMAD.X R48, RZ, RZ, R85, P6 ;  /* 0x000000ffff308224 */ /* 0x000fe400030e0655 */
[----:B------:R-:W-:Y:S03]  /*5d60*/  @!P0 IMAD.WIDE R24, R21, 0x2, R14 ;  /* 0x0000000215188825 */ /* 0x000fe600078e020e */
[----:B------:R-:W-:Y:S01]  /*5d70*/  @!P0 SEL R48, R48, RZ, P1 ;  /* 0x000000ff30308207 */ /* 0x000fe20000800000 */
[C---:B------:R-:W-:Y:S02]  /*5d80*/  @!P0 IMAD.SHL.U32 R59, R121.reuse, 0x2, RZ ;  /* 0x00000002793b8824 */ /* 0x040fe400078e00ff */
[----:B------:R-:W3:Y:S01]  /*5d90*/  @!P0 LDG.E.128 R24, desc[UR6][R24.64+0x80] ;  /* 0x0000800618188981 */ /* 0x000ee2000c1e1d00 */
        /* <DEDUP_REMOVED lines=73> */
.L_x_2316:
[----:B------:R-:W-:Y:S05]  /*6230*/  BSYNC.RECONVERGENT B0 ;  /* 0x0000000000007941 */ /* 0x000fea0003800200 */
.L_x_2315:
[----:B------:R-:W-:Y:S11]  /*6240*/  ISETP.GE.AND P0, PT, R9, R57, PT ;  /* 0x000000390900720c */ /* 0x000ff60003f06270 */
[----:B------:R-:W-:Y:S02]  /*6250*/  @!UPT UIADD3 URZ, UPT, UPT, URZ, URZ, URZ ;  /* 0x000000fffffff290 */ /* 0x000fe4000fffe0ff */
[----:B------:R-:W-:Y:S05]  /*6260*/  @P0 BRA `(.L_x_2312) ;  /* 0x0000000400540947 */ /* 0x000fea0003800000 */
[C---:B------:R-:W-:Y:S01]  /*6270*/  ISETP.GE.AND P0, PT, R9.reuse, R11, PT ;  /* 0x0000000b0900720c */ /* 0x040fe20003f06270 */
[----:B-12---:R-:W2:Y:S11]  /*6280*/  LDG.E.128 R52, desc[UR6][R14.64+0x100] ;  /* 0x000100060e347981 */ /* 0x006eb6000c1e1d00 */
        /* <DEDUP_REMOVED lines=83> */
.L_x_2312:
[----:B------:R-:W-:Y:S05]  /*67c0*/  BSYNC.RECONVERGENT B1 ;  /* 0x0000000000017941 */ /* 0x000fea0003800200 */
.L_x_2311:
        /* <DEDUP_REMOVED lines=12> */
[----:B-123--:R-:W2:Y:S11]  /*6890*/  LDG.E.128 R52, desc[UR6][R32.64] ;  /* 0x0000000620347981 */ /* 0x00eeb6000c1e1d00 */
[----:B------:R-:W-:Y:S01]  /*68a0*/  @!UPT UIADD3 URZ, UPT, UPT, URZ, URZ, URZ ;  /* 0x000000fffffff290 */ /* 0x000fe2000fffe0ff */
[----:B------:R-:W-:Y:S04]  /*68b0*/  @!P0 ISETP.GE.U32.AND P1, PT, R12, R19, PT ;  /* 0x000000130c00820c */ /* 0x000fe80003f26070 */
[----:B------:R-:W-:Y:S02]  /*68c0*/  @!P0 SEL R110, R18, RZ, P1 ;  /* 0x000000ff126e8207 */ /* 0x000fe40000800000 */
[----:B----4-:R-:W-:Y:S02]  /*68d0*/  @!P0 SEL R21, R19, R18, !P1 ;  /* 0x0000001213158207 */ /* 0x010fe40004800000 */
        /* <DEDUP_REMOVED lines=79> */
.L_x_2320:
[----:B------:R-:W-:Y:S05]  /*6dd0*/  BSYNC.RECONVERGENT B0 ;  /* 0x0000000000007941 */ /* 0x000fea0003800200 */
.L_x_2319:
[----:B------:R-:W-:Y:S01]  /*6de0*/  ISETP.GE.AND P0, PT, R10, R123, PT ;  /* 0x0000007b0a00720c */ /* 0x000fe20003f06270 */
[----:B------:R-:W-:Y:S11]  /*6df0*/  BSSY.RECONVERGENT B0, `(.L_x_2321) ;  /* 0x0000058000007945 */ /* 0x000ff60003800200 */
[----:B------:R-:W-:Y:S01]  /*6e00*/  @!UPT UIADD3 URZ, UPT, UPT, URZ, URZ, URZ ;  /* 0x000000fffffff290 */ /* 0x000fe2000fffe0ff */
        /* <DEDUP_REMOVED lines=86> */
.L_x_2322:
[----:B------:R-:W-:Y:S05]  /*7370*/  BSYNC.RECONVERGENT B0 ;  /* 0x0000000000007941 */ /* 0x000fea0003800200 */
.L_x_2321:
[----:B------:R-:W-:Y:S11]  /*7380*/  ISETP.GE.AND P0, PT, R9, R123, PT ;  /* 0x0000007b0900720c */ /* 0x000ff60003f06270 */
[----:B------:R-:W-:Y:S02]  /*7390*/  @!UPT UIADD3 URZ, UPT, UPT, URZ, URZ, URZ ;  /* 0x000000fffffff290 */ /* 0x000fe4000fffe0ff */
        /* <DEDUP_REMOVED lines=8> */
[----:B----4-:R-:W-:Y:S03]  /*7420*/  @!P0 SEL R21, R19, R18, !P1 ;  /* 0x0000001213158207 */ /* 0x010fe60004800000 */
        /* <DEDUP_REMOVED lines=77> */
.L_x_2318:
[----:B------:R-:W-:Y:S05]  /*7900*/  BSYNC.RECONVERGENT B1 ;  /* 0x0000000000017941 */ /* 0x000fea0003800200 */
.L_x_2317:
[----:B------:R-:W-:Y:S04]  /*7910*/  BSSY.RECONVERGENT B1, `(.L_x_2323) ;  /* 0x0000112000017945 */ /* 0x000fe80003800200 */
[----:B------:R-:W-:Y:S05]  /*7920*/  @!P4 BRA `(.L_x_2324) ;  /* 0x000000100040c947 */ /* 0x000fea0003800000 */
[----:B------:R-:W5:Y:S01]  /*7930*/  LDC R123, c[0x0][0x440] ;  /* 0x00011000ff7b7b82 */ /* 0x000f620000000800 */
[----:B------:R-:W-:Y:S07]  /*7940*/  BSSY.RECONVERGENT B0, `(.L_x_2325) ;  /* 0x000005f000007945 */ /* 0x000fee0003800200 */
[----:B----4-:R-:W4:Y:S08]  /*7950*/  LDC.64 R4, c[0x0][0x4a8] ;  /* 0x00012a00ff047b82 */ /* 0x010f300000000a00 */
[----:B------:R-:W1:Y:S01]  /*7960*/  LDC.64 R2, c[0x0][0x3b8] ;  /* 0x0000ee00ff027b82 */ /* 0x000e620000000a00 */
[-C--:B-----5:R-:W-:Y:S02]  /*7970*/  ISETP.GE.AND P4, PT, R12, R123.reuse, PT ;  /* 0x0000007b0c00720c */ /* 0x0a0fe40003f86270 */
[----:B------:R-:W-:Y:S02]  /*7980*/  ISETP.GE.AND P5, PT, R10, R123, PT ;  /* 0x0000007b0a00720c */ /* 0x000fe40003fa6270 */
[C---:B----4-:R-:W-:Y:S04]  /*7990*/  LEA R32, P1, R4.reuse, R14, 0x6 ;  /* 0x0000000e04207211 */ /* 0x050fe800078230ff */
[----:B------:R-:W-:Y:S02]  /*79a0*/  LEA.HI.X R33, R4, R15, R5, 0x6, P1 ;  /* 0x0000000f04217211 */ /* 0x000fe400008f3405 */
[C---:B-1----:R-:W-:Y:S04]  /*79b0*/  LEA R120, P0, R2.reuse, R86, 0x6 ;  /* 0x0000005602787211 */ /* 0x042fe800078030ff */
[----:B------:R-:W-:Y:S01]  /*79c0*/  LEA.HI.X R121, R2, R87, R3, 0x6, P0 ;  /* 0x0000005702797211 */ /* 0x000fe200000f3403 */
[----:B------:R-:W-:Y:S08]  /*79d0*/  @P4 BRA `(.L_x_2326) ;  /* 0x0000000400544947 */ /* 0x000ff00003800000 */
[C---:B------:R-:W-:Y:S01]  /*79e0*/  ISETP.GE.AND P0, PT, R12.reuse, R11, PT ;  /* 0x0000000b0c00720c */ /* 0x040fe20003f06270 */
[----:B--23--:R-:W2:Y:S11]  /*79f0*/  LDG.E.128 R52, desc[UR6][R32.64] ;  /* 0x0000000620347981 */ /* 0x00ceb6000c1e1d00 */
        /* <DEDUP_REMOVED lines=83> */
.L_x_2326:
[----:B------:R-:W-:Y:S05]  /*7f30*/  BSYNC.RECONVERGENT B0 ;  /* 0x0000000000007941 */ /* 0x000fea0003800200 */
.L_x_2325:
[----:B------:R-:W-:Y:S01]  /*7f40*/  ISETP.GE.AND P4, PT, R9, R123, PT ;  /* 0x0000007b0900720c */ /* 0x000fe20003f86270 */
[----:B------:R-:W-:Y:S04]  /*7f50*/  BSSY.RECONVERGENT B0, `(.L_x_2327) ;  /* 0x0000057000007945 */ /* 0x000fe80003800200 */
[----:B------:R-:W-:Y:S08]  /*7f60*/  @P5 BRA `(.L_x_2328) ;  /* 0x0000000400545947 */ /* 0x000ff00003800000 */
[C---:B------:R-:W-:Y:S01]  /*7f70*/  ISETP.GE.AND P0, PT, R10.reuse, R11, PT ;  /* 0x0000000b0a00720c */ /* 0x040fe20003f06270 */
[----:B-123--:R-:W2:Y:S11]  /*7f80*/  LDG.E.128 R52, desc[UR6][R32.64+0x80] ;  /* 0x0000800620347981 */ /* 0x00eeb6000c1e1d00 */
        /* <DEDUP_REMOVED lines=83> */
.L_x_2328:
[----:B------:R-:W-:Y:S05]  /*84c0*/  BSYNC.RECONVERGENT B0 ;  /* 0x0000000000007941 */ /* 0x000fea0003800200 */
.L_x_2327:
[----:B------:R-:W-:Y:S05]  /*84d0*/  @P4 BRA `(.L_x_2324) ;  /* 0x0000000400544947 */ /* 0x000fea0003800000 */
[C---:B------:R-:W-:Y:S01]  /*84e0*/  ISETP.GE.AND P0, PT, R9.reuse, R11, PT ;  /* 0x0000000b0900720c */ /* 0x040fe20003f06270 */
[----:B-1234-:R-:W2:Y:S11]  /*84f0*/  LDG.E.128 R52, desc[UR6][R32.64+0x100] ;  /* 0x0001000620347981 */ /* 0x01eeb6000c1e1d00 */
        /* <DEDUP_REMOVED lines=83> */
.L_x_2324:
[----:B------:R-:W-:Y:S05]  /*8a30*/  BSYNC.RECONVERGENT B1 ;  /* 0x0000000000017941 */ /* 0x000fea0003800200 */
.L_x_2323:
[----:B------:R-:W-:Y:S04]  /*8a40*/  BSSY.RECONVERGENT B1, `(.L_x_2329) ;  /* 0x0000114000017945 */ /* 0x000fe80003800200 */
[----:B------:R-:W-:Y:S05]  /*8a50*/  @!P3 BRA `(.L_x_2330) ;  /* 0x000000100048b947 */ /* 0x000fea0003800000 */
[----:B----4-:R-:W4:Y:S01]  /*8a60*/  LDC R7, c[0x0][0x440] ;  /* 0x00011000ff077b82 */ /* 0x010f220000000800 */
[----:B------:R-:W-:Y:S07]  /*8a70*/  BSSY.RECONVERGENT B0, `(.L_x_2331) ;  /* 0x0000062000007945 */ /* 0x000fee0003800200 */
[----:B------:R-:W1:Y:S08]  /*8a80*/  LDC.64 R2, c[0x0][0x3b8] ;  /* 0x0000ee00ff027b82 */ /* 0x000e700000000a00 */
[----:B------:R-:W5:Y:S01]  /*8a90*/  LDC.64 R4, c[0x0][0x4a8] ;  /* 0x00012a00ff047b82 */ /* 0x000f620000000a00 */
[----:B-1----:R-:W-:Y:S01]  /*8aa0*/  IMAD.WIDE.U32 R120, R2, 0x60, R86 ;  /* 0x0000006002787825 */ /* 0x002fe200078e0056 */
[-C--:B----4-:R-:W-:Y:S02]  /*8ab0*/  ISETP.GE.AND P0, PT, R12, R7.reuse, PT ;  /* 0x000000070c00720c */ /* 0x090fe40003f06270 */
[-C--:B------:R-:W-:Y:S01]  /*8ac0*/  ISETP.GE.AND P4, PT, R10, R7.reuse, PT ;  /* 0x000000070a00720c */ /* 0x080fe20003f86270 */
[----:B------:R-:W-:Y:S01]  /*8ad0*/  IMAD R3, R3, 0x60, RZ ;  /* 0x0000006003037824 */ /* 0x000fe200078e02ff */
[----:B------:R-:W-:Y:S01]  /*8ae0*/  ISETP.GE.AND P3, PT, R9, R7, PT ;  /* 0x000000070900720c */ /* 0x000fe20003f66270 */
[----:B-----5:R-:W-:Y:S02]  /*8af0*/  IMAD R5, R5, 0x60, RZ ;  /* 0x0000006005057824 */ /* 0x020fe400078e02ff */
[----:B------:R-:W-:Y:S01]  /*8b00*/  IMAD.WIDE.U32 R20, R4, 0x60, R14 ;  /* 0x0000006004147825 */ /* 0x000fe200078e000e */
[----:B------:R-:W-:Y:S04]  /*8b10*/  IADD3 R121, PT, PT, R121, R3, RZ ;  /* 0x0000000379797210 */ /* 0x000fe80007ffe0ff */
[----:B------:R-:W-:Y:S01]  /*8b20*/  IADD3 R21, PT, PT, R21, R5, RZ ;  /* 0x0000000515157210 */ /* 0x000fe20007ffe0ff */
[----:B------:R-:W-:Y:S06]  /*8b30*/  @P0 BRA `(.L_x_2332) ;  /* 0x0000000400540947 */ /* 0x000fec0003800000 */
        /* <DEDUP_REMOVED lines=85> */
.L_x_2332:
[----:B------:R-:W-:Y:S05]  /*9090*/  BSYNC.RECONVERGENT B0 ;  /* 0x0000000000007941 */ /* 0x000fea0003800200 */
.L_x_2331:
[----:B------:R-:W-:Y:S04]  /*90a0*/  BSSY.RECONVERGENT B0, `(.L_x_2333) ;  /* 0x0000057000007945 */ /* 0x000fe80003800200 */
[----:B------:R-:W-:Y:S05]  /*90b0*/  @P4 BRA `(.L_x_2334) ;  /* 0x0000000400544947 */ /* 0x000fea0003800000 */
        /* <DEDUP_REMOVED lines=85> */
.L_x_2334:
[----:B------:R-:W-:Y:S05]  /*9610*/  BSYNC.RECONVERGENT B0 ;  /* 0x0000000000007941 */ /* 0x000fea0003800200 */
.L_x_2333:
[----:B------:R-:W-:Y:S05]  /*9620*/  @P3 BRA `(.L_x_2330) ;  /* 0x0000000400543947 */ /* 0x000fea0003800000 */
[C---:B------:R-:W-:Y:S01]  /*9630*/  ISETP.GE.AND P0, PT, R9.reuse, R11, PT ;  /* 0x0000000b0900720c */ /* 0x040fe20003f06270 */
[----:B------:R-:W5:Y:S11]  /*9640*/  LDG.E.128 R44, desc[UR6][R20.64+0x100] ;  /* 0x00010006142c7981 */ /* 0x000f76000c1e1d00 */
[----:B------:R-:W-:Y:S01]  /*9650*/  @!UPT UIADD3 URZ, UPT, UPT, URZ, URZ, URZ ;  /* 0x000000fffffff290 */ /* 0x000fe2000fffe0ff */
[----:B------:R-:W-:Y:S04]  /*9660*/  @!P0 ISETP.GE.U32.AND P1, PT, R9, R19, PT ;  /* 0x000000130900820c */ /* 0x000fe80003f26070 */
[----:B-1234-:R-:W-:Y:S02]  /*9670*/  @!P0 SEL R55, R18, RZ, P1 ;  /* 0x000000ff12378207 */ /* 0x01efe40000800000 */
        /* <DEDUP_REMOVED lines=14> */
[----:B------:R5:W4:Y:S02]  /*9760*/  @!P0 LDG.E.128 R40, desc[UR6][R34.64+0x100] ;  /* 0x0001000622288981 */ /* 0x000b24000c1e1d00 */
[C---:B-----5:R-:W-:Y:S01]  /*9770*/  @!P0 LOP3.LUT R35, R44.reuse, 0xffff0000, RZ, 0xc0, !PT ;  /* 0xffff00002c238812 */ /* 0x060fe200078ec0ff */
        /* <DEDUP_REMOVED lines=17> */
[C---:B----4-:R-:W-:Y:S01]  /*9890*/  @!P0 IMAD.U32 R34, R40.reuse, 0x10000, RZ ;  /* 0x0001000028228824 */ /* 0x050fe200078e00ff */
        /* <DEDUP_REMOVED lines=46> */
.L_x_2330:
[----:B------:R-:W-:Y:S05]  /*9b80*/  BSYNC.RECONVERGENT B1 ;  /* 0x0000000000017941 */ /* 0x000fea0003800200 */
.L_x_2329:
[----:B------:R-:W5:Y:S08]  /*9b90*/  LDC R3, c[0x0][0x450] ;  /* 0x00011400ff037b82 */ /* 0x000f700000000800 */
[----:B------:R-:W1:Y:S01]  /*9ba0*/  LDC R11, c[0x0][0x450] ;  /* 0x00011400ff0b7b82 */ /* 0x000e620000000800 */
[----:B-----5:R-:W-:Y:S05]  /*9bb0*/  IMAD.U32 R3, R3, -0x20, RZ ;  /* 0xffffffe003037824 */ /* 0x020fea00078e00ff */
[C---:B------:R-:W-:Y:S02]  /*9bc0*/  LEA R92, P1, R3.reuse, R92, 0x1 ;  /* 0x0000005c035c7211 */ /* 0x040fe400078208ff */
[C---:B------:R-:W-:Y:S02]  /*9bd0*/  LEA R90, P0, R3.reuse, R90, 0x1 ;  /* 0x0000005a035a7211 */ /* 0x040fe400078008ff */
[C---:B------:R-:W-:Y:S02]  /*9be0*/  LEA.HI.X.SX32 R93, R3.reuse, R93, 0x1, P1 ;  /* 0x0000005d035d7211 */ /* 0x040fe400008f0eff */
[----:B-1----:R-:W-:Y:S09]  /*9bf0*/  LEA.HI.X.SX32 R91, R3, R91, 0x1, P0 ;  /* 0x0000005b035b7211 */ /* 0x002ff200000f0eff */
.L_x_2285:
[----:B------:R-:W-:Y:S05]  /*9c00*/  BSYNC.RECONVERGENT B2 ;  /* 0x0000000000027941 */ /* 0x000fea0003800200 */
.L_x_2277:
        /* <DEDUP_REMOVED lines=91> */
.L_x_2335:
[----:B------:R-:W-:Y:S02]  /*a1c0*/  IADD3 R88, P1, PT, R88, R95, RZ ;  /* 0x0000005f58587210 */ /* 0x000fe40007f3e0ff */
[----:B------:R-:W-:Y:S03]  /*a1d0*/  IADD3 R14, P0, PT, R14, R99, RZ ;  /* 0x000000630e0e7210 */ /* 0x000fe60007f1e0ff */
[----:B------:R-:W-:Y:S02]  /*a1e0*/  IMAD.X R89, R89, 0x1, R94, P1 ;  /* 0x0000000159597824 */ /* 0x000fe400008e065e */
[----:B------:R-:W-:Y:S01]  /*a1f0*/  IMAD.X R15, R15, 0x1, R97, P0 ;  /* 0x000000010f0f7824 */ /* 0x000fe200000e0661 */
[----:B------:R-:W-:Y:S07]  /*a200*/  @P2 BRA `(.L_x_2336) ;  /* 0xffffff8000902947 */ /* 0x000fee000383ffff */
.L_x_2268:
        /* <DEDUP_REMOVED lines=42> */
.L_x_2341:
[----:B------:R3:W-:Y:S02]  /*a4b0*/  STS.128 [R211+0x4000], RZ ;  /* 0x004000ffd3007388 */ /* 0x0007e40000000c00 */
.L_x_2340:
[----:B------:R-:W-:Y:S05]  /*a4c0*/  BSYNC.RECONVERGENT B0 ;  /* 0x0000000000007941 */ /* 0x000fea0003800200 */
.L_x_2339:
        /* <DEDUP_REMOVED lines=26> */
.L_x_2344:
[----:B------:R1:W-:Y:S02]  /*a670*/  STS.128 [R211+0x4800], RZ ;  /* 0x004800ffd3007388 */ /* 0x0003e40000000c00 */
.L_x_2343:
[----:B------:R-:W-:Y:S05]  /*a680*/  BSYNC.RECONVERGENT B0 ;  /* 0x0000000000007941 */ /* 0x000fea0003800200 */
.L_x_2342:
        /* <DEDUP_REMOVED lines=26> */
.L_x_2347:
[----:B------:R2:W-:Y:S02]  /*a830*/  STS.128 [R211+0x5000], RZ ;  /* 0x005000ffd3007388 */ /* 0x0005e40000000c00 */
.L_x_2346:
[----:B------:R-:W-:Y:S05]  /*a840*/  BSYNC.RECONVERGENT B0 ;  /* 0x0000000000007941 */ /* 0x000fea0003800200 */
.L_x_2345:
        /* <DEDUP_REMOVED lines=26> */
.L_x_2349:
[----:B------:R2:W-:Y:S01]  /*a9f0*/  STS.128 [R211+0x5800], RZ ;  /* 0x005800ffd3007388 */ /* 0x0005e20000000c00 */
[----:B------:R-:W-:Y:S05]  /*aa00*/  BRA `(.L_x_2348) ;  /* 0x0000007000f87947 */ /* 0x000fea0003800000 */
.L_x_2338:
        /* <DEDUP_REMOVED lines=79> */
.L_x_2356:
[----:B------:R-:W-:Y:S05]  /*af00*/  BSYNC.RECONVERGENT B0 ;  /* 0x0000000000007941 */ /* 0x000fea0003800200 */
.L_x_2355:
[----:B-----5:R-:W-:Y:S01]  /*af10*/  IMAD.MOV.U32 R6, RZ, RZ, R22 ;  /* 0x000000ffff067224 */ /* 0x020fe200078e0016 */
[----:B------:R-:W-:Y:S01]  /*af20*/  MOV R4, R20 ;  /* 0x0000001400047202 */ /* 0x000fe20000000f00 */
[----:B------:R-:W-:Y:S01]  /*af30*/  IMAD.MOV.U32 R7, RZ, RZ, R23 ;  /* 0x000000ffff077224 */ /* 0x000fe200078e0017 */
[----:B------:R-:W-:Y:S02]  /*af40*/  MOV R5, R21 ;  /* 0x0000001500057202 */ /* 0x000fe40000000f00 */
.L_x_2354:
[----:B------:R-:W-:Y:S05]  /*af50*/  BSYNC.RECONVERGENT B1 ;  /* 0x0000000000017941 */ /* 0x000fea0003800200 */
.L_x_2353:
        /* <DEDUP_REMOVED lines=47> */
.L_x_2360:
[----:B------:R-:W-:Y:S05]  /*b250*/  BSYNC.RECONVERGENT B0 ;  /* 0x0000000000007941 */ /* 0x000fea0003800200 */
.L_x_2359:
[----:B-----5:R4:W-:Y:S02]  /*b260*/  STS.128 [R211+0x2000], R20 ;  /* 0x00200014d3007388 */ /* 0x0209e40000000c00 */
.L_x_2358:
[----:B------:R-:W-:Y:S05]  /*b270*/  BSYNC.RECONVERGENT B1 ;  /* 0x0000000000017941 */ /* 0x000fea0003800200 */
.L_x_2357:
        /* <DEDUP_REMOVED lines=9> */
[C---:B-----5:R-:W-:Y:S01]  /*b310*/  IMAD.U32 R37, R23.reuse, 0x10000, RZ ;  /* 0x0001000017257824 */ /* 0x060fe200078e00ff */
[----:B------:R-:W-:Y:S02]  /*b320*/  LOP3.LUT R33, R23, 0xffff0000, RZ, 0xc0, !PT ;  /* 0xffff000017217812 */ /* 0x000fe400078ec0ff */
[C---:B------:R-:W-:Y:S02]  /*b330*/  LOP3.LUT R8, R21.reuse, 0xffff0000, RZ, 0xc0, !PT ;  /* 0xffff000015087812 */ /* 0x040fe400078ec0ff */
[----:B------:R-:W-:-:S02]  /*b340*/  SHF.L.U32 R14, R21, 0x10, RZ ;  /* 0x00000010150e7819 */ /* 0x000fc400000006ff */
[C---:B------:R-:W-:Y:S02]  /*b350*/  SHF.L.U32 R19, R20.reuse, 0x10, RZ ;  /* 0x0000001014137819 */ /* 0x040fe400000006ff */
[----:B------:R-:W-:Y:S02]  /*b360*/  LOP3.LUT R30, R20, 0xffff0000, RZ, 0xc0, !PT ;  /* 0xffff0000141e7812 */ /* 0x000fe400078ec0ff */
[C---:B------:R-:W-:Y:S02]  /*b370*/  SHF.L.U32 R28, R22.reuse, 0x10, RZ ;  /* 0x00000010161c7819 */ /* 0x040fe400000006ff */
[----:B-1----:R-:W-:Y:S02]  /*b380*/  LOP3.LUT R25, R22, 0xffff0000, RZ, 0xc0, !PT ;  /* 0xffff000016197812 */ /* 0x002fe400078ec0ff */
[C---:B--2---:R-:W-:Y:S01]  /*b390*/  LOP3.LUT R23, R4.reuse, 0xffff0000, RZ, 0xc0, !PT ;  /* 0xffff000004177812 */ /* 0x044fe200078ec0ff */
[----:B------:R-:W-:Y:S01]  /*b3a0*/  IMAD.U32 R4, R4, 0x10000, RZ ;  /* 0x0001000004047824 */ /* 0x000fe200078e00ff */
[----:B------:R-:W-:-:S02]  /*b3b0*/  LOP3.LUT R20, R5, 0xffff0000, RZ, 0xc0, !PT ;  /* 0xffff000005147812 */ /* 0x000fc400078ec0ff */
[----:B---3--:R-:W-:Y:S01]  /*b3c0*/  LOP3.LUT R31, R6, 0xffff0000, RZ, 0xc0, !PT ;  /* 0xffff0000061f7812 */ /* 0x008fe200078ec0ff */
[----:B------:R-:W-:Y:S01]  /*b3d0*/  FMUL.FTZ R21, R8, R23 ;  /* 0x0000001708157220 */ /* 0x000fe20000410000 */
[----:B------:R-:W-:Y:S01]  /*b3e0*/  LOP3.LUT R24, R7, 0xffff0000, RZ, 0xc0, !PT ;  /* 0xffff000007187812 */ /* 0x000fe200078ec0ff */
[----:B------:R-:W-:Y:S01]  /*b3f0*/  FMUL.FTZ R22, R33, R20 ;  /* 0x0000001421167220 */ /* 0x000fe20000410000 */
[----:B------:R-:W-:Y:S01]  /*b400*/  SHF.L.U32 R6, R6, 0x10, RZ ;  /* 0x0000001006067819 */ /* 0x000fe200000006ff */
[-C--:B------:R-:W-:Y:S01]  /*b410*/  FMUL.FTZ R8, R8, R31.reuse ;  /* 0x0000001f08087220 */ /* 0x080fe20000410000 */
[C---:B------:R-:W-:Y:S01]  /*b420*/  FFMA.FTZ R21, R14.reuse, R31, -R21 ;  /* 0x0000001f0e157223 */ /* 0x040fe20000010815 */
[-C--:B------:R-:W-:Y:S01]  /*b430*/  FFMA.FTZ R22, R37, R24.reuse, -R22 ;  /* 0x0000001825167223 */ /* 0x080fe20000010816 */
[----:B------:R-:W-:Y:S01]  /*b440*/  SHF.L.U32 R5, R5, 0x10, RZ ;  /* 0x0000001005057819 */ /* 0x000fe200000006ff */
[----:B------:R-:W-:Y:S01]  /*b450*/  FFMA.FTZ R8, R14, R23, R8 ;  /* 0x000000170e087223 */ /* 0x000fe20000010008 */
[----:B------:R-:W-:Y:S01]  /*b460*/  FMUL.FTZ R14, R33, R24 ;  /* 0x00000018210e7220 */ /* 0x000fe20000410000 */
[----:B------:R-:W-:-:S02]  /*b470*/  IMAD.U32 R7, R7, 0x10000, RZ ;  /* 0x0001000007077824 */ /* 0x000fc400078e00ff */
        /* <DEDUP_REMOVED lines=9> */
[----:B------:R-:W-:Y:S02]  /*b510*/  F2FP.BF16.F32.PACK_AB R37, R37, R22 ;  /* 0x000000162525723e */ /* 0x000fe400000010ff */
[----:B------:R-:W-:-:S02]  /*b520*/  F2FP.BF16.F32.PACK_AB R21, R8, R21 ;  /* 0x000000150815723e */ /* 0x000fc400000010ff */
[----:B------:R-:W-:Y:S02]  /*b530*/  F2FP.BF16.F32.PACK_AB R14, R27, R14 ;  /* 0x0000000e1b0e723e */ /* 0x000fe400000010ff */
[----:B------:R-:W-:Y:S02]  /*b540*/  F2FP.BF16.F32.PACK_AB R22, R20, R23 ;  /* 0x000000171416723e */ /* 0x000fe400000010ff */
[----:B------:R-:W-:Y:S02]  /*b550*/  MOV R20, R14 ;  /* 0x0000000e00147202 */ /* 0x000fe40000000f00 */
[----:B------:R-:W-:Y:S02]  /*b560*/  MOV R23, R37 ;  /* 0x0000002500177202 */ /* 0x000fe40000000f00 */
.L_x_2362:
[----:B------:R-:W-:Y:S05]  /*b570*/  BSYNC.RECONVERGENT B0 ;  /* 0x0000000000007941 */ /* 0x000fea0003800200 */
.L_x_2361:
[----:B-----5:R1:W-:Y:S02]  /*b580*/  STS.128 [R211+0x4000], R20 ;  /* 0x00400014d3007388 */ /* 0x0203e40000000c00 */
.L_x_2352:
[----:B------:R-:W-:Y:S05]  /*b590*/  BSYNC.RECONVERGENT B2 ;  /* 0x0000000000027941 */ /* 0x000fea0003800200 */
.L_x_2351:
        /* <DEDUP_REMOVED lines=63> */
.L_x_2368:
[----:B------:R-:W-:Y:S05]  /*b990*/  BSYNC.RECONVERGENT B0 ;  /* 0x0000000000007941 */ /* 0x000fea0003800200 */
.L_x_2367:
[----:B-----5:R4:W-:Y:S02]  /*b9a0*/  STS.128 [R211+0x800], R20 ;  /* 0x00080014d3007388 */ /* 0x0209e40000000c00 */
.L_x_2366:
[----:B------:R-:W-:Y:S05]  /*b9b0*/  BSYNC.RECONVERGENT B1 ;  /* 0x0000000000017941 */ /* 0x000fea0003800200 */
.L_x_2365:
        /* <DEDUP_REMOVED lines=56> */
.L_x_2372:
[----:B------:R-:W-:Y:S05]  /*bd40*/  BSYNC.RECONVERGENT B0 ;  /* 0x0000000000007941 */ /* 0x000fea0003800200 */
.L_x_2371:
[----:B-----5:R4:W-:Y:S02]  /*bd50*/  STS.128 [R211+0x2800], R20 ;  /* 0x00280014d3007388 */ /* 0x0209e40000000c00 */
.L_x_2370:
[----:B------:R-:W-:Y:S05]  /*bd60*/  BSYNC.RECONVERGENT B1 ;  /* 0x0000000000017941 */ /* 0x000fea0003800200 */
.L_x_2369:
        /* <DEDUP_REMOVED lines=23> */
[----:B-1----:R-:W-:-:S02]  /*bee0*/  SHF.L.U32 R14, R20, 0x10, RZ ;  /* 0x00000010140e7819 */ /* 0x002fc400000006ff */
[----:B------:R-:W-:Y:S02]  /*bef0*/  LOP3.LUT R27, R20, 0xffff0000, RZ, 0xc0, !PT ;  /* 0xffff0000141b7812 */ /* 0x000fe400078ec0ff */
[C---:B------:R-:W-:Y:S02]  /*bf00*/  LOP3.LUT R28, R22.reuse, 0xffff0000, RZ, 0xc0, !PT ;  /* 0xffff0000161c7812 */ /* 0x040fe400078ec0ff */
[----:B------:R-:W-:Y:S02]  /*bf10*/  SHF.L.U32 R26, R22, 0x10, RZ ;  /* 0x00000010161a7819 */ /* 0x000fe400000006ff */
[----:B--2---:R-:W-:Y:S02]  /*bf20*/  LOP3.LUT R23, R6, 0xffff0000, RZ, 0xc0, !PT ;  /* 0xffff000006177812 */ /* 0x004fe400078ec0ff */
[----:B----4-:R-:W-:Y:S02]  /*bf30*/  LOP3.LUT R21, R4, 0xffff0000, RZ, 0xc0, !PT ;  /* 0xffff000004157812 */ /* 0x010fe400078ec0ff */
[----:B------:R-:W-:-:S02]  /*bf40*/  LOP3.LUT R19, R5, 0xffff0000, RZ, 0xc0, !PT ;  /* 0xffff000005137812 */ /* 0x000fc400078ec0ff */
[----:B------:R-:W-:Y:S01]  /*bf50*/  LOP3.LUT R20, R7, 0xffff0000, RZ, 0xc0, !PT ;  /* 0xffff000007147812 */ /* 0x000fe200078ec0ff */
[C---:B------:R-:W-:Y:S01]  /*bf60*/  FMUL.FTZ R15, R0.reuse, R21 ;  /* 0x00000015000f7220 */ /* 0x040fe20000410000 */
[----:B------:R-:W-:Y:S01]  /*bf70*/  FMUL.FTZ R0, R0, R23 ;  /* 0x0000001700007220 */ /* 0x000fe20000410000 */
[----:B------:R-:W-:Y:S01]  /*bf80*/  IMAD.U32 R4, R4, 0x10000, RZ ;  /* 0x0001000004047824 */ /* 0x000fe200078e00ff */
[----:B------:R-:W-:Y:S01]  /*bf90*/  SHF.L.U32 R6, R6, 0x10, RZ ;  /* 0x0000001006067819 */ /* 0x000fe200000006ff */
[----:B------:R-:W-:Y:S01]  /*bfa0*/  IMAD.U32 R5, R5, 0x10000, RZ ;  /* 0x0001000005057824 */ /* 0x000fe200078e00ff */
[----:B------:R-:W-:Y:S01]  /*bfb0*/  SHF.L.U32 R7, R7, 0x10, RZ ;  /* 0x0000001007077819 */ /* 0x000fe200000006ff */
[C---:B------:R-:W-:Y:S01]  /*bfc0*/  FMUL.FTZ R22, R24.reuse, R19 ;  /* 0x0000001318167220 */ /* 0x040fe20000410000 */
[----:B------:R-:W-:Y:S01]  /*bfd0*/  FMUL.FTZ R24, R24, R20 ;  /* 0x0000001418187220 */ /* 0x000fe20000410000 */
[C---:B------:R-:W-:Y:S01]  /*bfe0*/  FFMA.FTZ R15, R8.reuse, R23, -R15 ;  /* 0x00000017080f7223 */ /* 0x040fe2000001080f */
[----:B------:R-:W-:Y:S01]  /*bff0*/  FFMA.FTZ R0, R8, R21, R0 ;  /* 0x0000001508007223 */ /* 0x000fe20000010000 */
        /* <DEDUP_REMOVED lines=16> */
.L_x_2374:
[----:B------:R-:W-:Y:S05]  /*c100*/  BSYNC.RECONVERGENT B0 ;  /* 0x0000000000007941 */ /* 0x000fea0003800200 */
.L_x_2373:
[----:B-----5:R4:W-:Y:S02]  /*c110*/  STS.128 [R211+0x4800], R20 ;  /* 0x00480014d3007388 */ /* 0x0209e40000000c00 */
.L_x_2364:
[----:B------:R-:W-:Y:S05]  /*c120*/  BSYNC.RECONVERGENT B2 ;  /* 0x0000000000027941 */ /* 0x000fea0003800200 */
.L_x_2363:
        /* <DEDUP_REMOVED lines=64> */
.L_x_2380:
[----:B------:R-:W-:Y:S05]  /*c530*/  BSYNC.RECONVERGENT B0 ;  /* 0x0000000000007941 */ /* 0x000fea0003800200 */
.L_x_2379:
[----:B-----5:R4:W-:Y:S02]  /*c540*/  STS.128 [R211+0x1000], R20 ;  /* 0x00100014d3007388 */ /* 0x0209e40000000c00 */
.L_x_2378:
[----:B------:R-:W-:Y:S05]  /*c550*/  BSYNC.RECONVERGENT B1 ;  /* 0x0000000000017941 */ /* 0x000fea0003800200 */
.L_x_2377:
        /* <DEDUP_REMOVED lines=56> */
.L_x_2384:
[----:B------:R-:W-:Y:S05]  /*c8e0*/  BSYNC.RECONVERGENT B0 ;  /* 0x0000000000007941 */ /* 0x000fea0003800200 */
.L_x_2383:
[----:B-----5:R1:W-:Y:S02]  /*c8f0*/  STS.128 [R211+0x3000], R20 ;  /* 0x00300014d3007388 */ /* 0x0203e40000000c00 */
.L_x_2382:
[----:B------:R-:W-:Y:S05]  /*c900*/  BSYNC.RECONVERGENT B1 ;  /* 0x0000000000017941 */ /* 0x000fea0003800200 */
.L_x_2381:
        /* <DEDUP_REMOVED lines=22> */
[----:B-1----:R-:W-:Y:S02]  /*ca70*/  LOP3.LUT R24, R23, 0xffff0000, RZ, 0xc0, !PT ;  /* 0xffff000017187812 */ /* 0x002fe400078ec0ff */
        /* <DEDUP_REMOVED lines=33> */
.L_x_2386:
[----:B------:R-:W-:Y:S05]  /*cc90*/  BSYNC.RECONVERGENT B0 ;  /* 0x0000000000007941 */ /* 0x000fea0003800200 */
.L_x_2385:
[----:B-----5:R4:W-:Y:S02]  /*cca0*/  STS.128 [R211+0x5000], R20 ;  /* 0x00500014d3007388 */ /* 0x0209e40000000c00 */
.L_x_2376:
[----:B------:R-:W-:Y:S05]  /*ccb0*/  BSYNC.RECONVERGENT B2 ;  /* 0x0000000000027941 */ /* 0x000fea0003800200 */
.L_x_2375:
        /* <DEDUP_REMOVED lines=65> */
.L_x_2390:
[----:B------:R-:W-:Y:S05]  /*d0d0*/  BSYNC.RECONVERGENT B0 ;  /* 0x0000000000007941 */ /* 0x000fea0003800200 */
.L_x_2389:
[----:B-----5:R4:W-:Y:S02]  /*d0e0*/  STS.128 [R211+0x1800], R20 ;  /* 0x00180014d3007388 */ /* 0x0209e40000000c00 */
.L_x_2388:
[----:B------:R-:W-:Y:S05]  /*d0f0*/  BSYNC.RECONVERGENT B1 ;  /* 0x0000000000017941 */ /* 0x000fea0003800200 */
.L_x_2387:
        /* <DEDUP_REMOVED lines=37> */
[C---:B------:R-:W-:Y:S01]  /*d350*/  FMUL.FTZ R21, R24.reuse, R23 ;  /* 0x0000001718157220 */ /* 0x040fe20000410000 */
[----:B------:R-:W-:Y:S01]  /*d360*/  IMAD.U32 R3, R3, 0x10000, RZ ;  /* 0x0001000003037824 */ /* 0x000fe200078e00ff */
[----:B------:R-:W-:Y:S01]  /*d370*/  SHF.L.U32 R5, R5, 0x10, RZ ;  /* 0x0000001005057819 */ /* 0x000fe200000006ff */
[-C--:B------:R-:W-:Y:S01]  /*d380*/  FMUL.FTZ R29, R24, R20.reuse ;  /* 0x00000014181d7220 */ /* 0x080fe20000410000 */
[----:B------:R-:W-:Y:S01]  /*d390*/  FFMA.FTZ R19, R8, R25, -R19 ;  /* 0x0000001908137223 */ /* 0x000fe20000010813 */
[----:B------:R-:W-:Y:S01]  /*d3a0*/  FFMA.FTZ R20, R26, R20, R21 ;  /* 0x000000141a147223 */ /* 0x000fe20000010015 */
[C---:B------:R-:W-:Y:S01]  /*d3b0*/  FMUL.FTZ R8, R28.reuse, R2 ;  /* 0x000000021c087220 */ /* 0x040fe20000410000 */
[-C--:B------:R-:W-:Y:S01]  /*d3c0*/  FMUL.FTZ R21, R28, R4.reuse ;  /* 0x000000041c157220 */ /* 0x080fe20000410000 */
[C---:B------:R-:W-:Y:S01]  /*d3d0*/  FMUL.FTZ R24, R22.reuse, R3 ;  /* 0x0000000316187220 */ /* 0x040fe20000410000 */
        /* <DEDUP_REMOVED lines=11> */
.L_x_2394:
[----:B------:R-:W-:Y:S05]  /*d490*/  BSYNC.RECONVERGENT B0 ;  /* 0x0000000000007941 */ /* 0x000fea0003800200 */
.L_x_2393:
[----:B-----5:R1:W-:Y:S02]  /*d4a0*/  STS.128 [R211+0x3800], R20 ;  /* 0x00380014d3007388 */ /* 0x0203e40000000c00 */
.L_x_2392:
[----:B------:R-:W-:Y:S05]  /*d4b0*/  BSYNC.RECONVERGENT B1 ;  /* 0x0000000000017941 */ /* 0x000fea0003800200 */
.L_x_2391:
        /* <DEDUP_REMOVED lines=19> */
[C---:B-----5:R-:W-:Y:S01]  /*d5f0*/  LOP3.LUT R6, R21.reuse, 0xffff0000, RZ, 0xc0, !PT ;  /* 0xffff000015067812 */ /* 0x060fe200078ec0ff */
[----:B------:R-:W-:Y:S01]  /*d600*/  IMAD.U32 R7, R21, 0x10000, RZ ;  /* 0x0001000015077824 */ /* 0x000fe200078e00ff */
[C---:B------:R-:W-:Y:S01]  /*d610*/  LOP3.LUT R18, R23.reuse, 0xffff0000, RZ, 0xc0, !PT ;  /* 0xffff000017127812 */ /* 0x040fe200078ec0ff */
[----:B------:R-:W-:Y:S01]  /*d620*/  IMAD.U32 R19, R23, 0x10000, RZ ;  /* 0x0001000017137824 */ /* 0x000fe200078e00ff */
[----:B------:R-:W-:Y:S02]  /*d630*/  LOP3.LUT R21, R20, 0xffff0000, RZ, 0xc0, !PT ;  /* 0xffff000014157812 */ /* 0x000fe400078ec0ff */
[----:B------:R-:W-:-:S02]  /*d640*/  LOP3.LUT R23, R22, 0xffff0000, RZ, 0xc0, !PT ;  /* 0xffff000016177812 */ /* 0x000fc400078ec0ff */
[----:B------:R-:W-:Y:S02]  /*d650*/  SHF.L.U32 R8, R20, 0x10, RZ ;  /* 0x0000001014087819 */ /* 0x000fe400000006ff */
[----:B------:R-:W-:Y:S02]  /*d660*/  SHF.L.U32 R20, R22, 0x10, RZ ;  /* 0x0000001016147819 */ /* 0x000fe400000006ff */
[----:B--2---:R-:W-:Y:S02]  /*d670*/  LOP3.LUT R17, R4, 0xffff0000, RZ, 0xc0, !PT ;  /* 0xffff000004117812 */ /* 0x004fe400078ec0ff */
[C---:B-1----:R-:W-:Y:S02]  /*d680*/  LOP3.LUT R15, R2.reuse, 0xffff0000, RZ, 0xc0, !PT ;  /* 0xffff0000020f7812 */ /* 0x042fe400078ec0ff */
[----:B------:R-:W-:Y:S01]  /*d690*/  LOP3.LUT R11, R3, 0xffff0000, RZ, 0xc0, !PT ;  /* 0xffff0000030b7812 */ /* 0x000fe200078ec0ff */
[----:B------:R-:W-:Y:S01]  /*d6a0*/  IMAD.U32 R2, R2, 0x10000, RZ ;  /* 0x0001000002027824 */ /* 0x000fe200078e00ff */
[----:B------:R-:W-:Y:S01]  /*d6b0*/  LOP3.LUT R16, R5, 0xffff0000, RZ, 0xc0, !PT ;  /* 0xffff000005107812 */ /* 0x000fe200078ec0ff */
[C---:B------:R-:W-:Y:S01]  /*d6c0*/  FMUL.FTZ R14, R6.reuse, R15 ;  /* 0x0000000f060e7220 */ /* 0x040fe20000410000 */
[-C--:B------:R-:W-:Y:S01]  /*d6d0*/  FMUL.FTZ R6, R6, R17.reuse ;  /* 0x0000001106067220 */ /* 0x080fe20000410000 */
[----:B------:R-:W-:Y:S01]  /*d6e0*/  SHF.L.U32 R4, R4, 0x10, RZ ;  /* 0x0000001004047819 */ /* 0x000fe200000006ff */
[----:B------:R-:W-:Y:S01]  /*d6f0*/  IMAD.U32 R3, R3, 0x10000, RZ ;  /* 0x0001000003037824 */ /* 0x000fe200078e00ff */
[----:B------:R-:W-:Y:S01]  /*d700*/  SHF.L.U32 R5, R5, 0x10, RZ ;  /* 0x0000001005057819 */ /* 0x000fe200000006ff */
[C---:B------:R-:W-:Y:S01]  /*d710*/  FFMA.FTZ R14, R7.reuse, R17, -R14 ;  /* 0x00000011070e7223 */ /* 0x040fe2000001080e */
[C---:B------:R-:W-:Y:S01]  /*d720*/  FMUL.FTZ R22, R18.reuse, R11 ;  /* 0x0000000b12167220 */ /* 0x040fe20000410000 */
[----:B------:R-:W-:Y:S01]  /*d730*/  FFMA.FTZ R7, R7, R15, R6 ;  /* 0x0000000f07077223 */ /* 0x000fe20000010006 */
[----:B------:R-:W-:Y:S01]  /*d740*/  FMUL.FTZ R18, R18, R16 ;  /* 0x0000001012127220 */ /* 0x000fe20000410000 */
[C---:B------:R-:W-:Y:S01]  /*d750*/  FMUL.FTZ R15, R21.reuse, R2 ;  /* 0x00000002150f7220 */ /* 0x040fe20000410000 */
[----:B------:R-:W-:Y:S01]  /*d760*/  FMUL.FTZ R21, R21, R4 ;  /* 0x0000000415157220 */ /* 0x000fe20000410000 */
[C---:B------:R-:W-:Y:S01]  /*d770*/  FMUL.FTZ R17, R23.reuse, R3 ;  /* 0x0000000317117220 */ /* 0x040fe20000410000 */
        /* <DEDUP_REMOVED lines=11> */
.L_x_2396:
[----:B------:R-:W-:Y:S05]  /*d830*/  BSYNC.RECONVERGENT B0 ;  /* 0x0000000000007941 */ /* 0x000fea0003800200 */
.L_x_2395:
[----:B-----5:R4:W-:Y:S01]  /*d840*/  STS.128 [R211+0x5800], R20 ;  /* 0x00580014d3007388 */ /* 0x0209e20000000c00 */
[----:B------:R-:W-:Y:S05]  /*d850*/  BRA `(.L_x_2348) ;  /* 0x0000004400647947 */ /* 0x000fea0003800000 */
.L_x_2350:
        /* <DEDUP_REMOVED lines=98> */
.L_x_2401:
[----:B------:R-:W-:Y:S05]  /*de80*/  BSYNC.RECONVERGENT B0 ;  /* 0x0000000000007941 */ /* 0x000fea0003800200 */
.L_x_2400:
[----:B------:R-:W-:Y:S05]  /*de90*/  BSYNC.RECONVERGENT B1 ;  /* 0x0000000000017941 */ /* 0x000fea0003800200 */
.L_x_2399:
        /* <DEDUP_REMOVED lines=87> */
.L_x_2405:
[----:B------:R-:W-:Y:S05]  /*e410*/  BSYNC.RECONVERGENT B0 ;  /* 0x0000000000007941 */ /* 0x000fea0003800200 */
.L_x_2404:
[----:B-----5:R4:W-:Y:S02]  /*e420*/  STS.128 [R211+0x2000], R24 ;  /* 0x00200018d3007388 */ /* 0x0209e40000000c00 */
.L_x_2403:
[----:B------:R-:W-:Y:S05]  /*e430*/  BSYNC.RECONVERGENT B1 ;  /* 0x0000000000017941 */ /* 0x000fea0003800200 */
.L_x_2402:
        /* <DEDUP_REMOVED lines=86> */
.L_x_2407:
[----:B------:R-:W-:Y:S05]  /*e9a0*/  BSYNC.RECONVERGENT B0 ;  /* 0x0000000000007941 */ /* 0x000fea0003800200 */
.L_x_2406:
[----:B-----5:R1:W-:Y:S02]  /*e9b0*/  STS.128 [R211+0x4000], R24 ;  /* 0x00400018d3007388 */ /* 0x0203e40000000c00 */
.L_x_2398:
[----:B------:R-:W-:Y:S05]  /*e9c0*/  BSYNC.RECONVERGENT B2 ;  /* 0x0000000000027941 */ /* 0x000fea0003800200 */
.L_x_2397:
        /* <DEDUP_REMOVED lines=94> */
.L_x_2413:
[----:B------:R-:W-:Y:S05]  /*efb0*/  BSYNC.RECONVERGENT B0 ;  /* 0x0000000000007941 */ /* 0x000fea0003800200 */
.L_x_2412:
[----:B-----5:R4:W-:Y:S02]  /*efc0*/  STS.128 [R211+0x800], R24 ;  /* 0x00080018d3007388 */ /* 0x0209e40000000c00 */
.L_x_2411:
[----:B------:R-:W-:Y:S05]  /*efd0*/  BSYNC.RECONVERGENT B1 ;  /* 0x0000000000017941 */ /* 0x000fea0003800200 */
.L_x_2410:
        /* <DEDUP_REMOVED lines=87> */
.L_x_2417:
[----:B------:R-:W-:Y:S05]  /*f550*/  BSYNC.RECONVERGENT B0 ;  /* 0x0000000000007941 */ /* 0x000fea0003800200 */
.L_x_2416:
[----:B-----5:R4:W-:Y:S02]  /*f560*/  STS.128 [R211+0x2800], R24 ;  /* 0x00280018d3007388 */ /* 0x0209e40000000c00 */
.L_x_2415:
[----:B------:R-:W-:Y:S05]  /*f570*/  BSYNC.RECONVERGENT B1 ;  /* 0x0000000000017941 */ /* 0x000fea0003800200 */
.L_x_2414:
        /* <DEDUP_REMOVED lines=88> */
.L_x_2419:
[----:B------:R-:W-:Y:S05]  /*fb00*/  BSYNC.RECONVERGENT B0 ;  /* 0x0000000000007941 */ /* 0x000fea0003800200 */
.L_x_2418:
[----:B-----5:R1:W-:Y:S02]  /*fb10*/  STS.128 [R211+0x4800], R4 ;  /* 0x00480004d3007388 */ /* 0x0203e40000000c00 */
.L_x_2409:
[----:B------:R-:W-:Y:S05]  /*fb20*/  BSYNC.RECONVERGENT B2 ;  /* 0x0000000000027941 */ /* 0x000fea0003800200 */
.L_x_2408:
        /* <DEDUP_REMOVED lines=95> */
.L_x_2425:
[----:B------:R-:W-:Y:S05]  /*10120*/  BSYNC.RECONVERGENT B0 ;  /* 0x0000000000007941 */ /* 0x000fea0003800200 */
.L_x_2424:
[----:B-----5:R4:W-:Y:S02]  /*10130*/  STS.128 [R211+0x1000], R24 ;  /* 0x00100018d3007388 */ /* 0x0209e40000000c00 */
.L_x_2423:
[----:B------:R-:W-:Y:S05]  /*10140*/  BSYNC.RECONVERGENT B1 ;  /* 0x0000000000017941 */ /* 0x000fea0003800200 */
.L_x_2422:
        /* <DEDUP_REMOVED lines=87> */
.L_x_2429:
[----:B------:R-:W-:Y:S05]  /*106c0*/  BSYNC.RECONVERGENT B0 ;  /* 0x0000000000007941 */ /* 0x000fea0003800200 */
.L_x_2428:
[----:B-----5:R4:W-:Y:S02]  /*106d0*/  STS.128 [R211+0x3000], R24 ;  /* 0x00300018d3007388 */ /* 0x0209e40000000c00 */
.L_x_2427:
[----:B------:R-:W-:Y:S05]  /*106e0*/  BSYNC.RECONVERGENT B1 ;  /* 0x0000000000017941 */ /* 0x000fea0003800200 */
.L_x_2426:
        /* <DEDUP_REMOVED lines=86> */
.L_x_2431:
[----:B------:R-:W-:Y:S05]  /*10c50*/  BSYNC.RECONVERGENT B0 ;  /* 0x0000000000007941 */ /* 0x000fea0003800200 */
.L_x_2430:
[----:B-----5:R4:W-:Y:S02]  /*10c60*/  STS.128 [R211+0x5000], R24 ;  /* 0x00500018d3007388 */ /* 0x0209e40000000c00 */
.L_x_2421:
[----:B------:R-:W-:Y:S05]  /*10c70*/  BSYNC.RECONVERGENT B2 ;  /* 0x0000000000027941 */ /* 0x000fea0003800200 */
.L_x_2420:
        /* <DEDUP_REMOVED lines=96> */
.L_x_2435:
[----:B------:R-:W-:Y:S05]  /*11280*/  BSYNC.RECONVERGENT B0 ;  /* 0x0000000000007941 */ /* 0x000fea0003800200 */
.L_x_2434:
[----:B-----5:R4:W-:Y:S02]  /*11290*/  STS.128 [R211+0x1800], R24 ;  /* 0x00180018d3007388 */ /* 0x0209e40000000c00 */
.L_x_2433:
[----:B------:R-:W-:Y:S05]  /*112a0*/  BSYNC.RECONVERGENT B1 ;  /* 0x0000000000017941 */ /* 0x000fea0003800200 */
.L_x_2432:
        /* <DEDUP_REMOVED lines=88> */
.L_x_2439:
[----:B------:R-:W-:Y:S05]  /*11830*/  BSYNC.RECONVERGENT B0 ;  /* 0x0000000000007941 */ /* 0x000fea0003800200 */
.L_x_2438:
[----:B-----5:R1:W-:Y:S02]  /*11840*/  STS.128 [R211+0x3800], R24 ;  /* 0x00380018d3007388 */ /* 0x0203e40000000c00 */
.L_x_2437:
[----:B------:R-:W-:Y:S05]  /*11850*/  BSYNC.RECONVERGENT B1 ;  /* 0x0000000000017941 */ /* 0x000fea0003800200 */
.L_x_2436:
        /* <DEDUP_REMOVED lines=87> */
.L_x_2441:
[----:B------:R-:W-:Y:S05]  /*11dd0*/  BSYNC.RECONVERGENT B0 ;  /* 0x0000000000007941 */ /* 0x000fea0003800200 */
.L_x_2440:
[----:B-----5:R1:W-:Y:S02]  /*11de0*/  STS.128 [R211+0x5800], R4 ;  /* 0x00580004d3007388 */ /* 0x0203e40000000c00 */
.L_x_2348:
[----:B------:R-:W-:Y:S05]  /*11df0*/  BSYNC.RECONVERGENT B3 ;  /* 0x0000000000037941 */ /* 0x000fea0003800200 */
.L_x_2337:
        /* <DEDUP_REMOVED lines=28> */
.L_x_2444:
[----:B------:R2:W-:Y:S02]  /*11fc0*/  STS.128 [R211+0xa000], RZ ;  /* 0x00a000ffd3007388 */ /* 0x0005e40000000c00 */
.L_x_2443:
[----:B------:R-:W-:Y:S05]  /*11fd0*/  BSYNC.RECONVERGENT B0 ;  /* 0x0000000000007941 */ /* 0x000fea0003800200 */
.L_x_2442:
        /* <DEDUP_REMOVED lines=25> */
.L_x_2447:
[----:B------:R2:W-:Y:S02]  /*12170*/  STS.128 [R211+0xa800], RZ ;  /* 0x00a800ffd3007388 */ /* 0x0005e40000000c00 */
.L_x_2446:
[----:B------:R-:W-:Y:S05]  /*12180*/  BSYNC.RECONVERGENT B0 ;  /* 0x0000000000007941 */ /* 0x000fea0003800200 */
.L_x_2445:
        /* <DEDUP_REMOVED lines=26> */
.L_x_2450:
[----:B------:R2:W-:Y:S02]  /*12330*/  STS.128 [R211+0xb000], RZ ;  /* 0x00b000ffd3007388 */ /* 0x0005e40000000c00 */
.L_x_2449:
[----:B------:R-:W-:Y:S05]  /*12340*/  BSYNC.RECONVERGENT B0 ;  /* 0x0000000000007941 */ /* 0x000fea0003800200 */
.L_x_2448:
[----:B-12---:R-:W1:Y:S01]  /*12350*/  LDC.64 R4, c[0x0][0x538] ;  /* 0x00014e00ff047b82 */ /* 0x006e620000000a00 */
[----:B------:R-:W-:Y:S01]  /*12360*/  ISETP.GE.AND P0, PT, R38, R7, PT ;  /* 0x000000072600720c */ /* 0x000fe20003f06270 */
[----:B------:R-:W-:-:S12]  /*12370*/  BSSY.RECONVERGENT B0, `(.L_x_2451) ;  /* 0x000001a000007945 */ /* 0x000fd80003800200 */
[----:B------:R-:W-:Y:S05]  /*12380*/  @P0 BRA `(.L_x_2452) ;  /* 0x0000000000600947 */ /* 0x000fea0003800000 */
[----:B------:R-:W4:Y:S01]  /*12390*/  LDC.64 R2, c[0x0][0x3b8] ;  /* 0x0000ee00ff027b82 */ /* 0x000f220000000a00 */
[----:B------:R-:W2:Y:S01]  /*123a0*/  LDCU UR4, c[0x0][0x440] ;  /* 0x00008800ff0477ac */ /* 0x000ea20008000800 */
[----:B------:R-:W-:Y:S01]  /*123b0*/  IMAD.MOV.U32 R194, RZ, RZ, R196 ;  /* 0x000000ffffc27224 */ /* 0x000fe200078e00c4 */
[----:B--2---:R-:W-:Y:S02]  /*123c0*/  ISETP.GE.AND P2, PT, R12, UR4, PT ;  /* 0x000000040c007c0c */ /* 0x004fe4000bf46270 */
[----:B------:R-:W-:Y:S02]  /*123d0*/  ISETP.GE.AND P1, PT, R10, UR4, PT ;  /* 0x000000040a007c0c */ /* 0x000fe4000bf26270 */
        /* <DEDUP_REMOVED lines=19> */
.L_x_2452:
[----:B------:R-:W-:Y:S05]  /*12510*/  BSYNC.RECONVERGENT B0 ;  /* 0x0000000000007941 */ /* 0x000fea0003800200 */
.L_x_2451:
[----:B------:R-:W3:Y:S01]  /*12520*/  LDCU.64 UR8, c[0x0][0x540] ;  /* 0x0000a800ff0877ac */ /* 0x000ee20008000a00 */
[----:B------:R-:W-:Y:S01]  /*12530*/  IMAD.MOV.U32 R115, RZ, RZ, RZ ;  /* 0x000000ffff737224 */ /* 0x000fe200078e00ff */
[----:B------:R-:W0:Y:S01]  /*12540*/  LDGDEPBAR ;  /* 0x00000000000079af */ /* 0x000e220000000000 */
[----:B------:R-:W1:Y:S01]  /*12550*/  LDCU UR4, c[0x0][0x508] ;  /* 0x0000a100ff0477ac */ /* 0x000e620008000800 */
[C---:B---3--:R-:W-:Y:S01]  /*12560*/  IMAD.WIDE.U32 R114, R73.reuse, UR8, R114 ;  /* 0x0000000849727c25 */ /* 0x048fe2000f8e0072 */
[----:B------:R-:W3:Y:S03]  /*12570*/  LDCU UR8, c[0x0][0x458] ;  /* 0x00008b00ff0877ac */ /* 0x000ee60008000800 */
[----:B------:R-:W-:Y:S01]  /*12580*/  IMAD R2, R73, UR9, R115 ;  /* 0x0000000949027c24 */ /* 0x000fe2000f8e0273 */
[----:B-12-4-:R-:W-:Y:S01]  /*12590*/  LEA R14, P0, R114, R4, 0x2 ;  /* 0x00000004720e7211 */ /* 0x016fe200078010ff */
[C---:B------:R-:W-:Y:S01]  /*125a0*/  IMAD.SHL.U32 R185, R62.reuse, 0x20, RZ ;  /* 0x000000203eb97824 */ /* 0x040fe200078e00ff */
[----:B------:R-:W-:Y:S01]  /*125b0*/  SHF.R.U32.HI R11, RZ, 0x2, R62 ;  /* 0x00000002ff0b7819 */ /* 0x000fe2000001163e */
[----:B------:R-:W-:Y:S01]  /*125c0*/  IMAD.SHL.U32 R144, R62, 0x40, RZ ;  /* 0x000000403e907824 */ /* 0x000fe200078e00ff */
[----:B------:R-:W-:Y:S01]  /*125d0*/  LEA.HI.X R15, R114, R5, R2, 0x2, P0 ;  /* 0x00000005720f7211 */ /* 0x000fe200000f1402 */
[----:B------:R-:W-:Y:S01]  /*125e0*/  IMAD.SHL.U32 R168, R62, 0x2, RZ ;  /* 0x000000023ea87824 */ /* 0x000fe200078e00ff */
[----:B------:R-:W-:-:S04]  /*125f0*/  DEPBAR.LE SB0, 0x0 ;  /* 0x000080000000791a */ /* 0x000fc80000000000 */
[----:B------:R-:W2:Y:S01]  /*12600*/  LDG.E R2, desc[UR6][R14.64] ;  /* 0x000000060e027981 */ /* 0x000ea2000c1e1900 */
[----:B------:R-:W-:Y:S01]  /*12610*/  LOP3.LUT R5, R76, 0x1f0, RZ, 0xc0, !PT ;  /* 0x000001f04c057812 */ /* 0x000fe200078ec0ff */
[----:B------:R-:W-:Y:S01]  /*12620*/  BSSY.RECONVERGENT B0, `(.L_x_2453) ;  /* 0x000002a000007945 */ /* 0x000fe20003800200 */
[----:B------:R-:W-:Y:S01]  /*12630*/  LOP3.LUT R11, R11, 0x7, RZ, 0xc0, !PT ;  /* 0x000000070b0b7812 */ /* 0x000fe200078ec0ff */
[----:B---3--:R-:W2:Y:S01]  /*12640*/  MUFU.RCP R3, UR8 ;  /* 0x0000000800037d08 */ /* 0x008ea20008001000 */
[----:B------:R-:W-:Y:S02]  /*12650*/  IADD3 R68, PT, PT, R5, 0x1, R68 ;  /* 0x0000000105447810 */ /* 0x000fe40007ffe044 */
[----:B------:R-:W-:Y:S02]  /*12660*/  LOP3.LUT R185, R185, 0x7c00, RZ, 0xc0, !PT ;  /* 0x00007c00b9b97812 */ /* 0x000fe400078ec0ff */
[----:B------:R-:W-:Y:S02]  /*12670*/  IADD3 R11, PT, PT, -R201, R68, R11 ;  /* 0x00000044c90b7210 */ /* 0x000fe40007ffe10b */
[----:B------:R-:W-:-:S02]  /*12680*/  LOP3.LUT R4, R185, 0x200, R144, 0xf8, !PT ;  /* 0x00000200b9047812 */ /* 0x000fc400078ef890 */
[----:B------:R-:W-:Y:S02]  /*12690*/  IADD3 R11, PT, PT, R11, UR4, R64 ;  /* 0x000000040b0b7c10 */ /* 0x000fe4000fffe040 */
[----:B------:R-:W-:Y:S01]  /*126a0*/  LOP3.LUT R168, R168, 0x6, RZ, 0xc0, !PT ;  /* 0x00000006a8a87812 */ /* 0x000fe200078ec0ff */
[----:B------:R-:W-:Y:S01]  /*126b0*/  IMAD.IADD R67, R67, 0x1, R4 ;  /* 0x0000000143437824 */ /* 0x000fe200078e0204 */
[----:B------:R-:W-:Y:S01]  /*126c0*/  BAR.SYNC.DEFER_BLOCKING 0x0 ;  /* 0x0000000000007b1d */ /* 0x000fe20000010000 */
[----:B--2---:R-:W-:-:S05]  /*126d0*/  FMUL.FTZ R3, R2, R3 ;  /* 0x0000000302037220 */ /* 0x004fca0000410000 */
        /* <DEDUP_REMOVED lines=25> */
.L_x_2455:
[----:B------:R3:W-:Y:S01]  /*12870*/  STS.128 [R211+0x10000], RZ ;  /* 0x010000ffd3007388 */ /* 0x0007e20000000c00 */
[----:B------:R-:W-:Y:S05]  /*12880*/  BRA `(.L_x_2456) ;  /* 0x00000000000c7947 */ /* 0x000fea0003800000 */
.L_x_2454:
[----:B------:R1:W-:Y:S04]  /*12890*/  STS.128 [R211+0xc000], RZ ;  /* 0x00c000ffd3007388 */ /* 0x0003e80000000c00 */
[----:B------:R1:W-:Y:S04]  /*128a0*/  STS.128 [R211+0xe000], RZ ;  /* 0x00e000ffd3007388 */ /* 0x0003e80000000c00 */
[----:B------:R1:W-:Y:S02]  /*128b0*/  STS.128 [R211+0x10000], RZ ;  /* 0x010000ffd3007388 */ /* 0x0003e40000000c00 */
.L_x_2456:
[----:B------:R-:W-:Y:S05]  /*128c0*/  BSYNC.RECONVERGENT B0 ;  /* 0x0000000000007941 */ /* 0x000fea0003800200 */
.L_x_2453:
[----:B------:R-:W-:Y:S01]  /*128d0*/  ISETP.GE.AND P0, PT, R36, R7, PT ;  /* 0x000000072400720c */ /* 0x000fe20003f06270 */
        /* <DEDUP_REMOVED lines=27> */
.L_x_2459:
[----:B------:R2:W-:Y:S02]  /*12a90*/  STS.128 [R211+0x10800], RZ ;  /* 0x010800ffd3007388 */ /* 0x0005e40000000c00 */
.L_x_2458:
[----:B------:R-:W-:Y:S05]  /*12aa0*/  BSYNC.RECONVERGENT B0 ;  /* 0x0000000000007941 */ /* 0x000fea0003800200 */
.L_x_2457:
[----:B------:R-:W-:Y:S01]  /*12ab0*/  ISETP.GE.AND P0, PT, R0, R7, PT ;  /* 0x000000070000720c */ /* 0x000fe20003f06270 */
        /* <DEDUP_REMOVED lines=28> */
.L_x_2462:
[----:B------:R2:W-:Y:S02]  /*12c80*/  STS.128 [R211+0x11000], RZ ;  /* 0x011000ffd3007388 */ /* 0x0005e40000000c00 */
.L_x_2461:
[----:B------:R-:W-:Y:S05]  /*12c90*/  BSYNC.RECONVERGENT B0 ;  /* 0x0000000000007941 */ /* 0x000fea0003800200 */
.L_x_2460:
[----:B------:R-:W-:Y:S01]  /*12ca0*/  ISETP.GE.AND P0, PT, R38, R7, PT ;  /* 0x000000072600720c */ /* 0x000fe20003f06270 */
[----:B------:R-:W-:-:S12]  /*12cb0*/  BSSY.RECONVERGENT B0, `(.L_x_2463) ;  /* 0x000001f000007945 */ /* 0x000fd80003800200 */
[----:B------:R1:W-:Y:S04]  /*12cc0*/  @P0 STS.128 [R211+0xd800], RZ ;  /* 0x00d800ffd3000388 */ /* 0x0003e80000000c00 */
[----:B------:R1:W-:Y:S04]  /*12cd0*/  @P0 STS.128 [R211+0xf800], RZ ;  /* 0x00f800ffd3000388 */ /* 0x0003e80000000c00 */
[----:B------:R1:W-:Y:S01]  /*12ce0*/  @P0 STS.128 [R211+0x11800], RZ ;  /* 0x011800ffd3000388 */ /* 0x0003e20000000c00 */
[----:B------:R-:W-:Y:S05]  /*12cf0*/  @P0 BRA `(.L_x_2464) ;  /* 0x0000000000680947 */ /* 0x000fea0003800000 */
[----:B-12---:R-:W1:Y:S01]  /*12d00*/  LDC.64 R4, c[0x0][0x3c0] ;  /* 0x0000f000ff047b82 */ /* 0x006e620000000a00 */
[----:B------:R-:W2:Y:S01]  /*12d10*/  LDCU UR4, c[0x0][0x440] ;  /* 0x00008800ff0477ac */ /* 0x000ea20008000800 */
[----:B------:R-:W-:Y:S01]  /*12d20*/  IMAD.MOV.U32 R199, RZ, RZ, R197 ;  /* 0x000000ffffc77224 */ /* 0x000fe200078e00c5 */
        /* <DEDUP_REMOVED lines=22> */
.L_x_2465:
[----:B------:R2:W-:Y:S02]  /*12e90*/  STS.128 [R211+0x11800], RZ ;  /* 0x011800ffd3007388 */ /* 0x0005e40000000c00 */
.L_x_2464:
[----:B------:R-:W-:Y:S05]  /*12ea0*/  BSYNC.RECONVERGENT B0 ;  /* 0x0000000000007941 */ /* 0x000fea0003800200 */
.L_x_2463:
[----:B------:R-:W-:Y:S01]  /*12eb0*/  LOP3.LUT R0, R65, 0x8, R62, 0x78, !PT ;  /* 0x0000000841007812 */ /* 0x000fe200078e783e */
        /* <DEDUP_REMOVED lines=10> */
[----:B-12---:R-:W-:Y:S01]  /*12f60*/  VIADD R15, R177, UR5 ;  /* 0x00000005b10f7c36 */ /* 0x006fe20008000000 */
[----:B------:R-:W-:Y:S01]  /*12f70*/  SEL R156, R156, 0xffffffc0, !P0 ;  /* 0xffffffc09c9c7807 */ /* 0x000fe20004000000 */
[----:B------:R-:W1:Y:S02]  /*12f80*/  LDSM.16.M88.4 R44, [R177+UR5+0x6000] ;  /* 0x00600005b12c783b */ /* 0x000e640008000200 */
[----:B------:R-:W-:-:S02]  /*12f90*/  IMAD.IADD R48, R63, 0x1, R8 ;  /* 0x000000013f307824 */ /* 0x000fc400078e0208 */
[----:B------:R-:W2:Y:S01]  /*12fa0*/  LDSM.16.M88.4 R36, [R177+UR5+0x6800] ;  /* 0x00680005b124783b */ /* 0x000ea20008000200 */
[----:B------:R-:W-:Y:S02]  /*12fb0*/  IMAD.IADD R14, R15, 0x1, R8 ;  /* 0x000000010f0e7824 */ /* 0x000fe400078e0208 */
[--C-:B------:R-:W-:Y:S01]  /*12fc0*/  IMAD.IADD R51, R63, 0x1, R156.reuse ;  /* 0x000000013f337824 */ /* 0x100fe200078e029c */
[----:B------:R-:W3:Y:S01]  /*12fd0*/  LDSM.16.M88.4 R88, [R177+UR5+0x7000] ;  /* 0x00700005b158783b */ /* 0x000ee20008000200 */
[----:B------:R-:W-:Y:S02]  /*12fe0*/  IMAD.IADD R15, R15, 0x1, R156 ;  /* 0x000000010f0f7824 */ /* 0x000fe400078e029c */
[C---:B------:R-:W-:Y:S01]  /*12ff0*/  IMAD.IADD R0, R8.reuse, 0x1, R51 ;  /* 0x0000000108007824 */ /* 0x040fe200078e0233 */
[----:B------:R-:W4:Y:S01]  /*13000*/  LDSM.16.M88.4 R4, [R177+UR5+0x7800] ;  /* 0x00780005b104783b */ /* 0x000f220008000200 */
[----:B------:R-:W-:-:S03]  /*13010*/  IMAD.IADD R2, R8, 0x1, R15 ;  /* 0x0000000108027824 */ /* 0x000fc600078e020f */
[----:B------:R-:W-:Y:S04]  /*13020*/  LDSM.16.M88.4 R28, [R48] ;  /* 0x00000000301c783b */ /* 0x000fe80000000200 */
[----:B------:R-:W4:Y:S04]  /*13030*/  LDSM.16.M88.4 R24, [R14+0x6000] ;  /* 0x006000000e18783b */ /* 0x000f280000000200 */
[----:B------:R-:W4:Y:S04]  /*13040*/  LDSM.16.M88.4 R20, [R14+0x6800] ;  /* 0x006800000e14783b */ /* 0x000f280000000200 */
[----:B------:R-:W4:Y:S04]  /*13050*/  LDSM.16.M88.4 R68, [R14+0x7000] ;  /* 0x007000000e44783b */ /* 0x000f280000000200 */
[----:B------:R-:W4:Y:S04]  /*13060*/  LDSM.16.M88.4 R56, [R14+0x7800] ;  /* 0x007800000e38783b */ /* 0x000f280000000200 */
[----:B------:R-:W-:Y:S01]  /*13070*/  LDSM.16.M88.4 R80, [R15+0x6000] ;  /* 0x006000000f50783b */ /* 0x000fe20000000200 */
[C---:B-1----:R-:W-:Y:S03]  /*13080*/  HMMA.16816.F32.BF16 R52, R16.reuse, R44, RZ ;  /* 0x0000002c1034723c */ /* 0x042fe600000418ff */
[----:B------:R-:W-:Y:S04]  /*13090*/  LDSM.16.M88.4 R76, [R15+0x6800] ;  /* 0x006800000f4c783b */ /* 0x000fe80000000200 */
[----:B------:R-:W-:Y:S01]  /*130a0*/  LDSM.16.M88.4 R72, [R2+0x6000] ;  /* 0x006000000248783b */ /* 0x000fe20000000200 */
[C---:B--2---:R-:W-:Y:S03]  /*130b0*/  HMMA.16816.F32.BF16 R40, R16.reuse, R36, RZ ;  /* 0x000000241028723c */ /* 0x044fe600000418ff */
[----:B------:R-:W-:Y:S04]  /*130c0*/  LDSM.16.M88.4 R92, [R177+UR5+0x9000] ;  /* 0x00900005b15c783b */ /* 0x000fe80008000200 */
[----:B------:R-:W-:Y:S01]  /*130d0*/  LDSM.16.M88.4 R100, [R14+0xb800] ;  /* 0x00b800000e64783b */ /* 0x000fe20000000200 */
[C---:B------:R-:W-:Y:S03]  /*130e0*/  HMMA.16816.F32.BF16 R44, R16.reuse, R46, RZ ;  /* 0x0000002e102c723c */ /* 0x040fe600000418ff */
[----:B------:R-:W-:Y:S05]  /*130f0*/  LDSM.16.M88.4 R96, [R14+0xb000] ;  /* 0x00b000000e60783b */ /* 0x000fea0000000200 */
[C---:B------:R-:W-:Y:S08]  /*13100*/  HMMA.16816.F32.BF16 R36, R16.reuse, R38, RZ ;  /* 0x000000261024723c */ /* 0x040ff000000418ff */
[C---:B---3--:R-:W-:Y:S08]  /*13110*/  HMMA.16816.F32.BF16 R32, R16.reuse, R88, RZ ;  /* 0x000000581020723c */ /* 0x048ff000000418ff */
[C---:B------:R-:W-:Y:S08]  /*13120*/  HMMA.16816.F32.BF16 R88, R16.reuse, R90, RZ ;  /* 0x0000005a1058723c */ /* 0x040ff000000418ff */
[C---:B----4-:R-:W-:Y:S08]  /*13130*/  HMMA.16816.F32.BF16 R84, R16.reuse, R4, RZ ;  /* 0x000000041054723c */ /* 0x050ff000000418ff */
        /* <DEDUP_REMOVED lines=20> */
[----:B------:R-:W1:Y:S07]  /*13280*/  LDSM.16.M88.4 R76, [R2+0x7800] ;  /* 0x00780000024c783b */ /* 0x000e6e0000000200 */
[C---:B--2---:R-:W-:Y:S08]  /*13290*/  HMMA.16816.F32.BF16 R32, R4.reuse, R24, R32 ;  /* 0x000000180420723c */ /* 0x044ff00000041820 */
        /* <DEDUP_REMOVED lines=12> */
[C---:B------:R-:W-:Y:S08]  /*13360*/  HMMA.16816.F32.BF16 R32, R68.reuse, R16, R32 ;  /* 0x000000104420723c */ /* 0x040ff00000041820 */
[C---:B------:R-:W-:Y:S01]  /*13370*/  HMMA.16816.F32.BF16 R88, R68.reuse, R18, R88 ;  /* 0x000000124458723c */ /* 0x040fe20000041858 */
[----:B------:R-:W4:Y:S07]  /*13380*/  LDSM.16.M88.4 R16, [R14+0x8000] ;  /* 0x008000000e10783b */ /* 0x000f2e0000000200 */
[C---:B-1----:R-:W-:Y:S08]  /*13390*/  HMMA.16816.F32.BF16 R84, R68.reuse, R76, R84 ;  /* 0x0000004c4454723c */ /* 0x042ff00000041854 */
[----:B------:R-:W-:Y:S01]  /*133a0*/  HMMA.16816.F32.BF16 R28, R68, R78, R28 ;  /* 0x0000004e441c723c */ /* 0x000fe2000004181c */
[----:B------:R-:W1:Y:S04]  /*133b0*/  LDSM.16.M88.4 R76, [R14+0x9000] ;  /* 0x009000000e4c783b */ /* 0x000e680000000200 */
[----:B------:R-:W1:Y:S03]  /*133c0*/  LDSM.16.M88.4 R68, [R14+0x9800] ;  /* 0x009800000e44783b */ /* 0x000e660000000200 */
        /* <DEDUP_REMOVED lines=8> */
[----:B------:R-:W-:Y:S07]  /*13450*/  LDSM.16.M88.4 R92, [R48+0x4000] ;  /* 0x00400000305c783b */ /* 0x000fee0000000200 */
[C---:B----4-:R-:W-:Y:S08]  /*13460*/  HMMA.16816.F32.BF16 R84, R24.reuse, R72, R84 ;  /* 0x000000481854723c */ /* 0x050ff00000041854 */
[----:B------:R-:W-:Y:S01]  /*13470*/  HMMA.16816.F32.BF16 R28, R24, R74, R28 ;  /* 0x0000004a181c723c */ /* 0x000fe2000004181c */
[----:B------:R-:W3:Y:S04]  /*13480*/  LDSM.16.M88.4 R24, [R15+0x8800] ;  /* 0x008800000f18783b */ /* 0x000ee80000000200 */
[----:B------:R-:W-:Y:S03]  /*13490*/  LDSM.16.M88.4 R72, [R15+0x9800] ;  /* 0x009800000f48783b */ /* 0x000fe60000000200 */
[C---:B------:R-:W-:Y:S08]  /*134a0*/  HMMA.16816.F32.BF16 R52, R56.reuse, R16, R52 ;  /* 0x000000103834723c */ /* 0x040ff00000041834 */
[C---:B------:R-:W-:Y:S01]  /*134b0*/  HMMA.16816.F32.BF16 R44, R56.reuse, R18, R44 ;  /* 0x00000012382c723c */ /* 0x040fe2000004182c */
[----:B------:R-:W4:Y:S07]  /*134c0*/  LDSM.16.M88.4 R16, [R15+0x9000] ;  /* 0x009000000f10783b */ /* 0x000f2e0000000200 */
[C---:B------:R-:W-:Y:S08]  /*134d0*/  HMMA.16816.F32.BF16 R40, R56.reuse, R80, R40 ;  /* 0x000000503828723c */ /* 0x040ff00000041828 */
[C---:B------:R-:W-:Y:S01]  /*134e0*/  HMMA.16816.F32.BF16 R36, R56.reuse, R82, R36 ;  /* 0x000000523824723c */ /* 0x040fe20000041824 */
[----:B------:R-:W-:Y:S07]  /*134f0*/  LDSM.16.M88.4 R80, [R51+0x4000] ;  /* 0x004000003350783b */ /* 0x000fee0000000200 */
[C---:B-1----:R-:W-:Y:S08]  /*13500*/  HMMA.16816.F32.BF16 R32, R56.reuse, R76, R32 ;  /* 0x0000004c3820723c */ /* 0x042ff00000041820 */
        /* <DEDUP_REMOVED lines=19> */
[C---:B-1----:R-:W-:Y:S08]  /*13640*/  HMMA.16816.F32.BF16 R52, R4.reuse, R56, R52 ;  /* 0x000000380434723c */ /* 0x042ff00000041834 */
[C---:B------:R-:W-:Y:S01]  /*13650*/  HMMA.16816.F32.BF16 R44, R4.reuse, R58, R44 ;  /* 0x0000003a042c723c */ /* 0x040fe2000004182c */
[----:B------:R-:W1:Y:S07]  /*13660*/  LDSM.16.M88.4 R56, [R177+UR5+0xa800] ;  /* 0x00a80005b138783b */ /* 0x000e6e0008000200 */
[C---:B------:R-:W-:Y:S08]  /*13670*/  HMMA.16816.F32.BF16 R40, R4.reuse, R68, R40 ;  /* 0x000000440428723c */ /* 0x040ff00000041828 */
[C---:B------:R-:W-:Y:S01]  /*13680*/  HMMA.16816.F32.BF16 R36, R4.reuse, R70, R36 ;  /* 0x000000460424723c */ /* 0x040fe20000041824 */
[----:B------:R-:W1:Y:S07]  /*13690*/  LDSM.16.M88.4 R68, [R177+UR5+0xb800] ;  /* 0x00b80005b144783b */ /* 0x000e6e0008000200 */
        /* <DEDUP_REMOVED lines=13> */
[----:B------:R-:W-:Y:S08]  /*13770*/  HMMA.16816.F32.BF16 R28, R20, R70, R28 ;  /* 0x00000046141c723c */ /* 0x000ff0000004181c */
[C---:B--2---:R-:W-:Y:S08]  /*13780*/  HMMA.16816.F32.BF16 R52, R92.reuse, R16, R52 ;  /* 0x000000105c34723c */ /* 0x044ff00000041834 */
[C---:B------:R-:W-:Y:S01]  /*13790*/  HMMA.16816.F32.BF16 R44, R92.reuse, R18, R44 ;  /* 0x000000125c2c723c */ /* 0x040fe2000004182c */
[----:B------:R-:W-:Y:S07]  /*137a0*/  LDSM.16.M88.4 R16, [R2+0xb800] ;  /* 0x00b800000210783b */ /* 0x000fee0000000200 */
[C---:B---3--:R-:W-:Y:S08]  /*137b0*/  HMMA.16816.F32.BF16 R40, R92.reuse, R4, R40 ;  /* 0x000000045c28723c */ /* 0x048ff00000041828 */
[C---:B------:R-:W-:Y:S01]  /*137c0*/  HMMA.16816.F32.BF16 R36, R92.reuse, R6, R36 ;  /* 0x000000065c24723c */ /* 0x040fe20000041824 */
[----:B------:R2:W3:Y:S07]  /*137d0*/  LDSM.16.M88.4 R4, [R0+0x4000] ;  /* 0x004000000004783b */ /* 0x0004ee0000000200 */
[----:B------:R-:W-:Y:S08]  /*137e0*/  HMMA.16816.F32.BF16 R28, R92, R102, R28 ;  /* 0x000000665c1c723c */ /* 0x000ff0000004181c */
[C---:B------:R-:W-:Y:S08]  /*137f0*/  HMMA.16816.F32.BF16 R32, R20.reuse, R24, R32 ;  /* 0x000000181420723c */ /* 0x040ff00000041820 */
[----:B------:R-:W-:Y:S01]  /*13800*/  HMMA.16816.F32.BF16 R88, R20, R26, R88 ;  /* 0x0000001a1458723c */ /* 0x000fe20000041858 */
[----:B------:R-:W4:Y:S01]  /*13810*/  LDSM.16.M88.4 R24, [R2+0xa000] ;  /* 0x00a000000218783b */ /* 0x000f220000000200 */
[----:B--2---:R-:W-:-:S06]  /*13820*/  VIMNMX R0, PT, PT, R11, R64, PT ;  /* 0x000000400b007248 */ /* 0x004fcc0003fe0100 */
[----:B------:R-:W-:Y:S01]  /*13830*/  HMMA.16816.F32.BF16 R84, R20, R68, R84 ;  /* 0x000000441454723c */ /* 0x000fe20000041854 */
[----:B------:R-:W2:Y:S04]  /*13840*/  LDSM.16.M88.4 R68, [R15+0xb000] ;  /* 0x00b000000f44783b */ /* 0x000ea80000000200 */
[----:B------:R-:W2:Y:S03]  /*13850*/  LDSM.16.M88.4 R20, [R2+0xa800] ;  /* 0x00a800000214783b */ /* 0x000ea60000000200 */
[C---:B-1----:R-:W-:Y:S08]  /*13860*/  HMMA.16816.F32.BF16 R28, R80.reuse, R58, R28 ;  /* 0x0000003a501c723c */ /* 0x042ff0000004181c */
[C---:B------:R-:W-:Y:S08]  /*13870*/  HMMA.16816.F32.BF16 R52, R80.reuse, R76, R52 ;  /* 0x0000004c5034723c */ /* 0x040ff00000041834 */
[C---:B------:R-:W-:Y:S08]  /*13880*/  HMMA.16816.F32.BF16 R44, R80.reuse, R78, R44 ;  /* 0x0000004e502c723c */ /* 0x040ff0000004182c */
[C---:B------:R-:W-:Y:S08]  /*13890*/  HMMA.16816.F32.BF16 R40, R80.reuse, R72, R40 ;  /* 0x000000485028723c */ /* 0x040ff00000041828 */
[----:B------:R-:W-:Y:S01]  /*138a0*/  HMMA.16816.F32.BF16 R72, R80, R74, R36 ;  /* 0x0000004a5048723c */ /* 0x000fe20000041824 */
[----:B------:R1:W2:Y:S01]  /*138b0*/  LDSM.16.M88.4 R36, [R2+0xb000] ;  /* 0x00b000000224783b */ /* 0x0002a20000000200 */
[----:B------:R-:W-:-:S06]  /*138c0*/  DEPBAR.LE SB0, 0x0 ;  /* 0x000080000000791a */ /* 0x000fcc0000000000 */
[----:B------:R-:W-:Y:S08]  /*138d0*/  HMMA.16816.F32.BF16 R32, R92, R96, R32 ;  /* 0x000000605c20723c */ /* 0x000ff00000041820 */
[C---:B---3--:R-:W-:Y:S08]  /*138e0*/  HMMA.16816.F32.BF16 R28, R4.reuse, R18, R28 ;  /* 0x00000012041c723c */ /* 0x048ff0000004181c */
[----:B----4-:R-:W-:Y:S01]  /*138f0*/  HMMA.16816.F32.BF16 R52, R4, R24, R52 ;  /* 0x000000180434723c */ /* 0x010fe20000041834 */
[----:B------:R-:W-:Y:S01]  /*13900*/  IMAD.IADD R25, R49, 0x1, R168 ;  /* 0x0000000131197824 */ /* 0x000fe200078e02a8 */
[----:B-1----:R-:W-:-:S03]  /*13910*/  VIADDMNMX R2, R11, 0x8, R64, PT ;  /* 0x000000080b027846 */ /* 0x002fc60003800140 */
[C---:B------:R-:W-:Y:S02]  /*13920*/  VIADD R15, R25.reuse, 0x38 ;  /* 0x00000038190f7836 */ /* 0x040fe40000000000 */
[----:B------:R-:W-:Y:S01]  /*13930*/  VIADD R19, R25, 0x8 ;  /* 0x0000000819137836 */ /* 0x000fe20000000000 */
[----:B------:R-:W-:Y:S02]  /*13940*/  HMMA.16816.F32.BF16 R44, R4, R26, R44 ;  /* 0x0000001a042c723c */ /* 0x000fe4000004182c */
[C---:B------:R-:W-:Y:S02]  /*13950*/  ISETP.GE.AND P4, PT, R15.reuse, R0, PT ;  /* 0x000000000f00720c */ /* 0x040fe40003f86270 */
[----:B------:R-:W-:Y:S02]  /*13960*/  I2FP.F32.U32 R11, R15 ;  /* 0x0000000f000b7245 */ /* 0x000fe40000201000 */
[----:B------:R-:W-:Y:S01]  /*13970*/  ISETP.GE.AND P2, PT, R15, R2, PT ;  /* 0x000000020f00720c */ /* 0x000fe20003f46270 */
[----:B------:R-:W-:Y:S01]  /*13980*/  VIADD R15, R25, 0x1 ;  /* 0x00000001190f7836 */ /* 0x000fe20000000000 */
[----:B--2---:R-:W-:Y:S01]  /*13990*/  HMMA.16816.F32.BF16 R32, R80, R68, R32 ;  /* 0x000000445020723c */ /* 0x004fe20000041820 */
[-C--:B------:R-:W-:Y:S01]  /*139a0*/  FFMA.FTZ R28, R3, R11.reuse, R28 ;  /* 0x0000000b031c7223 */ /* 0x080fe2000001001c */
[-C--:B------:R-:W-:Y:S01]  /*139b0*/  ISETP.GE.AND P3, PT, R19, R0.reuse, PT ;  /* 0x000000001300720c */ /* 0x080fe20003f66270 */
[----:B------:R-:W-:Y:S01]  /*139c0*/  FFMA.FTZ R30, R3, R11, R30 ;  /* 0x0000000b031e7223 */ /* 0x000fe2000001001e */
[----:B------:R-:W-:Y:S01]  /*139d0*/  ISETP.GE.AND P6, PT, R15, R0, PT ;  /* 0x000000000f00720c */ /* 0x000fe20003fc6270 */
[----:B------:R-:W-:Y:S01]  /*139e0*/  VIADD R11, R25, 0x10 ;  /* 0x00000010190b7836 */ /* 0x000fe20000000000 */
[----:B------:R-:W-:-:S02]  /*139f0*/  ISETP.GE.AND P5, PT, R15, R2, PT ;  /* 0x000000020f00720c */ /* 0x000fc40003fa6270 */
[----:B------:R-:W-:Y:S01]  /*13a00*/  HMMA.16816.F32.BF16 R88, R92, R98, R88 ;  /* 0x000000625c58723c */ /* 0x000fe20000041858 */
[----:B------:R-:W-:Y:S02]  /*13a10*/  I2FP.F32.U32 R14, R15 ;  /* 0x0000000f000e7245 */ /* 0x000fe40000201000 */
[----:B------:R-:W-:Y:S02]  /*13a20*/  I2FP.F32.U32 R15, R19 ;  /* 0x00000013000f7245 */ /* 0x000fe40000201000 */
[----:B------:R-:W-:Y:S01]  /*13a30*/  FSEL R181, R28, -INF , !P4 ;  /* 0xff8000001cb57808 */ /* 0x000fe20006000000 */
[----:B------:R-:W-:Y:S01]  /*13a40*/  FFMA.FTZ R28, R3, R14, R55 ;  /* 0x0000000e031c7223 */ /* 0x000fe20000010037 */
[----:B------:R-:W-:Y:S01]  /*13a50*/  ISETP.GE.AND P4, PT, R19, R2, PT ;  /* 0x000000021300720c */ /* 0x000fe20003f86270 */
[----:B------:R-:W-:Y:S01]  /*13a60*/  HMMA.16816.F32.BF16 R40, R4, R20, R40 ;  /* 0x000000140428723c */ /* 0x000fe20000041828 */
[----:B------:R-:W-:Y:S02]  /*13a70*/  VIADD R19, R25, 0x9 ;  /* 0x0000000919137836 */ /* 0x000fe40000000000 */
[----:B------:R-:W-:Y:S01]  /*13a80*/  FFMA.FTZ R26, R3, R15, R46 ;  /* 0x0000000f031a7223 */ /* 0x000fe2000001002e */
[----:B------:R-:W-:Y:S01]  /*13a90*/  FSEL R28, R28, -INF , !P5 ;  /* 0xff8000001c1c7808 */ /* 0x000fe20006800000 */
[----:B------:R-:W-:Y:S01]  /*13aa0*/  BAR.SYNC.DEFER_BLOCKING 0x0 ;  /* 0x0000000000007b1d */ /* 0x000fe20000010000 */
[----:B------:R-:W-:-:S02]  /*13ab0*/  ISETP.GE.AND P5, PT, R11, R0, PT ;  /* 0x000000000b00720c */ /* 0x000fc40003fa6270 */
[----:B------:R-:W-:Y:S01]  /*13ac0*/  FSEL R172, R30, -INF , !P2 ;  /* 0xff8000001eac7808 */ /* 0x000fe20005000000 */
[----:B------:R-:W-:Y:S01]  /*13ad0*/  HMMA.16816.F32.BF16 R84, R92, R100, R84 ;  /* 0x000000645c54723c */ /* 0x000fe20000041854 */
[----:B------:R-:W-:Y:S02]  /*13ae0*/  ISETP.GE.AND P2, PT, R19, R0, PT ;  /* 0x000000001300720c */ /* 0x000fe40003f46270 */
[----:B------:R-:W-:-:S05]  /*13af0*/  FSEL R26, R26, -INF , !P4 ;  /* 0xff8000001a1a7808 */ /* 0x000fca0006000000 */
[----:B------:R-:W-:Y:S01]  /*13b00*/  HMMA.16816.F32.BF16 R72, R4, R22, R72 ;  /* 0x000000160448723c */ /* 0x000fe20000041848 */
[----:B------:R-:W-:Y:S01]  /*13b10*/  FFMA.FTZ R23, R3, R15, R44 ;  /* 0x0000000f03177223 */ /* 0x000fe2000001002c */
[----:B------:R-:W-:-:S04]  /*13b20*/  VIADD R15, R25, 0x11 ;  /* 0x00000011190f7836 */ /* 0x000fc80000000000 */
[----:B------:R-:W-:Y:S02]  /*13b30*/  FSEL R23, R23, -INF , !P3 ;  /* 0xff80000017177808 */ /* 0x000fe40005800000 */
[----:B------:R-:W-:Y:S01]  /*13b40*/  HMMA.16816.F32.BF16 R32, R4, R36, R32 ;  /* 0x000000240420723c */ /* 0x000fe20000041820 */
[----:B------:R-:W-:Y:S01]  /*13b50*/  FFMA.FTZ R37, R3, R14, R53 ;  /* 0x0000000e03257223 */ /* 0x000fe20000010035 */
[----:B------:R-:W-:Y:S02]  /*13b60*/  I2FP.F32.U32 R14, R19 ;  /* 0x00000013000e7245 */ /* 0x000fe40000201000 */
[----:B------:R-:W-:Y:S02]  /*13b70*/  ISETP.GE.AND P3, PT, R11, R2, PT ;  /* 0x000000020b00720c */ /* 0x000fe40003f66270 */
[----:B------:R-:W-:Y:S01]  /*13b80*/  I2FP.F32.U32 R11, R11 ;  /* 0x0000000b000b7245 */ /* 0x000fe20000201000 */
[-C--:B------:R-:W-:Y:S01]  /*13b90*/  FFMA.FTZ R27, R3, R14.reuse, R45 ;  /* 0x0000000e031b7223 */ /* 0x080fe2000001002d */
[C---:B------:R-:W-:Y:S01]  /*13ba0*/  HMMA.16816.F32.BF16 R88, R80.reuse, R70, R88 ;  /* 0x000000465058723c */ /* 0x040fe20000041858 */
[----:B------:R-:W-:Y:S01]  /*13bb0*/  FSEL R37, R37, -INF , !P6 ;  /* 0xff80000025257808 */ /* 0x000fe20007000000 */
[----:B------:R-:W-:Y:S01]  /*13bc0*/  FFMA.FTZ R24, R3, R14, R47 ;  /* 0x0000000e03187223 */ /* 0x000fe2000001002f */
[----:B------:R-:W-:Y:S01]  /*13bd0*/  ISETP.GE.AND P6, PT, R19, R2, PT ;  /* 0x000000021300720c */ /* 0x000fe20003fc6270 */
[-C--:B------:R-:W-:Y:S01]  /*13be0*/  FFMA.FTZ R40, R3, R11.reuse, R40 ;  /* 0x0000000b03287223 */ /* 0x080fe20000010028 */
[----:B------:R-:W-:Y:S01]  /*13bf0*/  VIADD R19, R25, 0x18 ;  /* 0x0000001819137836 */ /* 0x000fe20000000000 */
[----:B------:R-:W-:Y:S01]  /*13c00*/  FSEL R27, R27, -INF , !P2 ;  /* 0xff8000001b1b7808 */ /* 0x000fe20005000000 */
[----:B------:R-:W-:Y:S01]  /*13c10*/  FFMA.FTZ R22, R3, R11, R42 ;  /* 0x0000000b03167223 */ /* 0x000fe2000001002a */
[C---:B------:R-:W-:Y:S01]  /*13c20*/  ISETP.GE.AND P4, PT, R15.reuse, R0, PT ;  /* 0x000000000f00720c */ /* 0x040fe20003f86270 */
[----:B------:R-:W-:Y:S01]  /*13c30*/  HMMA.16816.F32.BF16 R84, R80, R56, R84 ;  /* 0x000000385054723c */ /* 0x000fe20000041854 */
[----:B------:R-:W-:Y:S01]  /*13c40*/  ISETP.GE.AND P2, PT, R15, R2, PT ;  /* 0x000000020f00720c */ /* 0x000fe20003f46270 */
[----:B------:R-:W-:Y:S01]  /*13c50*/  VIADD R11, R25, 0x20 ;  /* 0x00000020190b7836 */ /* 0x000fe20000000000 */
[----:B------:R-:W-:-:S02]  /*13c60*/  I2FP.F32.U32 R14, R15 ;  /* 0x0000000f000e7245 */ /* 0x000fc40000201000 */
[----:B------:R-:W-:Y:S02]  /*13c70*/  FSEL R24, R24, -INF , !P6 ;  /* 0xff80000018187808 */ /* 0x000fe40007000000 */
[----:B------:R-:W-:Y:S01]  /*13c80*/  FSEL R15, R40, -INF , !P5 ;  /* 0xff800000280f7808 */ /* 0x000fe20006800000 */
[----:B------:R-:W-:Y:S01]  /*13c90*/  FFMA.FTZ R21, R3, R14, R41 ;  /* 0x0000000e03157223 */ /* 0x000fe20000010029 */
[----:B------:R-:W-:Y:S01]  /*13ca0*/  ISETP.GE.AND P6, PT, R19, R0, PT ;  /* 0x000000001300720c */ /* 0x000fe20003fc6270 */
[----:B------:R-:W-:Y:S01]  /*13cb0*/  FFMA.FTZ R20, R3, R14, R43 ;  /* 0x0000000e03147223 */ /* 0x000fe2000001002b */
[----:B------:R-:W-:Y:S01]  /*13cc0*/  ISETP.GE.AND P5, PT, R19, R2, PT ;  /* 0x000000021300720c */ /* 0x000fe20003fa6270 */
[C---:B------:R-:W-:Y:S01]  /*13cd0*/  HMMA.16816.F32.BF16 R88, R4.reuse, R38, R88 ;  /* 0x000000260458723c */ /* 0x040fe20000041858 */
[----:B------:R-:W-:Y:S01]  /*13ce0*/  I2FP.F32.U32 R19, R19 ;  /* 0x0000001300137245 */ /* 0x000fe20000201000 */
[C---:B------:R-:W-:Y:S01]  /*13cf0*/  VIADD R39, R25.reuse, 0x28 ;  /* 0x0000002819277836 */ /* 0x040fe20000000000 */
[----:B------:R-:W-:Y:S01]  /*13d00*/  FSEL R22, R22, -INF , !P3 ;  /* 0xff80000016167808 */ /* 0x000fe20005800000 */
[----:B------:R-:W-:Y:S01]  /*13d10*/  VIADD R41, R25, 0x21 ;  /* 0x0000002119297836 */ /* 0x000fe20000000000 */
[----:B------:R-:W-:Y:S01]  /*13d20*/  FSEL R21, R21, -INF , !P4 ;  /* 0xff80000015157808 */ /* 0x000fe20006000000 */
[CC--:B------:R-:W-:Y:S01]  /*13d30*/  FFMA.FTZ R72, R3.reuse, R19.reuse, R72 ;  /* 0x0000001303487223 */ /* 0x0c0fe20000010048 */
[----:B------:R-:W-:Y:S01]  /*13d40*/  FFMA.FTZ R18, R3, R19, R74 ;  /* 0x0000001303127223 */ /* 0x000fe2000001004a */
[C---:B------:R-:W-:Y:S01]  /*13d50*/  VIADD R19, R25.reuse, 0x19 ;  /* 0x0000001919137836 */ /* 0x040fe20000000000 */
[----:B------:R-:W-:Y:S01]  /*13d60*/  I2FP.F32.U32 R30, R11 ;  /* 0x0000000b001e7245 */ /* 0x000fe20000201000 */
[----:B------:R-:W-:Y:S01]  /*13d70*/  HMMA.16816.F32.BF16 R84, R4, R16, R84 ;  /* 0x000000100454723c */ /* 0x000fe20000041854 */
[----:B------:R-:W-:Y:S01]  /*13d80*/  FSEL R20, R20, -INF , !P2 ;  /* 0xff80000014147808 */ /* 0x000fe20005000000 */
[----:B------:R-:W-:Y:S01]  /*13d90*/  VIADD R17, R25, 0x29 ;  /* 0x0000002919117836 */ /* 0x000fe20000000000 */
[----:B------:R-:W-:Y:S01]  /*13da0*/  I2FP.F32.U32 R14, R19 ;  /* 0x00000013000e7245 */ /* 0x000fe20000201000 */
[----:B------:R-:W-:Y:S01]  /*13db0*/  FFMA.FTZ R165, R3, R30, R32 ;  /* 0x0000001e03a57223 */ /* 0x000fe20000010020 */
[----:B------:R-:W-:Y:S01]  /*13dc0*/  ISETP.GE.AND P3, PT, R19, R0, PT ;  /* 0x000000001300720c */ /* 0x000fe20003f66270 */
[----:B------:R-:W-:Y:S01]  /*13dd0*/  FFMA.FTZ R34, R3, R30, R34 ;  /* 0x0000001e03227223 */ /* 0x000fe20000010022 */
[----:B------:R-:W-:Y:S01]  /*13de0*/  ISETP.GE.AND P4, PT, R19, R2, PT ;  /* 0x000000021300720c */ /* 0x000fe20003f86270 */
[C---:B------:R-:W-:Y:S01]  /*13df0*/  VIADD R5, R25.reuse, 0x31 ;  /* 0x0000003119057836 */ /* 0x040fe20000000000 */
[----:B------:R-:W-:Y:S01]  /*13e00*/  FSEL R19, R72, -INF , !P6 ;  /* 0xff80000048137808 */ /* 0x000fe20007000000 */
[----:B------:R-:W-:Y:S01]  /*13e10*/  VIADD R7, R25, 0x30 ;  /* 0x0000003019077836 */ /* 0x000fe20000000000 */
[----:B------:R-:W-:-:S02]  /*13e20*/  ISETP.GE.AND P2, PT, R11, R0, PT ;  /* 0x000000000b00720c */ /* 0x000fc40003f46270 */
[----:B------:R-:W-:Y:S01]  /*13e30*/  ISETP.GE.AND P6, PT, R11, R2, PT ;  /* 0x000000020b00720c */ /* 0x000fe20003fc6270 */
[CC--:B------:R-:W-:Y:S01]  /*13e40*/  FFMA.FTZ R11, R3.reuse, R14.reuse, R73 ;  /* 0x0000000e030b7223 */ /* 0x0c0fe20000010049 */
[----:B------:R-:W-:Y:S01]  /*13e50*/  FFMA.FTZ R14, R3, R14, R75 ;  /* 0x0000000e030e7223 */ /* 0x000fe2000001004b */
[----:B------:R-:W-:Y:S02]  /*13e60*/  FSEL R165, R165, -INF , !P2 ;  /* 0xff800000a5a57808 */ /* 0x000fe40005000000 */
[C---:B------:R-:W-:Y:S02]  /*13e70*/  ISETP.GE.AND P2, PT, R39.reuse, R2, PT ;  /* 0x000000022700720c */ /* 0x040fe40003f46270 */
[----:B------:R-:W-:Y:S02]  /*13e80*/  FSEL R14, R14, -INF , !P4 ;  /* 0xff8000000e0e7808 */ /* 0x000fe40006000000 */
[----:B------:R-:W-:Y:S02]  /*13e90*/  ISETP.GE.AND P4, PT, R39, R0, PT ;  /* 0x000000002700720c */ /* 0x000fe40003f86270 */
[----:B------:R-:W-:-:S02]  /*13ea0*/  I2FP.F32.U32 R32, R41 ;  /* 0x0000002900207245 */ /* 0x000fc40000201000 */
[----:B------:R-:W-:Y:S02]  /*13eb0*/  I2FP.F32.U32 R39, R39 ;  /* 0x0000002700277245 */ /* 0x000fe40000201000 */
[----:B------:R-:W-:Y:S01]  /*13ec0*/  I2FP.F32.U32 R4, R17 ;  /* 0x0000001100047245 */ /* 0x000fe20000201000 */
[----:B------:R-:W-:Y:S01]  /*13ed0*/  FFMA.FTZ R35, R3, R32, R35 ;  /* 0x0000002003237223 */ /* 0x000fe20000010023 */
[----:B------:R-:W-:Y:S01]  /*13ee0*/  FSEL R11, R11, -INF , !P3 ;  /* 0xff8000000b0b7808 */ /* 0x000fe20005800000 */
[----:B------:R-:W-:Y:S01]  /*13ef0*/  FFMA.FTZ R88, R3, R39, R88 ;  /* 0x0000002703587223 */ /* 0x000fe20000010058 */
[----:B------:R-:W-:Y:S01]  /*13f00*/  ISETP.GE.AND P3, PT, R41, R2, PT ;  /* 0x000000022900720c */ /* 0x000fe20003f66270 */
[C---:B------:R-:W-:Y:S01]  /*13f10*/  FFMA.FTZ R89, R3.reuse, R4, R89 ;  /* 0x0000000403597223 */ /* 0x040fe20000010059 */
[----:B------:R-:W-:Y:S01]  /*13f20*/  FSEL R142, R34, -INF , !P6 ;  /* 0xff800000228e7808 */ /* 0x000fe20007000000 */
[C---:B------:R-:W-:Y:S01]  /*13f30*/  FFMA.FTZ R33, R3.reuse, R32, R33 ;  /* 0x0000002003217223 */ /* 0x040fe20000010021 */
[----:B------:R-:W-:Y:S01]  /*13f40*/  I2FP.F32.U32 R6, R5 ;  /* 0x0000000500067245 */ /* 0x000fe20000201000 */
[----:B------:R-:W-:Y:S01]  /*13f50*/  FFMA.FTZ R90, R3, R39, R90 ;  /* 0x00000027035a7223 */ /* 0x000fe2000001005a */
[----:B------:R-:W-:Y:S01]  /*13f60*/  ISETP.GE.AND P6, PT, R17, R0, PT ;  /* 0x000000001100720c */ /* 0x000fe20003fc6270 */
[----:B------:R-:W-:Y:S01]  /*13f70*/  FFMA.FTZ R91, R3, R4, R91 ;  /* 0x00000004035b7223 */ /* 0x000fe2000001005b */
[----:B------:R-:W-:Y:S01]  /*13f80*/  FSEL R140, R35, -INF , !P3 ;  /* 0xff800000238c7808 */ /* 0x000fe20005800000 */
[CC--:B------:R-:W-:Y:S01]  /*13f90*/  FFMA.FTZ R87, R3.reuse, R6.reuse, R87 ;  /* 0x0000000603577223 */ /* 0x0c0fe20000010057 */
[----:B------:R-:W-:Y:S01]  /*13fa0*/  FSEL R143, R88, -INF , !P4 ;  /* 0xff800000588f7808 */ /* 0x000fe20006000000 */
[----:B------:R-:W-:Y:S01]  /*13fb0*/  FFMA.FTZ R85, R3, R6, R85 ;  /* 0x0000000603557223 */ /* 0x000fe20000010055 */
[----:B------:R-:W-:-:S02]  /*13fc0*/  ISETP.GE.AND P3, PT, R7, R0, PT ;  /* 0x000000000700720c */ /* 0x000fc40003f66270 */
[----:B------:R-:W-:Y:S02]  /*13fd0*/  ISETP.GE.AND P4, PT, R7, R2, PT ;  /* 0x000000020700720c */ /* 0x000fe40003f86270 */
[----:B------:R-:W-:Y:S02]  /*13fe0*/  FSEL R18, R18, -INF , !P5 ;  /* 0xff80000012127808 */ /* 0x000fe40006800000 */
[----:B------:R-:W-:Y:S02]  /*13ff0*/  I2FP.F32.U32 R7, R7 ;  /* 0x0000000700077245 */ /* 0x000fe40000201000 */
[----:B------:R-:W-:Y:S02]  /*14000*/  ISETP.GE.AND P5, PT, R41, R0, PT ;  /* 0x000000002900720c */ /* 0x000fe40003fa6270 */
[----:B------:R-:W-:Y:S01]  /*14010*/  FSEL R141, R89, -INF , !P6 ;  /* 0xff800000598d7808 */ /* 0x000fe20007000000 */
[-C--:B------:R-:W-:Y:S01]  /*14020*/  FFMA.FTZ R84, R3, R7.reuse, R84 ;  /* 0x0000000703547223 */ /* 0x080fe20000010054 */
[----:B------:R-:W-:Y:S01]  /*14030*/  ISETP.GE.AND P6, PT, R5, R2, PT ;  /* 0x000000020500720c */ /* 0x000fe20003fc6270 */
[----:B------:R-:W-:Y:S01]  /*14040*/  FFMA.FTZ R86, R3, R7, R86 ;  /* 0x0000000703567223 */ /* 0x000fe20000010056 */
[----:B------:R-:W-:-:S02]  /*14050*/  FSEL R169, R33, -INF , !P5 ;  /* 0xff80000021a97808 */ /* 0x000fc40006800000 */
[----:B------:R-:W-:Y:S02]  /*14060*/  FSEL R192, R90, -INF , !P2 ;  /* 0xff8000005ac07808 */ /* 0x000fe40005000000 */
[----:B------:R-:W-:Y:S02]  /*14070*/  ISETP.GE.AND P5, PT, R17, R2, PT ;  /* 0x000000021100720c */ /* 0x000fe40003fa6270 */
[----:B------:R-:W-:Y:S01]  /*14080*/  ISETP.GE.AND P2, PT, R5, R0, PT ;  /* 0x000000000500720c */ /* 0x000fe20003f46270 */
[----:B------:R-:W-:Y:S01]  /*14090*/  VIADD R5, R25, 0x39 ;  /* 0x0000003919057836 */ /* 0x000fe20000000000 */
[----:B------:R-:W-:Y:S02]  /*140a0*/  FSEL R178, R87, -INF , !P6 ;  /* 0xff80000057b27808 */ /* 0x000fe40007000000 */
[----:B------:R-:W-:Y:S02]  /*140b0*/  ISETP.NE.AND P6, PT, R135, 0x1, PT ;  /* 0x000000018700780c */ /* 0x000fe40003fc5270 */
[----:B------:R-:W-:-:S02]  /*140c0*/  FSEL R182, R91, -INF , !P5 ;  /* 0xff8000005bb67808 */ /* 0x000fc40006800000 */
[----:B------:R-:W-:Y:S02]  /*140d0*/  FSEL R191, R84, -INF , !P3 ;  /* 0xff80000054bf7808 */ /* 0x000fe40005800000 */
[C---:B------:R-:W-:Y:S02]  /*140e0*/  ISETP.GE.AND P5, PT, R25.reuse, R0, PT ;  /* 0x000000001900720c */ /* 0x040fe40003fa6270 */
        /* <DEDUP_REMOVED lines=28> */
.L_x_2467:
        /* <DEDUP_REMOVED lines=47> */
[----:B--2---:R-:W-:Y:S01]  /*145a0*/  IMAD.WIDE.U32 R30, R16, UR10, RZ ;  /* 0x0000000a101e7c25 */ /* 0x004fe2000f8e00ff */
[----:B------:R-:W-:-:S05]  /*145b0*/  SHF.R.S32.HI R7, RZ, 0x1f, R16 ;  /* 0x0000001fff077819 */ /* 0x000fca0000011410 */
[----:B------:R-:W-:-:S04]  /*145c0*/  IMAD R7, R7, UR10, RZ ;  /* 0x0000000a07077c24 */ /* 0x000fc8000f8e02ff */
[----:B------:R-:W-:-:S04]  /*145d0*/  IMAD R7, R16, UR11, R7 ;  /* 0x0000000b10077c24 */ /* 0x000fc8000f8e0207 */
[----:B------:R-:W-:Y:S01]  /*145e0*/  IMAD.IADD R31, R31, 0x1, R7 ;  /* 0x000000011f1f7824 */ /* 0x000fe200078e0207 */
[----:B----4-:R-:W-:-:S04]  /*145f0*/  IADD3 R6, PT, PT, R17, -R6, RZ ;  /* 0x8000000611067210 */ /* 0x010fc80007ffe0ff */
[----:B------:R-:W-:-:S05]  /*14600*/  SHF.R.S32.HI R16, RZ, 0x1f, R6 ;  /* 0x0000001fff107819 */ /* 0x000fca0000011406 */
[----:B---3--:R-:W-:Y:S02]  /*14610*/  IMAD R7, R16, UR8, RZ ;  /* 0x0000000810077c24 */ /* 0x008fe4000f8e02ff */
[----:B------:R-:W-:-:S04]  /*14620*/  IMAD.WIDE.U32 R16, R6, UR8, R30 ;  /* 0x0000000806107c25 */ /* 0x000fc8000f8e001e */
[----:B------:R-:W-:Y:S01]  /*14630*/  IMAD R7, R6, UR9, R7 ;  /* 0x0000000906077c24 */ /* 0x000fe2000f8e0207 */
[----:B------:R-:W-:-:S04]  /*14640*/  LEA R196, P2, R16, R196, 0x1 ;  /* 0x000000c410c47211 */ /* 0x000fc800078408ff */
[----:B------:R-:W-:-:S04]  /*14650*/  IADD3 R7, PT, PT, R17, R7, RZ ;  /* 0x0000000711077210 */ /* 0x000fc80007ffe0ff */
[----:B------:R-:W-:-:S07]  /*14660*/  LEA.HI.X R195, R16, R195, R7, 0x1, P2 ;  /* 0x000000c310c37211 */ /* 0x000fce00010f0c07 */
.L_x_2468:
        /* <DEDUP_REMOVED lines=77> */
.L_x_2466:
[----:B--2---:R-:W-:Y:S01]  /*14b40*/  FMNMX3.FTZ R6, R5, R37, R23, !PT ;  /* 0x0000002505067276 */ /* 0x004fe20007810017 */
[----:B------:R-:W1:Y:S01]  /*14b50*/  S2R R189, SR_TID.X ;  /* 0x0000000000bd7919 */ /* 0x000e620000002100 */
[----:B------:R-:W-:Y:S01]  /*14b60*/  FMNMX3.FTZ R7, R4, R28, R26, !PT ;  /* 0x0000001c04077276 */ /* 0x000fe2000781001a */
[----:B------:R-:W2:Y:S01]  /*14b70*/  LDCU UR4, c[0x0][0x45c] ;  /* 0x00008b80ff0477ac */ /* 0x000ea20008000800 */
        /* <DEDUP_REMOVED lines=14> */
[----:B------:R-:W-:Y:S01]  /*14c60*/  MOV R208, 0xffffffff ;  /* 0xffffffff00d07802 */ /* 0x000fe20000000f00 */
[----:B------:R-:W3:Y:S01]  /*14c70*/  SHFL.BFLY PT, R6, R9, 0x2, 0x1f ;  /* 0x0c401f0009067f89 */ /* 0x000ee200000e0000 */
[----:B-1----:R-:W-:-:S02]  /*14c80*/  SHF.L.U32 R188, R189, 0x3, RZ ;  /* 0x00000003bdbc7819 */ /* 0x002fc400000006ff */
[----:B------:R-:W-:Y:S01]  /*14c90*/  SHF.R.U32.HI R187, RZ, 0x1, R189 ;  /* 0x00000001ffbb7819 */ /* 0x000fe200000116bd */
[----:B------:R-:W1:Y:S01]  /*14ca0*/  SHFL.BFLY PT, R7, R10, 0x2, 0x1f ;  /* 0x0c401f000a077f89 */ /* 0x000e6200000e0000 */
[----:B------:R-:W-:-:S04]  /*14cb0*/  LOP3.LUT R188, R188, 0x38, RZ, 0xc0, !PT ;  /* 0x00000038bcbc7812 */ /* 0x000fc800078ec0ff */
[----:B------:R-:W-:Y:S02]  /*14cc0*/  LOP3.LUT R145, R188, 0x1c0, R144, 0xf8, !PT ;  /* 0x000001c0bc917812 */ /* 0x000fe400078ef890 */
[----:B---3--:R-:W-:Y:S02]  /*14cd0*/  FMNMX.FTZ R6, R9, R6, !PT ;  /* 0x0000000609067209 */ /* 0x008fe40007810000 */
[----:B-1----:R-:W-:-:S03]  /*14ce0*/  FMNMX.FTZ R7, R10, R7, !PT ;  /* 0x000000070a077209 */ /* 0x002fc60007810000 */
[----:B------:R-:W1:Y:S04]  /*14cf0*/  SHFL.BFLY PT, R133, R6, 0x1, 0x1f ;  /* 0x0c201f0006857f89 */ /* 0x000e6800000e0000 */
[----:B------:R-:W3:Y:S01]  /*14d00*/  SHFL.BFLY PT, R132, R7, 0x1, 0x1f ;  /* 0x0c201f0007847f89 */ /* 0x000ee200000e0000 */
[----:B-1----:R-:W-:Y:S02]  /*14d10*/  FMNMX.FTZ R133, R6, R133, !PT ;  /* 0x0000008506857209 */ /* 0x002fe40007810000 */
[----:B------:R-:W-:Y:S02]  /*14d20*/  LOP3.LUT R6, R187, 0x8, RZ, 0xc0, !PT ;  /* 0x00000008bb067812 */ /* 0x000fe400078ec0ff */
[C---:B------:R-:W-:Y:S01]  /*14d30*/  FSETP.NEU.FTZ.AND P2, PT, R133.reuse, -INF , PT ;  /* 0xff8000008500780b */ /* 0x040fe20003f5d000 */
[----:B--2---:R-:W-:Y:S01]  /*14d40*/  FMUL.FTZ R186, R133, UR4 ;  /* 0x0000000485ba7c20 */ /* 0x004fe20008410000 */
[----:B---3--:R-:W-:-:S04]  /*14d50*/  FMNMX.FTZ R132, R7, R132, !PT ;  /* 0x0000008407847209 */ /* 0x008fc80007810000 */
[----:B------:R-:W-:Y:S01]  /*14d60*/  FSEL R186, R186, RZ, P2 ;  /* 0x000000ffbaba7208 */ /* 0x000fe20001000000 */
[C---:B------:R-:W-:Y:S01]  /*14d70*/  FMUL.FTZ R173, R132.reuse, UR4 ;  /* 0x0000000484ad7c20 */ /* 0x040fe20008410000 */
[----:B------:R-:W-:-:S03]  /*14d80*/  FSETP.NEU.FTZ.AND P2, PT, R132, -INF , PT ;  /* 0xff8000008400780b */ /* 0x000fc60003f5d000 */
[--C-:B------:R-:W-:Y:S01]  /*14d90*/  FFMA.FTZ R160, R5, UR4, -R186.reuse ;  /* 0x0000000405a07c23 */ /* 0x100fe200080108ba */
[----:B------:R-:W-:Y:S01]  /*14da0*/  LOP3.LUT R5, R145, R6, RZ, 0x3c, !PT ;  /* 0x0000000691057212 */ /* 0x000fe200078e3cff */
[--C-:B------:R-:W-:Y:S01]  /*14db0*/  FFMA.FTZ R159, R37, UR4, -R186.reuse ;  /* 0x00000004259f7c23 */ /* 0x100fe200080108ba */
[----:B------:R-:W-:Y:S01]  /*14dc0*/  FSEL R173, R173, RZ, P2 ;  /* 0x000000ffadad7208 */ /* 0x000fe20001000000 */
[----:B------:R-:W-:Y:S01]  /*14dd0*/  FFMA.FTZ R155, R23, UR4, -R186 ;  /* 0x00000004179b7c23 */ /* 0x000fe200080108ba */
[----:B------:R-:W-:Y:S01]  /*14de0*/  LOP3.LUT R190, R5, 0x200, R144, 0xf8, !PT ;  /* 0x0000020005be7812 */ /* 0x000fe200078ef890 */
[--C-:B------:R-:W-:Y:S01]  /*14df0*/  FFMA.FTZ R154, R27, UR4, -R186.reuse ;  /* 0x000000041b9a7c23 */ /* 0x100fe200080108ba */
[----:B------:R-:W-:Y:S01]  /*14e00*/  MUFU.EX2 R160, R160 ;  /* 0x000000a000a07308 */ /* 0x000fe20000000800 */
[--C-:B------:R-:W-:Y:S01]  /*14e10*/  FFMA.FTZ R162, R4, UR4, -R173.reuse ;  /* 0x0000000404a27c23 */ /* 0x100fe200080108ad */
[----:B------:R-:W-:Y:S01]  /*14e20*/  LEA R190, R190, UR5, 0x1 ;  /* 0x00000005bebe7c11 */ /* 0x000fe2000f8e08ff */
[--C-:B------:R-:W-:Y:S01]  /*14e30*/  FFMA.FTZ R161, R28, UR4, -R173.reuse ;  /* 0x000000041ca17c23 */ /* 0x100fe200080108ad */
[--C-:B------:R-:W-:Y:S01]  /*14e40*/  FFMA.FTZ R158, R26, UR4, -R173.reuse ;  /* 0x000000041a9e7c23 */ /* 0x100fe200080108ad */
[--C-:B------:R-:W-:Y:S01]  /*14e50*/  FFMA.FTZ R157, R24, UR4, -R173.reuse ;  /* 0x00000004189d7c23 */ /* 0x100fe200080108ad */
[C---:B------:R-:W-:Y:S01]  /*14e60*/  IADD3 R4, PT, PT, R190.reuse, 0xc000, RZ ;  /* 0x0000c000be047810 */ /* 0x040fe20007ffe0ff */
[----:B------:R-:W-:Y:S01]  /*14e70*/  LDSM.16.MT88.4 R124, [R190+0xc000] ;  /* 0x00c00000be7c783b */ /* 0x000fe20000004200 */
[----:B------:R-:W-:Y:S01]  /*14e80*/  IADD3 R167, PT, PT, R190, 0xc040, RZ ;  /* 0x0000c040bea77810 */ /* 0x000fe20007ffe0ff */
[----:B------:R-:W1:Y:S01]  /*14e90*/  MUFU.EX2 R159, R159 ;  /* 0x0000009f009f7308 */ /* 0x000e620000000800 */
[----:B------:R-:W-:Y:S01]  /*14ea0*/  @P0 IADD3 R167, PT, PT, R4, -0x40, RZ ;  /* 0xffffffc004a70810 */ /* 0x000fe20007ffe0ff */
[----:B------:R-:W-:Y:S01]  /*14eb0*/  LDSM.16.MT88.4 R64, [R190+0xe000] ;  /* 0x00e00000be40783b */ /* 0x000fe20000004200 */
[C---:B------:R-:W-:Y:S01]  /*14ec0*/  IADD3 R174, PT, PT, R8.reuse, R190, RZ ;  /* 0x000000be08ae7210 */ /* 0x040fe20007ffe0ff */
[--C-:B------:R-:W-:Y:S01]  /*14ed0*/  FFMA.FTZ R153, R15, UR4, -R186.reuse ;  /* 0x000000040f997c23 */ /* 0x100fe200080108ba */
[----:B------:R-:W-:Y:S01]  /*14ee0*/  IADD3 R163, PT, PT, R8, R167, RZ ;  /* 0x000000a708a37210 */ /* 0x000fe20007ffe0ff */
[----:B-----5:R-:W2:Y:S01]  /*14ef0*/  LDSM.16.MT88.4 R48, [R167] ;  /* 0x00000000a730783b */ /* 0x020ea20000004200 */
[--C-:B------:R-:W-:Y:S01]  /*14f00*/  FFMA.FTZ R146, R14, UR4, -R173.reuse ;  /* 0x000000040e927c23 */ /* 0x100fe200080108ad */
[----:B------:R-:W-:Y:S01]  /*14f10*/  MUFU.EX2 R155, R155 ;  /* 0x0000009b009b7308 */ /* 0x000fe20000000800 */
[--C-:B------:R-:W-:Y:S01]  /*14f20*/  FFMA.FTZ R152, R21, UR4, -R186.reuse ;  /* 0x0000000415987c23 */ /* 0x100fe200080108ba */
[----:B------:R-:W3:Y:S01]  /*14f30*/  LDSM.16.MT88.4 R40, [R174+0xc000] ;  /* 0x00c00000ae28783b */ /* 0x000ee20000004200 */
[--C-:B------:R-:W-:Y:S01]  /*14f40*/  FFMA.FTZ R149, R19, UR4, -R186.reuse ;  /* 0x0000000413957c23 */ /* 0x100fe200080108ba */
[--C-:B------:R-:W-:Y:S01]  /*14f50*/  FFMA.FTZ R148, R11, UR4, -R186.reuse ;  /* 0x000000040b947c23 */ /* 0x100fe200080108ba */
[--C-:B------:R-:W-:Y:S01]  /*14f60*/  FFMA.FTZ R151, R22, UR4, -R173.reuse ;  /* 0x0000000416977c23 */ /* 0x100fe200080108ad */
[----:B------:R-:W4:Y:S01]  /*14f70*/  LDSM.16.MT88.4 R72, [R174+0xe000] ;  /* 0x00e00000ae48783b */ /* 0x000f220000004200 */
[--C-:B------:R-:W-:Y:S01]  /*14f80*/  FFMA.FTZ R150, R20, UR4, -R173.reuse ;  /* 0x0000000414967c23 */ /* 0x100fe200080108ad */
[----:B------:R-:W2:Y:S01]  /*14f90*/  MUFU.EX2 R154, R154 ;  /* 0x0000009a009a7308 */ /* 0x000ea20000000800 */
[--C-:B------:R-:W-:Y:S01]  /*14fa0*/  FFMA.FTZ R147, R18, UR4, -R173.reuse ;  /* 0x0000000412937c23 */ /* 0x100fe200080108ad */
[----:B------:R-:W4:Y:S01]  /*14fb0*/  LDSM.16.MT88.4 R104, [R174+0x10000] ;  /* 0x01000000ae68783b */ /* 0x000f220000004200 */
[----:B-1----:R-:W-:Y:S01]  /*14fc0*/  F2FP.BF16.F32.PACK_AB R116, R159, R160 ;  /* 0x000000a09f74723e */ /* 0x002fe200000010ff */
[--C-:B------:R-:W-:Y:S01]  /*14fd0*/  FFMA.FTZ R164, R165, UR4, -R186.reuse ;  /* 0x00000004a5a47c23 */ /* 0x100fe200080108ba */
[--C-:B------:R-:W-:Y:S01]  /*14fe0*/  FFMA.FTZ R165, R169, UR4, -R186.reuse ;  /* 0x00000004a9a57c23 */ /* 0x100fe200080108ba */
[----:B------:R-:W1:Y:S01]  /*14ff0*/  LDSM.16.MT88.4 R56, [R163] ;  /* 0x00000000a338783b */ /* 0x000e620000004200 */
[--C-:B------:R-:W-:Y:S01]  /*15000*/  FFMA.FTZ R166, R143, UR4, -R186.reuse ;  /* 0x000000048fa67c23 */ /* 0x100fe200080108ba */
[----:B------:R-:W-:Y:S01]  /*15010*/  MUFU.EX2 R162, R162 ;  /* 0x000000a200a27308 */ /* 0x000fe20000000800 */
[--C-:B------:R-:W-:Y:S01]  /*15020*/  FFMA.FTZ R169, R141, UR4, -R186.reuse ;  /* 0x000000048da97c23 */ /* 0x100fe200080108ba */
[----:B------:R-:W1:Y:S01]  /*15030*/  LDSM.16.MT88.4 R80, [R167+0x2000] ;  /* 0x00200000a750783b */ /* 0x000e620000004200 */
[--C-:B------:R-:W-:Y:S01]  /*15040*/  FFMA.FTZ R171, R142, UR4, -R173.reuse ;  /* 0x000000048eab7c23 */ /* 0x100fe200080108ad */
[--C-:B------:R-:W-:Y:S01]  /*15050*/  FFMA.FTZ R176, R140, UR4, -R173.reuse ;  /* 0x000000048cb07c23 */ /* 0x100fe200080108ad */
[--C-:B------:R-:W-:Y:S01]  /*15060*/  FFMA.FTZ R175, R192, UR4, -R173.reuse ;  /* 0x00000004c0af7c23 */ /* 0x100fe200080108ad */
[----:B------:R-:W1:Y:S01]  /*15070*/  LDSM.16.MT88.4 R88, [R163+0x2000] ;  /* 0x00200000a358783b */ /* 0x000e620000004200 */
[--C-:B------:R-:W-:Y:S01]  /*15080*/  FFMA.FTZ R182, R182, UR4, -R173.reuse ;  /* 0x00000004b6b67c23 */ /* 0x100fe200080108ad */
[----:B------:R-:W3:Y:S01]  /*15090*/  MUFU.EX2 R161, R161 ;  /* 0x000000a100a17308 */ /* 0x000ee20000000800 */
[----:B--2---:R-:W-:Y:S01]  /*150a0*/  F2FP.BF16.F32.PACK_AB R118, R154, R155 ;  /* 0x0000009b9a76723e */ /* 0x004fe200000010ff */
[----:B------:R-:W2:Y:S01]  /*150b0*/  LDSM.16.MT88.4 R96, [R190+0x10000] ;  /* 0x01000000be60783b */ /* 0x000ea20000004200 */
[--C-:B------:R-:W-:Y:S01]  /*150c0*/  FFMA.FTZ R191, R191, UR4, -R186.reuse ;  /* 0x00000004bfbf7c23 */ /* 0x100fe200080108ba */
[--C-:B------:R-:W-:Y:S01]  /*150d0*/  FFMA.FTZ R192, R183, UR4, -R186.reuse ;  /* 0x00000004b7c07c23 */ /* 0x100fe200080108ba */
[--C-:B------:R-:W-:Y:S01]  /*150e0*/  FFMA.FTZ R181, R181, UR4, -R186.reuse ;  /* 0x00000004b5b57c23 */ /* 0x100fe200080108ba */
[----:B------:R-:W2:Y:S01]  /*150f0*/  LDSM.16.MT88.4 R120, [R167+0x4000] ;  /* 0x00400000a778783b */ /* 0x000ea20000004200 */
[----:B------:R-:W-:Y:S01]  /*15100*/  FFMA.FTZ R186, R179, UR4, -R186 ;  /* 0x00000004b3ba7c23 */ /* 0x000fe200080108ba */
[----:B------:R-:W-:Y:S01]  /*15110*/  MUFU.EX2 R158, R158 ;  /* 0x0000009e009e7308 */ /* 0x000fe20000000800 */
[--C-:B------:R-:W-:Y:S01]  /*15120*/  FFMA.FTZ R179, R180, UR4, -R173.reuse ;  /* 0x00000004b4b37c23 */ /* 0x100fe200080108ad */
[----:B------:R-:W2:Y:S01]  /*15130*/  LDSM.16.MT88.4 R4, [R163+0x4000] ;  /* 0x00400000a304783b */ /* 0x000ea20000004200 */
[--C-:B------:R-:W-:Y:S01]  /*15140*/  FFMA.FTZ R178, R178, UR4, -R173.reuse ;  /* 0x00000004b2b27c23 */ /* 0x100fe200080108ad */
[--C-:B------:R-:W-:Y:S01]  /*15150*/  FFMA.FTZ R172, R172, UR4, -R173.reuse ;  /* 0x00000004acac7c23 */ /* 0x100fe200080108ad */
[----:B------:R-:W-:Y:S01]  /*15160*/  FFMA.FTZ R213, R170, UR4, -R173 ;  /* 0x00000004aad57c23 */ /* 0x000fe200080108ad */
[----:B------:R-:W2:Y:S01]  /*15170*/  LDSM.16.MT88.4 R12, [R167+0x800] ;  /* 0x00080000a70c783b */ /* 0x000ea20000004200 */
[----:B------:R-:W-:Y:S01]  /*15180*/  FADD.FTZ R160, R160, R159 ;  /* 0x0000009fa0a07221 */ /* 0x000fe20000010000 */
[----:B------:R-:W4:Y:S01]  /*15190*/  MUFU.EX2 R157, R157 ;  /* 0x0000009d009d7308 */ /* 0x000f220000000800 */
[----:B---3--:R-:W-:Y:S01]  /*151a0*/  F2FP.BF16.F32.PACK_AB R117, R161, R162 ;  /* 0x000000a2a175723e */ /* 0x008fe200000010ff */
[----:B------:R-:W3:Y:S01]  /*151b0*/  LDSM.16.MT88.4 R8, [R190+0xe800] ;  /* 0x00e80000be08783b */ /* 0x000ee20000004200 */
[----:B------:R-:W-:Y:S01]  /*151c0*/  FADD.FTZ R161, R162, R161 ;  /* 0x000000a1a2a17221 */ /* 0x000fe20000010000 */
[----:B------:R-:W-:-:S02]  /*151d0*/  FADD.FTZ R155, R155, R160 ;  /* 0x000000a09b9b7221 */ /* 0x000fc40000010000 */
[----:B------:R-:W3:Y:S02]  /*151e0*/  LDSM.16.MT88.4 R20, [R174+0xe800] ;  /* 0x00e80000ae14783b */ /* 0x000ee40000004200 */
[----:B------:R-:W-:Y:S01]  /*151f0*/  MUFU.EX2 R153, R153 ;  /* 0x0000009900997308 */ /* 0x000fe20000000800 */
[----:B------:R-:W-:Y:S01]  /*15200*/  FADD.FTZ R154, R154, R155 ;  /* 0x0000009b9a9a7221 */ /* 0x000fe20000010000 */
[----:B------:R-:W3:Y:S04]  /*15210*/  LDSM.16.MT88.4 R16, [R167+0x2800] ;  /* 0x00280000a710783b */ /* 0x000ee80000004200 */
[----:B------:R-:W-:Y:S02]  /*15220*/  LDSM.16.MT88.4 R136, [R174+0xc800] ;  /* 0x00c80000ae88783b */ /* 0x000fe40000004200 */
[----:B------:R-:W3:Y:S01]  /*15230*/  MUFU.EX2 R152, R152 ;  /* 0x0000009800987308 */ /* 0x000ee20000000800 */
[----:B----4-:R-:W-:Y:S01]  /*15240*/  F2FP.BF16.F32.PACK_AB R119, R157, R158 ;  /* 0x0000009e9d77723e */ /* 0x010fe200000010ff */
[----:B------:R-:W-:Y:S04]  /*15250*/  LDSM.16.MT88.4 R32, [R174+0x10800] ;  /* 0x01080000ae20783b */ /* 0x000fe80000004200 */
[----:B------:R-:W-:Y:S02]  /*15260*/  LDSM.16.MT88.4 R28, [R190+0xc800] ;  /* 0x00c80000be1c783b */ /* 0x000fe40000004200 */
[----:B------:R-:W-:Y:S01]  /*15270*/  MUFU.EX2 R149, R149 ;  /* 0x0000009500957308 */ /* 0x000fe20000000800 */
[C---:B------:R-:W-:Y:S01]  /*15280*/  HMMA.16816.F32.BF16 R44, R116.reuse, R48, RZ ;  /* 0x00000030742c723c */ /* 0x040fe200000418ff */
[----:B------:R-:W-:Y:S04]  /*15290*/  LDSM.16.MT88.4 R24, [R163+0x800] ;  /* 0x00080000a318783b */ /* 0x000fe80000004200 */
[----:B------:R-:W-:Y:S02]  /*152a0*/  LDSM.16.MT88.4 R140, [R174+0xd000] ;  /* 0x00d00000ae8c783b */ /* 0x000fe40000004200 */
        /* <DEDUP_REMOVED lines=9> */
[C---:B------:R-:W-:Y:S07]  /*15340*/  HMMA.16816.F32.BF16 R128, R116.reuse, R124, RZ ;  /* 0x0000007c7480723c */ /* 0x040fee00000418ff */
[----:B------:R-:W-:Y:S01]  /*15350*/  MUFU.EX2 R164, R164 ;  /* 0x000000a400a47308 */ /* 0x000fe20000000800 */
[C---:B-1----:R-:W-:Y:S07]  /*15360*/  HMMA.16816.F32.BF16 R52, R116.reuse, R56, RZ ;  /* 0x000000387434723c */ /* 0x042fee00000418ff */
[----:B------:R-:W1:Y:S01]  /*15370*/  MUFU.EX2 R165, R165 ;  /* 0x000000a500a57308 */ /* 0x000e620000000800 */
[C---:B------:R-:W-:Y:S07]  /*15380*/  HMMA.16816.F32.BF16 R60, R116.reuse, R64, RZ ;  /* 0x00000040743c723c */ /* 0x040fee00000418ff */
[----:B------:R-:W-:Y:S01]  /*15390*/  MUFU.EX2 R166, R166 ;  /* 0x000000a600a67308 */ /* 0x000fe20000000800 */
[C---:B------:R-:W-:Y:S07]  /*153a0*/  HMMA.16816.F32.BF16 R76, R116.reuse, R80, RZ ;  /* 0x00000050744c723c */ /* 0x040fee00000418ff */
[----:B------:R-:W-:Y:S01]  /*153b0*/  MUFU.EX2 R169, R169 ;  /* 0x000000a900a97308 */ /* 0x000fe20000000800 */
[C---:B------:R-:W-:Y:S07]  /*153c0*/  HMMA.16816.F32.BF16 R84, R116.reuse, R88, RZ ;  /* 0x000000587454723c */ /* 0x040fee00000418ff */
[----:B------:R-:W-:Y:S01]  /*153d0*/  MUFU.EX2 R171, R171 ;  /* 0x000000ab00ab7308 */ /* 0x000fe20000000800 */
[C---:B--2---:R-:W-:Y:S07]  /*153e0*/  HMMA.16816.F32.BF16 R92, R116.reuse, R96, RZ ;  /* 0x00000060745c723c */ /* 0x044fee00000418ff */
[----:B------:R-:W2:Y:S01]  /*153f0*/  MUFU.EX2 R176, R176 ;  /* 0x000000b000b07308 */ /* 0x000ea20000000800 */
[C---:B------:R-:W-:Y:S07]  /*15400*/  HMMA.16816.F32.BF16 R108, R116.reuse, R120, RZ ;  /* 0x00000078746c723c */ /* 0x040fee00000418ff */
[----:B------:R-:W-:Y:S01]  /*15410*/  MUFU.EX2 R175, R175 ;  /* 0x000000af00af7308 */ /* 0x000fe20000000800 */
[C---:B------:R-:W-:Y:S07]  /*15420*/  HMMA.16816.F32.BF16 R40, R116.reuse, R42, RZ ;  /* 0x0000002a7428723c */ /* 0x040fee00000418ff */
        /* <DEDUP_REMOVED lines=17> */
[C---:B------:R-:W-:Y:S08]  /*15540*/  HMMA.16816.F32.BF16 R120, R116.reuse, R122, RZ ;  /* 0x0000007a7478723c */ /* 0x040ff000000418ff */
[----:B------:R-:W-:Y:S01]  /*15550*/  HMMA.16816.F32.BF16 R112, R116, R4, RZ ;  /* 0x000000047470723c */ /* 0x000fe200000418ff */
[----:B---3--:R-:W-:Y:S01]  /*15560*/  F2FP.BF16.F32.PACK_AB R4, R152, R153 ;  /* 0x000000999804723e */ /* 0x008fe200000010ff */
[----:B------:R-:W-:Y:S01]  /*15570*/  FADD.FTZ R153, R153, R154 ;  /* 0x0000009a99997221 */ /* 0x000fe20000010000 */
[----:B----4-:R-:W-:-:S03]  /*15580*/  F2FP.BF16.F32.PACK_AB R5, R150, R151 ;  /* 0x000000979605723e */ /* 0x010fc600000010ff */
[----:B------:R-:W-:Y:S02]  /*15590*/  FADD.FTZ R152, R152, R153 ;  /* 0x0000009998987221 */ /* 0x000fe40000010000 */
[----:B------:R-:W-:Y:S01]  /*155a0*/  HMMA.16816.F32.BF16 R116, R116, R6, RZ ;  /* 0x000000067474723c */ /* 0x000fe200000418ff */
[----:B------:R-:W-:Y:S02]  /*155b0*/  F2FP.BF16.F32.PACK_AB R6, R148, R149 ;  /* 0x000000959406723e */ /* 0x000fe400000010ff */
[----:B------:R-:W-:-:S07]  /*155c0*/  F2FP.BF16.F32.PACK_AB R7, R146, R147 ;  /* 0x000000939207723e */ /* 0x000fce00000010ff */
        /* <DEDUP_REMOVED lines=8> */
[----:B------:R-:W1:Y:S07]  /*15650*/  LDSM.16.MT88.4 R20, [R163+0x2800] ;  /* 0x00280000a314783b */ /* 0x000e6e0000004200 */
[C---:B------:R-:W-:Y:S08]  /*15660*/  HMMA.16816.F32.BF16 R76, R4.reuse, R16, R76 ;  /* 0x00000010044c723c */ /* 0x040ff0000004184c */
        /* <DEDUP_REMOVED lines=23> */
[C---:B--2---:R-:W-:Y:S08]  /*157e0*/  HMMA.16816.F32.BF16 R112, R4.reuse, R16, R112 ;  /* 0x000000100470723c */ /* 0x044ff00000041870 */
[----:B------:R-:W-:Y:S01]  /*157f0*/  HMMA.16816.F32.BF16 R116, R4, R18, R116 ;  /* 0x000000120474723c */ /* 0x000fe20000041874 */
[----:B------:R-:W1:Y:S01]  /*15800*/  LDSM.16.MT88.4 R16, [R163+0x3000] ;  /* 0x00300000a310783b */ /* 0x000e620000004200 */
[----:B------:R-:W-:-:S02]  /*15810*/  F2FP.BF16.F32.PACK_AB R4, R165, R164 ;  /* 0x000000a4a504723e */ /* 0x000fc400000010ff */
[----:B------:R-:W-:Y:S02]  /*15820*/  F2FP.BF16.F32.PACK_AB R5, R176, R171 ;  /* 0x000000abb005723e */ /* 0x000fe400000010ff */
[----:B------:R-:W-:Y:S02]  /*15830*/  F2FP.BF16.F32.PACK_AB R6, R169, R166 ;  /* 0x000000a6a906723e */ /* 0x000fe400000010ff */
[----:B------:R-:W-:-:S07]  /*15840*/  F2FP.BF16.F32.PACK_AB R7, R182, R175 ;  /* 0x000000afb607723e */ /* 0x000fce00000010ff */
[C---:B---3--:R-:W-:Y:S08]  /*15850*/  HMMA.16816.F32.BF16 R44, R4.reuse, R12, R44 ;  /* 0x0000000c042c723c */ /* 0x048ff0000004182c */
        /* <DEDUP_REMOVED lines=160> */
.L_x_2470:
        /* <DEDUP_REMOVED lines=8> */
.L_x_2471:
[----:B------:R-:W1:Y:S01]  /*162e0*/  LDCU UR4, c[0x0][0x440] ;  /* 0x00008800ff0477ac */ /* 0x000e620008000800 */
[----:B------:R-:W-:Y:S01]  /*162f0*/  LOP3.LUT R4, R188, 0x40, RZ, 0xfc, !PT ;  /* 0x00000040bc047812 */ /* 0x000fe200078efcff */
[----:B------:R-:W2:Y:S01]  /*16300*/  LDC R6, c[0x0][0x3c4] ;  /* 0x0000f100ff067b82 */ /* 0x000ea20000000800 */
[C---:B------:R-:W-:Y:S01]  /*16310*/  LEA R8, P2, R5.reuse, R198, 0x5 ;  /* 0x000000c605087211 */ /* 0x040fe200078428ff */
[----:B------:R-:W-:Y:S01]  /*16320*/  IMAD.SHL.U32 R7, R5, 0x20, RZ ;  /* 0x0000002005077824 */ /* 0x000fe200078e00ff */
[----:B------:R-:W-:Y:S01]  /*16330*/  SHF.R.U32.HI R187, RZ, 0x1, R189 ;  /* 0x00000001ffbb7819 */ /* 0x000fe200000116bd */
[----:B------:R-:W-:Y:S02]  /*16340*/  IMAD.SHL.U32 R185, R189, 0x20, RZ ;  /* 0x00000020bdb97824 */ /* 0x000fe400078e00ff */
[----:B------:R-:W-:-:S03]  /*16350*/  IMAD.MOV.U32 R178, RZ, RZ, 0x20 ;  /* 0x00000020ffb27424 */ /* 0x000fc600078e00ff */
[----:B------:R-:W-:Y:S02]  /*16360*/  LOP3.LUT R185, R185, 0x7c00, RZ, 0xc0, !PT ;  /* 0x00007c00b9b97812 */ /* 0x000fe400078ec0ff */
[----:B------:R-:W-:Y:S02]  /*16370*/  SEL R178, R178, 0xffffffe0, !P1 ;  /* 0xffffffe0b2b27807 */ /* 0x000fe40004800000 */
[----:B------:R-:W-:Y:S02]  /*16380*/  LOP3.LUT R144, R185, 0x200, R144, 0xf8, !PT ;  /* 0x00000200b9907812 */ /* 0x000fe400078ef890 */
[----:B-1----:R-:W-:Y:S02]  /*16390*/  ISETP.GE.AND P5, PT, R188, UR4, PT ;  /* 0x00000004bc007c0c */ /* 0x002fe4000bfa6270 */
[----:B------:R-:W-:Y:S02]  /*163a0*/  ISETP.GE.AND P4, PT, R4, UR4, PT ;  /* 0x0000000404007c0c */ /* 0x000fe4000bf86270 */
[----:B------:R-:W-:-:S04]  /*163b0*/  LOP3.LUT R4, R188, 0x80, RZ, 0xfc, !PT ;  /* 0x00000080bc047812 */ /* 0x000fc800078efcff */
[----:B------:R-:W-:Y:S02]  /*163c0*/  ISETP.GE.AND P3, PT, R4, UR4, PT ;  /* 0x0000000404007c0c */ /* 0x000fe4000bf66270 */
[C-C-:B--2---:R-:W-:Y:S02]  /*163d0*/  SHF.L.U64.HI R11, R5.reuse, 0x5, R6.reuse ;  /* 0x00000005050b7819 */ /* 0x144fe40000010206 */
[----:B------:R-:W-:Y:S01]  /*163e0*/  LEA.HI.X R9, R5, R197, R6, 0x5, P2 ;  /* 0x000000c505097211 */ /* 0x000fe200010f2c06 */
[----:B------:R-:W-:Y:S01]  /*163f0*/  @!P5 IMAD.MOV.U32 R199, RZ, RZ, R197 ;  /* 0x000000ffffc7d224 */ /* 0x000fe200078e00c5 */
[----:B------:R-:W-:Y:S02]  /*16400*/  IADD3 R6, P6, PT, R7, R8, RZ ;  /* 0x0000000807067210 */ /* 0x000fe40007fde0ff */
[----:B------:R-:W-:Y:S02]  /*16410*/  LOP3.LUT R4, R187, 0x8, RZ, 0xc0, !PT ;  /* 0x00000008bb047812 */ /* 0x000fe400078ec0ff */
[----:B------:R-:W-:Y:S01]  /*16420*/  @!PT LDS RZ, [RZ] ;  /* 0x00000000fffff984 */ /* 0x000fe20000000800 */
[----:B------:R-:W-:Y:S01]  /*16430*/  @!PT LDS RZ, [RZ] ;  /* 0x00000000fffff984 */ /* 0x000fe20000000800 */
[----:B------:R-:W-:Y:S01]  /*16440*/  @!PT LDS RZ, [RZ] ;  /* 0x00000000fffff984 */ /* 0x000fe20000000800 */
[----:B------:R1:W-:Y:S01]  /*16450*/  @!P5 LDGSTS.E.BYPASS.LTC128B.128 [R211+0xc000], desc[UR6][R198.64] ;  /* 0x0c000000c6d3dfae */ /* 0x0003e2000b981a06 */
[----:B------:R-:W-:Y:S01]  /*16460*/  IADD3 R10, P2, PT, R7, R6, RZ ;  /* 0x00000006070a7210 */ /* 0x000fe20007f5e0ff */
[C---:B------:R-:W-:Y:S01]  /*16470*/  IMAD.X R7, R11.reuse, 0x1, R9, P6 ;  /* 0x000000010b077824 */ /* 0x040fe200030e0609 */
[----:B------:R-:W-:Y:S01]  /*16480*/  LOP3.LUT R4, R144, R145, R4, 0xf6, !PT ;  /* 0x0000009190047212 */ /* 0x000fe200078ef604 */
[----:B------:R-:W-:Y:S02]  /*16490*/  @P5 STS.128 [R211+0xc000], RZ ;  /* 0x00c000ffd3005388 */ /* 0x000fe40000000c00 */
[----:B------:R-:W-:Y:S01]  /*164a0*/  IMAD.X R11, R11, 0x1, R7, P2 ;  /* 0x000000010b0b7824 */ /* 0x000fe200010e0607 */
[----:B------:R-:W-:-:S05]  /*164b0*/  LEA R183, R4, UR5, 0x1 ;  /* 0x0000000504b77c11 */ /* 0x000fca000f8e08ff */
[--C-:B------:R-:W-:Y:S02]  /*164c0*/  IMAD.IADD R182, R178, 0x1, R183.reuse ;  /* 0x00000001b2b67824 */ /* 0x100fe400078e02b7 */
[----:B------:R-:W-:-:S04]  /*164d0*/  IMAD.IADD R179, R156, 0x1, R183 ;  /* 0x000000019cb37824 */ /* 0x000fc800078e02b7 */
[----:B------:R-:W-:Y:S02]  /*164e0*/  IMAD.IADD R181, R178, 0x1, R179 ;  /* 0x00000001b2b57824 */ /* 0x000fe400078e02b3 */
[----:B-1----:R-:W-:-:S05]  /*164f0*/  @!P4 IMAD.MOV.U32 R199, RZ, RZ, R197 ;  /* 0x000000ffffc7c224 */ /* 0x002fca00078e00c5 */
[----:B------:R-:W-:Y:S01]  /*16500*/  @!PT LDS RZ, [RZ] ;  /* 0x00000000fffff984 */ /* 0x000fe20000000800 */
[----:B------:R-:W-:Y:S01]  /*16510*/  @!PT LDS RZ, [RZ] ;  /* 0x00000000fffff984 */ /* 0x000fe20000000800 */
[----:B------:R-:W-:Y:S01]  /*16520*/  @!PT LDS RZ, [RZ] ;  /* 0x00000000fffff984 */ /* 0x000fe20000000800 */
[----:B------:R1:W-:Y:S04]  /*16530*/  @!P4 LDGSTS.E.BYPASS.LTC128B.128 [R211+0xe000], desc[UR6][R198.64+0x80] ;  /* 0x0e000080c6d3cfae */ /* 0x0003e8000b981a06 */
[----:B------:R-:W-:Y:S01]  /*16540*/  @P4 STS.128 [R211+0xe000], RZ ;  /* 0x00e000ffd3004388 */ /* 0x000fe20000000c00 */
[----:B-1----:R-:W-:-:S05]  /*16550*/  @!P3 IMAD.MOV.U32 R199, RZ, RZ, R197 ;  /* 0x000000ffffc7b224 */ /* 0x002fca00078e00c5 */
        /* <DEDUP_REMOVED lines=58> */
[----:B--2---:R-:W2:Y:S04]  /*16900*/  LDSM.16.M88.4 R4, [R177+UR5+0x7800] ;  /* 0x00780005b104783b */ /* 0x004ea80008000200 */
[----:B------:R-:W-:Y:S04]  /*16910*/  LDSM.16.M88.4 R144, [R182] ;  /* 0x00000000b690783b */ /* 0x000fe80000000200 */
[----:B------:R-:W2:Y:S04]  /*16920*/  LDSM.16.M88.4 R152, [R180+0x6000] ;  /* 0x00600000b498783b */ /* 0x000ea80000000200 */
[----:B------:R-:W2:Y:S04]  /*16930*/  LDSM.16.M88.4 R148, [R180+0x6800] ;  /* 0x00680000b494783b */ /* 0x000ea80000000200 */
[----:B------:R-:W2:Y:S04]  /*16940*/  LDSM.16.M88.4 R160, [R180+0x7000] ;  /* 0x00700000b4a0783b */ /* 0x000ea80000000200 */
[----:B------:R-:W2:Y:S04]  /*16950*/  LDSM.16.M88.4 R156, [R180+0x7800] ;  /* 0x00780000b49c783b */ /* 0x000ea80000000200 */
[----:B-1----:R-:W-:Y:S01]  /*16960*/  LDSM.16.M88.4 R8, [R179] ;  /* 0x00000000b308783b */ /* 0x002fe20000000200 */
[C---:B---3--:R-:W-:Y:S03]  /*16970*/  HMMA.16816.F32.BF16 R140, R16.reuse, R136, RZ ;  /* 0x00000088108c723c */ /* 0x048fe600000418ff */
[----:B------:R-:W1:Y:S04]  /*16980*/  LDSM.16.M88.4 R12, [R176+0x6000] ;  /* 0x00600000b00c783b */ /* 0x000e680000000200 */
        /* <DEDUP_REMOVED lines=8> */
[C---:B--2---:R-:W-:Y:S08]  /*16a10*/  HMMA.16816.F32.BF16 R164, R16.reuse, R4, RZ ;  /* 0x0000000410a4723c */ /* 0x044ff000000418ff */
        /* <DEDUP_REMOVED lines=124> */
[----:B-----5:R-:W-:Y:S01]  /*171e0*/  HMMA.16816.F32.BF16 R140, R12, R8, R140 ;  /* 0x000000080c8c723c */ /* 0x020fe2000004188c */
[----:B------:R-:W-:-:S07]  /*171f0*/  IMAD.SHL.U32 R9, R135, 0x40, RZ ;  /* 0x0000004087097824 */ /* 0x000fce00078e00ff */
[----:B------:R-:W-:Y:S08]  /*17200*/  HMMA.16816.F32.BF16 R136, R160, R158, R136 ;  /* 0x0000009ea088723c */ /* 0x000ff00000041888 */
[----:B--2---:R-:W-:Y:S01]  /*17210*/  HMMA.16816.F32.BF16 R16, R12, R6, R16 ;  /* 0x000000060c10723c */ /* 0x004fe20000041810 */
[----:B------:R-:W-:-:S05]  /*17220*/  LOP3.LUT R6, R9, R168, RZ, 0xfc, !PT ;  /* 0x000000a809067212 */ /* 0x000fca00078efcff */
        /* <DEDUP_REMOVED lines=137> */
[----:B------:R-:W-:Y:S02]  /*17ac0*/  ISETP.GE.AND P2, PT, R135, 0x3, PT ;  /* 0x000000038700780c */ /* 0x000fe40003f46270 */
[----:B------:R-:W-:Y:S02]  /*17ad0*/  FSEL R159, R159, -INF , !P6 ;  /* 0xff8000009f9f7808 */ /* 0x000fe40007000000 */
[----:B------:R-:W-:-:S04]  /*17ae0*/  ISETP.GE.AND P6, PT, R9, R2, PT ;  /* 0x000000020900720c */ /* 0x000fc80003fc6270 */
[----:B------:R-:W-:-:S05]  /*17af0*/  FSEL R153, R19, -INF , !P6 ;  /* 0xff80000013997808 */ /* 0x000fca0007000000 */
[----:B------:R-:W-:Y:S05]  /*17b00*/  @!P2 BRA `(.L_x_2472) ;  /* 0x000000080044a947 */ /* 0x000fea0003800000 */
[----:B------:R-:W-:Y:S05]  /*17b10*/  BRA.U !UP0, `(.L_x_2473) ;  /* 0x0000000108fc7547 */ /* 0x000fea000b800000 */
[----:B------:R-:W1:Y:S01]  /*17b20*/  LDC R2, c[0x0][0x4f0] ;  /* 0x00013c00ff027b82 */ /* 0x000e620000000800 */
[----:B------:R-:W-:Y:S01]  /*17b30*/  IADD3 R11, PT, PT, R134, -0x80, RZ ;  /* 0xffffff80860b7810 */ /* 0x000fe20007ffe0ff */
[----:B------:R-:W2:Y:S01]  /*17b40*/  LDCU.64 UR8, c[0x0][0x3b8] ;  /* 0x00007700ff0877ac */ /* 0x000ea20008000a00 */
[----:B------:R-:W3:Y:S01]  /*17b50*/  LDCU.64 UR10, c[0x0][0x3a0] ;  /* 0x00007400ff0a77ac */ /* 0x000ee20008000a00 */
        /* <DEDUP_REMOVED lines=10> */
[----:B------:R-:W-:-:S04]  /*17c00*/  IMAD.HI.U32 R5, R13, R5, R12 ;  /* 0x000000050d057227 */ /* 0x000fc800078e000c */
[----:B------:R-:W-:Y:S02]  /*17c10*/  VIADD R13, R134, 0xffffff40 ;  /* 0xffffff40860d7836 */ /* 0x000fe40000000000 */
[----:B------:R-:W-:-:S03]  /*17c20*/  IMAD.HI.U32 R8, R5, R0, RZ ;  /* 0x0000000005087227 */ /* 0x000fc600078e00ff */
[----:B------:R-:W-:Y:S02]  /*17c30*/  IABS R4, R13 ;  /* 0x0000000d00047213 */ /* 0x000fe40000000000 */
[----:B------:R-:W-:Y:S02]  /*17c40*/  IADD3 R6, PT, PT, -R8, RZ, RZ ;  /* 0x000000ff08067210 */ /* 0x000fe40007ffe1ff */
[----:B------:R-:W-:-:S03]  /*17c50*/  LOP3.LUT R13, R13, R2, RZ, 0x3c, !PT ;  /* 0x000000020d0d7212 */ /* 0x000fc600078e3cff */
        /* <DEDUP_REMOVED lines=43> */
.L_x_2473:
        /* <DEDUP_REMOVED lines=8> */
.L_x_2474:
        /* <DEDUP_REMOVED lines=73> */
.L_x_2472:
[----:B------:R-:W-:Y:S01]  /*18420*/  FMNMX3.FTZ R0, R132, R7, R175, !PT ;  /* 0x0000000784007276 */ /* 0x000fe200078100af */
[----:B------:R-:W1:Y:S01]  /*18430*/  LDCU UR4, c[0x0][0x45c] ;  /* 0x00008b80ff0477ac */ /* 0x000e620008000800 */
[----:B------:R-:W-:Y:S01]  /*18440*/  FMNMX3.FTZ R2, R133, R169, R217, !PT ;  /* 0x000000a985027276 */ /* 0x000fe200078100d9 */
[----:B---3--:R-:W-:Y:S01]  /*18450*/  LDSM.16.MT88.4 R12, [R190+0xc000] ;  /* 0x00c00000be0c783b */ /* 0x008fe20000004200 */
        /* <DEDUP_REMOVED lines=14> */
[----:B------:R-:W-:Y:S01]  /*18540*/  IADD3 R16, PT, PT, R190, 0xc000, RZ ;  /* 0x0000c000be107810 */ /* 0x000fe20007ffe0ff */
[----:B------:R-:W2:Y:S01]  /*18550*/  SHFL.BFLY PT, R0, R9, 0x2, 0x1f ;  /* 0x0c401f0009007f89 */ /* 0x000ea200000e0000 */
[----:B------:R-:W-:-:S03]  /*18560*/  VIMNMX R135, PT, PT, R135, 0x2, !PT ;  /* 0x0000000287877848 */ /* 0x000fc60007fe0100 */
[----:B------:R-:W3:Y:S01]  /*18570*/  SHFL.BFLY PT, R5, R2, 0x2, 0x1f ;  /* 0x0c401f0002057f89 */ /* 0x000ee200000e0000 */
        /* <DEDUP_REMOVED lines=11> */
[----:B------:R-:W-:Y:S01]  /*18630*/  FSETP.NEU.FTZ.AND P3, PT, R172, -INF , PT ;  /* 0xff800000ac00780b */ /* 0x000fe20003f7d000 */
[----:B------:R-:W-:Y:S02]  /*18640*/  FADD.FTZ R5, R132, -R5 ;  /* 0x8000000584057221 */ /* 0x000fe40000010000 */
[--C-:B------:R-:W-:Y:S01]  /*18650*/  FFMA.FTZ R2, R175, UR4, -R152.reuse ;  /* 0x00000004af027c23 */ /* 0x100fe20008010898 */
[----:B------:R-:W-:Y:S01]  /*18660*/  SEL R175, R184, 0xffffffe0, !P1 ;  /* 0xffffffe0b8af7807 */ /* 0x000fe20004800000 */
[--C-:B------:R-:W-:Y:S01]  /*18670*/  FFMA.FTZ R0, R173, UR4, -R152.reuse ;  /* 0x00000004ad007c23 */ /* 0x100fe20008010898 */
[----:B------:R-:W-:Y:S01]  /*18680*/  FSEL R4, R172, RZ, P3 ;  /* 0x000000ffac047208 */ /* 0x000fe20001800000 */
[----:B------:R-:W-:Y:S01]  /*18690*/  FFMA.FTZ R174, R7, UR4, -R152 ;  /* 0x0000000407ae7c23 */ /* 0x000fe20008010898 */
[----:B------:R-:W-:Y:S01]  /*186a0*/  IADD3 R154, PT, PT, R175, R190, RZ ;  /* 0x000000beaf9a7210 */ /* 0x000fe20007ffe0ff */
[----:B------:R-:W-:Y:S01]  /*186b0*/  FMUL.FTZ R132, R5, UR4 ;  /* 0x0000000405847c20 */ /* 0x000fe20008410000 */
[----:B------:R-:W-:Y:S01]  /*186c0*/  FSEL R160, R160, RZ, P3 ;  /* 0x000000ffa0a07208 */ /* 0x000fe20001800000 */
[----:B------:R-:W-:Y:S01]  /*186d0*/  FADD.FTZ R4, R133, -R4 ;  /* 0x8000000485047221 */ /* 0x000fe20000010000 */
[----:B------:R-:W-:Y:S01]  /*186e0*/  FFMA.FTZ R133, R177, UR4, -R152 ;  /* 0x00000004b1857c23 */ /* 0x000fe20008010898 */
[----:B------:R-:W1:Y:S01]  /*186f0*/  LDSM.16.MT88.4 R20, [R154+0xc000] ;  /* 0x00c000009a14783b */ /* 0x000e620000004200 */
[----:B------:R-:W-:Y:S01]  /*18700*/  MUFU.EX2 R174, R174 ;  /* 0x000000ae00ae7308 */ /* 0x000fe20000000800 */
[--C-:B------:R-:W-:Y:S01]  /*18710*/  FFMA.FTZ R176, R169, UR4, -R160.reuse ;  /* 0x00000004a9b07c23 */ /* 0x100fe200080108a0 */
[--C-:B------:R-:W-:Y:S01]  /*18720*/  FFMA.FTZ R170, R217, UR4, -R160.reuse ;  /* 0x00000004d9aa7c23 */ /* 0x100fe200080108a0 */
[--C-:B------:R-:W-:Y:S01]  /*18730*/  FFMA.FTZ R169, R191, UR4, -R160.reuse ;  /* 0x00000004bfa97c23 */ /* 0x100fe200080108a0 */
[--C-:B------:R-:W-:Y:S01]  /*18740*/  FFMA.FTZ R134, R219, UR4, -R160.reuse ;  /* 0x00000004db867c23 */ /* 0x100fe200080108a0 */
[----:B------:R-:W-:Y:S01]  /*18750*/  FMUL.FTZ R173, R4, UR4 ;  /* 0x0000000404ad7c20 */ /* 0x000fe20008410000 */
[----:B------:R-:W-:Y:S01]  /*18760*/  IADD3 R177, PT, PT, R190, 0xc040, RZ ;  /* 0x0000c040beb17810 */ /* 0x000fe20007ffe0ff */
[--C-:B------:R-:W-:Y:S01]  /*18770*/  FFMA.FTZ R178, R183, UR4, -R160.reuse ;  /* 0x00000004b7b27c23 */ /* 0x100fe200080108a0 */
[----:B------:R-:W-:Y:S01]  /*18780*/  MUFU.EX2 R176, R176 ;  /* 0x000000b000b07308 */ /* 0x000fe20000000800 */
[----:B------:R-:W-:Y:S01]  /*18790*/  @P0 IADD3 R177, PT, PT, R16, -0x40, RZ ;  /* 0xffffffc010b10810 */ /* 0x000fe20007ffe0ff */
[--C-:B------:R-:W-:Y:S01]  /*187a0*/  FFMA.FTZ R180, R181, UR4, -R160.reuse ;  /* 0x00000004b5b47c23 */ /* 0x100fe200080108a0 */
[--C-:B------:R-:W-:Y:S01]  /*187b0*/  FFMA.FTZ R179, R179, UR4, -R160.reuse ;  /* 0x00000004b3b37c23 */ /* 0x100fe200080108a0 */
[----:B------:R-:W-:Y:S01]  /*187c0*/  FFMA.FTZ R181, R143, UR4, -R160 ;  /* 0x000000048fb57c23 */ /* 0x000fe200080108a0 */
[----:B------:R-:W-:Y:S01]  /*187d0*/  IADD3 R175, PT, PT, R175, R177, RZ ;  /* 0x000000b1afaf7210 */ /* 0x000fe20007ffe0ff */
[----:B------:R-:W2:Y:S01]  /*187e0*/  LDSM.16.MT88.4 R28, [R177] ;  /* 0x00000000b11c783b */ /* 0x000ea20000004200 */
[--C-:B------:R-:W-:Y:S01]  /*187f0*/  FFMA.FTZ R182, R141, UR4, -R152.reuse ;  /* 0x000000048db67c23 */ /* 0x100fe20008010898 */
[----:B------:R-:W3:Y:S01]  /*18800*/  MUFU.EX2 R170, R170 ;  /* 0x000000aa00aa7308 */ /* 0x000ee20000000800 */
[--C-:B------:R-:W-:Y:S01]  /*18810*/  FFMA.FTZ R183, R137, UR4, -R152.reuse ;  /* 0x0000000489b77c23 */ /* 0x100fe20008010898 */
[--C-:B------:R-:W-:Y:S01]  /*18820*/  FFMA.FTZ R191, R139, UR4, -R152.reuse ;  /* 0x000000048bbf7c23 */ /* 0x100fe20008010898 */
[----:B------:R-:W-:Y:S01]  /*18830*/  FFMA.FTZ R186, R209, UR4, -R152 ;  /* 0x00000004d1ba7c23 */ /* 0x000fe20008010898 */
[----:B------:R-:W-:Y:S01]  /*18840*/  LDSM.16.MT88.4 R140, [R190+0xc800] ;  /* 0x00c80000be8c783b */ /* 0x000fe20000004200 */
[--C-:B------:R-:W-:Y:S01]  /*18850*/  FFMA.FTZ R192, R199, UR4, -R160.reuse ;  /* 0x00000004c7c07c23 */ /* 0x100fe200080108a0 */
[--C-:B------:R-:W-:Y:S01]  /*18860*/  FFMA.FTZ R199, R207, UR4, -R160.reuse ;  /* 0x00000004cfc77c23 */ /* 0x100fe200080108a0 */
[--C-:B------:R-:W-:Y:S01]  /*18870*/  FFMA.FTZ R194, R205, UR4, -R160.reuse ;  /* 0x00000004cdc27c23 */ /* 0x100fe200080108a0 */
[----:B------:R-:W-:Y:S01]  /*18880*/  MUFU.EX2 R169, R169 ;  /* 0x000000a900a97308 */ /* 0x000fe20000000800 */
[----:B------:R-:W-:Y:S01]  /*18890*/  LDSM.16.MT88.4 R136, [R154+0xc800] ;  /* 0x00c800009a88783b */ /* 0x000fe20000004200 */
[----:B------:R-:W-:Y:S01]  /*188a0*/  FFMA.FTZ R193, R193, UR4, -R160 ;  /* 0x00000004c1c17c23 */ /* 0x000fe200080108a0 */
[--C-:B------:R-:W-:Y:S01]  /*188b0*/  FFMA.FTZ R204, R149, UR4, -R152.reuse ;  /* 0x0000000495cc7c23 */ /* 0x100fe20008010898 */
[--C-:B------:R-:W-:Y:S01]  /*188c0*/  FFMA.FTZ R205, R151, UR4, -R152.reuse ;  /* 0x0000000497cd7c23 */ /* 0x100fe20008010898 */
[--C-:B------:R-:W-:Y:S01]  /*188d0*/  FFMA.FTZ R206, R147, UR4, -R152.reuse ;  /* 0x0000000493ce7c23 */ /* 0x100fe20008010898 */
[----:B------:R-:W-:Y:S01]  /*188e0*/  FFMA.FTZ R207, R145, UR4, -R152 ;  /* 0x0000000491cf7c23 */ /* 0x000fe20008010898 */
[----:B------:R-:W-:Y:S01]  /*188f0*/  LDSM.16.MT88.4 R148, [R175+0x1000] ;  /* 0x00100000af94783b */ /* 0x000fe20000004200 */
[----:B------:R-:W4:Y:S01]  /*18900*/  MUFU.EX2 R134, R134 ;  /* 0x0000008600867308 */ /* 0x000f220000000800 */
[----:B---3--:R-:W-:Y:S01]  /*18910*/  F2FP.BF16.F32.PACK_AB R4, R170, R176 ;  /* 0x000000b0aa04723e */ /* 0x008fe200000010ff */
[--C-:B------:R-:W-:Y:S01]  /*18920*/  FFMA.FTZ R208, R161, UR4, -R160.reuse ;  /* 0x00000004a1d07c23 */ /* 0x100fe200080108a0 */
[----:B------:R-:W-:Y:S01]  /*18930*/  LDSM.16.MT88.4 R164, [R177+0x1800] ;  /* 0x00180000b1a4783b */ /* 0x000fe20000004200 */
[--C-:B------:R-:W-:Y:S01]  /*18940*/  FFMA.FTZ R209, R163, UR4, -R160.reuse ;  /* 0x00000004a3d17c23 */ /* 0x100fe200080108a0 */
[--C-:B------:R-:W-:Y:S01]  /*18950*/  FFMA.FTZ R210, R157, UR4, -R160.reuse ;  /* 0x000000049dd27c23 */ /* 0x100fe200080108a0 */
[----:B------:R-:W-:Y:S01]  /*18960*/  FFMA.FTZ R217, R158, UR4, -R160 ;  /* 0x000000049ed97c23 */ /* 0x000fe200080108a0 */
[--C-:B------:R-:W-:Y:S01]  /*18970*/  FFMA.FTZ R212, R155, UR4, -R152.reuse ;  /* 0x000000049bd47c23 */ /* 0x100fe20008010898 */
[----:B------:R-:W3:Y:S01]  /*18980*/  MUFU.EX2 R2, R2 ;  /* 0x0000000200027308 */ /* 0x000ee20000000800 */
[--C-:B------:R-:W-:Y:S01]  /*18990*/  FFMA.FTZ R219, R159, UR4, -R152.reuse ;  /* 0x000000049fdb7c23 */ /* 0x100fe20008010898 */
[--C-:B------:R-:W-:Y:S01]  /*189a0*/  FFMA.FTZ R214, R156, UR4, -R152.reuse ;  /* 0x000000049cd67c23 */ /* 0x100fe20008010898 */
[----:B------:R-:W-:Y:S01]  /*189b0*/  FFMA.FTZ R221, R153, UR4, -R152 ;  /* 0x0000000499dd7c23 */ /* 0x000fe20008010898 */
[----:B------:R-:W-:Y:S04]  /*189c0*/  LDSM.16.MT88.4 R156, [R177+0x5800] ;  /* 0x00580000b19c783b */ /* 0x000fe80000004200 */
[----:B------:R-:W-:Y:S01]  /*189d0*/  MUFU.EX2 R0, R0 ;  /* 0x0000000000007308 */ /* 0x000fe20000000800 */
[----:B----4-:R-:W-:Y:S01]  /*189e0*/  F2FP.BF16.F32.PACK_AB R6, R134, R169 ;  /* 0x000000a98606723e */ /* 0x010fe200000010ff */
[----:B------:R-:W-:Y:S06]  /*189f0*/  LDSM.16.MT88.4 R160, [R190+0xd800] ;  /* 0x00d80000bea0783b */ /* 0x000fec0000004200 */
        /* <DEDUP_REMOVED lines=18> */
[----:B------:R-:W3:Y:S01]  /*18b20*/  LDSM.16.MT88.4 R36, [R175] ;  /* 0x00000000af24783b */ /* 0x000ee20000004200 */
[-C--:B------:R-:W-:Y:S01]  /*18b30*/  FMUL.FTZ R34, R54, R132.reuse ;  /* 0x0000008436227220 */ /* 0x080fe20000410000 */
[-C--:B------:R-:W-:Y:S01]  /*18b40*/  FMUL.FTZ R35, R55, R132.reuse ;  /* 0x0000008437237220 */ /* 0x080fe20000410000 */
[-C--:B------:R-:W-:Y:S01]  /*18b50*/  FMUL.FTZ R26, R46, R132.reuse ;  /* 0x000000842e1a7220 */ /* 0x080fe20000410000 */
[----:B------:R-:W4:Y:S01]  /*18b60*/  LDSM.16.MT88.4 R52, [R154+0xe000] ;  /* 0x00e000009a34783b */ /* 0x000f220000004200 */
[C---:B-1----:R-:W-:Y:S01]  /*18b70*/  HMMA.16816.F32.BF16 R16, R4.reuse, R20, R16 ;  /* 0x000000140410723c */ /* 0x042fe20000041810 */
[-C--:B------:R-:W-:Y:S01]  /*18b80*/  FMUL.FTZ R27, R47, R132.reuse ;  /* 0x000000842f1b7220 */ /* 0x080fe20000410000 */
[-C--:B------:R-:W-:Y:S01]  /*18b90*/  FMUL.FTZ R48, R48, R173.reuse ;  /* 0x000000ad30307220 */ /* 0x080fe20000410000 */
[----:B------:R-:W1:Y:S01]  /*18ba0*/  LDSM.16.MT88.4 R44, [R190+0xe000] ;  /* 0x00e00000be2c783b */ /* 0x000e620000004200 */
        /* <DEDUP_REMOVED lines=10> */
[----:B------:R-:W5:Y:S01]  /*18c50*/  LDSM.16.MT88.4 R60, [R177+0x2000] ;  /* 0x00200000b13c783b */ /* 0x000f620000004200 */
        /* <DEDUP_REMOVED lines=16> */
[----:B------:R-:W2:Y:S01]  /*18d60*/  LDSM.16.MT88.4 R68, [R175+0x2000] ;  /* 0x00200000af44783b */ /* 0x000ea20000004200 */
[-C--:B------:R-:W-:Y:S01]  /*18d70*/  FMUL.FTZ R80, R80, R173.reuse ;  /* 0x000000ad50507220 */ /* 0x080fe20000410000 */
[-C--:B------:R-:W-:Y:S01]  /*18d80*/  FMUL.FTZ R81, R81, R173.reuse ;  /* 0x000000ad51517220 */ /* 0x080fe20000410000 */
[-C--:B------:R-:W-:Y:S01]  /*18d90*/  FMUL.FTZ R82, R82, R132.reuse ;  /* 0x0000008452527220 */ /* 0x080fe20000410000 */
        /* <DEDUP_REMOVED lines=14> */
[----:B------:R-:W3:Y:S01]  /*18e80*/  LDSM.16.MT88.4 R76, [R190+0x10000] ;  /* 0x01000000be4c783b */ /* 0x000ee20000004200 */
        /* <DEDUP_REMOVED lines=15> */
[----:B------:R-:W4:Y:S01]  /*18f80*/  LDSM.16.MT88.4 R92, [R177+0x4000] ;  /* 0x00400000b15c783b */ /* 0x000f220000004200 */
[----:B------:R-:W4:Y:S01]  /*18f90*/  MUFU.EX2 R179, R179 ;  /* 0x000000b300b37308 */ /* 0x000f220000000800 */
[C---:B-1----:R-:W-:Y:S01]  /*18fa0*/  HMMA.16816.F32.BF16 R40, R4.reuse, R44, R40 ;  /* 0x0000002c0428723c */ /* 0x042fe20000041828 */
[-C--:B------:R-:W-:Y:S01]  /*18fb0*/  FMUL.FTZ R120, R120, R173.reuse ;  /* 0x000000ad78787220 */ /* 0x080fe20000410000 */
[-C--:B------:R-:W-:Y:S01]  /*18fc0*/  FMUL.FTZ R121, R121, R173.reuse ;  /* 0x000000ad79797220 */ /* 0x080fe20000410000 */
[-C--:B------:R-:W-:Y:S01]  /*18fd0*/  FMUL.FTZ R122, R122, R132.reuse ;  /* 0x000000847a7a7220 */ /* 0x080fe20000410000 */
[-C--:B------:R-:W-:Y:S01]  /*18fe0*/  FMUL.FTZ R123, R123, R132.reuse ;  /* 0x000000847b7b7220 */ /* 0x080fe20000410000 */
[-C--:B------:R-:W-:Y:S01]  /*18ff0*/  FMUL.FTZ R104, R104, R173.reuse ;  /* 0x000000ad68687220 */ /* 0x080fe20000410000 */
[-C--:B------:R-:W-:Y:S01]  /*19000*/  FMUL.FTZ R105, R105, R173.reuse ;  /* 0x000000ad69697220 */ /* 0x080fe20000410000 */
[----:B------:R-:W-:Y:S01]  /*19010*/  MUFU.EX2 R180, R180 ;  /* 0x000000b400b47308 */ /* 0x000fe20000000800 */
[C---:B------:R-:W-:Y:S01]  /*19020*/  HMMA.16816.F32.BF16 R44, R4.reuse, R46, R64 ;  /* 0x0000002e042c723c */ /* 0x040fe20000041840 */
[-C--:B------:R-:W-:Y:S01]  /*19030*/  FMUL.FTZ R64, R84, R173.reuse ;  /* 0x000000ad54407220 */ /* 0x080fe20000410000 */
[-C--:B------:R-:W-:Y:S01]  /*19040*/  FMUL.FTZ R65, R85, R173.reuse ;  /* 0x000000ad55417220 */ /* 0x080fe20000410000 */
[-C--:B------:R-:W-:Y:S01]  /*19050*/  FMUL.FTZ R66, R86, R132.reuse ;  /* 0x0000008456427220 */ /* 0x080fe20000410000 */
[-C--:B------:R-:W-:Y:S01]  /*19060*/  FMUL.FTZ R67, R87, R132.reuse ;  /* 0x0000008457437220 */ /* 0x080fe20000410000 */
[-C--:B------:R-:W-:Y:S01]  /*19070*/  FMUL.FTZ R106, R106, R132.reuse ;  /* 0x000000846a6a7220 */ /* 0x080fe20000410000 */
[----:B------:R-:W1:Y:S01]  /*19080*/  LDSM.16.MT88.4 R84, [R154+0x10000] ;  /* 0x010000009a54783b */ /* 0x000e620000004200 */
[----:B------:R-:W-:Y:S01]  /*19090*/  MUFU.EX2 R181, R181 ;  /* 0x000000b500b57308 */ /* 0x000fe20000000800 */
[C---:B-----5:R-:W-:Y:S01]  /*190a0*/  HMMA.16816.F32.BF16 R56, R4.reuse, R60, R56 ;  /* 0x0000003c0438723c */ /* 0x060fe20000041838 */
[-C--:B------:R-:W-:Y:S01]  /*190b0*/  FMUL.FTZ R107, R107, R132.reuse ;  /* 0x000000846b6b7220 */ /* 0x080fe20000410000 */
[-C--:B------:R-:W-:Y:S01]  /*190c0*/  FMUL.FTZ R116, R116, R173.reuse ;  /* 0x000000ad74747220 */ /* 0x080fe20000410000 */
[-C--:B------:R-:W-:Y:S01]  /*190d0*/  FMUL.FTZ R117, R117, R173.reuse ;  /* 0x000000ad75757220 */ /* 0x080fe20000410000 */
[-C--:B------:R-:W-:Y:S01]  /*190e0*/  FMUL.FTZ R118, R118, R132.reuse ;  /* 0x0000008476767220 */ /* 0x080fe20000410000 */
[-C--:B------:R-:W-:Y:S01]  /*190f0*/  FMUL.FTZ R119, R119, R132.reuse ;  /* 0x0000008477777220 */ /* 0x080fe20000410000 */
[----:B------:R-:W-:Y:S01]  /*19100*/  LDSM.16.MT88.4 R128, [R177+0x800] ;  /* 0x00080000b180783b */ /* 0x000fe20000004200 */
[----:B------:R-:W-:Y:S01]  /*19110*/  MUFU.EX2 R182, R182 ;  /* 0x000000b600b67308 */ /* 0x000fe20000000800 */
[C---:B------:R-:W-:Y:S01]  /*19120*/  HMMA.16816.F32.BF16 R60, R4.reuse, R62, R80 ;  /* 0x0000003e043c723c */ /* 0x040fe20000041850 */
[-C--:B------:R-:W-:Y:S01]  /*19130*/  FMUL.FTZ R80, R100, R173.reuse ;  /* 0x000000ad64507220 */ /* 0x080fe20000410000 */
[----:B------:R-:W-:Y:S01]  /*19140*/  FMUL.FTZ R81, R101, R173 ;  /* 0x000000ad65517220 */ /* 0x000fe20000410000 */
[-C--:B------:R-:W-:Y:S01]  /*19150*/  FMUL.FTZ R82, R102, R132.reuse ;  /* 0x0000008466527220 */ /* 0x080fe20000410000 */
[-C--:B------:R-:W-:Y:S01]  /*19160*/  FMUL.FTZ R83, R103, R132.reuse ;  /* 0x0000008467537220 */ /* 0x080fe20000410000 */
[----:B------:R-:W-:Y:S01]  /*19170*/  FFMA.FTZ R213, R213, R132, R174 ;  /* 0x00000084d5d57223 */ /* 0x000fe200000100ae */
[----:B------:R-:W5:Y:S01]  /*19180*/  LDSM.16.MT88.4 R100, [R175+0x4000] ;  /* 0x00400000af64783b */ /* 0x000f620000004200 */
[----:B------:R-:W5:Y:S01]  /*19190*/  MUFU.EX2 R183, R183 ;  /* 0x000000b700b77308 */ /* 0x000f620000000800 */
[----:B------:R-:W-:Y:S01]  /*191a0*/  HMMA.16816.F32.BF16 R8, R4, R12, R8 ;  /* 0x0000000c0408723c */ /* 0x000fe20000041808 */
[----:B------:R-:W-:-:S04]  /*191b0*/  FADD.FTZ R213, R2, R213 ;  /* 0x000000d502d57221 */ /* 0x000fc80000010000 */
[----:B------:R-:W-:Y:S02]  /*191c0*/  FADD.FTZ R0, R0, R213 ;  /* 0x000000d500007221 */ /* 0x000fe40000010000 */
[----:B------:R-:W-:Y:S01]  /*191d0*/  MUFU.EX2 R191, R191 ;  /* 0x000000bf00bf7308 */ /* 0x000fe20000000800 */
[----:B------:R-:W-:Y:S01]  /*191e0*/  HMMA.16816.F32.BF16 R12, R4, R14, R124 ;  /* 0x0000000e040c723c */ /* 0x000fe2000004187c */
[----:B------:R-:W5:Y:S01]  /*191f0*/  LDSM.16.MT88.4 R124, [R175+0x800] ;  /* 0x00080000af7c783b */ /* 0x000f620000004200 */
[----:B------:R-:W-:-:S05]  /*19200*/  FADD.FTZ R133, R133, R0 ;  /* 0x0000000085857221 */ /* 0x000fca0000010000 */
[----:B------:R-:W5:Y:S01]  /*19210*/  MUFU.EX2 R186, R186 ;  /* 0x000000ba00ba7308 */ /* 0x000f620000000800 */
[C---:B--2---:R-:W-:Y:S07]  /*19220*/  HMMA.16816.F32.BF16 R64, R4.reuse, R68, R64 ;  /* 0x000000440440723c */ /* 0x044fee0000041840 */
[----:B------:R-:W-:Y:S01]  /*19230*/  MUFU.EX2 R192, R192 ;  /* 0x000000c000c07308 */ /* 0x000fe20000000800 */
[----:B------:R-:W-:Y:S01]  /*19240*/  HMMA.16816.F32.BF16 R68, R4, R70, R88 ;  /* 0x000000460444723c */ /* 0x000fe20000041858 */
[-C--:B------:R-:W-:Y:S01]  /*19250*/  FMUL.FTZ R88, R108, R173.reuse ;  /* 0x000000ad6c587220 */ /* 0x080fe20000410000 */
[----:B------:R-:W-:Y:S01]  /*19260*/  FMUL.FTZ R89, R109, R173 ;  /* 0x000000ad6d597220 */ /* 0x000fe20000410000 */
[-C--:B------:R-:W-:Y:S01]  /*19270*/  FMUL.FTZ R90, R110, R132.reuse ;  /* 0x000000846e5a7220 */ /* 0x080fe20000410000 */
[----:B------:R-:W-:-:S02]  /*19280*/  FMUL.FTZ R91, R111, R132 ;  /* 0x000000846f5b7220 */ /* 0x000fc40000410000 */
[----:B------:R-:W2:Y:S01]  /*19290*/  LDSM.16.MT88.4 R108, [R177+0x2800] ;  /* 0x00280000b16c783b */ /* 0x000ea20000004200 */
[----:B------:R-:W-:Y:S01]  /*192a0*/  MUFU.EX2 R199, R199 ;  /* 0x000000c700c77308 */ /* 0x000fe20000000800 */
[C---:B---3--:R-:W-:Y:S07]  /*192b0*/  HMMA.16816.F32.BF16 R72, R4.reuse, R76, R72 ;  /* 0x0000004c0448723c */ /* 0x048fee0000041848 */
[----:B------:R-:W-:Y:S01]  /*192c0*/  MUFU.EX2 R194, R194 ;  /* 0x000000c200c27308 */ /* 0x000fe20000000800 */
[C---:B------:R-:W-:Y:S01]  /*192d0*/  HMMA.16816.F32.BF16 R76, R4.reuse, R78, R96 ;  /* 0x0000004e044c723c */ /* 0x040fe20000041860 */
[-C--:B------:R-:W-:Y:S01]  /*192e0*/  FMUL.FTZ R96, R112, R173.reuse ;  /* 0x000000ad70607220 */ /* 0x080fe20000410000 */
[-C--:B------:R-:W-:Y:S01]  /*192f0*/  FMUL.FTZ R97, R113, R173.reuse ;  /* 0x000000ad71617220 */ /* 0x080fe20000410000 */
[-C--:B------:R-:W-:Y:S01]  /*19300*/  FMUL.FTZ R98, R114, R132.reuse ;  /* 0x0000008472627220 */ /* 0x080fe20000410000 */
[----:B------:R-:W-:Y:S01]  /*19310*/  FMUL.FTZ R99, R115, R132 ;  /* 0x0000008473637220 */ /* 0x000fe20000410000 */
[----:B------:R-:W-:Y:S01]  /*19320*/  FFMA.FTZ R173, R215, R173, R176 ;  /* 0x000000add7ad7223 */ /* 0x000fe200000100b0 */
[----:B------:R-:W-:Y:S01]  /*19330*/  LDSM.16.MT88.4 R112, [R190+0x10800] ;  /* 0x01080000be70783b */ /* 0x000fe20000004200 */
[----:B------:R-:W-:Y:S01]  /*19340*/  MUFU.EX2 R193, R193 ;  /* 0x000000c100c17308 */ /* 0x000fe20000000800 */
[----:B----4-:R-:W-:Y:S01]  /*19350*/  HMMA.16816.F32.BF16 R88, R4, R92, R88 ;  /* 0x0000005c0458723c */ /* 0x010fe20000041858 */
[----:B------:R-:W-:Y:S01]  /*19360*/  FADD.FTZ R170, R170, R173 ;  /* 0x000000adaaaa7221 */ /* 0x000fe20000010000 */
[----:B------:R-:W-:-:S03]  /*19370*/  MOV R132, R171 ;  /* 0x000000ab00847202 */ /* 0x000fc60000000f00 */
[----:B------:R-:W-:Y:S02]  /*19380*/  FADD.FTZ R169, R169, R170 ;  /* 0x000000aaa9a97221 */ /* 0x000fe40000010000 */
[----:B------:R-:W-:Y:S01]  /*19390*/  MUFU.EX2 R204, R204 ;  /* 0x000000cc00cc7308 */ /* 0x000fe20000000800 */
[----:B------:R-:W-:Y:S01]  /*193a0*/  HMMA.16816.F32.BF16 R92, R4, R94, R120 ;  /* 0x0000005e045c723c */ /* 0x000fe20000041878 */
[----:B------:R-:W3:Y:S01]  /*193b0*/  LDSM.16.MT88.4 R120, [R190+0xe800] ;  /* 0x00e80000be78783b */ /* 0x000ee20000004200 */
[----:B------:R-:W-:-:S05]  /*193c0*/  FADD.FTZ R169, R134, R169 ;  /* 0x000000a986a97221 */ /* 0x000fca0000010000 */
[----:B------:R-:W-:Y:S01]  /*193d0*/  MUFU.EX2 R205, R205 ;  /* 0x000000cd00cd7308 */ /* 0x000fe20000000800 */
[C---:B-1----:R-:W-:Y:S07]  /*193e0*/  HMMA.16816.F32.BF16 R80, R4.reuse, R84, R80 ;  /* 0x000000540450723c */ /* 0x042fee0000041850 */
[----:B------:R-:W-:Y:S01]  /*193f0*/  MUFU.EX2 R206, R206 ;  /* 0x000000ce00ce7308 */ /* 0x000fe20000000800 */
[C---:B------:R-:W-:Y:S01]  /*19400*/  HMMA.16816.F32.BF16 R84, R4.reuse, R86, R104 ;  /* 0x000000560454723c */ /* 0x040fe20000041868 */
[----:B------:R-:W-:Y:S06]  /*19410*/  LDSM.16.MT88.4 R104, [R175+0x2800] ;  /* 0x00280000af68783b */ /* 0x000fec0000004200 */
[----:B------:R-:W-:Y:S01]  /*19420*/  MUFU.EX2 R207, R207 ;  /* 0x000000cf00cf7308 */ /* 0x000fe20000000800 */
[C---:B-----5:R-:W-:Y:S01]  /*19430*/  HMMA.16816.F32.BF16 R96, R4.reuse, R100, R96 ;  /* 0x000000640460723c */ /* 0x060fe20000041860 */
[----:B------:R-:W-:Y:S01]  /*19440*/  F2FP.BF16.F32.PACK_AB R100, R179, R178 ;  /* 0x000000b2b364723e */ /* 0x000fe200000010ff */
[----:B------:R-:W-:Y:S01]  /*19450*/  FADD.FTZ R178, R178, R169 ;  /* 0x000000a9b2b27221 */ /* 0x000fe20000010000 */
[----:B------:R-:W-:Y:S01]  /*19460*/  F2FP.BF16.F32.PACK_AB R101, R183, R182 ;  /* 0x000000b6b765723e */ /* 0x000fe200000010ff */
[----:B------:R-:W-:Y:S01]  /*19470*/  FADD.FTZ R182, R182, R133 ;  /* 0x00000085b6b67221 */ /* 0x000fe20000010000 */
[----:B------:R-:W-:Y:S01]  /*19480*/  MOV R133, R172 ;  /* 0x000000ac00857202 */ /* 0x000fe20000000f00 */
[----:B------:R-:W-:Y:S01]  /*19490*/  FADD.FTZ R179, R179, R178 ;  /* 0x000000b2b3b37221 */ /* 0x000fe20000010000 */
[----:B------:R-:W-:Y:S01]  /*194a0*/  MUFU.EX2 R208, R208 ;  /* 0x000000d000d07308 */ /* 0x000fe20000000800 */
[----:B------:R-:W-:Y:S01]  /*194b0*/  HMMA.16816.F32.BF16 R4, R4, R102, R116 ;  /* 0x000000660404723c */ /* 0x000fe20000041874 */
[----:B------:R-:W-:Y:S01]  /*194c0*/  F2FP.BF16.F32.PACK_AB R102, R181, R180 ;  /* 0x000000b4b566723e */ /* 0x000fe200000010ff */
[----:B------:R-:W1:Y:S01]  /*194d0*/  LDSM.16.MT88.4 R116, [R154+0xe800] ;  /* 0x00e800009a74783b */ /* 0x000e620000004200 */
[----:B------:R-:W-:Y:S01]  /*194e0*/  F2FP.BF16.F32.PACK_AB R103, R186, R191 ;  /* 0x000000bfba67723e */ /* 0x000fe200000010ff */
[----:B------:R-:W-:Y:S01]  /*194f0*/  FADD.FTZ R182, R183, R182 ;  /* 0x000000b6b7b67221 */ /* 0x000fe20000010000 */
[----:B------:R-:W-:-:S02]  /*19500*/  FADD.FTZ R180, R180, R179 ;  /* 0x000000b3b4b47221 */ /* 0x000fc40000010000 */
[----:B------:R-:W4:Y:S01]  /*19510*/  MUFU.EX2 R209, R209 ;  /* 0x000000d100d17308 */ /* 0x000f220000000800 */
[----:B------:R-:W-:Y:S01]  /*19520*/  FADD.FTZ R191, R191, R182 ;  /* 0x000000b6bfbf7221 */ /* 0x000fe20000010000 */
[----:B------:R-:W-:Y:S01]  /*19530*/  FADD.FTZ R181, R181, R180 ;  /* 0x000000b4b5b57221 */ /* 0x000fe20000010000 */
[----:B------:R-:W-:Y:S02]  /*19540*/  HMMA.16816.F32.BF16 R32, R100, R124, R32 ;  /* 0x0000007c6420723c */ /* 0x000fe40000041820 */
[----:B------:R-:W-:-:S03]  /*19550*/  FADD.FTZ R191, R186, R191 ;  /* 0x000000bfbabf7221 */ /* 0x000fc60000010000 */
[----:B------:R-:W-:Y:S03]  /*19560*/  MUFU.EX2 R210, R210 ;  /* 0x000000d200d27308 */ /* 0x000fe60000000800 */
[C---:B------:R-:W-:Y:S01]  /*19570*/  HMMA.16816.F32.BF16 R36, R100.reuse, R126, R36 ;  /* 0x0000007e6424723c */ /* 0x040fe20000041824 */
[----:B------:R-:W5:Y:S04]  /*19580*/  LDSM.16.MT88.4 R124, [R154+0x10800] ;  /* 0x010800009a7c783b */ /* 0x000f680000004200 */
[----:B------:R-:W-:Y:S01]  /*19590*/  MUFU.EX2 R217, R217 ;  /* 0x000000d900d97308 */ /* 0x000fe20000000800 */
[----:B----4-:R-:W-:Y:S02]  /*195a0*/  F2FP.BF16.F32.PACK_AB R152, R209, R208 ;  /* 0x000000d0d198723e */ /* 0x010fe400000010ff */
[C---:B--2---:R-:W-:Y:S05]  /*195b0*/  HMMA.16816.F32.BF16 R56, R100.reuse, R108, R56 ;  /* 0x0000006c6438723c */ /* 0x044fea0000041838 */
[----:B------:R-:W-:Y:S03]  /*195c0*/  MUFU.EX2 R212, R212 ;  /* 0x000000d400d47308 */ /* 0x000fe60000000800 */
[C---:B------:R-:W-:Y:S01]  /*195d0*/  HMMA.16816.F32.BF16 R60, R100.reuse, R110, R60 ;  /* 0x0000006e643c723c */ /* 0x040fe2000004183c */
[----:B------:R-:W2:Y:S04]  /*195e0*/  LDSM.16.MT88.4 R108, [R177+0x4800] ;  /* 0x00480000b16c783b */ /* 0x000ea80000004200 */
[----:B------:R-:W4:Y:S03]  /*195f0*/  MUFU.EX2 R219, R219 ;  /* 0x000000db00db7308 */ /* 0x000f260000000800 */
[C---:B---3--:R-:W-:Y:S05]  /*19600*/  HMMA.16816.F32.BF16 R40, R100.reuse, R120, R40 ;  /* 0x000000786428723c */ /* 0x048fea0000041828 */
[----:B------:R-:W-:Y:S03]  /*19610*/  MUFU.EX2 R214, R214 ;  /* 0x000000d600d67308 */ /* 0x000fe60000000800 */
[----:B------:R-:W-:Y:S01]  /*19620*/  HMMA.16816.F32.BF16 R44, R100, R122, R44 ;  /* 0x0000007a642c723c */ /* 0x000fe2000004182c */
[----:B------:R-:W3:Y:S04]  /*19630*/  LDSM.16.MT88.4 R120, [R175+0x4800] ;  /* 0x00480000af78783b */ /* 0x000ee80000004200 */
[----:B------:R-:W5:Y:S01]  /*19640*/  MUFU.EX2 R221, R221 ;  /* 0x000000dd00dd7308 */ /* 0x000f620000000800 */
[----:B----4-:R-:W-:-:S02]  /*19650*/  F2FP.BF16.F32.PACK_AB R153, R219, R212 ;  /* 0x000000d4db99723e */ /* 0x010fc400000010ff */
[C---:B-1----:R-:W-:Y:S08]  /*19660*/  HMMA.16816.F32.BF16 R48, R100.reuse, R116, R48 ;  /* 0x000000746430723c */ /* 0x042ff00000041830 */
[----:B------:R-:W-:Y:S01]  /*19670*/  HMMA.16816.F32.BF16 R52, R100, R118, R52 ;  /* 0x000000766434723c */ /* 0x000fe20000041834 */
[----:B------:R-:W1:Y:S01]  /*19680*/  LDSM.16.MT88.4 R116, [R190+0xd000] ;  /* 0x00d00000be74783b */ /* 0x000e620000004200 */
[----:B-----5:R-:W-:-:S06]  /*19690*/  F2FP.BF16.F32.PACK_AB R155, R221, R214 ;  /* 0x000000d6dd9b723e */ /* 0x020fcc00000010ff */
        /* <DEDUP_REMOVED lines=20> */
[----:B---3--:R-:W-:Y:S01]  /*197e0*/  HMMA.16816.F32.BF16 R108, R100, R120, R96 ;  /* 0x00000078646c723c */ /* 0x008fe20000041860 */
        /* <DEDUP_REMOVED lines=12> */
[----:B-1----:R-:W-:Y:S01]  /*198b0*/  HMMA.16816.F32.BF16 R8, R120, R116, R8 ;  /* 0x000000747808723c */ /* 0x002fe20000041808 */
[----:B------:R-:W-:Y:S01]  /*198c0*/  FADD.FTZ R193, R193, R194 ;  /* 0x000000c2c1c17221 */ /* 0x000fe20000010000 */
[----:B------:R-:W-:-:S03]  /*198d0*/  FADD.FTZ R207, R207, R206 ;  /* 0x000000cecfcf7221 */ /* 0x000fc60000010000 */
[----:B------:R-:W-:Y:S01]  /*198e0*/  FADD.FTZ R208, R208, R193 ;  /* 0x000000c1d0d07221 */ /* 0x000fe20000010000 */
[----:B------:R-:W-:Y:S02]  /*198f0*/  FADD.FTZ R212, R212, R207 ;  /* 0x000000cfd4d47221 */ /* 0x000fe40000010000 */
[----:B------:R-:W-:Y:S01]  /*19900*/  HMMA.16816.F32.BF16 R12, R120, R118, R12 ;  /* 0x00000076780c723c */ /* 0x000fe2000004180c */
[----:B------:R-:W-:Y:S01]  /*19910*/  FADD.FTZ R209, R209, R208 ;  /* 0x000000d0d1d17221 */ /* 0x000fe20000010000 */
[----:B------:R-:W-:Y:S01]  /*19920*/  FADD.FTZ R219, R219, R212 ;  /* 0x000000d4dbdb7221 */ /* 0x000fe20000010000 */
[----:B------:R-:W-:-:S03]  /*19930*/  IADD3 R208, PT, PT, R135, -0x3, RZ ;  /* 0xfffffffd87d07810 */ /* 0x000fc60007ffe0ff */
[----:B------:R-:W-:Y:S02]  /*19940*/  FADD.FTZ R214, R214, R219 ;  /* 0x000000dbd6d67221 */ /* 0x000fe40000010000 */
[----:B----4-:R-:W-:Y:S02]  /*19950*/  HMMA.16816.F32.BF16 R116, R120, R112, R24 ;  /* 0x000000707874723c */ /* 0x010fe40000041818 */
[----:B------:R-:W-:-:S06]  /*19960*/  FADD.FTZ R213, R221, R214 ;  /* 0x000000d6ddd57221 */ /* 0x000fcc0000010000 */
[C---:B------:R-:W-:Y:S08]  /*19970*/  HMMA.16816.F32.BF16 R112, R120.reuse, R114, R28 ;  /* 0x000000727870723c */ /* 0x040ff0000004181c */
[C---:B-----5:R-:W-:Y:S01]  /*19980*/  HMMA.16816.F32.BF16 R28, R120.reuse, R124, R64 ;  /* 0x0000007c781c723c */ /* 0x060fe20000041840 */
[----:B------:R-:W-:Y:S07]  /*19990*/  LDSM.16.MT88.4 R64, [R190+0xf800] ;  /* 0x00f80000be40783b */ /* 0x000fee0000004200 */
[C---:B------:R-:W-:Y:S01]  /*199a0*/  HMMA.16816.F32.BF16 R24, R120.reuse, R126, R68 ;  /* 0x0000007e7818723c */ /* 0x040fe20000041844 */
[----:B------:R-:W1:Y:S07]  /*199b0*/  LDSM.16.MT88.4 R124, [R177+0x5000] ;  /* 0x00500000b17c783b */ /* 0x000e6e0000004200 */
[C---:B------:R-:W-:Y:S01]  /*199c0*/  HMMA.16816.F32.BF16 R4, R120.reuse, R130, R44 ;  /* 0x000000827804723c */ /* 0x040fe2000004182c */
[----:B------:R-:W3:Y:S07]  /*199d0*/  LDSM.16.MT88.4 R44, [R154+0x11000] ;  /* 0x011000009a2c783b */ /* 0x000eee0000004200 */
[C---:B------:R-:W-:Y:S08]  /*199e0*/  HMMA.16816.F32.BF16 R144, R120.reuse, R140, R16 ;  /* 0x0000008c7890723c */ /* 0x040ff00000041810 */
[C---:B------:R-:W-:Y:S08]  /*199f0*/  HMMA.16816.F32.BF16 R140, R120.reuse, R142, R20 ;  /* 0x0000008e788c723c */ /* 0x040ff00000041814 */
[C---:B------:R-:W-:Y:S08]  /*19a00*/  HMMA.16816.F32.BF16 R32, R120.reuse, R148, R32 ;  /* 0x000000947820723c */ /* 0x040ff00000041820 */
[C---:B------:R-:W-:Y:S01]  /*19a10*/  HMMA.16816.F32.BF16 R20, R120.reuse, R150, R36 ;  /* 0x000000967814723c */ /* 0x040fe20000041824 */
[----:B------:R-:W4:Y:S07]  /*19a20*/  LDSM.16.MT88.4 R148, [R175+0x5000] ;  /* 0x00500000af94783b */ /* 0x000f2e0000004200 */
[C---:B------:R-:W-:Y:S01]  /*19a30*/  HMMA.16816.F32.BF16 R16, R120.reuse, R128, R40 ;  /* 0x000000807810723c */ /* 0x040fe20000041828 */
[----:B------:R-:W-:Y:S07]  /*19a40*/  LDSM.16.MT88.4 R40, [R154+0xd800] ;  /* 0x00d800009a28783b */ /* 0x000fee0000004200 */
[C---:B--2---:R-:W-:Y:S08]  /*19a50*/  HMMA.16816.F32.BF16 R48, R120.reuse, R92, R48 ;  /* 0x0000005c7830723c */ /* 0x044ff00000041830 */
[C---:B------:R-:W-:Y:S08]  /*19a60*/  HMMA.16816.F32.BF16 R52, R120.reuse, R94, R52 ;  /* 0x0000005e7834723c */ /* 0x040ff00000041834 */
[C---:B-1----:R-:W-:Y:S01]  /*19a70*/  HMMA.16816.F32.BF16 R128, R120.reuse, R124, R88 ;  /* 0x0000007c7880723c */ /* 0x042fe20000041858 */
[----:B------:R-:W-:Y:S07]  /*19a80*/  LDSM.16.MT88.4 R88, [R175+0x3800] ;  /* 0x00380000af58783b */ /* 0x000fee0000004200 */
[C---:B------:R-:W-:Y:S01]  /*19a90*/  HMMA.16816.F32.BF16 R92, R120.reuse, R96, R72 ;  /* 0x00000060785c723c */ /* 0x040fe20000041848 */
[----:B------:R-:W1:Y:S07]  /*19aa0*/  LDSM.16.MT88.4 R72, [R154+0xf800] ;  /* 0x00f800009a48783b */ /* 0x000e6e0000004200 */
[C---:B------:R-:W-:Y:S01]  /*19ab0*/  HMMA.16816.F32.BF16 R124, R120.reuse, R126, R104 ;  /* 0x0000007e787c723c */ /* 0x040fe20000041868 */
[----:B------:R2:W5:Y:S07]  /*19ac0*/  LDSM.16.MT88.4 R104, [R154+0x11800] ;  /* 0x011800009a68783b */ /* 0x00056e0000004200 */
[C---:B------:R-:W-:Y:S08]  /*19ad0*/  HMMA.16816.F32.BF16 R96, R120.reuse, R98, R76 ;  /* 0x000000627860723c */ /* 0x040ff0000004184c */
[C---:B---3--:R-:W-:Y:S01]  /*19ae0*/  HMMA.16816.F32.BF16 R76, R120.reuse, R44, R80 ;  /* 0x0000002c784c723c */ /* 0x048fe20000041850 */
[----:B------:R-:W3:Y:S07]  /*19af0*/  LDSM.16.MT88.4 R80, [R177+0x3800] ;  /* 0x00380000b150783b */ /* 0x000eee0000004200 */
[----:B------:R-:W-:Y:S01]  /*19b00*/  HMMA.16816.F32.BF16 R44, R120, R46, R84 ;  /* 0x0000002e782c723c */ /* 0x000fe20000041854 */
[----:B--2---:R-:W-:Y:S01]  /*19b10*/  F2FP.BF16.F32.PACK_AB R154, R217, R210 ;  /* 0x000000d2d99a723e */ /* 0x004fe200000010ff */
[----:B------:R-:W2:Y:S01]  /*19b20*/  LDSM.16.MT88.4 R84, [R175+0x1800] ;  /* 0x00180000af54783b */ /* 0x000ea20000004200 */
[----:B------:R-:W-:-:S04]  /*19b30*/  FADD.FTZ R210, R210, R209 ;  /* 0x000000d1d2d27221 */ /* 0x000fc80000010000 */
[----:B------:R-:W-:Y:S01]  /*19b40*/  FADD.FTZ R215, R217, R210 ;  /* 0x000000d2d9d77221 */ /* 0x000fe20000010000 */
[C---:B------:R-:W-:Y:S08]  /*19b50*/  HMMA.16816.F32.BF16 R56, R120.reuse, R136, R56 ;  /* 0x000000887838723c */ /* 0x040ff00000041838 */
[C---:B------:R-:W-:Y:S08]  /*19b60*/  HMMA.16816.F32.BF16 R60, R120.reuse, R138, R60 ;  /* 0x0000008a783c723c */ /* 0x040ff0000004183c */
[C---:B----4-:R-:W-:Y:S08]  /*19b70*/  HMMA.16816.F32.BF16 R136, R120.reuse, R148, R108 ;  /* 0x000000947888723c */ /* 0x050ff0000004186c */
[----:B------:R-:W-:Y:S08]  /*19b80*/  HMMA.16816.F32.BF16 R148, R120, R150, R100 ;  /* 0x000000967894723c */ /* 0x000ff00000041864 */
[C---:B-1----:R-:W-:Y:S08]  /*19b90*/  HMMA.16816.F32.BF16 R68, R152.reuse, R72, R48 ;  /* 0x000000489844723c */ /* 0x042ff00000041830 */
[C---:B-----5:R-:W-:Y:S08]  /*19ba0*/  HMMA.16816.F32.BF16 R100, R152.reuse, R104, R76 ;  /* 0x000000689864723c */ /* 0x060ff0000004184c */
[C---:B------:R-:W-:Y:S08]  /*19bb0*/  HMMA.16816.F32.BF16 R104, R152.reuse, R106, R44 ;  /* 0x0000006a9868723c */ /* 0x040ff0000004182c */
[C---:B------:R-:W-:Y:S01]  /*19bc0*/  HMMA.16816.F32.BF16 R48, R152.reuse, R166, R112 ;  /* 0x000000a69830723c */ /* 0x040fe20000041870 */
[----:B------:R-:W1:Y:S07]  /*19bd0*/  LDSM.16.MT88.4 R112, [R190+0x11800] ;  /* 0x01180000be70783b */ /* 0x000e6e0000004200 */
[C---:B------:R-:W-:Y:S01]  /*19be0*/  HMMA.16816.F32.BF16 R44, R152.reuse, R164, R116 ;  /* 0x000000a4982c723c */ /* 0x040fe20000041874 */
[----:B------:R-:W4:Y:S07]  /*19bf0*/  LDSM.16.MT88.4 R116, [R175+0x5800] ;  /* 0x00580000af74783b */ /* 0x000f2e0000004200 */
[C---:B------:R-:W-:Y:S08]  /*19c00*/  HMMA.16816.F32.BF16 R72, R152.reuse, R74, R52 ;  /* 0x0000004a9848723c */ /* 0x040ff00000041834 */
[C---:B---3--:R-:W-:Y:S08]  /*19c10*/  HMMA.16816.F32.BF16 R76, R152.reuse, R80, R56 ;  /* 0x00000050984c723c */ /* 0x048ff00000041838 */
[C---:B------:R-:W-:Y:S08]  /*19c20*/  HMMA.16816.F32.BF16 R80, R152.reuse, R82, R60 ;  /* 0x000000529850723c */ /* 0x040ff0000004183c */
[C---:B--2---:R-:W-:Y:S08]  /*19c30*/  HMMA.16816.F32.BF16 R52, R152.reuse, R84, R32 ;  /* 0x000000549834723c */ /* 0x044ff00000041820 */
        /* <DEDUP_REMOVED lines=8> */
[C---:B----4-:R-:W-:Y:S08]  /*19cc0*/  HMMA.16816.F32.BF16 R112, R152.reuse, R116, R136 ;  /* 0x000000749870723c */ /* 0x050ff00000041888 */
[C---:B------:R-:W-:Y:S08]  /*19cd0*/  HMMA.16816.F32.BF16 R40, R152.reuse, R42, R140 ;  /* 0x0000002a9828723c */ /* 0x040ff0000004188c */
[C---:B------:R-:W-:Y:S08]  /*19ce0*/  HMMA.16816.F32.BF16 R128, R152.reuse, R160, R8 ;  /* 0x000000a09880723c */ /* 0x040ff00000041808 */
[C---:B------:R-:W-:Y:S08]  /*19cf0*/  HMMA.16816.F32.BF16 R124, R152.reuse, R162, R12 ;  /* 0x000000a2987c723c */ /* 0x040ff0000004180c */
[C---:B------:R-:W-:Y:S08]  /*19d00*/  HMMA.16816.F32.BF16 R64, R152.reuse, R66, R4 ;  /* 0x000000429840723c */ /* 0x040ff00000041804 */
[C---:B------:R-:W-:Y:S08]  /*19d10*/  HMMA.16816.F32.BF16 R88, R152.reuse, R90, R24 ;  /* 0x0000005a9858723c */ /* 0x040ff00000041818 */
[----:B------:R-:W-:-:S15]  /*19d20*/  HMMA.16816.F32.BF16 R116, R152, R118, R148 ;  /* 0x000000769874723c */ /* 0x000fde0000041894 */
[----:B------:R-:W-:-:S05]  /*19d30*/  NOP ;  /* 0x0000000000007918 */ /* 0x000fca0000000000 */
.L_x_2469:
        /* <DEDUP_REMOVED lines=24> */
.L_x_2479:
[----:B------:R-:W-:Y:S01]  /*19ec0*/  @!P4 IADD3 R7, P0, PT, RZ, -R206, RZ ;  /* 0x800000ceff07c210 */ /* 0x000fe20007f1e0ff */
[----:B------:R-:W1:Y:S01]  /*19ed0*/  S2R R189, SR_TID.X ;  /* 0x0000000000bd7919 */ /* 0x000e620000002100 */
[----:B------:R-:W5:Y:S01]  /*19ee0*/  @!P4 LDC R6, c[0x0][0x3c0] ;  /* 0x0000f000ff06cb82 */ /* 0x000f620000000800 */
[----:B------:R-:W-:Y:S07]  /*19ef0*/  DEPBAR.LE SB0, 0x0 ;  /* 0x000080000000791a */ /* 0x000fee0000000000 */
[----:B------:R-:W-:Y:S01]  /*19f00*/  BAR.SYNC.DEFER_BLOCKING 0x0 ;  /* 0x0000000000007b1d */ /* 0x000fe20000010000 */
[C---:B-1----:R-:W-:Y:S01]  /*19f10*/  LOP3.LUT R211, R189.reuse, 0x38, RZ, 0xc0, !PT ;  /* 0x00000038bdd37812 */ /* 0x042fe200078ec0ff */
[----:B-----5:R-:W-:Y:S01]  /*19f20*/  @!P4 IMAD.SHL.U32 R9, R6, 0x40, RZ ;  /* 0x000000400609c824 */ /* 0x020fe200078e00ff */
[----:B------:R-:W-:Y:S01]  /*19f30*/  SHF.R.U32.HI R187, RZ, 0x1, R189 ;  /* 0x00000001ffbb7819 */ /* 0x000fe200000116bd */
[C---:B------:R-:W-:Y:S02]  /*19f40*/  IMAD.SHL.U32 R10, R189.reuse, 0x8, RZ ;  /* 0x00000008bd0a7824 */ /* 0x040fe400078e00ff */
[----:B------:R-:W-:Y:S01]  /*19f50*/  IMAD.SHL.U32 R8, R189, 0x20, RZ ;  /* 0x00000020bd087824 */ /* 0x000fe200078e00ff */
[----:B------:R-:W-:Y:S01]  /*19f60*/  LOP3.LUT R5, R187, 0x8, RZ, 0xc0, !PT ;  /* 0x00000008bb057812 */ /* 0x000fe200078ec0ff */
[----:B------:R-:W-:Y:S01]  /*19f70*/  IMAD.SHL.U32 R4, R189, 0x40, RZ ;  /* 0x00000040bd047824 */ /* 0x000fe200078e00ff */
[----:B------:R-:W-:Y:S02]  /*19f80*/  LOP3.LUT R188, R10, 0x38, RZ, 0xc0, !PT ;  /* 0x000000380abc7812 */ /* 0x000fe400078ec0ff */
[----:B------:R-:W-:Y:S02]  /*19f90*/  LOP3.LUT R185, R8, 0x7c00, RZ, 0xc0, !PT ;  /* 0x00007c0008b97812 */ /* 0x000fe400078ec0ff */
[----:B------:R-:W-:Y:S02]  /*19fa0*/  LOP3.LUT R8, R188, 0x40, RZ, 0xfc, !PT ;  /* 0x00000040bc087812 */ /* 0x000fe400078efcff */
[----:B------:R-:W-:Y:S02]  /*19fb0*/  LOP3.LUT R211, R211, 0x1f8, R10, 0x78, !PT ;  /* 0x000001f8d3d37812 */ /* 0x000fe400078e780a */
[----:B--2---:R-:W-:Y:S01]  /*19fc0*/  ISETP.GE.AND P2, PT, R8, UR12, PT ;  /* 0x0000000c08007c0c */ /* 0x004fe2000bf46270 */
[----:B------:R-:W-:Y:S01]  /*19fd0*/  @!P4 IMAD.X R8, RZ, RZ, ~R9, P0 ;  /* 0x000000ffff08c224 */ /* 0x000fe200000e0e09 */
[--C-:B------:R-:W-:Y:S01]  /*19fe0*/  LOP3.LUT R2, R188, 0x1c0, R4.reuse, 0xf8, !PT ;  /* 0x000001c0bc027812 */ /* 0x100fe200078ef804 */
[----:B------:R-:W1:Y:S01]  /*19ff0*/  LDC R9, c[0x0][0x3c4] ;  /* 0x0000f100ff097b82 */ /* 0x000e620000000800 */
[----:B------:R-:W-:Y:S02]  /*1a000*/  LOP3.LUT R176, R185, 0x200, R4, 0xf8, !PT ;  /* 0x00000200b9b07812 */ /* 0x000fe400078ef804 */
[----:B------:R-:W-:Y:S02]  /*1a010*/  @!P4 SHF.R.S64 R11, R7, 0x1f, R8 ;  /* 0x0000001f070bc819 */ /* 0x000fe40000001008 */
[----:B------:R-:W-:Y:S01]  /*1a020*/  LOP3.LUT R211, R211, 0x1e00, R10, 0xf8, !PT ;  /* 0x00001e00d3d37812 */ /* 0x000fe200078ef80a */
[----:B------:R-:W-:Y:S01]  /*1a030*/  IMAD.MOV.U32 R10, RZ, RZ, R198 ;  /* 0x000000ffff0a7224 */ /* 0x000fe200078e00c6 */
[----:B------:R-:W-:Y:S02]  /*1a040*/  LOP3.LUT R176, R176, R2, R5, 0xf6, !PT ;  /* 0x00000002b0b07212 */ /* 0x000fe400078ef605 */
[----:B------:R-:W-:Y:S02]  /*1a050*/  LOP3.LUT R194, R4, 0x400, RZ, 0xc0, !PT ;  /* 0x0000040004c27812 */ /* 0x000fe400078ec0ff */
[----:B------:R-:W-:Y:S02]  /*1a060*/  LOP3.LUT R5, R2, 0x8, R189, 0x78, !PT ;  /* 0x0000000802057812 */ /* 0x000fe400078e78bd */
[----:B------:R-:W-:Y:S02]  /*1a070*/  LOP3.LUT R7, R188, 0x80, RZ, 0xfc, !PT ;  /* 0x00000080bc077812 */ /* 0x000fe400078efcff */
[----:B------:R-:W-:Y:S01]  /*1a080*/  @!P4 IADD3 R198, P0, PT, R198, R11, RZ ;  /* 0x0000000bc6c6c210 */ /* 0x000fe20007f1e0ff */
[----:B------:R-:W-:Y:S01]  /*1a090*/  IMAD.MOV.U32 R11, RZ, RZ, R197 ;  /* 0x000000ffff0b7224 */ /* 0x000fe200078e00c5 */
[----:B------:R-:W-:Y:S01]  /*1a0a0*/  ISETP.GE.AND P1, PT, R7, UR12, PT ;  /* 0x0000000c07007c0c */ /* 0x000fe2000bf26270 */
[----:B------:R-:W-:Y:S01]  /*1a0b0*/  IMAD R194, R5, 0x2, R194 ;  /* 0x0000000205c27824 */ /* 0x000fe200078e02c2 */
[----:B------:R-:W-:Y:S02]  /*1a0c0*/  @!P4 LEA.HI.X.SX32 R197, R8, R197, 0x1, P0 ;  /* 0x000000c508c5c211 */ /* 0x000fe400000f0eff */
[----:B------:R-:W-:Y:S02]  /*1a0d0*/  ISETP.GE.AND P3, PT, R188, UR12, PT ;  /* 0x0000000cbc007c0c */ /* 0x000fe4000bf66270 */
[----:B------:R-:W-:Y:S01]  /*1a0e0*/  LEA R211, R211, UR5, 0x1 ;  /* 0x00000005d3d37c11 */ /* 0x000fe2000f8e08ff */
[----:B------:R-:W-:Y:S10]  /*1a0f0*/  @!P4 BRA `(.L_x_2476) ;  /* 0x0000000000f4c947 */ /* 0x000ff40003800000 */
[----:B------:R-:W-:Y:S01]  /*1a100*/  VIADD R7, R209, 0xffffffc0 ;  /* 0xffffffc0d1077836 */ /* 0x000fe20000000000 */
[----:B------:R-:W2:Y:S01]  /*1a110*/  LDC R2, c[0x0][0x4f0] ;  /* 0x00013c00ff027b82 */ /* 0x000ea20000000800 */
[----:B------:R-:W-:Y:S03]  /*1a120*/  IABS R8, R209 ;  /* 0x000000d100087213 */ /* 0x000fe60000000000 */
[----:B------:R-:W-:Y:S02]  /*1a130*/  IABS R13, R7 ;  /* 0x00000007000d7213 */ /* 0x000fe40000000000 */
[-C--:B--2---:R-:W-:Y:S02]  /*1a140*/  IABS R5, R2.reuse ;  /* 0x0000000200057213 */ /* 0x084fe40000000000 */
[----:B------:R-:W-:Y:S02]  /*1a150*/  LOP3.LUT R7, R7, R2, RZ, 0x3c, !PT ;  /* 0x0000000207077212 */ /* 0x000fe400078e3cff */
[----:B------:R-:W2:Y:S10]  /*1a160*/  I2F.RP R6, R5 ;  /* 0x0000000500067306 */ /* 0x000eb40000209400 */
[----:B--2---:R-:W2:Y:S02]  /*1a170*/  MUFU.RCP R4, R6 ;  /* 0x0000000600047308 */ /* 0x004ea40000001000 */
[----:B--2---:R-:W-:Y:S08]  /*1a180*/  VIADD R14, R4, 0xffffffe ;  /* 0x0ffffffe040e7836 */ /* 0x004ff00000000000 */
[----:B------:R-:W2:Y:S02]  /*1a190*/  F2I.FTZ.U32.TRUNC.NTZ R15, R14 ;  /* 0x0000000e000f7305 */ /* 0x000ea4000021f000 */
[--C-:B--2---:R-:W-:Y:S01]  /*1a1a0*/  IMAD.MOV R4, RZ, RZ, -R15.reuse ;  /* 0x000000ffff047224 */ /* 0x104fe200078e0a0f */
        /* <DEDUP_REMOVED lines=18> */
[----:B------:R-:W2:Y:S01]  /*1a2d0*/  LDC.64 R6, c[0x0][0x3c0] ;  /* 0x0000f000ff067b82 */ /* 0x000ea20000000a00 */
        /* <DEDUP_REMOVED lines=12> */
[C---:B------:R-:W-:Y:S03]  /*1a3a0*/  LEA R16, P0, R13.reuse, R202, 0x2 ;  /* 0x000000ca0d107211 */ /* 0x040fe600078010ff */
[----:B------:R-:W5:Y:S01]  /*1a3b0*/  LDG.E R5, desc[UR6][R18.64] ;  /* 0x0000000612057981 */ /* 0x000f62000c1e1900 */
[C---:B------:R-:W-:Y:S01]  /*1a3c0*/  LEA.HI.X.SX32 R17, R13.reuse, R203, 0x2, P0 ;  /* 0x000000cb0d117211 */ /* 0x040fe200000f16ff */
[----:B------:R-:W-:Y:S04]  /*1a3d0*/  IMAD.IADD R13, R13, 0x1, -R15 ;  /* 0x000000010d0d7824 */ /* 0x000fe800078e0a0f */
[----:B------:R-:W-:Y:S01]  /*1a3e0*/  IMAD R13, R13, R2, -0x40 ;  /* 0xffffffc00d0d7424 */ /* 0x000fe200078e0202 */
[----:B------:R-:W5:Y:S04]  /*1a3f0*/  LDG.E R4, desc[UR6][R16.64] ;  /* 0x0000000610047981 */ /* 0x000f68000c1e1900 */
        /* <DEDUP_REMOVED lines=13> */
.L_x_2476:
[----:B------:R-:W-:Y:S01]  /*1a4d0*/  @!P3 IMAD.MOV.U32 R199, RZ, RZ, R197 ;  /* 0x000000ffffc7b224 */ /* 0x000fe200078e00c5 */
[C---:B------:R-:W-:Y:S01]  /*1a4e0*/  LEA R8, P0, R6.reuse, R198, 0x5 ;  /* 0x000000c606087211 */ /* 0x040fe200078028ff */
[C---:B------:R-:W-:Y:S01]  /*1a4f0*/  IMAD.SHL.U32 R2, R6.reuse, 0x20, RZ ;  /* 0x0000002006027824 */ /* 0x040fe200078e00ff */
[--C-:B-1----:R-:W-:Y:S01]  /*1a500*/  SHF.L.U64.HI R4, R6, 0x5, R9.reuse ;  /* 0x0000000506047819 */ /* 0x102fe20000010209 */
[----:B------:R-:W-:Y:S01]  /*1a510*/  VIADD R134, R194, UR5 ;  /* 0x00000005c2867c36 */ /* 0x000fe20008000000 */
[----:B------:R-:W-:Y:S01]  /*1a520*/  @!PT LDS RZ, [RZ] ;  /* 0x00000000fffff984 */ /* 0x000fe20000000800 */
[----:B------:R-:W-:Y:S01]  /*1a530*/  @!PT LDS RZ, [RZ] ;  /* 0x00000000fffff984 */ /* 0x000fe20000000800 */
[----:B------:R-:W-:Y:S01]  /*1a540*/  @!PT LDS RZ, [RZ] ;  /* 0x00000000fffff984 */ /* 0x000fe20000000800 */
[----:B------:R1:W-:Y:S01]  /*1a550*/  @!P3 LDGSTS.E.BYPASS.LTC128B.128 [R211+0xc000], desc[UR6][R198.64] ;  /* 0x0c000000c6d3bfae */ /* 0x0003e2000b981a06 */
[----:B------:R-:W-:Y:S02]  /*1a560*/  LEA.HI.X R9, R6, R197, R9, 0x5, P0 ;  /* 0x000000c506097211 */ /* 0x000fe400000f2c09 */
[----:B------:R-:W-:Y:S01]  /*1a570*/  IADD3 R6, P5, PT, R2, R8, RZ ;  /* 0x0000000802067210 */ /* 0x000fe20007fbe0ff */
[----:B------:R-:W-:Y:S01]  /*1a580*/  @P3 STS.128 [R211+0xc000], RZ ;  /* 0x00c000ffd3003388 */ /* 0x000fe20000000c00 */
[----:B------:R-:W-:Y:S02]  /*1a590*/  LEA R176, R176, UR5, 0x1 ;  /* 0x00000005b0b07c11 */ /* 0x000fe4000f8e08ff */
[----:B------:R-:W-:Y:S02]  /*1a5a0*/  IADD3.X R7, PT, PT, R4, R9, RZ, P5, !PT ;  /* 0x0000000904077210 */ /* 0x000fe40002ffe4ff */
[----:B------:R-:W-:Y:S01]  /*1a5b0*/  IADD3 R10, P0, PT, R2, R6, RZ ;  /* 0x00000006020a7210 */ /* 0x000fe20007f1e0ff */
[----:B------:R-:W-:Y:S01]  /*1a5c0*/  IMAD.MOV.U32 R2, RZ, RZ, 0x40 ;  /* 0x00000040ff027424 */ /* 0x000fe200078e00ff */
[----:B------:R-:W-:Y:S03]  /*1a5d0*/  ISETP.NE.AND P5, PT, R208, 0x1, PT ;  /* 0x00000001d000780c */ /* 0x000fe60003fa5270 */
[----:B------:R-:W-:Y:S01]  /*1a5e0*/  IMAD.X R11, R4, 0x1, R7, P0 ;  /* 0x00000001040b7824 */ /* 0x000fe200000e0607 */
[C---:B------:R-:W-:Y:S04]  /*1a5f0*/  LOP3.LUT P0, RZ, R189.reuse, 0x2, RZ, 0xc0, !PT ;  /* 0x00000002bdff7812 */ /* 0x040fe8000780c0ff */
[----:B------:R-:W-:Y:S02]  /*1a600*/  SEL R191, R184, 0xffffffe0, !P0 ;  /* 0xffffffe0b8bf7807 */ /* 0x000fe40004000000 */
[----:B------:R-:W-:Y:S02]  /*1a610*/  LOP3.LUT P0, RZ, R189, 0x4, RZ, 0xc0, !PT ;  /* 0x00000004bdff7812 */ /* 0x000fe4000780c0ff */
[----:B------:R-:W-:Y:S01]  /*1a620*/  IADD3 R133, PT, PT, R134, R191, RZ ;  /* 0x000000bf86857210 */ /* 0x000fe20007ffe0ff */
[--C-:B------:R-:W-:Y:S02]  /*1a630*/  IMAD.IADD R193, R191, 0x1, R176.reuse ;  /* 0x00000001bfc17824 */ /* 0x100fe400078e02b0 */
[--C-:B-1----:R-:W-:Y:S05]  /*1a640*/  @!P2 IMAD.MOV.U32 R199, RZ, RZ, R197.reuse ;  /* 0x000000ffffc7a224 */ /* 0x102fea00078e00c5 */
[----:B------:R-:W-:Y:S01]  /*1a650*/  @!PT LDS RZ, [RZ] ;  /* 0x00000000fffff984 */ /* 0x000fe20000000800 */
[----:B------:R-:W-:Y:S01]  /*1a660*/  @!PT LDS RZ, [RZ] ;  /* 0x00000000fffff984 */ /* 0x000fe20000000800 */
[----:B------:R-:W-:Y:S01]  /*1a670*/  @!PT LDS RZ, [RZ] ;  /* 0x00000000fffff984 */ /* 0x000fe20000000800 */
[----:B------:R1:W-:Y:S04]  /*1a680*/  @!P2 LDGSTS.E.BYPASS.LTC128B.128 [R211+0xe000], desc[UR6][R198.64+0x80] ;  /* 0x0e000080c6d3afae */ /* 0x0003e8000b981a06 */
[----:B------:R-:W-:Y:S01]  /*1a690*/  @P2 STS.128 [R211+0xe000], RZ ;  /* 0x00e000ffd3002388 */ /* 0x000fe20000000c00 */
[----:B-1----:R-:W-:Y:S05]  /*1a6a0*/  @!P1 IMAD.MOV.U32 R199, RZ, RZ, R197 ;  /* 0x000000ffffc79224 */ /* 0x002fea00078e00c5 */
        /* <DEDUP_REMOVED lines=52> */
[----:B------:R-:W5:Y:S04]  /*1a9f0*/  LDSM.16.M88.4 R144, [R194+UR5+0x6800] ;  /* 0x00680005c290783b */ /* 0x000f680008000200 */
[----:B------:R-:W3:Y:S04]  /*1aa00*/  LDSM.16.M88.4 R148, [R194+UR5+0x7000] ;  /* 0x00700005c294783b */ /* 0x000ee80008000200 */
[----:B------:R-:W0:Y:S04]  /*1aa10*/  LDGDEPBAR ;  /* 0x00000000000079af */ /* 0x000e280000000000 */
[----:B------:R-:W4:Y:S04]  /*1aa20*/  LDSM.16.M88.4 R152, [R194+UR5+0x7800] ;  /* 0x00780005c298783b */ /* 0x000f280008000200 */
[----:B------:R-:W-:Y:S04]  /*1aa30*/  LDSM.16.M88.4 R156, [R193] ;  /* 0x00000000c19c783b */ /* 0x000fe80000000200 */
[----:B------:R-:W4:Y:S04]  /*1aa40*/  LDSM.16.M88.4 R160, [R133+0x6000] ;  /* 0x0060000085a0783b */ /* 0x000f280000000200 */
[----:B------:R-:W4:Y:S04]  /*1aa50*/  LDSM.16.M88.4 R164, [R133+0x6800] ;  /* 0x0068000085a4783b */ /* 0x000f280000000200 */
[----:B------:R-:W-:Y:S04]  /*1aa60*/  LDSM.16.M88.4 R172, [R133+0x8000] ;  /* 0x0080000085ac783b */ /* 0x000fe80000000200 */
[----:B------:R-:W-:Y:S01]  /*1aa70*/  LDSM.16.M88.4 R180, [R194+UR5+0xa000] ;  /* 0x00a00005c2b4783b */ /* 0x000fe20008000200 */
[C---:B-1----:R-:W-:Y:S08]  /*1aa80*/  HMMA.16816.F32.BF16 R4, R136.reuse, R140, RZ ;  /* 0x0000008c8804723c */ /* 0x042ff000000418ff */
[C---:B--2---:R-:W-:Y:S01]  /*1aa90*/  HMMA.16816.F32.BF16 R8, R136.reuse, R142, RZ ;  /* 0x0000008e8808723c */ /* 0x044fe200000418ff */
[----:B------:R-:W1:Y:S07]  /*1aaa0*/  LDSM.16.M88.4 R140, [R133+0x7000] ;  /* 0x00700000858c783b */ /* 0x000e6e0000000200 */
[C---:B-----5:R-:W-:Y:S01]  /*1aab0*/  HMMA.16816.F32.BF16 R12, R136.reuse, R144, RZ ;  /* 0x00000090880c723c */ /* 0x060fe200000418ff */
[----:B------:R-:W-:Y:S05]  /*1aac0*/  SEL R145, R2, 0xffffffc0, !P0 ;  /* 0xffffffc002917807 */ /* 0x000fea0004000000 */
[----:B------:R-:W-:Y:S02]  /*1aad0*/  IMAD.IADD R192, R145, 0x1, R176 ;  /* 0x0000000191c07824 */ /* 0x000fe400078e02b0 */
[C---:B------:R-:W-:Y:S01]  /*1aae0*/  HMMA.16816.F32.BF16 R16, R136.reuse, R146, RZ ;  /* 0x000000928810723c */ /* 0x040fe200000418ff */
[----:B------:R-:W-:Y:S02]  /*1aaf0*/  IMAD.IADD R134, R134, 0x1, R145 ;  /* 0x0000000186867824 */ /* 0x000fe400078e0291 */
[----:B------:R-:W-:Y:S01]  /*1ab00*/  LDSM.16.M88.4 R144, [R192] ;  /* 0x00000000c090783b */ /* 0x000fe20000000200 */
[C---:B------:R-:W-:Y:S01]  /*1ab10*/  IADD3 R132, PT, PT, R191.reuse, R192, RZ ;  /* 0x000000c0bf847210 */ /* 0x040fe20007ffe0ff */
[----:B------:R-:W-:Y:S03]  /*1ab20*/  IMAD.IADD R2, R191, 0x1, R134 ;  /* 0x00000001bf027824 */ /* 0x000fe600078e0286 */
[C---:B---3--:R-:W-:Y:S02]  /*1ab30*/  HMMA.16816.F32.BF16 R20, R136.reuse, R148, RZ ;  /* 0x000000948814723c */ /* 0x048fe400000418ff */
[----:B------:R-:W-:Y:S06]  /*1ab40*/  LDSM.16.M88.4 R168, [R2+0x6000] ;  /* 0x0060000002a8783b */ /* 0x000fec0000000200 */
        /* <DEDUP_REMOVED lines=218> */
.L_x_2478:
        /* <DEDUP_REMOVED lines=11> */
[C---:B------:R-:W-:Y:S02]  /*1b9a0*/  IADD3.X R139, PT, PT, R133.reuse, R137, RZ, P6, !PT ;  /* 0x00000089858b7210 */ /* 0x040fe400037fe4ff */
        /* <DEDUP_REMOVED lines=60> */
.L_x_2477:
[C---:B------:R-:W-:Y:S01]  /*1bd70*/  IADD3 R2, PT, PT, R207.reuse, -0x1f, RZ ;  /* 0xffffffe1cf027810 */ /* 0x040fe20007ffe0ff */
[----:B------:R-:W-:Y:S01]  /*1bd80*/  LDSM.16.MT88.4 R140, [R186+0xc000] ;  /* 0x00c00000ba8c783b */ /* 0x000fe20000004200 */
[----:B--2---:R-:W-:Y:S02]  /*1bd90*/  I2FP.F32.U32 R132, R207 ;  /* 0x000000cf00847245 */ /* 0x004fe40000201000 */
[----:B------:R-:W-:Y:S02]  /*1bda0*/  I2FP.F32.U32 R2, R2 ;  /* 0x0000000200027245 */ /* 0x000fe40000201000 */
[----:B------:R-:W-:Y:S01]  /*1bdb0*/  IADD3 R133, PT, PT, R207, -0x18, RZ ;  /* 0xffffffe8cf857810 */ /* 0x000fe20007ffe0ff */
[CC--:B------:R-:W-:Y:S01]  /*1bdc0*/  FFMA.FTZ R20, R3.reuse, R132.reuse, R20 ;  /* 0x0000008403147223 */ /* 0x0c0fe20000010014 */
[C---:B------:R-:W-:Y:S01]  /*1bdd0*/  FFMA.FTZ R22, R3.reuse, R132, R22 ;  /* 0x0000008403167223 */ /* 0x040fe20000010016 */
[CC--:B------:R-:W-:Y:S01]  /*1bde0*/  FFMA.FTZ R5, R3.reuse, R2.reuse, R5 ;  /* 0x0000000203057223 */ /* 0x0c0fe20000010005 */
[----:B------:R-:W-:Y:S01]  /*1bdf0*/  FFMA.FTZ R7, R3, R2, R7 ;  /* 0x0000000203077223 */ /* 0x000fe20000010007 */
[C---:B------:R-:W-:Y:S01]  /*1be00*/  IADD3 R2, PT, PT, R207.reuse, -0xf, RZ ;  /* 0xfffffff1cf027810 */ /* 0x040fe20007ffe0ff */
[----:B------:R-:W-:Y:S01]  /*1be10*/  LDSM.16.MT88.4 R148, [R190+0xe800] ;  /* 0x00e80000be94783b */ /* 0x000fe20000004200 */
[C---:B------:R-:W-:Y:S02]  /*1be20*/  IADD3 R132, PT, PT, R207.reuse, -0x17, RZ ;  /* 0xffffffe9cf847810 */ /* 0x040fe40007ffe0ff */
[----:B------:R-:W-:Y:S02]  /*1be30*/  I2FP.F32.U32 R2, R2 ;  /* 0x0000000200027245 */ /* 0x000fe40000201000 */
[----:B------:R-:W-:Y:S02]  /*1be40*/  IADD3 R137, PT, PT, R207, -0x20, RZ ;  /* 0xffffffe0cf897810 */ /* 0x000fe40007ffe0ff */
[----:B------:R-:W-:Y:S01]  /*1be50*/  I2FP.F32.U32 R133, R133 ;  /* 0x0000008500857245 */ /* 0x000fe20000201000 */
[C---:B------:R-:W-:Y:S01]  /*1be60*/  FFMA.FTZ R13, R3.reuse, R2, R13 ;  /* 0x00000002030d7223 */ /* 0x040fe2000001000d */
[----:B------:R-:W-:Y:S01]  /*1be70*/  I2FP.F32.U32 R132, R132 ;  /* 0x0000008400847245 */ /* 0x000fe20000201000 */
[C---:B------:R-:W-:Y:S01]  /*1be80*/  FFMA.FTZ R15, R3.reuse, R2, R15 ;  /* 0x00000002030f7223 */ /* 0x040fe2000001000f */
[----:B------:R-:W-:Y:S01]  /*1be90*/  I2FP.F32.U32 R137, R137 ;  /* 0x0000008900897245 */ /* 0x000fe20000201000 */
[-C--:B------:R-:W-:Y:S01]  /*1bea0*/  FFMA.FTZ R8, R3, R133.reuse, R8 ;  /* 0x0000008503087223 */ /* 0x080fe20000010008 */
[----:B------:R-:W-:Y:S01]  /*1beb0*/  IADD3 R2, PT, PT, R207, 0x1, RZ ;  /* 0x00000001cf027810 */ /* 0x000fe20007ffe0ff */
[C---:B------:R-:W-:Y:S01]  /*1bec0*/  FFMA.FTZ R10, R3.reuse, R133, R10 ;  /* 0x00000085030a7223 */ /* 0x040fe2000001000a */
[CC--:B------:R-:W-:Y:S01]  /*1bed0*/  FFMA.FTZ R9, R3.reuse, R132.reuse, R9 ;  /* 0x0000008403097223 */ /* 0x0c0fe20000010009 */
[C---:B------:R-:W-:Y:S01]  /*1bee0*/  FFMA.FTZ R11, R3.reuse, R132, R11 ;  /* 0x00000084030b7223 */ /* 0x040fe2000001000b */
[CC--:B------:R-:W-:Y:S01]  /*1bef0*/  FFMA.FTZ R4, R3.reuse, R137.reuse, R4 ;  /* 0x0000008903047223 */ /* 0x0c0fe20000010004 */
[----:B------:R-:W-:Y:S01]  /*1bf00*/  FFMA.FTZ R6, R3, R137, R6 ;  /* 0x0000008903067223 */ /* 0x000fe20000010006 */
[----:B------:R-:W-:Y:S01]  /*1bf10*/  I2FP.F32.U32 R2, R2 ;  /* 0x0000000200027245 */ /* 0x000fe20000201000 */
[----:B------:R-:W-:Y:S01]  /*1bf20*/  LDSM.16.MT88.4 R152, [R186+0xe800] ;  /* 0x00e80000ba98783b */ /* 0x000fe20000004200 */
[C---:B------:R-:W-:Y:S02]  /*1bf30*/  IADD3 R137, PT, PT, R207.reuse, -0x10, RZ ;  /* 0xfffffff0cf897810 */ /* 0x040fe40007ffe0ff */
[----:B------:R-:W-:Y:S01]  /*1bf40*/  IADD3 R133, PT, PT, R207, -0x8, RZ ;  /* 0xfffffff8cf857810 */ /* 0x000fe20007ffe0ff */
[-C--:B------:R-:W-:Y:S01]  /*1bf50*/  FFMA.FTZ R21, R3, R2.reuse, R21 ;  /* 0x0000000203157223 */ /* 0x080fe20000010015 */
        /* <DEDUP_REMOVED lines=14> */
[----:B------:R-:W-:Y:S02]  /*1c040*/  IADD3 R133, PT, PT, R207, 0x10, RZ ;  /* 0x00000010cf857810 */ /* 0x000fe40007ffe0ff */
        /* <DEDUP_REMOVED lines=9> */
[-C--:B------:R-:W-:Y:S01]  /*1c0e0*/  FFMA.FTZ R28, R3, R133.reuse, R28 ;  /* 0x00000085031c7223 */ /* 0x080fe2000001001c */
[----:B------:R-:W-:Y:S01]  /*1c0f0*/  IADD3 R2, PT, PT, R207, 0x11, RZ ;  /* 0x00000011cf027810 */ /* 0x000fe20007ffe0ff */
[C---:B------:R-:W-:Y:S01]  /*1c100*/  FFMA.FTZ R30, R3.reuse, R133, R30 ;  /* 0x00000085031e7223 */ /* 0x040fe2000001001e */
[----:B------:R-:W-:Y:S01]  /*1c110*/  FMNMX3.FTZ R134, R134, R16, R17, !PT ;  /* 0x0000001086867276 */ /* 0x000fe20007810011 */
[CC--:B------:R-:W-:Y:S01]  /*1c120*/  FFMA.FTZ R24, R3.reuse, R137.reuse, R24 ;  /* 0x0000008903187223 */ /* 0x0c0fe20000010018 */
[----:B------:R-:W-:Y:S01]  /*1c130*/  FMNMX3.FTZ R136, R136, R14, R15, !PT ;  /* 0x0000000e88887276 */ /* 0x000fe2000781000f */
[----:B------:R-:W-:Y:S01]  /*1c140*/  FFMA.FTZ R26, R3, R137, R26 ;  /* 0x00000089031a7223 */ /* 0x000fe2000001001a */
        /* <DEDUP_REMOVED lines=63> */
[C---:B---3--:R-:W-:Y:S01]  /*1c540*/  FMUL.FTZ R6, R0.reuse, R130 ;  /* 0x0000008200067220 */ /* 0x048fe20000410000 */
        /* <DEDUP_REMOVED lines=335> */
.L_x_2475:
[----:B------:R-:W1:Y:S01]  /*1da40*/  SHFL.BFLY PT, R0, R213, 0x2, 0x1f ;  /* 0x0c401f00d5007f89 */ /* 0x000e6200000e0000 */
[C---:B------:R-:W-:Y:S01]  /*1da50*/  SHF.L.U32 R5, R189.reuse, 0x4, RZ ;  /* 0x00000004bd057819 */ /* 0x040fe200000006ff */
[----:B------:R-:W2:Y:S01]  /*1da60*/  S2UR UR8, SR_CTAID.X ;  /* 0x00000000000879c3 */ /* 0x000ea20000002500 */
[----:B------:R-:W-:Y:S01]  /*1da70*/  LOP3.LUT P3, RZ, R189, 0x10, RZ, 0xc0, !PT ;  /* 0x00000010bdff7812 */ /* 0x000fe2000786c0ff */
[----:B------:R-:W3:Y:S01]  /*1da80*/  SHFL.BFLY PT, R8, R215, 0x2, 0x1f ;  /* 0x0c401f00d7087f89 */ /* 0x000ee200000e0000 */
[----:B------:R-:W-:Y:S01]  /*1da90*/  LOP3.LUT R5, R5, 0x1c0, RZ, 0xc0, !PT ;  /* 0x000001c005057812 */ /* 0x000fe200078ec0ff */
[----:B------:R-:W-:Y:S01]  /*1daa0*/  BSSY.RECONVERGENT B0, `(.L_x_2480) ;  /* 0x0000110000007945 */ /* 0x000fe20003800200 */
[C---:B------:R-:W-:Y:S02]  /*1dab0*/  LOP3.LUT P4, RZ, R189.reuse, 0x8, RZ, 0xc0, !PT ;  /* 0x00000008bdff7812 */ /* 0x040fe4000788c0ff */
[----:B------:R-:W-:Y:S02]  /*1dac0*/  LOP3.LUT P5, RZ, R189, 0x3, RZ, 0xc0, !PT ;  /* 0x00000003bdff7812 */ /* 0x000fe400078ac0ff */
[----:B------:R-:W-:-:S02]  /*1dad0*/  SEL R184, R184, 0xffffffe0, !P4 ;  /* 0xffffffe0b8b87807 */ /* 0x000fc40006000000 */
[----:B------:R-:W-:Y:S02]  /*1dae0*/  LOP3.LUT R187, R187, 0x30, RZ, 0xc0, !PT ;  /* 0x00000030bbbb7812 */ /* 0x000fe400078ec0ff */
[----:B------:R-:W-:-:S04]  /*1daf0*/  SHF.R.U32.HI R16, RZ, 0x2, R189 ;  /* 0x00000002ff107819 */ /* 0x000fc800000116bd */
[----:B------:R-:W-:Y:S01]  /*1db00*/  LOP3.LUT R16, R187, 0x7, R16, 0xf8, !PT ;  /* 0x00000007bb107812 */ /* 0x000fe200078ef810 */
[----:B-1----:R-:W-:Y:S01]  /*1db10*/  FADD.FTZ R7, R0, R213 ;  /* 0x000000d500077221 */ /* 0x002fe20000010000 */
[----:B------:R-:W-:Y:S01]  /*1db20*/  SHF.L.U32 R0, R189, 0x1, RZ ;  /* 0x00000001bd007819 */ /* 0x000fe200000006ff */
[----:B--2---:R-:W-:Y:S01]  /*1db30*/  USHF.L.U32 UR8, UR8, 0x6, URZ ;  /* 0x0000000608087899 */ /* 0x004fe200080006ff */
[----:B---3--:R-:W-:Y:S02]  /*1db40*/  FADD.FTZ R8, R8, R215 ;  /* 0x000000d708087221 */ /* 0x008fe40000010000 */
[----:B------:R-:W1:Y:S01]  /*1db50*/  SHFL.BFLY PT, R2, R7, 0x1, 0x1f ;  /* 0x0c201f0007027f89 */ /* 0x000e6200000e0000 */
[--C-:B------:R-:W-:Y:S02]  /*1db60*/  LOP3.LUT R185, R185, 0x6, R0.reuse, 0xf8, !PT ;  /* 0x00000006b9b97812 */ /* 0x100fe400078ef800 */
[----:B------:R-:W-:Y:S01]  /*1db70*/  LOP3.LUT R0, R5, 0x38, R0, 0xf8, !PT ;  /* 0x0000003805007812 */ /* 0x000fe200078ef800 */
[----:B------:R-:W2:Y:S03]  /*1db80*/  SHFL.BFLY PT, R3, R8, 0x1, 0x1f ;  /* 0x0c201f0008037f89 */ /* 0x000ea600000e0000 */
[----:B------:R-:W-:-:S04]  /*1db90*/  LOP3.LUT R0, R185, R0, RZ, 0xfc, !PT ;  /* 0x00000000b9007212 */ /* 0x000fc800078efcff */
[----:B------:R-:W-:Y:S02]  /*1dba0*/  LEA R5, R0, UR5, 0x1 ;  /* 0x0000000500057c11 */ /* 0x000fe4000f8e08ff */
[----:B------:R-:W3:Y:S02]  /*1dbb0*/  LDC.U8 R0, c[0x0][0x548] ;  /* 0x00015200ff007b82 */ /* 0x000ee40000000000 */
[C---:B------:R-:W-:Y:S02]  /*1dbc0*/  IADD3 R11, PT, PT, R5.reuse, 0x40, RZ ;  /* 0x00000040050b7810 */ /* 0x040fe40007ffe0ff */
[C---:B------:R-:W-:Y:S02]  /*1dbd0*/  IADD3 R9, PT, PT, R5.reuse, R184, RZ ;  /* 0x000000b805097210 */ /* 0x040fe40007ffe0ff */
[----:B------:R-:W-:Y:S02]  /*1dbe0*/  @P3 IADD3 R11, PT, PT, R5, -0x40, RZ ;  /* 0xffffffc0050b3810 */ /* 0x000fe40007ffe0ff */
[----:B------:R-:W-:-:S02]  /*1dbf0*/  ISETP.NE.AND P3, PT, R200, -0x1, PT ;  /* 0xffffffffc800780c */ /* 0x000fc40003f65270 */
[----:B------:R-:W-:Y:S01]  /*1dc00*/  IADD3 R15, PT, PT, R184, R11, RZ ;  /* 0x0000000bb80f7210 */ /* 0x000fe20007ffe0ff */
[----:B-1----:R-:W-:Y:S01]  /*1dc10*/  FADD.FTZ R2, R7, R2 ;  /* 0x0000000207027221 */ /* 0x002fe20000010000 */
[----:B--2---:R-:W-:-:S03]  /*1dc20*/  FADD.FTZ R3, R8, R3 ;  /* 0x0000000308037221 */ /* 0x004fc60000010000 */
[----:B------:R-:W1:Y:S01]  /*1dc30*/  MUFU.RCP R4, R2 ;  /* 0x0000000200047308 */ /* 0x000e620000001000 */
[----:B------:R-:W-:Y:S02]  /*1dc40*/  FSETP.NE.FTZ.AND P1, PT, R2, RZ, PT ;  /* 0x000000ff0200720b */ /* 0x000fe40003f35000 */
[----:B------:R-:W-:-:S03]  /*1dc50*/  FSETP.NE.FTZ.AND P2, PT, R3, RZ, PT ;  /* 0x000000ff0300720b */ /* 0x000fc60003f55000 */
[----:B------:R-:W2:Y:S02]  /*1dc60*/  @!P3 LDC.64 R20, c[0x0][0x400] ;  /* 0x00010000ff14bb82 */ /* 0x000ea40000000a00 */
[----:B------:R-:W4:Y:S01]  /*1dc70*/  MUFU.RCP R6, R3 ;  /* 0x0000000300067308 */ /* 0x000f220000001000 */
[----:B---3--:R-:W-:-:S05]  /*1dc80*/  ISETP.NE.AND P4, PT, R0, RZ, PT ;  /* 0x000000ff0000720c */ /* 0x008fca0003f85270 */
[----:B------:R-:W3:Y:S02]  /*1dc90*/  @P1 LDC R23, c[0x0][0x458] ;  /* 0x00011600ff171b82 */ /* 0x000ee40000000800 */
[----:B------:R-:W-:Y:S01]  /*1dca0*/  @P1 MUFU.LG2 R2, R2 ;  /* 0x0000000200021308 */ /* 0x000fe20000000c00 */
[----:B-1----:R-:W-:-:S05]  /*1dcb0*/  FSEL R4, R4, 1, P1 ;  /* 0x3f80000004047808 */ /* 0x002fca0000800000 */
        /* <DEDUP_REMOVED lines=163> */
[----:B------:R-:W4:Y:S01]  /*1e6f0*/  @P2 MUFU.LG2 R3, R3 ;  /* 0x0000000300032308 */ /* 0x000f220000000c00 */
[----:B------:R-:W-:Y:S01]  /*1e700*/  F2FP.BF16.F32.PACK_AB R106, R107, R106 ;  /* 0x0000006a6b6a723e */ /* 0x000fe200000010ff */
[----:B------:R-:W-:Y:S01]  /*1e710*/  STS [R9+0x2000], R68 ;  /* 0x0020004409007388 */ /* 0x000fe20000000800 */
[----:B------:R-:W-:Y:S01]  /*1e720*/  F2FP.BF16.F32.PACK_AB R108, R109, R108 ;  /* 0x0000006c6d6c723e */ /* 0x000fe200000010ff */
[----:B------:R-:W5:Y:S01]  /*1e730*/  @P2 LDC R14, c[0x0][0x458] ;  /* 0x00011600ff0e2b82 */ /* 0x000f620000000800 */
        /* <DEDUP_REMOVED lines=11> */
[----:B------:R-:W-:-:S03]  /*1e7f0*/  ISETP.NE.OR P0, PT, R200, -0x1, !P4 ;  /* 0xffffffffc800780c */ /* 0x000fc60006705670 */
        /* <DEDUP_REMOVED lines=22> */
[----:B---3--:R-:W3:Y:S03]  /*1e960*/  LDC.64 R12, c[0x0][0x408] ;  /* 0x00010200ff0c7b82 */ /* 0x008ee60000000a00 */
[----:B------:R-:W-:Y:S04]  /*1e970*/  STS [R19+0x4000], R116 ;  /* 0x0040007413007388 */ /* 0x000fe80000000800 */
[----:B------:R2:W-:Y:S01]  /*1e980*/  STS [R19+0x4400], R118 ;  /* 0x0044007613007388 */ /* 0x0005e20000000800 */
[----:B------:R-:W-:Y:S08]  /*1e990*/  BAR.SYNC.DEFER_BLOCKING 0x0 ;  /* 0x0000000000007b1d */ /* 0x000ff00000010000 */
[----:B----4-:R-:W4:Y:S01]  /*1e9a0*/  LDC R17, c[0x0][0x434] ;  /* 0x00010d00ff117b82 */ /* 0x010f220000000800 */
[----:B------:R-:W5:Y:S01]  /*1e9b0*/  S2R R6, SR_CTAID.Y ;  /* 0x0000000000067919 */ /* 0x000f620000002600 */
[----:B------:R-:W3:Y:S06]  /*1e9c0*/  S2R R7, SR_CTAID.Z ;  /* 0x0000000000077919 */ /* 0x000eec0000002700 */
[----:B-1----:R-:W1:Y:S01]  /*1e9d0*/  @P4 LDC R15, c[0x0][0x454] ;  /* 0x00011500ff0f4b82 */ /* 0x002e620000000800 */
[----:B--2---:R-:W-:Y:S01]  /*1e9e0*/  @P3 IMAD.WIDE.U32 R18, R200, R4, RZ ;  /* 0x00000004c8123225 */ /* 0x004fe200078e00ff */
[----:B------:R-:W-:Y:S01]  /*1e9f0*/  MOV R4, 0x7f800000 ;  /* 0x7f80000000047802 */ /* 0x000fe20000000f00 */
[----:B------:R2:W2:Y:S02]  /*1ea00*/  LDS.128 R8, [R211+0x1800] ;  /* 0x00180000d3087984 */ /* 0x0004a40000000c00 */
[----:B-----5:R-:W-:-:S04]  /*1ea10*/  @!P3 IMAD.WIDE.U32 R24, R6, R20, RZ ;  /* 0x000000140618b225 */ /* 0x020fc800078e00ff */
[----:B------:R-:W-:Y:S01]  /*1ea20*/  @P2 FMUL.FTZ R20, R3, 0.69314718246459960938 ;  /* 0x3f31721803142820 */ /* 0x000fe20000410000 */
[----:B------:R-:W-:Y:S01]  /*1ea30*/  @P1 FMUL.FTZ R3, R2, 0.69314718246459960938 ;  /* 0x3f31721802031820 */ /* 0x000fe20000410000 */
[----:B------:R-:W-:Y:S02]  /*1ea40*/  @!P3 IMAD R21, R6, R21, R25 ;  /* 0x000000150615b224 */ /* 0x000fe400078e0219 */
[----:B------:R-:W-:Y:S01]  /*1ea50*/  @P2 FFMA.FTZ R4, R133, R14, R20 ;  /* 0x0000000e85042223 */ /* 0x000fe20000010014 */
[----:B------:R-:W-:Y:S01]  /*1ea60*/  @P3 IMAD R21, R200, R5, R19 ;  /* 0x00000005c8153224 */ /* 0x000fe200078e0213 */
[----:B------:R-:W-:Y:S01]  /*1ea70*/  MOV R5, 0x7f800000 ;  /* 0x7f80000000057802 */ /* 0x000fe20000000f00 */
[----:B---3--:R-:W-:Y:S02]  /*1ea80*/  @!P4 IMAD R0, R6, R0, R7 ;  /* 0x000000000600c224 */ /* 0x008fe400078e0207 */
[----:B------:R-:W-:Y:S01]  /*1ea90*/  @P1 FFMA.FTZ R5, R132, R23, R3 ;  /* 0x0000001784051223 */ /* 0x000fe20000010003 */
[----:B----4-:R-:W-:-:S02]  /*1eaa0*/  @!P0 IMAD R200, R6, R17, RZ ;  /* 0x0000001106c88224 */ /* 0x010fc400078e02ff */
[----:B------:R-:W-:Y:S02]  /*1eab0*/  @!P4 IMAD R0, R0, R17, RZ ;  /* 0x000000110000c224 */ /* 0x000fe400078e02ff */
[----:B-1----:R-:W-:Y:S01]  /*1eac0*/  @P4 IMAD R0, R7, R15, R200 ;  /* 0x0000000f07004224 */ /* 0x002fe200078e02c8 */
[----:B------:R-:W-:Y:S06]  /*1ead0*/  @P5 BRA `(.L_x_2481) ;  /* 0x0000000000305947 */ /* 0x000fec0003800000 */
        /* <DEDUP_REMOVED lines=12> */
.L_x_2481:
[----:B------:R-:W-:Y:S05]  /*1eba0*/  BSYNC.RECONVERGENT B0 ;  /* 0x0000000000007941 */ /* 0x000fea0003800200 */
.L_x_2480:
[----:B------:R-:W3:Y:S01]  /*1ebb0*/  LDCU.64 UR4, c[0x0][0x410] ;  /* 0x00008200ff0477ac */ /* 0x000ee20008000a00 */
[----:B-1----:R-:W-:Y:S01]  /*1ebc0*/  IMAD.MOV.U32 R2, RZ, RZ, R188 ;  /* 0x000000ffff027224 */ /* 0x002fe200078e00bc */
[----:B------:R-:W-:Y:S01]  /*1ebd0*/  @P3 MOV R24, R18 ;  /* 0x0000001200183202 */ /* 0x000fe20000000f00 */
[----:B------:R-:W-:Y:S01]  /*1ebe0*/  IMAD.MOV.U32 R3, RZ, RZ, RZ ;  /* 0x000000ffff037224 */ /* 0x000fe200078e00ff */
[----:B------:R-:W-:Y:S01]  /*1ebf0*/  SHF.R.U32.HI R0, RZ, 0x3, R189 ;  /* 0x00000003ff007819 */ /* 0x000fe200000116bd */
[----:B------:R-:W-:Y:S01]  /*1ec00*/  VIADD R201, R201, -UR8 ;  /* 0x80000008c9c97c36 */ /* 0x000fe20008000000 */
[----:B------:R1:W4:Y:S01]  /*1ec10*/  LDS.128 R16, [R211+0x2000] ;  /* 0x00200000d3107984 */ /* 0x0003220000000c00 */
[----:B------:R-:W-:Y:S01]  /*1ec20*/  IMAD.WIDE.U32 R14, R12, UR8, R2 ;  /* 0x000000080c0e7c25 */ /* 0x000fe2000f8e0002 */
        /* <DEDUP_REMOVED lines=9> */
[----:B------:R1:W1:Y:S01]  /*1ecc0*/  LDS.128 R20, [R211] ;  /* 0x00000000d3147984 */ /* 0x0002620000000c00 */
[C---:B------:R-:W-:Y:S01]  /*1ecd0*/  ISETP.GE.AND P0, PT, R0.reuse, R201, PT ;  /* 0x000000c90000720c */ /* 0x040fe20003f06270 */
[----:B---3--:R-:W-:Y:S01]  /*1ece0*/  IMAD.WIDE.U32 R14, R7, UR4, R14 ;  /* 0x00000004070e7c25 */ /* 0x008fe2000f8e000e */
[----:B------:R-:W-:-:S03]  /*1ecf0*/  IADD3 R2, PT, PT, R0, 0x30, RZ ;  /* 0x0000003000027810 */ /* 0x000fc60007ffe0ff */
[----:B------:R-:W-:Y:S01]  /*1ed00*/  IMAD R25, R7, UR5, R15 ;  /* 0x0000000507197c24 */ /* 0x000fe2000f8e020f */
[----:B------:R-:W-:Y:S01]  /*1ed10*/  ISETP.GE.AND P4, PT, R2, R201, PT ;  /* 0x000000c90200720c */ /* 0x000fe20003f86270 */
[----:B------:R3:W1:Y:S01]  /*1ed20*/  LDS.128 R4, [R211+0x4000] ;  /* 0x00400000d3047984 */ /* 0x0006620000000c00 */
[----:B------:R-:W-:-:S05]  /*1ed30*/  LOP3.LUT R2, R188, 0x80, RZ, 0xfc, !PT ;  /* 0x00000080bc027812 */ /* 0x000fca00078efcff */
[----:B------:R-:W-:Y:S06]  /*1ed40*/  @P0 BRA `(.L_x_2483) ;  /* 0x0000000000340947 */ /* 0x000fec0003800000 */
[----:B------:R-:W5:Y:S01]  /*1ed50*/  LDCU UR8, c[0x0][0x440] ;  /* 0x00008800ff0877ac */ /* 0x000f620008000800 */
[----:B------:R-:W-:Y:S01]  /*1ed60*/  IMAD.MOV.U32 R24, RZ, RZ, R14 ;  /* 0x000000ffff187224 */ /* 0x000fe200078e000e */
[----:B------:R-:W2:Y:S03]  /*1ed70*/  LDCU.64 UR4, c[0x0][0x3f0] ;  /* 0x00007e00ff0477ac */ /* 0x000ea60008000a00 */
[----:B------:R-:W-:-:S04]  /*1ed80*/  IMAD.WIDE.U32 R30, R0, R12, R24 ;  /* 0x0000000c001e7225 */ /* 0x000fc800078e0018 */
[----:B------:R-:W-:Y:S01]  /*1ed90*/  IMAD R26, R0, R13, R31 ;  /* 0x0000000d001a7224 */ /* 0x000fe200078e021f */
[----:B-----5:R-:W-:Y:S02]  /*1eda0*/  ISETP.GE.AND P2, PT, R188, UR8, PT ;  /* 0x00000008bc007c0c */ /* 0x020fe4000bf46270 */
[----:B------:R-:W-:Y:S02]  /*1edb0*/  ISETP.GE.AND P1, PT, R3, UR8, PT ;  /* 0x0000000803007c0c */ /* 0x000fe4000bf26270 */
[----:B------:R-:W-:Y:S02]  /*1edc0*/  ISETP.GE.AND P0, PT, R2, UR8, PT ;  /* 0x0000000802007c0c */ /* 0x000fe4000bf06270 */
[----:B--2---:R-:W-:-:S04]  /*1edd0*/  LEA R28, P3, R30, UR4, 0x1 ;  /* 0x000000041e1c7c11 */ /* 0x004fc8000f8608ff */
[----:B------:R-:W-:-:S05]  /*1ede0*/  LEA.HI.X R29, R30, UR5, R26, 0x1, P3 ;  /* 0x000000051e1d7c11 */ /* 0x000fca00098f0c1a */
[----:B-1----:R1:W-:Y:S04]  /*1edf0*/  @!P2 STG.E.128 desc[UR6][R28.64], R20 ;  /* 0x000000141c00a986 */ /* 0x0023e8000c101d06 */
[----:B----4-:R1:W-:Y:S04]  /*1ee00*/  @!P1 STG.E.128 desc[UR6][R28.64+0x80], R16 ;  /* 0x000080101c009986 */ /* 0x0103e8000c101d06 */
[----:B------:R1:W-:Y:S02]  /*1ee10*/  @!P0 STG.E.128 desc[UR6][R28.64+0x100], R4 ;  /* 0x000100041c008986 */ /* 0x0003e4000c101d06 */
.L_x_2483:
[----:B------:R-:W-:Y:S05]  /*1ee20*/  BSYNC.RECONVERGENT B0 ;  /* 0x0000000000007941 */ /* 0x000fea0003800200 */
.L_x_2482:
[----:B-1----:R1:W1:Y:S01]  /*1ee30*/  LDS.128 R20, [R211+0x800] ;  /* 0x00080000d3147984 */ /* 0x0022620000000c00 */
[----:B------:R-:W-:Y:S03]  /*1ee40*/  BSSY.RECONVERGENT B0, `(.L_x_2484) ;  /* 0x0000016000007945 */ /* 0x000fe60003800200 */
[----:B----4-:R4:W1:Y:S04]  /*1ee50*/  LDS.128 R16, [R211+0x2800] ;  /* 0x00280000d3107984 */ /* 0x0108680000000c00 */
[----:B------:R4:W1:Y:S01]  /*1ee60*/  LDS.128 R4, [R211+0x4800] ;  /* 0x00480000d3047984 */ /* 0x0008620000000c00 */
[----:B------:R-:W-:Y:S05]  /*1ee70*/  @P6 BRA `(.L_x_2485) ;  /* 0x0000000000486947 */ /* 0x000fea0003800000 */
[----:B------:R-:W5:Y:S01]  /*1ee80*/  LDCU UR8, c[0x0][0x440] ;  /* 0x00008800ff0877ac */ /* 0x000f620008000800 */
[----:B------:R-:W-:Y:S01]  /*1ee90*/  IADD3 R27, P0, PT, R0, 0x10, RZ ;  /* 0x00000010001b7810 */ /* 0x000fe20007f1e0ff */
[----:B------:R-:W-:Y:S01]  /*1eea0*/  IMAD.MOV.U32 R28, RZ, RZ, R14 ;  /* 0x000000ffff1c7224 */ /* 0x000fe200078e000e */
[----:B------:R-:W2:Y:S03]  /*1eeb0*/  LDCU.64 UR4, c[0x0][0x3f0] ;  /* 0x00007e00ff0477ac */ /* 0x000ea60008000a00 */
        /* <DEDUP_REMOVED lines=9> */
[----:B--2---:R-:W-:-:S04]  /*1ef50*/  LEA R30, P3, R28, UR4, 0x1 ;  /* 0x000000041c1e7c11 */ /* 0x004fc8000f8608ff */
[----:B------:R-:W-:-:S05]  /*1ef60*/  LEA.HI.X R31, R28, UR5, R26, 0x1, P3 ;  /* 0x000000051c1f7c11 */ /* 0x000fca00098f0c1a */
[----:B-1----:R1:W-:Y:S04]  /*1ef70*/  @!P2 STG.E.128 desc[UR6][R30.64], R20 ;  /* 0x000000141e00a986 */ /* 0x0023e8000c101d06 */
[----:B------:R1:W-:Y:S04]  /*1ef80*/  @!P1 STG.E.128 desc[UR6][R30.64+0x80], R16 ;  /* 0x000080101e009986 */ /* 0x0003e8000c101d06 */
[----:B------:R1:W-:Y:S02]  /*1ef90*/  @!P0 STG.E.128 desc[UR6][R30.64+0x100], R4 ;  /* 0x000100041e008986 */ /* 0x0003e4000c101d06 */
.L_x_2485:
[----:B------:R-:W-:Y:S05]  /*1efa0*/  BSYNC.RECONVERGENT B0 ;  /* 0x0000000000007941 */ /* 0x000fea0003800200 */
.L_x_2484:
[----:B-1----:R1:W1:Y:S01]  /*1efb0*/  LDS.128 R20, [R211+0x1000] ;  /* 0x00100000d3147984 */ /* 0x0022620000000c00 */
[----:B------:R-:W-:Y:S03]  /*1efc0*/  BSSY.RECONVERGENT B0, `(.L_x_2486) ;  /* 0x0000016000007945 */ /* 0x000fe60003800200 */
[----:B------:R1:W1:Y:S04]  /*1efd0*/  LDS.128 R16, [R211+0x3000] ;  /* 0x00300000d3107984 */ /* 0x0002680000000c00 */
        /* <DEDUP_REMOVED lines=20> */
.L_x_2487:
[----:B------:R-:W-:Y:S05]  /*1f120*/  BSYNC.RECONVERGENT B0 ;  /* 0x0000000000007941 */ /* 0x000fea0003800200 */
.L_x_2486:
[----:B-1----:R1:W1:Y:S01]  /*1f130*/  LDS.128 R4, [R211+0x3800] ;  /* 0x00380000d3047984 */ /* 0x0022620000000c00 */
[----:B------:R-:W-:Y:S05]  /*1f140*/  @P4 EXIT ;  /* 0x000000000000494d */ /* 0x000fea0003800000 */
[----:B------:R1:W3:Y:S01]  /*1f150*/  LDS.128 R16, [R211+0x5800] ;  /* 0x00580000d3107984 */ /* 0x0002e20000000c00 */
        /* <DEDUP_REMOVED lines=15> */
[----:B------:R2:W-:Y:S04]  /*1f250*/  @!P2 STG.E.128 desc[UR6][R12.64], R8 ;  /* 0x000000080c00a986 */ /* 0x0005e8000c101d06 */
[----:B-1----:R2:W-:Y:S01]  /*1f260*/  @!P1 STG.E.128 desc[UR6][R12.64+0x80], R4 ;  /* 0x000080040c009986 */ /* 0x0025e2000c101d06 */
[----:B------:R-:W-:Y:S05]  /*1f270*/  @P0 EXIT ;  /* 0x000000000000094d */ /* 0x000fea0003800000 */
[----:B---3--:R-:W-:Y:S01]  /*1f280*/  STG.E.128 desc[UR6][R12.64+0x100], R16 ;  /* 0x000100100c007986 */ /* 0x008fe2000c101d06 */
[----:B------:R-:W-:Y:S05]  /*1f290*/  EXIT ;  /* 0x000000000000794d */ /* 0x000fea0003800000 */
.L_x_2488:
        /* <DEDUP_REMOVED lines=14> */
.L_x_3751:


//--------------------- .text._ZN5flash24flash_fwd_splitkv_kernelI23Flash_fwd_kernel_traitsILi192ELi64ELi64ELi4ELb0ELb0EN7cutlass10bfloat16_tE19Flash_kernel_traitsILi192ELi64ELi64ELi4ES3_EELb1ELb0ELb1ELb0ELb0ELb1ELb0ELb1EEEvNS_16Flash_fwd_paramsE --------------------------
	.section	.text._ZN5flash24flash_fwd_splitkv_kernelI23Flash_fwd_kernel_traitsILi192ELi64ELi64ELi4ELb0ELb0EN7cutlass10bfloat16_tE19Flash_kernel_traitsILi192ELi64ELi64ELi4ES3_EELb1ELb0ELb1ELb0ELb0ELb1ELb0ELb1EEEvNS_16Flash_fwd_paramsE,"ax",@progbits
	.align	128
        .global         _ZN5flash24flash_fwd_splitkv_kernelI23Flash_fwd_kernel_traitsILi192ELi64ELi64ELi4ELb0ELb0EN7cutlass10bfloat16_tE19Flash_kernel_traitsILi192ELi64ELi64ELi4ES3_EELb1ELb0ELb1ELb0ELb0ELb1ELb0ELb1EEEvNS_16Flash_fwd_paramsE
        .type           _ZN5flash24flash_fwd_splitkv_kernelI23Flash_fwd_kernel_traitsILi192ELi64ELi64ELi4ELb0ELb0EN7cutlass10bfloat16_tE19Flash_kernel_traitsILi192ELi64ELi64ELi4ES3_EELb1ELb0ELb1ELb0ELb0ELb1ELb0ELb1EEEvNS_16Flash_fwd_paramsE,@function
        .size           _ZN5flash24flash_fwd_splitkv_kernelI23Flash_fwd_kernel_traitsILi192ELi64ELi64ELi4ELb0ELb0EN7cutlass10bfloat16_tE19Flash_kernel_traitsILi192ELi64ELi64ELi4ES3_EELb1ELb0ELb1ELb0ELb0ELb1ELb0ELb1EEEvNS_16Flash_fwd_paramsE,(.L_x_3752 - _ZN5flash24flash_fwd_splitkv_kernelI23Flash_fwd_kernel_traitsILi192ELi64ELi64ELi4ELb0ELb0EN7cutlass10bfloat16_tE19Flash_kernel_traitsILi192ELi64ELi64ELi4ES3_EELb1ELb0ELb1ELb0ELb0ELb1ELb0ELb1EEEvNS_16Flash_fwd_paramsE)
        .other          _ZN5flash24flash_fwd_splitkv_kernelI23Flash_fwd_kernel_traitsILi192ELi64ELi64ELi4ELb0ELb0EN7cutlass10bfloat16_tE19Flash_kernel_traitsILi192ELi64ELi64ELi4ES3_EELb1ELb0ELb1ELb0ELb0ELb1ELb0ELb1EEEvNS_16Flash_fwd_paramsE,@"STO_CUDA_ENTRY STV_DEFAULT"
_ZN5flash24flash_fwd_splitkv_kernelI23Flash_fwd_kernel_traitsILi192ELi64ELi64ELi4ELb0ELb0EN7cutlass10bfloat16_tE19Flash_kernel_traitsILi192ELi64ELi64ELi4ES3_EELb1ELb0ELb1ELb0ELb0ELb1ELb0ELb1EEEvNS_16Flash_fwd_paramsE:
.text._ZN5flash24flash_fwd_splitkv_kernelI23Flash_fwd_kernel_traitsILi192ELi64ELi64ELi4ELb0ELb0EN7cutlass10bfloat16_tE19Flash_kernel_traitsILi192ELi64ELi64ELi4ES3_EELb1ELb0ELb1ELb0ELb0ELb1ELb0ELb1EEEvNS_16Flash_fwd_paramsE:
        /* <DEDUP_REMOVED lines=51> */
.L_x_2489:
        /* <DEDUP_REMOVED lines=10> */
[----:B------:R-:W-:Y:S02]  /*03d0*/  IMAD.MOV.U32 R9, RZ, RZ, R73 ;  /* 0x000000ffff097224 */ /* 0x000fe400078e0049 */
[----:B------:R-:W-:-:S02]  /*03e0*/  @!P1 IMAD.IADD R64, R70, 0x1, R3 ;  /* 0x0000000146409824 */ /* 0x000fc400078e0203 */
[----:B------:R-:W-:Y:S02]  /*03f0*/  VIADD R3, R7, 0x1 ;  /* 0x0000000107037836 */ /* 0x000fe40000000000 */
        /* <DEDUP_REMOVED lines=16> */
[C---:B------:R-:W-:Y:S01]  /*0500*/  ISETP.NE.AND P0, PT, R199.reuse, -0x1, PT ;  /* 0xffffffffc700780c */ /* 0x040fe20003f05270 */
[----:B------:R-:W1:Y:S01]  /*0510*/  LDC.64 R2, c[0x0][0x408] ;  /* 0x00010200ff027b82 */ /* 0x000e620000000a00 */
[----:B------:R-:W-:Y:S01]  /*0520*/  IMAD.SHL.U32 R0, R62, 0x8, RZ ;  /* 0x000000083e007824 */ /* 0x000fe200078e00ff */
[----:B------:R-:W2:Y:S01]  /*0530*/  LDCU UR9, c[0x0][0x3e0] ;  /* 0x00007c00ff0977ac */ /* 0x000ea20008000800 */
[----:B------:R-:W-:Y:S01]  /*0540*/  SHF.R.U32.HI R62, RZ, 0x3, R62 ;  /* 0x00000003ff3e7819 */ /* 0x000fe2000001163e */
[----:B------:R-:W-:Y:S01]  /*0550*/  BSSY.RECONVERGENT B0, `(.L_x_2491) ;  /* 0x000002b000007945 */ /* 0x000fe20003800200 */
[----:B------:R-:W3:Y:S03]  /*0560*/  LDCU.64 UR4, c[0x0][0x410] ;  /* 0x00008200ff0477ac */ /* 0x000ee60008000a00 */
[----:B------:R-:W-:Y:S01]  /*0570*/  VIADD R8, R62, 0x10 ;  /* 0x000000103e087836 */ /* 0x000fe20000000000 */
[----:B------:R-:W4:Y:S03]  /*0580*/  LDCU UR8, c[0x0][0x434] ;  /* 0x00008680ff0877ac */ /* 0x000f260008000800 */
[----:B------:R-:W5:Y:S01]  /*0590*/  @!P0 LDC.64 R4, c[0x0][0x400] ;  /* 0x00010000ff048b82 */ /* 0x000f620000000a00 */
[----:B-1----:R-:W-:-:S04]  /*05a0*/  @P0 IMAD.WIDE.U32 R6, R199, R2, RZ ;  /* 0x00000002c7060225 */ /* 0x002fc800078e00ff */
[C---:B-----5:R-:W-:Y:S01]  /*05b0*/  @!P0 IMAD.WIDE.U32 R10, R73.reuse, R4, RZ ;  /* 0x00000004490a8225 */ /* 0x060fe200078e00ff */
[----:B------:R-:W-:Y:S02]  /*05c0*/  LOP3.LUT R4, R0, 0x38, RZ, 0xc0, !PT ;  /* 0x0000003800047812 */ /* 0x000fe400078ec0ff */
[----:B------:R-:W-:Y:S01]  /*05d0*/  @P0 MOV R10, R6 ;  /* 0x00000006000a0202 */ /* 0x000fe20000000f00 */
[----:B------:R-:W-:Y:S01]  /*05e0*/  @!P0 IMAD R0, R73, R5, R11 ;  /* 0x0000000549008224 */ /* 0x000fe200078e020b */
[----:B------:R-:W-:Y:S01]  /*05f0*/  IADD3 R6, PT, PT, R62, 0x20, RZ ;  /* 0x000000203e067810 */ /* 0x000fe20007ffe0ff */
[----:B------:R-:W-:Y:S01]  /*0600*/  IMAD.MOV.U32 R5, RZ, RZ, RZ ;  /* 0x000000ffff057224 */ /* 0x000fe200078e00ff */
[----:B------:R-:W-:Y:S01]  /*0610*/  LOP3.LUT R14, R4, 0x40, RZ, 0xfc, !PT ;  /* 0x00000040040e7812 */ /* 0x000fe200078efcff */
[----:B------:R-:W-:Y:S02]  /*0620*/  @P0 IMAD R0, R199, R3, R7 ;  /* 0x00000003c7000224 */ /* 0x000fe400078e0207 */
[----:B------:R-:W-:-:S04]  /*0630*/  IMAD.WIDE.U32 R12, R69, R2, R4 ;  /* 0x00000002450c7225 */ /* 0x000fc800078e0004 */
[----:B------:R-:W-:Y:S01]  /*0640*/  IMAD R7, R69, R3, R13 ;  /* 0x0000000345077224 */ /* 0x000fe200078e020d */
[----:B------:R-:W-:Y:S01]  /*0650*/  IADD3 R10, P0, PT, R10, R12, RZ ;  /* 0x0000000c0a0a7210 */ /* 0x000fe20007f1e0ff */
[----:B--2---:R-:W-:Y:S01]  /*0660*/  IMAD R12, R9, UR9, R114 ;  /* 0x00000009090c7c24 */ /* 0x004fe2000f8e0272 */
[----:B------:R-:W-:-:S03]  /*0670*/  LOP3.LUT R13, R4, 0x80, RZ, 0xfc, !PT ;  /* 0x00000080040d7812 */ /* 0x000fc600078efcff */
[----:B------:R-:W-:Y:S01]  /*0680*/  IMAD.X R11, R0, 0x1, R7, P0 ;  /* 0x00000001000b7824 */ /* 0x000fe200000e0607 */
[----:B------:R-:W-:Y:S01]  /*0690*/  IADD3 R7, PT, PT, -R69, R202, RZ ;  /* 0x000000ca45077210 */ /* 0x000fe20007ffe1ff */
[----:B----4-:R-:W-:Y:S01]  /*06a0*/  IMAD R69, R12, UR8, R69 ;  /* 0x000000080c457c24 */ /* 0x010fe2000f8e0245 */
[----:B------:R-:W-:Y:S01]  /*06b0*/  IADD3 R0, PT, PT, R62, 0x30, RZ ;  /* 0x000000303e007810 */ /* 0x000fe20007ffe0ff */
[----:B---3--:R-:W-:Y:S01]  /*06c0*/  IMAD.WIDE.U32 R10, R114, UR4, R10 ;  /* 0x00000004720a7c25 */ /* 0x008fe2000f8e000a */
[-C--:B------:R-:W-:Y:S02]  /*06d0*/  ISETP.GE.AND P0, PT, R62, R7.reuse, PT ;  /* 0x000000073e00720c */ /* 0x080fe40003f06270 */
[-C--:B------:R-:W-:Y:S01]  /*06e0*/  ISETP.GE.AND P3, PT, R8, R7.reuse, PT ;  /* 0x000000070800720c */ /* 0x080fe20003f66270 */
[----:B------:R-:W-:Y:S01]  /*06f0*/  IMAD R115, R114, UR5, R11 ;  /* 0x0000000572737c24 */ /* 0x000fe2000f8e020b */
[-C--:B------:R-:W-:Y:S02]  /*0700*/  ISETP.GE.AND P2, PT, R6, R7.reuse, PT ;  /* 0x000000070600720c */ /* 0x080fe40003f46270 */
[----:B------:R-:W-:-:S07]  /*0710*/  ISETP.GE.AND P1, PT, R0, R7, PT ;  /* 0x000000070000720c */ /* 0x000fce0003f26270 */
        /* <DEDUP_REMOVED lines=14> */
.L_x_2492:
[----:B------:R-:W-:Y:S05]  /*0800*/  BSYNC.RECONVERGENT B0 ;  /* 0x0000000000007941 */ /* 0x000fea0003800200 */
.L_x_2491:
        /* <DEDUP_REMOVED lines=20> */
.L_x_2494:
[----:B------:R-:W-:Y:S05]  /*0950*/  BSYNC.RECONVERGENT B0 ;  /* 0x0000000000007941 */ /* 0x000fea0003800200 */
.L_x_2493:
        /* <DEDUP_REMOVED lines=20> */
.L_x_2496:
[----:B------:R-:W-:Y:S05]  /*0aa0*/  BSYNC.RECONVERGENT B0 ;  /* 0x0000000000007941 */ /* 0x000fea0003800200 */
.L_x_2495:
        /* <DEDUP_REMOVED lines=19> */
.L_x_2498:
[----:B------:R-:W-:Y:S05]  /*0be0*/  BSYNC.RECONVERGENT B0 ;  /* 0x0000000000007941 */ /* 0x000fea0003800200 */
.L_x_2497:
        /* <DEDUP_REMOVED lines=20> */
.L_x_2490:
        /* <DEDUP_REMOVED lines=10> */
.L_x_2499:
        /* <DEDUP_REMOVED lines=37> */
[----:B--2---:R-:W-:Y:S02]  /*1020*/  IABS R2, R3 ;  /* 0x0000000300027213 */ /* 0x004fe40000000000 */
[----:B------:R-:W-:Y:S02]  /*1030*/  IADD3 R5, PT, PT, -R5, RZ, RZ ;  /* 0x000000ff05057210 */ /* 0x000fe40007ffe1ff */
[----:B------:R-:W2:Y:S03]  /*1040*/  I2F.RP R6, R2 ;  /* 0x0000000200067306 */ /* 0x000ea60000209400 */
[----:B------:R-:W-:Y:S02]  /*1050*/  IMAD R8, R9, R5, R8 ;  /* 0x0000000509087224 */ /* 0x000fe400078e0208 */
[----:B----4-:R-:W-:-:S03]  /*1060*/  IMAD.U32 R5, RZ, RZ, UR15 ;  /* 0x0000000fff057e24 */ /* 0x010fc6000f8e00ff */
[----:B------:R-:W-:Y:S01]  /*1070*/  SHF.R.S32.HI R9, RZ, 0x1f, R8 ;  /* 0x0000001fff097819 */ /* 0x000fe20000011408 */
        /* <DEDUP_REMOVED lines=11> */
[----:B---3--:R-:W-:-:S05]  /*1130*/  IADD3 R11, PT, PT, -R0, RZ, RZ ;  /* 0x000000ff000b7210 */ /* 0x008fca0007ffe1ff */
[----:B------:R-:W-:Y:S01]  /*1140*/  IMAD R13, R2, R11, R4 ;  /* 0x0000000b020d7224 */ /* 0x000fe200078e0204 */
[----:B------:R-:W-:-:S04]  /*1150*/  MOV R4, UR14 ;  /* 0x0000000e00047c02 */ /* 0x000fc80008000f00 */
[----:B------:R-:W-:-:S13]  /*1160*/  ISETP.GT.U32.AND P0, PT, R2, R13, PT ;  /* 0x0000000d0200720c */ /* 0x000fda0003f04070 */
[----:B------:R-:W-:Y:S01]  /*1170*/  @!P0 IMAD.IADD R13, R13, 0x1, -R2 ;  /* 0x000000010d0d8824 */ /* 0x000fe200078e0a02 */
[----:B------:R-:W-:-:S04]  /*1180*/  @!P0 IADD3 R0, PT, PT, R0, 0x1, RZ ;  /* 0x0000000100008810 */ /* 0x000fc80007ffe0ff */
[----:B------:R-:W-:Y:S02]  /*1190*/  ISETP.GE.U32.AND P1, PT, R13, R2, PT ;  /* 0x000000020d00720c */ /* 0x000fe40003f26070 */
[----:B------:R-:W-:-:S04]  /*11a0*/  LOP3.LUT R2, R114, R3, RZ, 0x3c, !PT ;  /* 0x0000000372027212 */ /* 0x000fc800078e3cff */
[----:B------:R-:W-:-:S07]  /*11b0*/  ISETP.GE.AND P0, PT, R2, RZ, PT ;  /* 0x000000ff0200720c */ /* 0x000fce0003f06270 */
[----:B------:R-:W-:Y:S02]  /*11c0*/  @P1 IADD3 R0, PT, PT, R0, 0x1, RZ ;  /* 0x0000000100001810 */ /* 0x000fe40007ffe0ff */
        /* <DEDUP_REMOVED lines=9> */
[----:B------:R-:W2:Y:S03]  /*1260*/  LDCU.64 UR4, c[0x0][0x3c0] ;  /* 0x00007800ff0477ac */ /* 0x000ea60008000a00 */
[----:B------:R-:W-:Y:S01]  /*1270*/  IMAD.IADD R15, R17, 0x1, R14 ;  /* 0x00000001110f7824 */ /* 0x000fe200078e020e */
[----:B------:R-:W-:Y:S01]  /*1280*/  IADD3 R13, PT, PT, R11, R12, RZ ;  /* 0x0000000c0b0d7210 */ /* 0x000fe20007ffe0ff */
[----:B------:R-:W-:Y:S01]  /*1290*/  IMAD.MOV.U32 R14, RZ, RZ, R16 ;  /* 0x000000ffff0e7224 */ /* 0x000fe200078e0010 */
[----:B------:R-:W-:-:S02]  /*12a0*/  MOV R11, R0 ;  /* 0x00000000000b7202 */ /* 0x000fc40000000f00 */
[----:B------:R-:W-:Y:S01]  /*12b0*/  MOV R12, R10 ;  /* 0x0000000a000c7202 */ /* 0x000fe20000000f00 */
[-C--:B------:R-:W-:Y:S02]  /*12c0*/  IMAD R10, R9, R4.reuse, RZ ;  /* 0x00000004090a7224 */ /* 0x080fe400078e02ff */
[----:B------:R-:W-:Y:S02]  /*12d0*/  @!P0 IMAD.MOV R11, RZ, RZ, -R11 ;  /* 0x000000ffff0b8224 */ /* 0x000fe400078e0a0b */
[C---:B------:R-:W-:Y:S02]  /*12e0*/  IMAD R10, R8.reuse, R5, R10 ;  /* 0x00000005080a7224 */ /* 0x040fe400078e020a */
[----:B------:R-:W-:Y:S01]  /*12f0*/  IMAD.WIDE.U32 R14, R8, R4, R14 ;  /* 0x00000004080e7225 */ /* 0x000fe200078e000e */
[----:B------:R-:W-:Y:S02]  /*1300*/  SEL R11, R6, R11, !P1 ;  /* 0x0000000b060b7207 */ /* 0x000fe40004800000 */
[----:B--2---:R-:W-:-:S02]  /*1310*/  MOV R2, UR4 ;  /* 0x0000000400027c02 */ /* 0x004fc40008000f00 */
[----:B------:R-:W-:Y:S02]  /*1320*/  MOV R3, UR5 ;  /* 0x0000000500037c02 */ /* 0x000fe40008000f00 */
[----:B------:R-:W-:Y:S01]  /*1330*/  IADD3 R15, PT, PT, R15, R10, RZ ;  /* 0x0000000a0f0f7210 */ /* 0x000fe20007ffe0ff */
[-C--:B------:R-:W-:Y:S02]  /*1340*/  IMAD R9, R9, R2.reuse, RZ ;  /* 0x0000000209097224 */ /* 0x080fe400078e02ff */
[----:B------:R-:W-:-:S04]  /*1350*/  IMAD.WIDE.U32 R12, R8, R2, R12 ;  /* 0x00000002080c7225 */ /* 0x000fc800078e000c */
[----:B------:R-:W-:Y:S01]  /*1360*/  IMAD R9, R8, R3, R9 ;  /* 0x0000000308097224 */ /* 0x000fe200078e0209 */
[----:B------:R-:W-:Y:S01]  /*1370*/  SHF.R.S32.HI R8, RZ, 0x1f, R11 ;  /* 0x0000001fff087819 */ /* 0x000fe2000001140b */
[----:B-1----:R-:W-:-:S04]  /*1380*/  IMAD.WIDE.U32 R14, R11, UR8, R14 ;  /* 0x000000080b0e7c25 */ /* 0x002fc8000f8e000e */
[C---:B------:R-:W-:Y:S02]  /*1390*/  IMAD R10, R8.reuse, UR8, RZ ;  /* 0x00000008080a7c24 */ /* 0x040fe4000f8e02ff */
[----:B------:R-:W-:Y:S02]  /*13a0*/  IMAD.IADD R13, R13, 0x1, R9 ;  /* 0x000000010d0d7824 */ /* 0x000fe400078e0209 */
[----:B------:R-:W-:Y:S02]  /*13b0*/  IMAD R8, R8, UR10, RZ ;  /* 0x0000000a08087c24 */ /* 0x000fe4000f8e02ff */
[C---:B------:R-:W-:Y:S02]  /*13c0*/  IMAD R10, R11.reuse, UR9, R10 ;  /* 0x000000090b0a7c24 */ /* 0x040fe4000f8e020a */
[C---:B------:R-:W-:Y:S02]  /*13d0*/  IMAD R8, R11.reuse, UR11, R8 ;  /* 0x0000000b0b087c24 */ /* 0x040fe4000f8e0208 */
[----:B------:R-:W-:Y:S01]  /*13e0*/  IMAD.WIDE.U32 R16, R11, UR10, R12 ;  /* 0x0000000a0b107c25 */ /* 0x000fe2000f8e000c */
[----:B------:R-:W-:-:S04]  /*13f0*/  IADD3 R10, PT, PT, R15, R10, RZ ;  /* 0x0000000a0f0a7210 */ /* 0x000fc80007ffe0ff */
[----:B------:R-:W-:Y:S01]  /*1400*/  IADD3 R11, PT, PT, R17, R8, RZ ;  /* 0x00000008110b7210 */ /* 0x000fe20007ffe0ff */
[----:B------:R-:W-:Y:S06]  /*1410*/  BRA `(.L_x_2501) ;  /* 0x0000000400647947 */ /* 0x000fec0003800000 */
.L_x_2500:
        /* <DEDUP_REMOVED lines=15> */
.L_x_2502:
[----:B------:R-:W2:Y:S01]  /*1510*/  LDC.64 R4, c[0x0][0x3b8] ;  /* 0x0000ee00ff047b82 */ /* 0x000ea20000000a00 */
[----:B-1----:R-:W-:-:S05]  /*1520*/  IADD3 R2, PT, PT, R0, R11, RZ ;  /* 0x0000000b00027210 */ /* 0x002fca0007ffe0ff */
[C---:B--2---:R-:W-:Y:S02]  /*1530*/  IMAD R13, R2.reuse, R5, RZ ;  /* 0x00000005020d7224 */ /* 0x044fe400078e02ff */
[----:B------:R-:W-:-:S05]  /*1540*/  IMAD.WIDE.U32 R14, R2, R4, RZ ;  /* 0x00000004020e7225 */ /* 0x000fca00078e00ff */
[----:B------:R-:W-:Y:S02]  /*1550*/  IADD3 R13, PT, PT, R15, R13, RZ ;  /* 0x0000000d0f0d7210 */ /* 0x000fe40007ffe0ff */
.L_x_2503:
        /* <DEDUP_REMOVED lines=14> */
.L_x_2504:
[----:B------:R-:W1:Y:S01]  /*1640*/  LDC.64 R2, c[0x0][0x3c0] ;  /* 0x0000f000ff027b82 */ /* 0x000e620000000a00 */
[----:B------:R-:W-:-:S05]  /*1650*/  IADD3 R0, PT, PT, R0, R11, RZ ;  /* 0x0000000b00007210 */ /* 0x000fca0007ffe0ff */
[C---:B-1----:R-:W-:Y:S02]  /*1660*/  IMAD R15, R0.reuse, R3, RZ ;  /* 0x00000003000f7224 */ /* 0x042fe400078e02ff */
[----:B------:R-:W-:-:S05]  /*1670*/  IMAD.WIDE.U32 R16, R0, R2, RZ ;  /* 0x0000000200107225 */ /* 0x000fca00078e00ff */
[----:B------:R-:W-:-:S07]  /*1680*/  IADD3 R15, PT, PT, R17, R15, RZ ;  /* 0x0000000f110f7210 */ /* 0x000fce0007ffe0ff */
.L_x_2505:
[----:B------:R-:W1:Y:S01]  /*1690*/  LDC R19, c[0x0][0x3e8] ;  /* 0x0000fa00ff137b82 */ /* 0x000e620000000800 */
[----:B------:R-:W-:Y:S01]  /*16a0*/  LEA R12, R135, 0xffffffc0, 0x6 ;  /* 0xffffffc0870c7811 */ /* 0x000fe200078e30ff */
[----:B------:R-:W-:Y:S01]  /*16b0*/  IMAD.MOV.U32 R21, RZ, RZ, R15 ;  /* 0x000000ffff157224 */ /* 0x000fe200078e000f */
[----:B------:R-:W-:Y:S02]  /*16c0*/  MOV R20, R16 ;  /* 0x0000001000147202 */ /* 0x000fe40000000f00 */
[----:B------:R-:W-:Y:S02]  /*16d0*/  CS2R R204, SRZ ;  /* 0x0000000000cc7805 */ /* 0x000fe4000001ff00 */
[----:B------:R-:W-:Y:S01]  /*16e0*/  MOV R18, R14 ;  /* 0x0000000e00127202 */ /* 0x000fe20000000f00 */
[----:B------:R-:W-:-:S03]  /*16f0*/  IMAD.WIDE.U32 R20, R12, R2, R20 ;  /* 0x000000020c147225 */ /* 0x000fc600078e0014 */
[----:B------:R-:W-:Y:S02]  /*1700*/  MOV R16, R20 ;  /* 0x0000001400107202 */ /* 0x000fe40000000f00 */
        /* <DEDUP_REMOVED lines=19> */
[-C--:B------:R-:W-:Y:S01]  /*1840*/  LOP3.LUT R6, R114, R19.reuse, RZ, 0x3c, !PT ;  /* 0x0000001372067212 */ /* 0x080fe200078e3cff */
[----:B------:R-:W2:Y:S03]  /*1850*/  LDC.64 R8, c[0x0][0x3d0] ;  /* 0x0000f400ff087b82 */ /* 0x000ea60000000a00 */
[----:B------:R-:W-:Y:S02]  /*1860*/  ISETP.GE.AND P0, PT, R6, RZ, PT ;  /* 0x000000ff0600720c */ /* 0x000fe40003f06270 */
[----:B------:R-:W-:-:S05]  /*1870*/  LOP3.LUT R6, RZ, R19, RZ, 0x33, !PT ;  /* 0x00000013ff067212 */ /* 0x000fca00078e33ff */
[----:B------:R-:W-:Y:S01]  /*1880*/  @P1 VIADD R0, R0, 0x1 ;  /* 0x0000000100001836 */ /* 0x000fe20000000000 */
[----:B------:R-:W-:Y:S01]  /*1890*/  ISETP.NE.AND P1, PT, R19, RZ, PT ;  /* 0x000000ff1300720c */ /* 0x000fe20003f25270 */
[----:B------:R-:W-:-:S03]  /*18a0*/  IMAD.MOV.U32 R19, RZ, RZ, R13 ;  /* 0x000000ffff137224 */ /* 0x000fc600078e000d */
[----:B------:R-:W-:Y:S01]  /*18b0*/  MOV R17, R0 ;  /* 0x0000000000117202 */ /* 0x000fe20000000f00 */
[----:B------:R-:W-:-:S04]  /*18c0*/  IMAD.WIDE.U32 R18, R12, R4, R18 ;  /* 0x000000040c127225 */ /* 0x000fc800078e0012 */
[----:B------:R-:W-:Y:S02]  /*18d0*/  @!P0 IMAD.MOV R17, RZ, RZ, -R17 ;  /* 0x000000ffff118224 */ /* 0x000fe400078e0a11 */
[----:B------:R-:W-:-:S03]  /*18e0*/  IMAD R19, R12, R5, R19 ;  /* 0x000000050c137224 */ /* 0x000fc600078e0213 */
[----:B------:R-:W-:Y:S01]  /*18f0*/  SEL R14, R6, R17, !P1 ;  /* 0x00000011060e7207 */ /* 0x000fe20004800000 */
[----:B------:R-:W-:-:S03]  /*1900*/  IMAD R17, R12, R3, R21 ;  /* 0x000000030c117224 */ /* 0x000fc600078e0215 */
[----:B------:R-:W-:Y:S01]  /*1910*/  SHF.R.S32.HI R13, RZ, 0x1f, R14 ;  /* 0x0000001fff0d7819 */ /* 0x000fe2000001140e */
[----:B--2---:R-:W-:-:S04]  /*1920*/  IMAD.WIDE.U32 R18, R14, R8, R18 ;  /* 0x000000080e127225 */ /* 0x004fc800078e0012 */
[C---:B-1----:R-:W-:Y:S02]  /*1930*/  IMAD R12, R13.reuse, R10, RZ ;  /* 0x0000000a0d0c7224 */ /* 0x042fe400078e02ff */
[----:B------:R-:W-:Y:S02]  /*1940*/  IMAD R13, R13, R8, RZ ;  /* 0x000000080d0d7224 */ /* 0x000fe400078e02ff */
[----:B------:R-:W-:-:S04]  /*1950*/  IMAD.WIDE.U32 R16, R14, R10, R16 ;  /* 0x0000000a0e107225 */ /* 0x000fc800078e0010 */
[C---:B------:R-:W-:Y:S02]  /*1960*/  IMAD R9, R14.reuse, R9, R13 ;  /* 0x000000090e097224 */ /* 0x040fe400078e020d */
[----:B------:R-:W-:Y:S01]  /*1970*/  IMAD R11, R14, R11, R12 ;  /* 0x0000000b0e0b7224 */ /* 0x000fe200078e020c */
[----:B------:R-:W-:Y:S02]  /*1980*/  MOV R14, R18 ;  /* 0x00000012000e7202 */ /* 0x000fe40000000f00 */
[----:B------:R-:W-:Y:S01]  /*1990*/  IADD3 R10, PT, PT, R19, R9, RZ ;  /* 0x00000009130a7210 */ /* 0x000fe20007ffe0ff */
[----:B------:R-:W-:-:S07]  /*19a0*/  IMAD.IADD R11, R17, 0x1, R11 ;  /* 0x00000001110b7824 */ /* 0x000fce00078e020b */
.L_x_2501:
[----:B------:R-:W-:Y:S01]  /*19b0*/  IMAD.MOV.U32 R50, RZ, RZ, RZ ;  /* 0x000000ffff327224 */ /* 0x000fe200078e00ff */
[----:B------:R-:W1:Y:S01]  /*19c0*/  LDC.64 R112, c[0x0][0x3b0] ;  /* 0x0000ec00ff707b82 */ /* 0x000e620000000a00 */
[C---:B------:R-:W-:Y:S01]  /*19d0*/  IMAD.SHL.U32 R81, R62.reuse, 0x8, RZ ;  /* 0x000000083e517824 */ /* 0x040fe200078e00ff */
[----:B------:R-:W2:Y:S03]  /*19e0*/  LDCU.64 UR4, c[0x0][0x390] ;  /* 0x00007200ff0477ac */ /* 0x000ea60008000a00 */
[----:B------:R3:W5:Y:S01]  /*19f0*/  @P2 LDG.E R50, desc[UR6][R118.64] ;  /* 0x0000000676322981 */ /* 0x000762000c1e1900 */
[----:B------:R-:W-:Y:S01]  /*1a00*/  ISETP.NE.AND P2, PT, R199, -0x1, PT ;  /* 0xffffffffc700780c */ /* 0x000fe20003f45270 */
[----:B------:R-:W4:Y:S01]  /*1a10*/  LDCU.64 UR10, c[0x0][0x3c8] ;  /* 0x00007900ff0a77ac */ /* 0x000f220008000a00 */
[--C-:B------:R-:W-:Y:S01]  /*1a20*/  SHF.R.U32.HI R116, RZ, 0x3, R62.reuse ;  /* 0x00000003ff747819 */ /* 0x100fe2000001163e */
[----:B------:R-:W-:Y:S01]  /*1a30*/  IMAD.SHL.U32 R74, R62, 0x4, RZ ;  /* 0x000000043e4a7824 */ /* 0x000fe200078e00ff */
[C---:B------:R-:W-:Y:S01]  /*1a40*/  SHF.L.U64.HI R66, R2.reuse, 0x4, R3 ;  /* 0x0000000402427819 */ /* 0x040fe20000010203 */
[----:B------:R-:W3:Y:S01]  /*1a50*/  LDCU.64 UR8, c[0x0][0x388] ;  /* 0x00007100ff0877ac */ /* 0x000ee20008000a00 */
[----:B------:R-:W-:Y:S01]  /*1a60*/  IMAD.MOV.U32 R117, RZ, RZ, RZ ;  /* 0x000000ffff757224 */ /* 0x000fe200078e00ff */
[----:B------:R-:W-:Y:S01]  /*1a70*/  SHF.R.U32.HI R76, RZ, 0x1, R62 ;  /* 0x00000001ff4c7819 */ /* 0x000fe2000001163e */
[----:B------:R-:W-:Y:S01]  /*1a80*/  IMAD.SHL.U32 R63, R2, 0x10, RZ ;  /* 0x00000010023f7824 */ /* 0x000fe200078e00ff */
[----:B------:R-:W-:Y:S01]  /*1a90*/  LOP3.LUT R74, R74, 0x1c, RZ, 0xc0, !PT ;  /* 0x0000001c4a4a7812 */ /* 0x000fe200078ec0ff */
[----:B------:R-:W-:Y:S01]  /*1aa0*/  IMAD.SHL.U32 R134, R135, 0x40, RZ ;  /* 0x0000004087867824 */ /* 0x000fe200078e00ff */
[C---:B------:R-:W-:Y:S01]  /*1ab0*/  SHF.L.U64.HI R60, R4.reuse, 0x4, R5 ;  /* 0x00000004043c7819 */ /* 0x040fe20000010205 */
[----:B------:R-:W-:Y:S01]  /*1ac0*/  IMAD.SHL.U32 R61, R4, 0x10, RZ ;  /* 0x00000010043d7824 */ /* 0x000fe200078e00ff */
[----:B------:R-:W2:Y:S01]  /*1ad0*/  @!P2 LDC.64 R8, c[0x0][0x398] ;  /* 0x0000e600ff08ab82 */ /* 0x000ea20000000a00 */
[----:B------:R-:W-:-:S02]  /*1ae0*/  VIADD R49, R134, 0xffffffc0 ;  /* 0xffffffc086317836 */ /* 0x000fc40000000000 */
[----:B-1----:R-:W-:-:S04]  /*1af0*/  @P2 IMAD.WIDE.U32 R18, R199, R112, RZ ;  /* 0x00000070c7122225 */ /* 0x002fc800078e00ff */
[----:B--2---:R-:W-:Y:S02]  /*1b00*/  @!P2 IMAD.WIDE.U32 R12, R73, R8, RZ ;  /* 0x00000008490ca225 */ /* 0x004fe400078e00ff */
[----:B------:R-:W1:Y:S02]  /*1b10*/  LDC R8, c[0x0][0x450] ;  /* 0x00011400ff087b82 */ /* 0x000e640000000800 */
[----:B------:R-:W-:Y:S01]  /*1b20*/  @!P2 IMAD.MOV.U32 R15, RZ, RZ, R12 ;  /* 0x000000ffff0fa224 */ /* 0x000fe200078e000c */
[----:B------:R-:W-:Y:S01]  /*1b30*/  LOP3.LUT R12, R81, 0x38, RZ, 0xc0, !PT ;  /* 0x00000038510c7812 */ /* 0x000fe200078ec0ff */
[----:B------:R-:W-:Y:S02]  /*1b40*/  @!P2 IMAD R9, R73, R9, R13 ;  /* 0x000000094909a224 */ /* 0x000fe400078e020d */
[----:B------:R-:W-:Y:S01]  /*1b50*/  @P2 IMAD R9, R199, R113, R19 ;  /* 0x00000071c7092224 */ /* 0x000fe200078e0213 */
[C---:B------:R-:W-:Y:S01]  /*1b60*/  IADD3 R20, P3, PT, R12.reuse, R14, RZ ;  /* 0x0000000e0c147210 */ /* 0x040fe20007f7e0ff */
[----:B------:R-:W-:Y:S01]  /*1b70*/  @P2 IMAD.MOV.U32 R15, RZ, RZ, R18 ;  /* 0x000000ffff0f2224 */ /* 0x000fe200078e0012 */
[----:B------:R-:W-:Y:S01]  /*1b80*/  IADD3 R18, P2, PT, R12, R16, RZ ;  /* 0x000000100c127210 */ /* 0x000fe20007f5e0ff */
[----:B------:R-:W-:Y:S01]  /*1b90*/  IMAD.WIDE.U32 R16, R7, 0x40, R116 ;  /* 0x0000004007107825 */ /* 0x000fe200078e0074 */
[----:B------:R-:W-:-:S02]  /*1ba0*/  IADD3.X R21, PT, PT, RZ, R10, RZ, P3, !PT ;  /* 0x0000000aff157210 */ /* 0x000fc40001ffe4ff */
[----:B------:R-:W-:Y:S01]  /*1bb0*/  IADD3 R14, P4, PT, R12, R15, RZ ;  /* 0x0000000f0c0e7210 */ /* 0x000fe20007f9e0ff */
[----:B------:R-:W-:Y:S02]  /*1bc0*/  IMAD.X R19, RZ, RZ, R11, P2 ;  /* 0x000000ffff137224 */ /* 0x000fe400010e060b */
[----:B------:R-:W-:-:S04]  /*1bd0*/  IMAD.WIDE.U32 R20, R116, R4, R20 ;  /* 0x0000000474147225 */ /* 0x000fc800078e0014 */
[----:B------:R-:W-:Y:S01]  /*1be0*/  IMAD.WIDE.U32 R18, R116, R2, R18 ;  /* 0x0000000274127225 */ /* 0x000fe200078e0012 */
[----:B------:R-:W-:Y:S02]  /*1bf0*/  SHF.L.U32 R86, R20, 0x1, RZ ;  /* 0x0000000114567819 */ /* 0x000fe400000006ff */
[----:B------:R-:W-:Y:S01]  /*1c00*/  SHF.L.U32 R2, R62, 0x6, RZ ;  /* 0x000000063e027819 */ /* 0x000fe200000006ff */
[----:B------:R-:W-:Y:S01]  /*1c10*/  IMAD R83, R116, R3, R19 ;  /* 0x0000000374537224 */ /* 0x000fe200078e0213 */
[----:B------:R-:W-:Y:S01]  /*1c20*/  SHF.R.S32.HI R3, RZ, 0x1f, R70 ;  /* 0x0000001fff037819 */ /* 0x000fe20000011446 */
[----:B------:R-:W-:Y:S01]  /*1c30*/  IMAD.SHL.U32 R84, R18, 0x2, RZ ;  /* 0x0000000212547824 */ /* 0x000fe200078e00ff */
[----:B-1----:R-:W-:Y:S01]  /*1c40*/  LEA.HI R77, R8, R8, RZ, 0x1 ;  /* 0x00000008084d7211 */ /* 0x002fe200078f08ff */
[----:B------:R-:W-:Y:S01]  /*1c50*/  IMAD.X R15, RZ, RZ, R9, P4 ;  /* 0x000000ffff0f7224 */ /* 0x000fe200020e0609 */
[----:B------:R-:W-:Y:S01]  /*1c60*/  LEA.HI R82, R3, R70, RZ, 0x6 ;  /* 0x0000004603527211 */ /* 0x000fe200078f30ff */
[----:B------:R-:W-:Y:S01]  /*1c70*/  IMAD R87, R116, R5, R21 ;  /* 0x0000000574577224 */ /* 0x000fe200078e0215 */
[----:B------:R-:W-:Y:S01]  /*1c80*/  SHF.L.U64.HI R83, R18, 0x1, R83 ;  /* 0x0000000112537819 */ /* 0x000fe20000010253 */
[----:B----4-:R-:W-:Y:S01]  /*1c90*/  IMAD.WIDE.U32 R14, R114, UR10, R14 ;  /* 0x0000000a720e7c25 */ /* 0x010fe2000f8e000e */
[----:B------:R-:W-:-:S02]  /*1ca0*/  IADD3 R84, P2, PT, R84, UR4, RZ ;  /* 0x0000000454547c10 */ /* 0x000fc4000ff5e0ff */
[----:B------:R-:W-:Y:S01]  /*1cb0*/  SHF.R.S32.HI R82, RZ, 0x6, R82 ;  /* 0x00000006ff527819 */ /* 0x000fe20000011452 */
[-C--:B------:R-:W-:Y:S01]  /*1cc0*/  IMAD R10, R17, R112.reuse, RZ ;  /* 0x00000070110a7224 */ /* 0x080fe200078e02ff */
[----:B------:R-:W-:Y:S01]  /*1cd0*/  IADD3.X R83, PT, PT, R83, UR5, RZ, P2, !PT ;  /* 0x0000000553537c10 */ /* 0x000fe200097fe4ff */
[----:B------:R-:W-:Y:S01]  /*1ce0*/  IMAD R15, R114, UR11, R15 ;  /* 0x0000000b720f7c24 */ /* 0x000fe2000f8e020f */
[----:B------:R-:W-:Y:S01]  /*1cf0*/  ISETP.GE.AND P2, PT, R82, R135, PT ;  /* 0x000000875200720c */ /* 0x000fe20003f46270 */
[C---:B------:R-:W-:Y:S01]  /*1d00*/  IMAD R7, R16.reuse, R113, R10 ;  /* 0x0000007110077224 */ /* 0x040fe200078e020a */
[----:B------:R-:W-:Y:S01]  /*1d10*/  SHF.R.S32.HI R77, RZ, 0x1, R77 ;  /* 0x00000001ff4d7819 */ /* 0x000fe2000001144d */
[----:B------:R-:W-:Y:S01]  /*1d20*/  IMAD.WIDE.U32 R112, R16, R112, R14 ;  /* 0x0000007010707225 */ /* 0x000fe200078e000e */
[----:B------:R-:W-:Y:S02]  /*1d30*/  SHF.L.U64.HI R87, R20, 0x1, R87 ;  /* 0x0000000114577819 */ /* 0x000fe40000010257 */
[----:B---3--:R-:W-:Y:S01]  /*1d40*/  IADD3 R86, P3, PT, R86, UR8, RZ ;  /* 0x0000000856567c10 */ /* 0x008fe2000ff7e0ff */
[----:B------:R-:W-:Y:S01]  /*1d50*/  IMAD R75, R116, R77, R74 ;  /* 0x0000004d744b7224 */ /* 0x000fe200078e024a */
[----:B------:R-:W-:Y:S01]  /*1d60*/  LOP3.LUT R2, R2, 0x1c0, RZ, 0xc0, !PT ;  /* 0x000001c002027812 */ /* 0x000fe200078ec0ff */
[----:B------:R-:W-:Y:S01]  /*1d70*/  IMAD.MOV.U32 R200, RZ, RZ, R84 ;  /* 0x000000ffffc87224 */ /* 0x000fe200078e0054 */
[----:B------:R-:W-:Y:S01]  /*1d80*/  IADD3.X R87, PT, PT, R87, UR9, RZ, P3, !PT ;  /* 0x0000000957577c10 */ /* 0x000fe20009ffe4ff */
[----:B------:R-:W-:Y:S01]  /*1d90*/  IMAD.MOV.U32 R198, RZ, RZ, R86 ;  /* 0x000000ffffc67224 */ /* 0x000fe200078e0056 */
[----:B------:R-:W-:Y:S01]  /*1da0*/  LOP3.LUT R65, R2, 0x38, R81, 0xf8, !PT ;  /* 0x0000003802417812 */ /* 0x000fe200078ef851 */
[----:B------:R-:W-:Y:S01]  /*1db0*/  IMAD.IADD R68, R113, 0x1, R7 ;  /* 0x0000000171447824 */ /* 0x000fe200078e0207 */
[----:B------:R-:W-:Y:S01]  /*1dc0*/  IADD3 R74, PT, PT, R74, R75, RZ ;  /* 0x0000004b4a4a7210 */ /* 0x000fe20007ffe0ff */
[----:B------:R-:W-:Y:S01]  /*1dd0*/  IMAD.MOV.U32 R195, RZ, RZ, R87 ;  /* 0x000000ffffc37224 */ /* 0x000fe200078e0057 */
[----:B------:R-:W-:-:S02]  /*1de0*/  LOP3.LUT R10, R12, 0x40, RZ, 0xfc, !PT ;  /* 0x000000400c0a7812 */ /* 0x000fc400078efcff */
[----:B------:R-:W-:Y:S02]  /*1df0*/  LOP3.LUT R9, R12, 0x80, RZ, 0xfc, !PT ;  /* 0x000000800c097812 */ /* 0x000fe400078efcff */
[----:B------:R-:W-:Y:S02]  /*1e00*/  LOP3.LUT R67, R65, 0x8, R76, 0x78, !PT ;  /* 0x0000000841437812 */ /* 0x000fe400078e784c */
[----:B------:R-:W-:Y:S02]  /*1e10*/  SHF.R.S32.HI R72, RZ, 0x1f, R75 ;  /* 0x0000001fff487819 */ /* 0x000fe4000001144b */
[----:B------:R-:W-:Y:S02]  /*1e20*/  SHF.R.S32.HI R71, RZ, 0x1f, R74 ;  /* 0x0000001fff477819 */ /* 0x000fe4000001144a */
        /* <DEDUP_REMOVED lines=99> */
.L_x_2574:
        /* <DEDUP_REMOVED lines=21> */
.L_x_2508:
[----:B-1--4-:R-:W-:Y:S05]  /*25b0*/  BSYNC.RECONVERGENT B0 ;  /* 0x0000000000007941 */ /* 0x012fea0003800200 */
.L_x_2507:
        /* <DEDUP_REMOVED lines=16> */
.L_x_2510:
[----:B------:R-:W-:Y:S05]  /*26c0*/  BSYNC.RECONVERGENT B0 ;  /* 0x0000000000007941 */ /* 0x000fea0003800200 */
.L_x_2509:
        /* <DEDUP_REMOVED lines=20> */
.L_x_2512:
[----:B------:R-:W-:Y:S05]  /*2810*/  BSYNC.RECONVERGENT B0 ;  /* 0x0000000000007941 */ /* 0x000fea0003800200 */
.L_x_2511:
        /* <DEDUP_REMOVED lines=22> */
.L_x_2514:
[----:B------:R-:W-:Y:S05]  /*2980*/  BSYNC.RECONVERGENT B0 ;  /* 0x0000000000007941 */ /* 0x000fea0003800200 */
.L_x_2513:
        /* <DEDUP_REMOVED lines=16> */
.L_x_2518:
[----:B------:R-:W-:Y:S05]  /*2a90*/  BSYNC.RECONVERGENT B0 ;  /* 0x0000000000007941 */ /* 0x000fea0003800200 */
.L_x_2517:
        /* <DEDUP_REMOVED lines=15> */
.L_x_2520:
[----:B------:R-:W-:Y:S05]  /*2b90*/  BSYNC.RECONVERGENT B0 ;  /* 0x0000000000007941 */ /* 0x000fea0003800200 */
.L_x_2519:
        /* <DEDUP_REMOVED lines=17> */
.L_x_2522:
[----:B------:R-:W-:Y:S05]  /*2cb0*/  BSYNC.RECONVERGENT B0 ;  /* 0x0000000000007941 */ /* 0x000fea0003800200 */
.L_x_2521:
        /* <DEDUP_REMOVED lines=22> */
.L_x_2516:
        /* <DEDUP_REMOVED lines=55> */
.L_x_2528:
[----:B------:R-:W-:Y:S05]  /*3190*/  BSYNC.RECONVERGENT B0 ;  /* 0x0000000000007941 */ /* 0x000fea0003800200 */
.L_x_2527:
        /* <DEDUP_REMOVED lines=48> */
.L_x_2530:
[----:B------:R-:W-:Y:S05]  /*34a0*/  BSYNC.RECONVERGENT B0 ;  /* 0x0000000000007941 */ /* 0x000fea0003800200 */
.L_x_2529:
        /* <DEDUP_REMOVED lines=47> */
.L_x_2526:
[----:B------:R-:W-:Y:S05]  /*37a0*/  BSYNC.RECONVERGENT B1 ;  /* 0x0000000000017941 */ /* 0x000fea0003800200 */
.L_x_2525:
        /* <DEDUP_REMOVED lines=64> */
.L_x_2534:
[----:B------:R-:W-:Y:S05]  /*3bb0*/  BSYNC.RECONVERGENT B0 ;  /* 0x0000000000007941 */ /* 0x000fea0003800200 */
.L_x_2533:
        /* <DEDUP_REMOVED lines=48> */
.L_x_2536:
[----:B------:R-:W-:Y:S05]  /*3ec0*/  BSYNC.RECONVERGENT B0 ;  /* 0x0000000000007941 */ /* 0x000fea0003800200 */
.L_x_2535:
        /* <DEDUP_REMOVED lines=47> */
.L_x_2532:
[----:B------:R-:W-:Y:S05]  /*41c0*/  BSYNC.RECONVERGENT B1 ;  /* 0x0000000000017941 */ /* 0x000fea0003800200 */
.L_x_2531:
        /* <DEDUP_REMOVED lines=64> */
.L_x_2540:
[----:B------:R-:W-:Y:S05]  /*45d0*/  BSYNC.RECONVERGENT B0 ;  /* 0x0000000000007941 */ /* 0x000fea0003800200 */
.L_x_2539:
        /* <DEDUP_REMOVED lines=48> */
.L_x_2542:
[----:B------:R-:W-:Y:S05]  /*48e0*/  BSYNC.RECONVERGENT B0 ;  /* 0x0000000000007941 */ /* 0x000fea0003800200 */
.L_x_2541:
        /* <DEDUP_REMOVED lines=47> */
.L_x_2538:
[----:B------:R-:W-:Y:S05]  /*4be0*/  BSYNC.RECONVERGENT B1 ;  /* 0x0000000000017941 */ /* 0x000fea0003800200 */
.L_x_2537:
        /* <DEDUP_REMOVED lines=66> */
.L_x_2546:
[----:B------:R-:W-:Y:S05]  /*5010*/  BSYNC.RECONVERGENT B0 ;  /* 0x0000000000007941 */ /* 0x000fea0003800200 */
.L_x_2545:
        /* <DEDUP_REMOVED lines=48> */
.L_x_2548:
[----:B------:R-:W-:Y:S05]  /*5320*/  BSYNC.RECONVERGENT B0 ;  /* 0x0000000000007941 */ /* 0x000fea0003800200 */
.L_x_2547:
        /* <DEDUP_REMOVED lines=47> */
.L_x_2544:
[----:B------:R-:W-:Y:S05]  /*5620*/  BSYNC.RECONVERGENT B1 ;  /* 0x0000000000017941 */ /* 0x000fea0003800200 */
.L_x_2543:
        /* <DEDUP_REMOVED lines=8> */
.L_x_2524:
        /* <DEDUP_REMOVED lines=95> */
.L_x_2552:
[----:B------:R-:W-:Y:S05]  /*5ca0*/  BSYNC.RECONVERGENT B0 ;  /* 0x0000000000007941 */ /* 0x000fea0003800200 */
.L_x_2551:
        /* <DEDUP_REMOVED lines=89> */
.L_x_2554:
[----:B------:R-:W-:Y:S05]  /*6240*/  BSYNC.RECONVERGENT B0 ;  /* 0x0000000000007941 */ /* 0x000fea0003800200 */
.L_x_2553:
        /* <DEDUP_REMOVED lines=88> */
.L_x_2550:
[----:B------:R-:W-:Y:S05]  /*67d0*/  BSYNC.RECONVERGENT B1 ;  /* 0x0000000000017941 */ /* 0x000fea0003800200 */
.L_x_2549:
        /* <DEDUP_REMOVED lines=96> */
.L_x_2558:
[----:B------:R-:W-:Y:S05]  /*6de0*/  BSYNC.RECONVERGENT B0 ;  /* 0x0000000000007941 */ /* 0x000fea0003800200 */
.L_x_2557:
        /* <DEDUP_REMOVED lines=89> */
.L_x_2560:
[----:B------:R-:W-:Y:S05]  /*7380*/  BSYNC.RECONVERGENT B0 ;  /* 0x0000000000007941 */ /* 0x000fea0003800200 */
.L_x_2559:
        /* <DEDUP_REMOVED lines=88> */
.L_x_2556:
[----:B------:R-:W-:Y:S05]  /*7910*/  BSYNC.RECONVERGENT B1 ;  /* 0x0000000000017941 */ /* 0x000fea0003800200 */
.L_x_2555:
        /* <DEDUP_REMOVED lines=98> */
.L_x_2564:
[----:B------:R-:W-:Y:S05]  /*7f40*/  BSYNC.RECONVERGENT B0 ;  /* 0x0000000000007941 */ /* 0x000fea0003800200 */
.L_x_2563:
        /* <DEDUP_REMOVED lines=88> */
.L_x_2566:
[----:B------:R-:W-:Y:S05]  /*84d0*/  BSYNC.RECONVERGENT B0 ;  /* 0x0000000000007941 */ /* 0x000fea0003800200 */
.L_x_2565:
        /* <DEDUP_REMOVED lines=86> */
.L_x_2562:
[----:B------:R-:W-:Y:S05]  /*8a40*/  BSYNC.RECONVERGENT B1 ;  /* 0x0000000000017941 */ /* 0x000fea0003800200 */
.L_x_2561:
        /* <DEDUP_REMOVED lines=101> */
.L_x_2570:
[----:B------:R-:W-:Y:S05]  /*90a0*/  BSYNC.RECONVERGENT B0 ;  /* 0x0000000000007941 */ /* 0x000fea0003800200 */
.L_x_2569:
        /* <DEDUP_REMOVED lines=87> */
.L_x_2572:
[----:B------:R-:W-:Y:S05]  /*9620*/  BSYNC.RECONVERGENT B0 ;  /* 0x0000000000007941 */ /* 0x000fea0003800200 */
.L_x_2571:
        /* <DEDUP_REMOVED lines=86> */
.L_x_2568:
[----:B------:R-:W-:Y:S05]  /*9b90*/  BSYNC.RECONVERGENT B1 ;  /* 0x0000000000017941 */ /* 0x000fea0003800200 */
.L_x_2567:
[----:B------:R-:W5:Y:S08]  /*9ba0*/  LDC R3, c[0x0][0x450] ;  /* 0x00011400ff037b82 */ /* 0x000f700000000800 */
[----:B------:R-:W1:Y:S01]  /*9bb0*/  LDC R11, c[0x0][0x450] ;  /* 0x00011400ff0b7b82 */ /* 0x000e620000000800 */
[----:B-----5:R-:W-:Y:S05]  /*9bc0*/  IMAD.U32 R3, R3, -0x20, RZ ;  /* 0xffffffe003037824 */ /* 0x020fea00078e00ff */
[C---:B------:R-:W-:Y:S02]  /*9bd0*/  LEA R92, P1, R3.reuse, R92, 0x1 ;  /* 0x0000005c035c7211 */ /* 0x040fe400078208ff */
[C---:B------:R-:W-:Y:S02]  /*9be0*/  LEA R90, P0, R3.reuse, R90, 0x1 ;  /* 0x0000005a035a7211 */ /* 0x040fe400078008ff */
[C---:B------:R-:W-:Y:S02]  /*9bf0*/  LEA.HI.X.SX32 R93, R3.reuse, R93, 0x1, P1 ;  /* 0x0000005d035d7211 */ /* 0x040fe400008f0eff */
[----:B-1----:R-:W-:Y:S09]  /*9c00*/  LEA.HI.X.SX32 R91, R3, R91, 0x1, P0 ;  /* 0x0000005b035b7211 */ /* 0x002ff200000f0eff */
.L_x_2523:
[----:B------:R-:W-:Y:S05]  /*9c10*/  BSYNC.RECONVERGENT B2 ;  /* 0x0000000000027941 */ /* 0x000fea0003800200 */
.L_x_2515:
        /* <DEDUP_REMOVED lines=91> */
.L_x_2573:
[----:B------:R-:W-:Y:S02]  /*a1d0*/  IADD3 R88, P1, PT, R88, R95, RZ ;  /* 0x0000005f58587210 */ /* 0x000fe40007f3e0ff */
[----:B------:R-:W-:Y:S03]  /*a1e0*/  IADD3 R14, P0, PT, R14, R99, RZ ;  /* 0x000000630e0e7210 */ /* 0x000fe60007f1e0ff */
[----:B------:R-:W-:Y:S02]  /*a1f0*/  IMAD.X R89, R89, 0x1, R94, P1 ;  /* 0x0000000159597824 */ /* 0x000fe400008e065e */
[----:B------:R-:W-:Y:S01]  /*a200*/  IMAD.X R15, R15, 0x1, R97, P0 ;  /* 0x000000010f0f7824 */ /* 0x000fe200000e0661 */
[----:B------:R-:W-:Y:S07]  /*a210*/  @P2 BRA `(.L_x_2574) ;  /* 0xffffff8000902947 */ /* 0x000fee000383ffff */
.L_x_2506:
        /* <DEDUP_REMOVED lines=42> */
.L_x_2579:
[----:B------:R3:W-:Y:S02]  /*a4c0*/  STS.128 [R211+0x4000], RZ ;  /* 0x004000ffd3007388 */ /* 0x0007e40000000c00 */
.L_x_2578:
[----:B------:R-:W-:Y:S05]  /*a4d0*/  BSYNC.RECONVERGENT B0 ;  /* 0x0000000000007941 */ /* 0x000fea0003800200 */
.L_x_2577:
        /* <DEDUP_REMOVED lines=26> */
.L_x_2582:
[----:B------:R1:W-:Y:S02]  /*a680*/  STS.128 [R211+0x4800], RZ ;  /* 0x004800ffd3007388 */ /* 0x0003e40000000c00 */
.L_x_2581:
[----:B------:R-:W-:Y:S05]  /*a690*/  BSYNC.RECONVERGENT B0 ;  /* 0x0000000000007941 */ /* 0x000fea0003800200 */
.L_x_2580:
        /* <DEDUP_REMOVED lines=26> */
.L_x_2585:
[----:B------:R2:W-:Y:S02]  /*a840*/  STS.128 [R211+0x5000], RZ ;  /* 0x005000ffd3007388 */ /* 0x0005e40000000c00 */
.L_x_2584:
[----:B------:R-:W-:Y:S05]  /*a850*/  BSYNC.RECONVERGENT B0 ;  /* 0x0000000000007941 */ /* 0x000fea0003800200 */
.L_x_2583:
        /* <DEDUP_REMOVED lines=26> */
.L_x_2587:
[----:B------:R2:W-:Y:S01]  /*aa00*/  STS.128 [R211+0x5800], RZ ;  /* 0x005800ffd3007388 */ /* 0x0005e20000000c00 */
[----:B------:R-:W-:Y:S05]  /*aa10*/  BRA `(.L_x_2586) ;  /* 0x00000074001c7947 */ /* 0x000fea0003800000 */
.L_x_2576:
        /* <DEDUP_REMOVED lines=79> */
.L_x_2594:
[----:B------:R-:W-:Y:S05]  /*af10*/  BSYNC.RECONVERGENT B0 ;  /* 0x0000000000007941 */ /* 0x000fea0003800200 */
.L_x_2593:
[----:B-----5:R-:W-:Y:S01]  /*af20*/  IMAD.MOV.U32 R6, RZ, RZ, R22 ;  /* 0x000000ffff067224 */ /* 0x020fe200078e0016 */
[----:B------:R-:W-:Y:S01]  /*af30*/  MOV R4, R20 ;  /* 0x0000001400047202 */ /* 0x000fe20000000f00 */
[----:B------:R-:W-:Y:S01]  /*af40*/  IMAD.MOV.U32 R7, RZ, RZ, R23 ;  /* 0x000000ffff077224 */ /* 0x000fe200078e0017 */
[----:B------:R-:W-:Y:S02]  /*af50*/  MOV R5, R21 ;  /* 0x0000001500057202 */ /* 0x000fe40000000f00 */
.L_x_2592:
[----:B------:R-:W-:Y:S05]  /*af60*/  BSYNC.RECONVERGENT B1 ;  /* 0x0000000000017941 */ /* 0x000fea0003800200 */
.L_x_2591:
        /* <DEDUP_REMOVED lines=47> */
.L_x_2598:
[----:B------:R-:W-:Y:S05]  /*b260*/  BSYNC.RECONVERGENT B0 ;  /* 0x0000000000007941 */ /* 0x000fea0003800200 */
.L_x_2597:
[----:B-----5:R4:W-:Y:S02]  /*b270*/  STS.128 [R211+0x2000], R20 ;  /* 0x00200014d3007388 */ /* 0x0209e40000000c00 */
.L_x_2596:
[----:B------:R-:W-:Y:S05]  /*b280*/  BSYNC.RECONVERGENT B1 ;  /* 0x0000000000017941 */ /* 0x000fea0003800200 */
.L_x_2595:
        /* <DEDUP_REMOVED lines=47> */
.L_x_2600:
[----:B------:R-:W-:Y:S05]  /*b580*/  BSYNC.RECONVERGENT B0 ;  /* 0x0000000000007941 */ /* 0x000fea0003800200 */
.L_x_2599:
[----:B-----5:R1:W-:Y:S02]  /*b590*/  STS.128 [R211+0x4000], R20 ;  /* 0x00400014d3007388 */ /* 0x0203e40000000c00 */
.L_x_2590:
[----:B------:R-:W-:Y:S05]  /*b5a0*/  BSYNC.RECONVERGENT B2 ;  /* 0x0000000000027941 */ /* 0x000fea0003800200 */
.L_x_2589:
        /* <DEDUP_REMOVED lines=63> */
.L_x_2606:
[----:B------:R-:W-:Y:S05]  /*b9a0*/  BSYNC.RECONVERGENT B0 ;  /* 0x0000000000007941 */ /* 0x000fea0003800200 */
.L_x_2605:
[----:B-----5:R4:W-:Y:S02]  /*b9b0*/  STS.128 [R211+0x800], R20 ;  /* 0x00080014d3007388 */ /* 0x0209e40000000c00 */
.L_x_2604:
[----:B------:R-:W-:Y:S05]  /*b9c0*/  BSYNC.RECONVERGENT B1 ;  /* 0x0000000000017941 */ /* 0x000fea0003800200 */
.L_x_2603:
        /* <DEDUP_REMOVED lines=56> */
.L_x_2610:
[----:B------:R-:W-:Y:S05]  /*bd50*/  BSYNC.RECONVERGENT B0 ;  /* 0x0000000000007941 */ /* 0x000fea0003800200 */
.L_x_2609:
[----:B-----5:R4:W-:Y:S02]  /*bd60*/  STS.128 [R211+0x2800], R20 ;  /* 0x00280014d3007388 */ /* 0x0209e40000000c00 */
.L_x_2608:
[----:B------:R-:W-:Y:S05]  /*bd70*/  BSYNC.RECONVERGENT B1 ;  /* 0x0000000000017941 */ /* 0x000fea0003800200 */
.L_x_2607:
        /* <DEDUP_REMOVED lines=57> */
.L_x_2612:
[----:B------:R-:W-:Y:S05]  /*c110*/  BSYNC.RECONVERGENT B0 ;  /* 0x0000000000007941 */ /* 0x000fea0003800200 */
.L_x_2611:
[----:B-----5:R4:W-:Y:S02]  /*c120*/  STS.128 [R211+0x4800], R20 ;  /* 0x00480014d3007388 */ /* 0x0209e40000000c00 */
.L_x_2602:
[----:B------:R-:W-:Y:S05]  /*c130*/  BSYNC.RECONVERGENT B2 ;  /* 0x0000000000027941 */ /* 0x000fea0003800200 */
.L_x_2601:
        /* <DEDUP_REMOVED lines=29> */
[----:B------:R-:W-:Y:S02]  /*c310*/  LOP3.LUT R29, R23, 0xffff0000, RZ, 0xc0, !PT ;  /* 0xffff0000171d7812 */ /* 0x000fe400078ec0ff */
[C---:B------:R-:W-:Y:S01]  /*c320*/  LOP3.LUT R0, R21.reuse, 0xffff0000, RZ, 0xc0, !PT ;  /* 0xffff000015007812 */ /* 0x040fe200078ec0ff */
[----:B------:R-:W-:Y:S01]  /*c330*/  IMAD.U32 R8, R21, 0x10000, RZ ;  /* 0x0001000015087824 */ /* 0x000fe200078e00ff */
[----:B------:R-:W-:-:S02]  /*c340*/  SHF.L.U32 R14, R20, 0x10, RZ ;  /* 0x00000010140e7819 */ /* 0x000fc400000006ff */
[----:B------:R-:W-:Y:S02]  /*c350*/  LOP3.LUT R30, R20, 0xffff0000, RZ, 0xc0, !PT ;  /* 0xffff0000141e7812 */ /* 0x000fe400078ec0ff */
[C---:B------:R-:W-:Y:S02]  /*c360*/  LOP3.LUT R32, R22.reuse, 0xffff0000, RZ, 0xc0, !PT ;  /* 0xffff000016207812 */ /* 0x040fe400078ec0ff */
[----:B------:R-:W-:Y:S02]  /*c370*/  SHF.L.U32 R28, R22, 0x10, RZ ;  /* 0x00000010161c7819 */ /* 0x000fe400000006ff */
[----:B----4-:R-:W-:Y:S02]  /*c380*/  LOP3.LUT R27, R6, 0xffff0000, RZ, 0xc0, !PT ;  /* 0xffff0000061b7812 */ /* 0x010fe400078ec0ff */
[----:B---3--:R-:W-:-:S05]  /*c390*/  LOP3.LUT R23, R4, 0xffff0000, RZ, 0xc0, !PT ;  /* 0xffff000004177812 */ /* 0x008fca00078ec0ff */
[C---:B------:R-:W-:Y:S01]  /*c3a0*/  FMUL.FTZ R21, R0.reuse, R23 ;  /* 0x0000001700157220 */ /* 0x040fe20000410000 */
[-C--:B------:R-:W-:Y:S01]  /*c3b0*/  FMUL.FTZ R0, R0, R27.reuse ;  /* 0x0000001b00007220 */ /* 0x080fe20000410000 */
[----:B------:R-:W-:Y:S02]  /*c3c0*/  LOP3.LUT R20, R5, 0xffff0000, RZ, 0xc0, !PT ;  /* 0xffff000005147812 */ /* 0x000fe400078ec0ff */
[----:B------:R-:W-:Y:S01]  /*c3d0*/  LOP3.LUT R26, R7, 0xffff0000, RZ, 0xc0, !PT ;  /* 0xffff0000071a7812 */ /* 0x000fe200078ec0ff */
[C---:B------:R-:W-:Y:S01]  /*c3e0*/  FFMA.FTZ R21, R8.reuse, R27, -R21 ;  /* 0x0000001b08157223 */ /* 0x040fe20000010815 */
[----:B------:R-:W-:Y:S01]  /*c3f0*/  FFMA.FTZ R0, R8, R23, R0 ;  /* 0x0000001708007223 */ /* 0x000fe20000010000 */
[----:B------:R-:W-:Y:S01]  /*c400*/  IMAD.U32 R23, R4, 0x10000, RZ ;  /* 0x0001000004177824 */ /* 0x000fe200078e00ff */
[----:B------:R-:W-:Y:S01]  /*c410*/  SHF.L.U32 R27, R6, 0x10, RZ ;  /* 0x00000010061b7819 */ /* 0x000fe200000006ff */
[----:B------:R-:W-:Y:S01]  /*c420*/  IMAD.U32 R5, R5, 0x10000, RZ ;  /* 0x0001000005057824 */ /* 0x000fe200078e00ff */
[----:B------:R-:W-:Y:S01]  /*c430*/  SHF.L.U32 R7, R7, 0x10, RZ ;  /* 0x0000001007077819 */ /* 0x000fe200000006ff */
[C---:B------:R-:W-:Y:S01]  /*c440*/  FMUL.FTZ R22, R29.reuse, R20 ;  /* 0x000000141d167220 */ /* 0x040fe20000410000 */
[-C--:B------:R-:W-:Y:S01]  /*c450*/  FMUL.FTZ R8, R29, R26.reuse ;  /* 0x0000001a1d087220 */ /* 0x080fe20000410000 */
[----:B------:R-:W-:Y:S01]  /*c460*/  FMUL.FTZ R29, R30, R23 ;  /* 0x000000171e1d7220 */ /* 0x000fe20000410000 */
[----:B------:R-:W-:Y:S01]  /*c470*/  FMUL.FTZ R33, R32, R5 ;  /* 0x0000000520217220 */ /* 0x000fe20000410000 */
        /* <DEDUP_REMOVED lines=12> */
.L_x_2618:
[----:B------:R-:W-:Y:S05]  /*c540*/  BSYNC.RECONVERGENT B0 ;  /* 0x0000000000007941 */ /* 0x000fea0003800200 */
.L_x_2617:
[----:B-----5:R4:W-:Y:S02]  /*c550*/  STS.128 [R211+0x1000], R20 ;  /* 0x00100014d3007388 */ /* 0x0209e40000000c00 */
.L_x_2616:
[----:B------:R-:W-:Y:S05]  /*c560*/  BSYNC.RECONVERGENT B1 ;  /* 0x0000000000017941 */ /* 0x000fea0003800200 */
.L_x_2615:
        /* <DEDUP_REMOVED lines=19> */
[----:B------:R1:W3:Y:S01]  /*c6a0*/  LDG.E.64 R4, desc[UR6][R32.64+0x40] ;  /* 0x0000400620047981 */ /* 0x0002e2000c1e1b00 */
[C---:B-----5:R-:W-:Y:S01]  /*c6b0*/  IMAD.U32 R31, R23.reuse, 0x10000, RZ ;  /* 0x00010000171f7824 */ /* 0x060fe200078e00ff */
[----:B------:R-:W-:Y:S02]  /*c6c0*/  LOP3.LUT R29, R23, 0xffff0000, RZ, 0xc0, !PT ;  /* 0xffff0000171d7812 */ /* 0x000fe400078ec0ff */
[C---:B------:R-:W-:Y:S01]  /*c6d0*/  LOP3.LUT R0, R21.reuse, 0xffff0000, RZ, 0xc0, !PT ;  /* 0xffff000015007812 */ /* 0x040fe200078ec0ff */
[----:B------:R-:W-:Y:S01]  /*c6e0*/  IMAD.U32 R8, R21, 0x10000, RZ ;  /* 0x0001000015087824 */ /* 0x000fe200078e00ff */
[----:B------:R-:W-:-:S02]  /*c6f0*/  SHF.L.U32 R14, R20, 0x10, RZ ;  /* 0x00000010140e7819 */ /* 0x000fc400000006ff */
[----:B------:R-:W-:Y:S02]  /*c700*/  LOP3.LUT R30, R20, 0xffff0000, RZ, 0xc0, !PT ;  /* 0xffff0000141e7812 */ /* 0x000fe400078ec0ff */
[C---:B------:R-:W-:Y:S02]  /*c710*/  SHF.L.U32 R28, R22.reuse, 0x10, RZ ;  /* 0x00000010161c7819 */ /* 0x040fe400000006ff */
[----:B-1----:R-:W-:Y:S02]  /*c720*/  LOP3.LUT R32, R22, 0xffff0000, RZ, 0xc0, !PT ;  /* 0xffff000016207812 */ /* 0x002fe400078ec0ff */
[----:B--2---:R-:W-:Y:S02]  /*c730*/  LOP3.LUT R27, R6, 0xffff0000, RZ, 0xc0, !PT ;  /* 0xffff0000061b7812 */ /* 0x004fe400078ec0ff */
        /* <DEDUP_REMOVED lines=27> */
.L_x_2622:
[----:B------:R-:W-:Y:S05]  /*c8f0*/  BSYNC.RECONVERGENT B0 ;  /* 0x0000000000007941 */ /* 0x000fea0003800200 */
.L_x_2621:
[----:B-----5:R1:W-:Y:S02]  /*c900*/  STS.128 [R211+0x3000], R20 ;  /* 0x00300014d3007388 */ /* 0x0203e40000000c00 */
.L_x_2620:
[----:B------:R-:W-:Y:S05]  /*c910*/  BSYNC.RECONVERGENT B1 ;  /* 0x0000000000017941 */ /* 0x000fea0003800200 */
.L_x_2619:
        /* <DEDUP_REMOVED lines=21> */
[C---:B-1----:R-:W-:Y:S01]  /*ca70*/  IMAD.U32 R25, R23.reuse, 0x10000, RZ ;  /* 0x0001000017197824 */ /* 0x042fe200078e00ff */
[----:B------:R-:W-:Y:S02]  /*ca80*/  LOP3.LUT R24, R23, 0xffff0000, RZ, 0xc0, !PT ;  /* 0xffff000017187812 */ /* 0x000fe400078ec0ff */
[----:B------:R-:W-:-:S02]  /*ca90*/  SHF.L.U32 R14, R20, 0x10, RZ ;  /* 0x00000010140e7819 */ /* 0x000fc400000006ff */
        /* <DEDUP_REMOVED lines=33> */
.L_x_2624:
[----:B------:R-:W-:Y:S05]  /*ccb0*/  BSYNC.RECONVERGENT B0 ;  /* 0x0000000000007941 */ /* 0x000fea0003800200 */
.L_x_2623:
[----:B-----5:R4:W-:Y:S02]  /*ccc0*/  STS.128 [R211+0x5000], R20 ;  /* 0x00500014d3007388 */ /* 0x0209e40000000c00 */
.L_x_2614:
[----:B------:R-:W-:Y:S05]  /*ccd0*/  BSYNC.RECONVERGENT B2 ;  /* 0x0000000000027941 */ /* 0x000fea0003800200 */
.L_x_2613:
        /* <DEDUP_REMOVED lines=37> */
[----:B---3--:R-:W-:Y:S02]  /*cf30*/  LOP3.LUT R21, R2, 0xffff0000, RZ, 0xc0, !PT ;  /* 0xffff000002157812 */ /* 0x008fe400078ec0ff */
        /* <DEDUP_REMOVED lines=28> */
.L_x_2628:
[----:B------:R-:W-:Y:S05]  /*d100*/  BSYNC.RECONVERGENT B0 ;  /* 0x0000000000007941 */ /* 0x000fea0003800200 */
.L_x_2627:
[----:B-----5:R4:W-:Y:S02]  /*d110*/  STS.128 [R211+0x1800], R20 ;  /* 0x00180014d3007388 */ /* 0x0209e40000000c00 */
.L_x_2626:
[----:B------:R-:W-:Y:S05]  /*d120*/  BSYNC.RECONVERGENT B1 ;  /* 0x0000000000017941 */ /* 0x000fea0003800200 */
.L_x_2625:
        /* <DEDUP_REMOVED lines=21> */
[----:B------:R-:W-:Y:S01]  /*d280*/  LOP3.LUT R0, R21, 0xffff0000, RZ, 0xc0, !PT ;  /* 0xffff000015007812 */ /* 0x000fe200078ec0ff */
[C---:B------:R-:W-:Y:S01]  /*d290*/  IMAD.U32 R25, R23.reuse, 0x10000, RZ ;  /* 0x0001000017197824 */ /* 0x040fe200078e00ff */
[----:B------:R-:W-:Y:S02]  /*d2a0*/  LOP3.LUT R24, R23, 0xffff0000, RZ, 0xc0, !PT ;  /* 0xffff000017187812 */ /* 0x000fe400078ec0ff */
[----:B------:R-:W-:-:S02]  /*d2b0*/  SHF.L.U32 R8, R20, 0x10, RZ ;  /* 0x0000001014087819 */ /* 0x000fc400000006ff */
[----:B------:R-:W-:Y:S02]  /*d2c0*/  LOP3.LUT R27, R20, 0xffff0000, RZ, 0xc0, !PT ;  /* 0xffff0000141b7812 */ /* 0x000fe400078ec0ff */
[C---:B------:R-:W-:Y:S02]  /*d2d0*/  SHF.L.U32 R26, R22.reuse, 0x10, RZ ;  /* 0x00000010161a7819 */ /* 0x040fe400000006ff */
[----:B-1----:R-:W-:Y:S02]  /*d2e0*/  LOP3.LUT R28, R22, 0xffff0000, RZ, 0xc0, !PT ;  /* 0xffff0000161c7812 */ /* 0x002fe400078ec0ff */
[----:B--2---:R-:W-:Y:S02]  /*d2f0*/  LOP3.LUT R23, R4, 0xffff0000, RZ, 0xc0, !PT ;  /* 0xffff000004177812 */ /* 0x004fe400078ec0ff */
        /* <DEDUP_REMOVED lines=29> */
.L_x_2632:
[----:B------:R-:W-:Y:S05]  /*d4d0*/  BSYNC.RECONVERGENT B0 ;  /* 0x0000000000007941 */ /* 0x000fea0003800200 */
.L_x_2631:
[----:B-----5:R1:W-:Y:S02]  /*d4e0*/  STS.128 [R211+0x3800], R20 ;  /* 0x00380014d3007388 */ /* 0x0203e40000000c00 */
.L_x_2630:
[----:B------:R-:W-:Y:S05]  /*d4f0*/  BSYNC.RECONVERGENT B1 ;  /* 0x0000000000017941 */ /* 0x000fea0003800200 */
.L_x_2629:
        /* <DEDUP_REMOVED lines=17> */
[----:B------:R-:W1:Y:S04]  /*d610*/  LDG.E.64 R2, desc[UR6][R2.64+0x80] ;  /* 0x0000800602027981 */ /* 0x000e68000c1e1b00 */
[----:B------:R-:W2:Y:S01]  /*d620*/  LDG.E.64 R4, desc[UR6][R4.64+0x80] ;  /* 0x0000800604047981 */ /* 0x000ea2000c1e1b00 */
[C---:B-----5:R-:W-:Y:S01]  /*d630*/  LOP3.LUT R0, R21.reuse, 0xffff0000, RZ, 0xc0, !PT ;  /* 0xffff000015007812 */ /* 0x060fe200078ec0ff */
[----:B------:R-:W-:Y:S01]  /*d640*/  IMAD.U32 R6, R21, 0x10000, RZ ;  /* 0x0001000015067824 */ /* 0x000fe200078e00ff */
[C---:B------:R-:W-:Y:S01]  /*d650*/  LOP3.LUT R19, R23.reuse, 0xffff0000, RZ, 0xc0, !PT ;  /* 0xffff000017137812 */ /* 0x040fe200078ec0ff */
[----:B------:R-:W-:Y:S01]  /*d660*/  IMAD.U32 R21, R23, 0x10000, RZ ;  /* 0x0001000017157824 */ /* 0x000fe200078e00ff */
[----:B------:R-:W-:Y:S02]  /*d670*/  SHF.L.U32 R16, R22, 0x10, RZ ;  /* 0x0000001016107819 */ /* 0x000fe400000006ff */
[----:B------:R-:W-:-:S02]  /*d680*/  SHF.L.U32 R7, R20, 0x10, RZ ;  /* 0x0000001014077819 */ /* 0x000fc400000006ff */
[----:B------:R-:W-:Y:S02]  /*d690*/  LOP3.LUT R22, R22, 0xffff0000, RZ, 0xc0, !PT ;  /* 0xffff000016167812 */ /* 0x000fe400078ec0ff */
[----:B------:R-:W-:Y:S02]  /*d6a0*/  LOP3.LUT R20, R20, 0xffff0000, RZ, 0xc0, !PT ;  /* 0xffff000014147812 */ /* 0x000fe400078ec0ff */
[C---:B-1----:R-:W-:Y:S01]  /*d6b0*/  LOP3.LUT R15, R2.reuse, 0xffff0000, RZ, 0xc0, !PT ;  /* 0xffff0000020f7812 */ /* 0x042fe200078ec0ff */
[----:B------:R-:W-:Y:S01]  /*d6c0*/  IMAD.U32 R2, R2, 0x10000, RZ ;  /* 0x0001000002027824 */ /* 0x000fe200078e00ff */
[C---:B------:R-:W-:Y:S01]  /*d6d0*/  LOP3.LUT R8, R3.reuse, 0xffff0000, RZ, 0xc0, !PT ;  /* 0xffff000003087812 */ /* 0x040fe200078ec0ff */
[----:B------:R-:W-:Y:S01]  /*d6e0*/  IMAD.U32 R3, R3, 0x10000, RZ ;  /* 0x0001000003037824 */ /* 0x000fe200078e00ff */
[----:B--2---:R-:W-:Y:S01]  /*d6f0*/  LOP3.LUT R17, R4, 0xffff0000, RZ, 0xc0, !PT ;  /* 0xffff000004117812 */ /* 0x004fe200078ec0ff */
        /* <DEDUP_REMOVED lines=21> */
[----:B------:R-:W-:Y:S01]  /*d850*/  F2FP.BF16.F32.PACK_AB R20, R17, R6 ;  /* 0x000000061114723e */ /* 0x000fe200000010ff */
[----:B------:R-:W-:Y:S01]  /*d860*/  IMAD.MOV.U32 R21, RZ, RZ, R0 ;  /* 0x000000ffff157224 */ /* 0x000fe200078e0000 */
[----:B------:R-:W-:Y:S02]  /*d870*/  F2FP.BF16.F32.PACK_AB R22, R22, R15 ;  /* 0x0000000f1616723e */ /* 0x000fe400000010ff */
.L_x_2634:
[----:B------:R-:W-:Y:S05]  /*d880*/  BSYNC.RECONVERGENT B0 ;  /* 0x0000000000007941 */ /* 0x000fea0003800200 */
.L_x_2633:
[----:B-----5:R4:W-:Y:S01]  /*d890*/  STS.128 [R211+0x5800], R20 ;  /* 0x00580014d3007388 */ /* 0x0209e20000000c00 */
[----:B------:R-:W-:Y:S05]  /*d8a0*/  BRA `(.L_x_2586) ;  /* 0x0000004400787947 */ /* 0x000fea0003800000 */
.L_x_2588:
        /* <DEDUP_REMOVED lines=98> */
.L_x_2639:
[----:B------:R-:W-:Y:S05]  /*ded0*/  BSYNC.RECONVERGENT B0 ;  /* 0x0000000000007941 */ /* 0x000fea0003800200 */
.L_x_2638:
[----:B------:R-:W-:Y:S05]  /*dee0*/  BSYNC.RECONVERGENT B1 ;  /* 0x0000000000017941 */ /* 0x000fea0003800200 */
.L_x_2637:
        /* <DEDUP_REMOVED lines=87> */
.L_x_2643:
[----:B------:R-:W-:Y:S05]  /*e460*/  BSYNC.RECONVERGENT B0 ;  /* 0x0000000000007941 */ /* 0x000fea0003800200 */
.L_x_2642:
[----:B-----5:R4:W-:Y:S02]  /*e470*/  STS.128 [R211+0x2000], R24 ;  /* 0x00200018d3007388 */ /* 0x0209e40000000c00 */
.L_x_2641:
[----:B------:R-:W-:Y:S05]  /*e480*/  BSYNC.RECONVERGENT B1 ;  /* 0x0000000000017941 */ /* 0x000fea0003800200 */
.L_x_2640:
        /* <DEDUP_REMOVED lines=86> */
.L_x_2645:
[----:B------:R-:W-:Y:S05]  /*e9f0*/  BSYNC.RECONVERGENT B0 ;  /* 0x0000000000007941 */ /* 0x000fea0003800200 */
.L_x_2644:
[----:B-----5:R1:W-:Y:S02]  /*ea00*/  STS.128 [R211+0x4000], R24 ;  /* 0x00400018d3007388 */ /* 0x0203e40000000c00 */
.L_x_2636:
[----:B------:R-:W-:Y:S05]  /*ea10*/  BSYNC.RECONVERGENT B2 ;  /* 0x0000000000027941 */ /* 0x000fea0003800200 */
.L_x_2635:
        /* <DEDUP_REMOVED lines=94> */
.L_x_2651:
[----:B------:R-:W-:Y:S05]  /*f000*/  BSYNC.RECONVERGENT B0 ;  /* 0x0000000000007941 */ /* 0x000fea0003800200 */
.L_x_2650:
[----:B-----5:R4:W-:Y:S02]  /*f010*/  STS.128 [R211+0x800], R24 ;  /* 0x00080018d3007388 */ /* 0x0209e40000000c00 */
.L_x_2649:
[----:B------:R-:W-:Y:S05]  /*f020*/  BSYNC.RECONVERGENT B1 ;  /* 0x0000000000017941 */ /* 0x000fea0003800200 */
.L_x_2648:
        /* <DEDUP_REMOVED lines=87> */
.L_x_2655:
[----:B------:R-:W-:Y:S05]  /*f5a0*/  BSYNC.RECONVERGENT B0 ;  /* 0x0000000000007941 */ /* 0x000fea0003800200 */
.L_x_2654:
[----:B-----5:R4:W-:Y:S02]  /*f5b0*/  STS.128 [R211+0x2800], R24 ;  /* 0x00280018d3007388 */ /* 0x0209e40000000c00 */
.L_x_2653:
[----:B------:R-:W-:Y:S05]  /*f5c0*/  BSYNC.RECONVERGENT B1 ;  /* 0x0000000000017941 */ /* 0x000fea0003800200 */
.L_x_2652:
        /* <DEDUP_REMOVED lines=88> */
.L_x_2657:
[----:B------:R-:W-:Y:S05]  /*fb50*/  BSYNC.RECONVERGENT B0 ;  /* 0x0000000000007941 */ /* 0x000fea0003800200 */
.L_x_2656:
[----:B-----5:R1:W-:Y:S02]  /*fb60*/  STS.128 [R211+0x4800], R4 ;  /* 0x00480004d3007388 */ /* 0x0203e40000000c00 */
.L_x_2647:
[----:B------:R-:W-:Y:S05]  /*fb70*/  BSYNC.RECONVERGENT B2 ;  /* 0x0000000000027941 */ /* 0x000fea0003800200 */
.L_x_2646:
[----:B-1----:R-:W-:Y:S01]  /*fb80*/  IADD3 R38, PT, PT, R116, 0x20, RZ ;  /* 0x0000002074267810 */ /* 0x002fe20007ffe0ff */
[----:B------:R-:W-:Y:S03]  /*fb90*/  BSSY.RECONVERGENT B2, `(.L_x_2658) ;  /* 0x0000115000027945 */ /* 0x000fe60003800200 */
[----:B------:R-:W-:-:S13]  /*fba0*/  ISETP.GE.AND P0, PT, R38, R31, PT ;  /* 0x0000001f2600720c */ /* 0x000fda0003f06270 */
[----:B------:R-:W-:Y:S05]  /*fbb0*/  @P0 BRA `(.L_x_2659) ;  /* 0x0000001000480947 */ /* 0x000fea0003800000 */
[----:B------:R-:W1:Y:S01]  /*fbc0*/  LDC R29, c[0x0][0x440] ;  /* 0x00011000ff1d7b82 */ /* 0x000e620000000800 */
[----:B------:R-:W-:Y:S01]  /*fbd0*/  LEA R40, P0, R2, R34, 0x6 ;  /* 0x0000002202287211 */ /* 0x000fe200078030ff */
[----:B------:R-:W-:Y:S01]  /*fbe0*/  BSSY.RECONVERGENT B1, `(.L_x_2660) ;  /* 0x000005b000017945 */ /* 0x000fe20003800200 */
[----:B------:R-:W-:Y:S02]  /*fbf0*/  IMAD.SHL.U32 R15, R28, 0x20, RZ ;  /* 0x000000201c0f7824 */ /* 0x000fe400078e00ff */
[----:B------:R-:W-:Y:S02]  /*fc00*/  LEA.HI.X R41, R2, R35, R3, 0x6, P0 ;  /* 0x0000002302297211 */ /* 0x000fe400000f3403 */
[----:B-1----:R-:W-:-:S13]  /*fc10*/  ISETP.GE.AND P1, PT, R12, R29, PT ;  /* 0x0000001d0c00720c */ /* 0x002fda0003f26270 */
        /* <DEDUP_REMOVED lines=85> */
.L_x_2663:
[----:B------:R-:W-:Y:S05]  /*10170*/  BSYNC.RECONVERGENT B0 ;  /* 0x0000000000007941 */ /* 0x000fea0003800200 */
.L_x_2662:
[----:B-----5:R1:W-:Y:S02]  /*10180*/  STS.128 [R211+0x1000], R24 ;  /* 0x00100018d3007388 */ /* 0x0203e40000000c00 */
.L_x_2661:
[----:B------:R-:W-:Y:S05]  /*10190*/  BSYNC.RECONVERGENT B1 ;  /* 0x0000000000017941 */ /* 0x000fea0003800200 */
.L_x_2660:
        /* <DEDUP_REMOVED lines=87> */
.L_x_2667:
[----:B------:R-:W-:Y:S05]  /*10710*/  BSYNC.RECONVERGENT B0 ;  /* 0x0000000000007941 */ /* 0x000fea0003800200 */
.L_x_2666:
[----:B-----5:R4:W-:Y:S02]  /*10720*/  STS.128 [R211+0x3000], R24 ;  /* 0x00300018d3007388 */ /* 0x0209e40000000c00 */
.L_x_2665:
[----:B------:R-:W-:Y:S05]  /*10730*/  BSYNC.RECONVERGENT B1 ;  /* 0x0000000000017941 */ /* 0x000fea0003800200 */
.L_x_2664:
        /* <DEDUP_REMOVED lines=28> */
[C---:B------:R-:W-:Y:S01]  /*10900*/  IMAD.U32 R37, R26.reuse, 0x10000, RZ ;  /* 0x000100001a257824 */ /* 0x040fe200078e00ff */
[----:B------:R-:W-:Y:S01]  /*10910*/  LOP3.LUT R0, R25, 0xffff0000, RZ, 0xc0, !PT ;  /* 0xffff000019007812 */ /* 0x000fe200078ec0ff */
[----:B-1----:R-:W-:Y:S01]  /*10920*/  IMAD.U32 R40, R27, 0x10000, RZ ;  /* 0x000100001b287824 */ /* 0x002fe200078e00ff */
        /* <DEDUP_REMOVED lines=28> */
[C---:B--2---:R-:W-:Y:S01]  /*10af0*/  IMAD.U32 R21, R16.reuse, 0x10000, RZ ;  /* 0x0001000010157824 */ /* 0x044fe200078e00ff */
        /* <DEDUP_REMOVED lines=10> */
[----:B------:R-:W-:Y:S01]  /*10ba0*/  SHF.L.U32 R17, R19, 0x10, RZ ;  /* 0x0000001013117819 */ /* 0x000fe200000006ff */
        /* <DEDUP_REMOVED lines=17> */
.L_x_2669:
[----:B------:R-:W-:Y:S05]  /*10cc0*/  BSYNC.RECONVERGENT B0 ;  /* 0x0000000000007941 */ /* 0x000fea0003800200 */
.L_x_2668:
[----:B-----5:R4:W-:Y:S02]  /*10cd0*/  STS.128 [R211+0x5000], R24 ;  /* 0x00500018d3007388 */ /* 0x0209e40000000c00 */
.L_x_2659:
[----:B------:R-:W-:Y:S05]  /*10ce0*/  BSYNC.RECONVERGENT B2 ;  /* 0x0000000000027941 */ /* 0x000fea0003800200 */
.L_x_2658:
[----:B-1--4-:R-:W-:-:S04]  /*10cf0*/  IADD3 R40, PT, PT, R116, 0x30, RZ ;  /* 0x0000003074287810 */ /* 0x012fc80007ffe0ff */
[----:B------:R-:W-:-:S13]  /*10d00*/  ISETP.GE.AND P0, PT, R40, R31, PT ;  /* 0x0000001f2800720c */ /* 0x000fda0003f06270 */
[----:B------:R-:W-:Y:S05]  /*10d10*/  @P0 BRA `(.L_x_2586) ;  /* 0x00000010005c0947 */ /* 0x000fea0003800000 */
[----:B------:R-:W1:Y:S01]  /*10d20*/  LDC R15, c[0x0][0x440] ;  /* 0x00011000ff0f7b82 */ /* 0x000e620000000800 */
[----:B---3--:R-:W-:Y:S01]  /*10d30*/  IMAD.WIDE.U32 R34, R2, 0x60, R34 ;  /* 0x0000006002227825 */ /* 0x008fe200078e0022 */
        /* <DEDUP_REMOVED lines=13> */
[--C-:B------:R-:W-:Y:S02]  /*10e10*/  SHF.R.S32.HI R2, RZ, 0x1f, R3.reuse ;  /* 0x0000001fff027819 */ /* 0x100fe40000011403 */
[----:B------:R-:W-:Y:S02]  /*10e20*/  SEL R0, R30, RZ, P0 ;  /* 0x000000ff1e007207 */ /* 0x000fe40000000000 */
[----:B--2---:R-:W-:Y:S02]  /*10e30*/  SEL R5, R32, RZ, P0 ;  /* 0x000000ff20057207 */ /* 0x004fe40000000000 */
        /* <DEDUP_REMOVED lines=18> */
[----:B------:R-:W-:Y:S01]  /*10f60*/  IMAD.U32 R37, R27, 0x10000, RZ ;  /* 0x000100001b257824 */ /* 0x000fe200078e00ff */
[----:B------:R-:W-:Y:S02]  /*10f70*/  SHF.L.U32 R31, R25, 0x10, RZ ;  /* 0x00000010191f7819 */ /* 0x000fe400000006ff */
[----:B------:R-:W-:Y:S02]  /*10f80*/  LOP3.LUT R25, R26, 0xffff0000, RZ, 0xc0, !PT ;  /* 0xffff00001a197812 */ /* 0x000fe400078ec0ff */
[----:B------:R-:W-:Y:S01]  /*10f90*/  LOP3.LUT R24, R27, 0xffff0000, RZ, 0xc0, !PT ;  /* 0xffff00001b187812 */ /* 0x000fe200078ec0ff */
[----:B----4-:R-:W-:Y:S01]  /*10fa0*/  IMAD.U32 R39, R6, 0x10000, RZ ;  /* 0x0001000006277824 */ /* 0x010fe200078e00ff */
[----:B------:R-:W-:-:S02]  /*10fb0*/  SHF.L.U32 R27, R4, 0x10, RZ ;  /* 0x00000010041b7819 */ /* 0x000fc400000006ff */
[----:B------:R-:W-:Y:S01]  /*10fc0*/  LOP3.LUT R26, R4, 0xffff0000, RZ, 0xc0, !PT ;  /* 0xffff0000041a7812 */ /* 0x000fe200078ec0ff */
[----:B------:R-:W-:Y:S01]  /*10fd0*/  IMAD.U32 R4, R5, 0x10000, RZ ;  /* 0x0001000005047824 */ /* 0x000fe200078e00ff */
        /* <DEDUP_REMOVED lines=12> */
[----:B------:R-:W-:Y:S01]  /*110a0*/  LOP3.LUT R45, R20, 0xffff0000, RZ, 0xc0, !PT ;  /* 0xffff0000142d7812 */ /* 0x000fe200078ec0ff */
[C---:B------:R-:W-:Y:S01]  /*110b0*/  IMAD.U32 R20, R23.reuse, 0x10000, RZ ;  /* 0x0001000017147824 */ /* 0x040fe200078e00ff */
[----:B------:R-:W-:Y:S01]  /*110c0*/  SHF.L.U32 R44, R22, 0x10, RZ ;  /* 0x00000010162c7819 */ /* 0x000fe200000006ff */
[----:B------:R-:W-:Y:S01]  /*110d0*/  @!P0 FADD.FTZ R4, -R4, -RZ ;  /* 0x800000ff04048221 */ /* 0x000fe20000010100 */
[----:B------:R-:W-:Y:S01]  /*110e0*/  LOP3.LUT R22, R23, 0xffff0000, RZ, 0xc0, !PT ;  /* 0xffff000017167812 */ /* 0x000fe200078ec0ff */
[----:B------:R-:W-:Y:S01]  /*110f0*/  @!P0 FADD.FTZ R41, -R41, -RZ ;  /* 0x800000ff29298221 */ /* 0x000fe20000010100 */
[----:B------:R-:W-:Y:S01]  /*11100*/  @!P0 FADD.FTZ R7, -R7, -RZ ;  /* 0x800000ff07078221 */ /* 0x000fe20000010100 */
[----:B------:R-:W-:Y:S01]  /*11110*/  FMUL.FTZ R6, R21, R6 ;  /* 0x0000000615067220 */ /* 0x000fe20000410000 */
[----:B--2---:R-:W-:-:S02]  /*11120*/  IMAD.U32 R21, R16, 0x10000, RZ ;  /* 0x0001000010157824 */ /* 0x004fc400078e00ff */
[----:B------:R-:W-:Y:S01]  /*11130*/  FMUL.FTZ R20, R20, R5 ;  /* 0x0000000514147220 */ /* 0x000fe20000410000 */
        /* <DEDUP_REMOVED lines=28> */
.L_x_2673:
[----:B------:R-:W-:Y:S05]  /*11300*/  BSYNC.RECONVERGENT B0 ;  /* 0x0000000000007941 */ /* 0x000fea0003800200 */
.L_x_2672:
[----:B-----5:R4:W-:Y:S02]  /*11310*/  STS.128 [R211+0x1800], R24 ;  /* 0x00180018d3007388 */ /* 0x0209e40000000c00 */
.L_x_2671:
[----:B------:R-:W-:Y:S05]  /*11320*/  BSYNC.RECONVERGENT B1 ;  /* 0x0000000000017941 */ /* 0x000fea0003800200 */
.L_x_2670:
        /* <DEDUP_REMOVED lines=35> */
[----:B--2---:R-:W-:Y:S01]  /*11560*/  IMAD.U32 R39, R6, 0x10000, RZ ;  /* 0x0001000006277824 */ /* 0x004fe200078e00ff */
        /* <DEDUP_REMOVED lines=23> */
[----:B----4-:R-:W-:-:S02]  /*116e0*/  IMAD.U32 R21, R16, 0x10000, RZ ;  /* 0x0001000010157824 */ /* 0x010fc400078e00ff */
        /* <DEDUP_REMOVED lines=29> */
.L_x_2677:
[----:B------:R-:W-:Y:S05]  /*118c0*/  BSYNC.RECONVERGENT B0 ;  /* 0x0000000000007941 */ /* 0x000fea0003800200 */
.L_x_2676:
[----:B-----5:R1:W-:Y:S02]  /*118d0*/  STS.128 [R211+0x3800], R24 ;  /* 0x00380018d3007388 */ /* 0x0203e40000000c00 */
.L_x_2675:
[----:B------:R-:W-:Y:S05]  /*118e0*/  BSYNC.RECONVERGENT B1 ;  /* 0x0000000000017941 */ /* 0x000fea0003800200 */
.L_x_2674:
        /* <DEDUP_REMOVED lines=40> */
[----:B----4-:R-:W-:Y:S01]  /*11b70*/  IMAD.U32 R31, R16, 0x10000, RZ ;  /* 0x00010000101f7824 */ /* 0x010fe200078e00ff */
[C---:B------:R-:W-:Y:S02]  /*11b80*/  SHF.L.U32 R24, R27.reuse, 0x10, RZ ;  /* 0x000000101b187819 */ /* 0x040fe400000006ff */
[----:B------:R-:W-:Y:S01]  /*11b90*/  LOP3.LUT R26, R27, 0xffff0000, RZ, 0xc0, !PT ;  /* 0xffff00001b1a7812 */ /* 0x000fe200078ec0ff */
[C---:B------:R-:W-:Y:S01]  /*11ba0*/  IMAD.U32 R27, R17.reuse, 0x10000, RZ ;  /* 0x00010000111b7824 */ /* 0x040fe200078e00ff */
        /* <DEDUP_REMOVED lines=18> */
[C---:B--2---:R-:W-:Y:S01]  /*11cd0*/  LOP3.LUT R17, R20.reuse, 0xffff0000, RZ, 0xc0, !PT ;  /* 0xffff000014117812 */ /* 0x044fe200078ec0ff */
[----:B------:R-:W-:Y:S01]  /*11ce0*/  @!P0 FADD.FTZ R33, -R33, -RZ ;  /* 0x800000ff21218221 */ /* 0x000fe20000010100 */
[----:B------:R-:W-:Y:S01]  /*11cf0*/  IMAD.U32 R25, R20, 0x10000, RZ ;  /* 0x0001000014197824 */ /* 0x000fe200078e00ff */
[----:B------:R-:W-:Y:S01]  /*11d00*/  SHF.L.U32 R16, R21, 0x10, RZ ;  /* 0x0000001015107819 */ /* 0x000fe200000006ff */
[----:B------:R-:W-:Y:S01]  /*11d10*/  FMUL.FTZ R29, R29, R30 ;  /* 0x0000001e1d1d7220 */ /* 0x000fe20000410000 */
[----:B------:R-:W-:Y:S01]  /*11d20*/  LOP3.LUT R27, R21, 0xffff0000, RZ, 0xc0, !PT ;  /* 0xffff0000151b7812 */ /* 0x000fe200078ec0ff */
[----:B------:R-:W-:Y:S01]  /*11d30*/  FMUL.FTZ R19, R26, R19 ;  /* 0x000000131a137220 */ /* 0x000fe20000410000 */
[C---:B------:R-:W-:Y:S01]  /*11d40*/  IMAD.U32 R26, R22.reuse, 0x10000, RZ ;  /* 0x00010000161a7824 */ /* 0x040fe200078e00ff */
[----:B------:R-:W-:Y:S01]  /*11d50*/  LOP3.LUT R21, R22, 0xffff0000, RZ, 0xc0, !PT ;  /* 0xffff000016157812 */ /* 0x000fe200078ec0ff */
[----:B------:R-:W-:Y:S01]  /*11d60*/  FMUL.FTZ R33, R28, R33 ;  /* 0x000000211c217220 */ /* 0x000fe20000410000 */
[----:B------:R-:W-:Y:S01]  /*11d70*/  SHF.L.U32 R20, R23, 0x10, RZ ;  /* 0x0000001017147819 */ /* 0x000fe200000006ff */
        /* <DEDUP_REMOVED lines=15> */
.L_x_2679:
[----:B------:R-:W-:Y:S05]  /*11e70*/  BSYNC.RECONVERGENT B0 ;  /* 0x0000000000007941 */ /* 0x000fea0003800200 */
.L_x_2678:
[----:B-----5:R1:W-:Y:S02]  /*11e80*/  STS.128 [R211+0x5800], R4 ;  /* 0x00580004d3007388 */ /* 0x0203e40000000c00 */
.L_x_2586:
[----:B------:R-:W-:Y:S05]  /*11e90*/  BSYNC.RECONVERGENT B3 ;  /* 0x0000000000037941 */ /* 0x000fea0003800200 */
.L_x_2575:
        /* <DEDUP_REMOVED lines=28> */
.L_x_2682:
[----:B------:R2:W-:Y:S02]  /*12060*/  STS.128 [R211+0xa000], RZ ;  /* 0x00a000ffd3007388 */ /* 0x0005e40000000c00 */
.L_x_2681:
[----:B------:R-:W-:Y:S05]  /*12070*/  BSYNC.RECONVERGENT B0 ;  /* 0x0000000000007941 */ /* 0x000fea0003800200 */
.L_x_2680:
        /* <DEDUP_REMOVED lines=25> */
.L_x_2685:
[----:B------:R2:W-:Y:S02]  /*12210*/  STS.128 [R211+0xa800], RZ ;  /* 0x00a800ffd3007388 */ /* 0x0005e40000000c00 */
.L_x_2684:
[----:B------:R-:W-:Y:S05]  /*12220*/  BSYNC.RECONVERGENT B0 ;  /* 0x0000000000007941 */ /* 0x000fea0003800200 */
.L_x_2683:
        /* <DEDUP_REMOVED lines=26> */
.L_x_2688:
[----:B------:R2:W-:Y:S02]  /*123d0*/  STS.128 [R211+0xb000], RZ ;  /* 0x00b000ffd3007388 */ /* 0x0005e40000000c00 */
.L_x_2687:
[----:B------:R-:W-:Y:S05]  /*123e0*/  BSYNC.RECONVERGENT B0 ;  /* 0x0000000000007941 */ /* 0x000fea0003800200 */
.L_x_2686:
        /* <DEDUP_REMOVED lines=28> */
.L_x_2690:
[----:B------:R-:W-:Y:S05]  /*125b0*/  BSYNC.RECONVERGENT B0 ;  /* 0x0000000000007941 */ /* 0x000fea0003800200 */
.L_x_2689:
[----:B------:R-:W3:Y:S01]  /*125c0*/  LDCU.64 UR8, c[0x0][0x540] ;  /* 0x0000a800ff0877ac */ /* 0x000ee20008000a00 */
[----:B------:R-:W-:Y:S01]  /*125d0*/  IMAD.MOV.U32 R115, RZ, RZ, RZ ;  /* 0x000000ffff737224 */ /* 0x000fe200078e00ff */
[----:B------:R-:W0:Y:S01]  /*125e0*/  LDGDEPBAR ;  /* 0x00000000000079af */ /* 0x000e220000000000 */
[----:B------:R-:W4:Y:S01]  /*125f0*/  LDCU UR4, c[0x0][0x508] ;  /* 0x0000a100ff0477ac */ /* 0x000f220008000800 */
[C---:B---3--:R-:W-:Y:S01]  /*12600*/  IMAD.WIDE.U32 R114, R73.reuse, UR8, R114 ;  /* 0x0000000849727c25 */ /* 0x048fe2000f8e0072 */
[----:B------:R-:W3:Y:S03]  /*12610*/  LDCU UR8, c[0x0][0x458] ;  /* 0x00008b00ff0877ac */ /* 0x000ee60008000800 */
[----:B------:R-:W-:Y:S01]  /*12620*/  IMAD R0, R73, UR9, R115 ;  /* 0x0000000949007c24 */ /* 0x000fe2000f8e0273 */
[----:B-1----:R-:W-:Y:S01]  /*12630*/  LEA R2, P0, R114, R4, 0x2 ;  /* 0x0000000472027211 */ /* 0x002fe200078010ff */
[----:B------:R-:W-:Y:S01]  /*12640*/  IMAD.SHL.U32 R181, R62, 0x20, RZ ;  /* 0x000000203eb57824 */ /* 0x000fe200078e00ff */
[----:B------:R-:W-:Y:S01]  /*12650*/  LOP3.LUT R76, R76, 0x1f0, RZ, 0xc0, !PT ;  /* 0x000001f04c4c7812 */ /* 0x000fe200078ec0ff */
[----:B------:R-:W-:Y:S01]  /*12660*/  IMAD.SHL.U32 R144, R62, 0x40, RZ ;  /* 0x000000403e907824 */ /* 0x000fe200078e00ff */
[----:B------:R-:W-:Y:S01]  /*12670*/  LEA.HI.X R3, R114, R5, R0, 0x2, P0 ;  /* 0x0000000572037211 */ /* 0x000fe200000f1400 */
[----:B------:R-:W-:Y:S01]  /*12680*/  IMAD.SHL.U32 R160, R62, 0x2, RZ ;  /* 0x000000023ea07824 */ /* 0x000fe200078e00ff */
[----:B------:R-:W-:-:S04]  /*12690*/  DEPBAR.LE SB0, 0x0 ;  /* 0x000080000000791a */ /* 0x000fc80000000000 */
[----:B------:R1:W2:Y:S01]  /*126a0*/  LDG.E R5, desc[UR6][R2.64] ;  /* 0x0000000602057981 */ /* 0x0002a2000c1e1900 */
[----:B------:R-:W-:Y:S01]  /*126b0*/  SHF.R.U32.HI R4, RZ, 0x2, R62 ;  /* 0x00000002ff047819 */ /* 0x000fe2000001163e */
[----:B------:R-:W-:Y:S01]  /*126c0*/  BSSY.RECONVERGENT B0, `(.L_x_2691) ;  /* 0x0000029000007945 */ /* 0x000fe20003800200 */
[----:B------:R-:W-:Y:S01]  /*126d0*/  LOP3.LUT R181, R181, 0x7c00, RZ, 0xc0, !PT ;  /* 0x00007c00b5b57812 */ /* 0x000fe200078ec0ff */
[----:B---3--:R-:W2:Y:S01]  /*126e0*/  MUFU.RCP R0, UR8 ;  /* 0x0000000800007d08 */ /* 0x008ea20008001000 */
[----:B------:R-:W-:Y:S02]  /*126f0*/  LOP3.LUT R4, R4, 0x7, RZ, 0xc0, !PT ;  /* 0x0000000704047812 */ /* 0x000fe400078ec0ff */
[----:B------:R-:W-:Y:S02]  /*12700*/  LOP3.LUT R160, R160, 0x6, RZ, 0xc0, !PT ;  /* 0x00000006a0a07812 */ /* 0x000fe400078ec0ff */
[----:B-1----:R-:W-:Y:S02]  /*12710*/  IADD3 R3, PT, PT, R76, 0x1, R69 ;  /* 0x000000014c037810 */ /* 0x002fe40007ffe045 */
[----:B------:R-:W-:-:S02]  /*12720*/  LOP3.LUT R2, R181, 0x200, R144, 0xf8, !PT ;  /* 0x00000200b5027812 */ /* 0x000fc400078ef890 */
[----:B------:R-:W-:-:S03]  /*12730*/  IADD3 R3, PT, PT, -R202, R3, R4 ;  /* 0x00000003ca037210 */ /* 0x000fc60007ffe104 */
[----:B------:R-:W-:Y:S01]  /*12740*/  IMAD.IADD R51, R67, 0x1, R2 ;  /* 0x0000000143337824 */ /* 0x000fe200078e0202 */
[----:B----4-:R-:W-:Y:S01]  /*12750*/  IADD3 R3, PT, PT, R3, UR4, R64 ;  /* 0x0000000403037c10 */ /* 0x010fe2000fffe040 */
[----:B------:R-:W-:Y:S01]  /*12760*/  BAR.SYNC.DEFER_BLOCKING 0x0 ;  /* 0x0000000000007b1d */ /* 0x000fe20000010000 */
[----:B--2---:R-:W-:-:S05]  /*12770*/  FMUL.FTZ R0, R5, R0 ;  /* 0x0000000005007220 */ /* 0x004fca0000410000 */
[----:B------:R-:W-:Y:S05]  /*12780*/  @P3 BRA `(.L_x_2692) ;  /* 0x0000000000643947 */ /* 0x000fea0003800000 */
[----:B------:R-:W1:Y:S02]  /*12790*/  LDCU UR4, c[0x0][0x440] ;  /* 0x00008800ff0477ac */ /* 0x000e640008000800 */
[----:B-1----:R-:W-:Y:S02]  /*127a0*/  ISETP.GE.AND P1, PT, R12, UR4, PT ;  /* 0x000000040c007c0c */ /* 0x002fe4000bf26270 */
        /* <DEDUP_REMOVED lines=21> */
.L_x_2693:
[----:B------:R3:W-:Y:S01]  /*12900*/  STS.128 [R211+0x10000], RZ ;  /* 0x010000ffd3007388 */ /* 0x0007e20000000c00 */
[----:B------:R-:W-:Y:S05]  /*12910*/  BRA `(.L_x_2694) ;  /* 0x00000000000c7947 */ /* 0x000fea0003800000 */
.L_x_2692:
[----:B------:R1:W-:Y:S04]  /*12920*/  STS.128 [R211+0xc000], RZ ;  /* 0x00c000ffd3007388 */ /* 0x0003e80000000c00 */
[----:B------:R1:W-:Y:S04]  /*12930*/  STS.128 [R211+0xe000], RZ ;  /* 0x00e000ffd3007388 */ /* 0x0003e80000000c00 */
[----:B------:R1:W-:Y:S02]  /*12940*/  STS.128 [R211+0x10000], RZ ;  /* 0x010000ffd3007388 */ /* 0x0003e40000000c00 */
.L_x_2694:
[----:B------:R-:W-:Y:S05]  /*12950*/  BSYNC.RECONVERGENT B0 ;  /* 0x0000000000007941 */ /* 0x000fea0003800200 */
.L_x_2691:
[----:B------:R-:W-:Y:S01]  /*12960*/  ISETP.GE.AND P0, PT, R36, R7, PT ;  /* 0x000000072400720c */ /* 0x000fe20003f06270 */
[----:B------:R-:W-:-:S12]  /*12970*/  BSSY.RECONVERGENT B0, `(.L_x_2695) ;  /* 0x000001c000007945 */ /* 0x000fd80003800200 */
[----:B------:R4:W-:Y:S04]  /*12980*/  @P0 STS.128 [R211+0xc800], RZ ;  /* 0x00c800ffd3000388 */ /* 0x0009e80000000c00 */
[----:B------:R4:W-:Y:S04]  /*12990*/  @P0 STS.128 [R211+0xe800], RZ ;  /* 0x00e800ffd3000388 */ /* 0x0009e80000000c00 */
[----:B------:R4:W-:Y:S01]  /*129a0*/  @P0 STS.128 [R211+0x10800], RZ ;  /* 0x010800ffd3000388 */ /* 0x0009e20000000c00 */
[----:B------:R-:W-:Y:S05]  /*129b0*/  @P0 BRA `(.L_x_2696) ;  /* 0x00000000005c0947 */ /* 0x000fea0003800000 */
[----:B------:R-:W1:Y:S01]  /*129c0*/  LDCU UR4, c[0x0][0x440] ;  /* 0x00008800ff0477ac */ /* 0x000e620008000800 */
[----:B------:R-:W-:-:S04]  /*129d0*/  LEA R4, P2, R63, R200, 0x1 ;  /* 0x000000c83f047211 */ /* 0x000fc800078408ff */
[----:B------:R-:W-:Y:S02]  /*129e0*/  LEA.HI.X R5, R63, R197, R66, 0x1, P2 ;  /* 0x000000c53f057211 */ /* 0x000fe400010f0c42 */
        /* <DEDUP_REMOVED lines=19> */
.L_x_2697:
[----:B------:R1:W-:Y:S02]  /*12b20*/  STS.128 [R211+0x10800], RZ ;  /* 0x010800ffd3007388 */ /* 0x0003e40000000c00 */
.L_x_2696:
[----:B------:R-:W-:Y:S05]  /*12b30*/  BSYNC.RECONVERGENT B0 ;  /* 0x0000000000007941 */ /* 0x000fea0003800200 */
.L_x_2695:
[----:B------:R-:W-:Y:S01]  /*12b40*/  ISETP.GE.AND P0, PT, R38, R7, PT ;  /* 0x000000072600720c */ /* 0x000fe20003f06270 */
[----:B------:R-:W-:-:S12]  /*12b50*/  BSSY.RECONVERGENT B0, `(.L_x_2698) ;  /* 0x000001d000007945 */ /* 0x000fd80003800200 */
[----:B------:R1:W-:Y:S04]  /*12b60*/  @P0 STS.128 [R211+0xd000], RZ ;  /* 0x00d000ffd3000388 */ /* 0x0003e80000000c00 */
[----:B------:R1:W-:Y:S04]  /*12b70*/  @P0 STS.128 [R211+0xf000], RZ ;  /* 0x00f000ffd3000388 */ /* 0x0003e80000000c00 */
[----:B------:R1:W-:Y:S01]  /*12b80*/  @P0 STS.128 [R211+0x11000], RZ ;  /* 0x011000ffd3000388 */ /* 0x0003e20000000c00 */
[----:B------:R-:W-:Y:S05]  /*12b90*/  @P0 BRA `(.L_x_2699) ;  /* 0x0000000000600947 */ /* 0x000fea0003800000 */
[----:B-1----:R-:W1:Y:S01]  /*12ba0*/  LDC.64 R4, c[0x0][0x3c0] ;  /* 0x0000f000ff047b82 */ /* 0x002e620000000a00 */
        /* <DEDUP_REMOVED lines=22> */
.L_x_2700:
[----:B------:R2:W-:Y:S02]  /*12d10*/  STS.128 [R211+0x11000], RZ ;  /* 0x011000ffd3007388 */ /* 0x0005e40000000c00 */
.L_x_2699:
[----:B------:R-:W-:Y:S05]  /*12d20*/  BSYNC.RECONVERGENT B0 ;  /* 0x0000000000007941 */ /* 0x000fea0003800200 */
.L_x_2698:
[----:B------:R-:W-:Y:S01]  /*12d30*/  ISETP.GE.AND P0, PT, R40, R7, PT ;  /* 0x000000072800720c */ /* 0x000fe20003f06270 */
[----:B------:R-:W-:-:S12]  /*12d40*/  BSSY.RECONVERGENT B0, `(.L_x_2701) ;  /* 0x000001f000007945 */ /* 0x000fd80003800200 */
[----:B------:R1:W-:Y:S04]  /*12d50*/  @P0 STS.128 [R211+0xd800], RZ ;  /* 0x00d800ffd3000388 */ /* 0x0003e80000000c00 */
[----:B------:R1:W-:Y:S04]  /*12d60*/  @P0 STS.128 [R211+0xf800], RZ ;  /* 0x00f800ffd3000388 */ /* 0x0003e80000000c00 */
[----:B------:R1:W-:Y:S01]  /*12d70*/  @P0 STS.128 [R211+0x11800], RZ ;  /* 0x011800ffd3000388 */ /* 0x0003e20000000c00 */
[----:B------:R-:W-:Y:S05]  /*12d80*/  @P0 BRA `(.L_x_2702) ;  /* 0x0000000000680947 */ /* 0x000fea0003800000 */
[----:B-1----:R-:W1:Y:S01]  /*12d90*/  LDC.64 R4, c[0x0][0x3c0] ;  /* 0x0000f000ff047b82 */ /* 0x002e620000000a00 */
[----:B------:R-:W3:Y:S01]  /*12da0*/  LDCU UR4, c[0x0][0x440] ;  /* 0x00008800ff0477ac */ /* 0x000ee20008000800 */
[----:B--2---:R-:W-:Y:S01]  /*12db0*/  IMAD.MOV.U32 R196, RZ, RZ, R200 ;  /* 0x000000ffffc47224 */ /* 0x004fe200078e00c8 */
[----:B---3--:R-:W-:Y:S02]  /*12dc0*/  ISETP.GE.AND P1, PT, R12, UR4, PT ;  /* 0x000000040c007c0c */ /* 0x008fe4000bf26270 */
        /* <DEDUP_REMOVED lines=21> */
.L_x_2703:
[----:B------:R2:W-:Y:S02]  /*12f20*/  STS.128 [R211+0x11800], RZ ;  /* 0x011800ffd3007388 */ /* 0x0005e40000000c00 */
.L_x_2702:
[----:B------:R-:W-:Y:S05]  /*12f30*/  BSYNC.RECONVERGENT B0 ;  /* 0x0000000000007941 */ /* 0x000fea0003800200 */
.L_x_2701:
[----:B------:R-:W-:Y:S01]  /*12f40*/  LOP3.LUT R2, R65, 0x8, R62, 0x78, !PT ;  /* 0x0000000841027812 */ /* 0x000fe200078e783e */
[----:B------:R-:W-:Y:S01]  /*12f50*/  IMAD.MOV.U32 R180, RZ, RZ, 0x20 ;  /* 0x00000020ffb47424 */ /* 0x000fe200078e00ff */
[----:B------:R-:W-:Y:S01]  /*12f60*/  LOP3.LUT R193, R144, 0x400, RZ, 0xc0, !PT ;  /* 0x0000040090c17812 */ /* 0x000fe200078ec0ff */
[----:B------:R-:W-:Y:S01]  /*12f70*/  IMAD.MOV.U32 R164, RZ, RZ, 0x40 ;  /* 0x00000040ffa47424 */ /* 0x000fe200078e00ff */
[----:B------:R-:W-:Y:S01]  /*12f80*/  LEA R51, R51, UR5, 0x1 ;  /* 0x0000000533337c11 */ /* 0x000fe2000f8e08ff */
[----:B------:R-:W3:Y:S01]  /*12f90*/  LDCU UR4, c[0x0][0x50c] ;  /* 0x0000a180ff0477ac */ /* 0x000ee20008000800 */
[----:B------:R-:W-:Y:S01]  /*12fa0*/  LOP3.LUT P1, RZ, R62, 0x2, RZ, 0xc0, !PT ;  /* 0x000000023eff7812 */ /* 0x000fe2000782c0ff */
[----:B------:R-:W-:Y:S01]  /*12fb0*/  IMAD R193, R2, 0x2, R193 ;  /* 0x0000000202c17824 */ /* 0x000fe200078e02c1 */
[----:B------:R-:W-:Y:S01]  /*12fc0*/  LOP3.LUT P0, RZ, R62, 0x4, RZ, 0xc0, !PT ;  /* 0x000000043eff7812 */ /* 0x000fe2000780c0ff */
[----:B------:R-:W-:Y:S01]  /*12fd0*/  LDSM.16.M88.4 R56, [R51] ;  /* 0x000000003338783b */ /* 0x000fe20000000200 */
[----:B------:R-:W-:Y:S01]  /*12fe0*/  SEL R11, R180, 0xffffffe0, !P1 ;  /* 0xffffffe0b40b7807 */ /* 0x000fe20004800000 */
[----:B------:R-:W-:Y:S01]  /*12ff0*/  VIADD R8, R193, UR5 ;  /* 0x00000005c1087c36 */ /* 0x000fe20008000000 */
[----:B------:R-:W-:Y:S01]  /*13000*/  SEL R164, R164, 0xffffffc0, !P0 ;  /* 0xffffffc0a4a47807 */ /* 0x000fe20004000000 */
[----:B------:R-:W4:Y:S02]  /*13010*/  LDSM.16.M88.4 R40, [R193+UR5+0x6800] ;  /* 0x00680005c128783b */ /* 0x000f240008000200 */
[----:B-----5:R-:W-:-:S02]  /*13020*/  IMAD.IADD R50, R51, 0x1, R11 ;  /* 0x0000000133327824 */ /* 0x020fc400078e020b */
[----:B------:R-:W3:Y:S01]  /*13030*/  LDSM.16.M88.4 R52, [R193+UR5+0x6000] ;  /* 0x00600005c134783b */ /* 0x000ee20008000200 */
[C---:B-12---:R-:W-:Y:S02]  /*13040*/  IMAD.IADD R14, R8.reuse, 0x1, R11 ;  /* 0x00000001080e7824 */ /* 0x046fe400078e020b */
[--C-:B------:R-:W-:Y:S01]  /*13050*/  IMAD.IADD R48, R51, 0x1, R164.reuse ;  /* 0x0000000133307824 */ /* 0x100fe200078e02a4 */
[----:B------:R-:W1:Y:S01]  /*13060*/  LDSM.16.M88.4 R32, [R193+UR5+0x7000] ;  /* 0x00700005c120783b */ /* 0x000e620008000200 */
[----:B------:R-:W-:Y:S02]  /*13070*/  IMAD.IADD R8, R8, 0x1, R164 ;  /* 0x0000000108087824 */ /* 0x000fe400078e02a4 */
[C---:B------:R-:W-:Y:S01]  /*13080*/  IMAD.IADD R15, R11.reuse, 0x1, R48 ;  /* 0x000000010b0f7824 */ /* 0x040fe200078e0230 */
[----:B------:R-:W2:Y:S01]  /*13090*/  LDSM.16.M88.4 R88, [R193+UR5+0x7800] ;  /* 0x00780005c158783b */ /* 0x000ea20008000200 */
[----:B------:R-:W-:-:S03]  /*130a0*/  IMAD.IADD R2, R11, 0x1, R8 ;  /* 0x000000010b027824 */ /* 0x000fc600078e0208 */
[----:B------:R-:W-:Y:S04]  /*130b0*/  LDSM.16.M88.4 R80, [R50] ;  /* 0x000000003250783b */ /* 0x000fe80000000200 */
[----:B------:R-:W2:Y:S04]  /*130c0*/  LDSM.16.M88.4 R16, [R14+0x6800] ;  /* 0x006800000e10783b */ /* 0x000ea80000000200 */
[----:B------:R-:W2:Y:S04]  /*130d0*/  LDSM.16.M88.4 R76, [R14+0x6000] ;  /* 0x006000000e4c783b */ /* 0x000ea80000000200 */
[----:B------:R-:W2:Y:S04]  /*130e0*/  LDSM.16.M88.4 R72, [R14+0x7000] ;  /* 0x007000000e48783b */ /* 0x000ea80000000200 */
[----:B------:R-:W2:Y:S04]  /*130f0*/  LDSM.16.M88.4 R68, [R14+0x7800] ;  /* 0x007800000e44783b */ /* 0x000ea80000000200 */
[----:B------:R-:W-:Y:S01]  /*13100*/  LDSM.16.M88.4 R4, [R48] ;  /* 0x000000003004783b */ /* 0x000fe20000000200 */
[C---:B----4-:R-:W-:Y:S03]  /*13110*/  HMMA.16816.F32.BF16 R44, R56.reuse, R40, RZ ;  /* 0x00000028382c723c */ /* 0x050fe600000418ff */
[----:B------:R-:W4:Y:S04]  /*13120*/  LDSM.16.M88.4 R28, [R8+0x6000] ;  /* 0x00600000081c783b */ /* 0x000f280000000200 */
[----:B------:R-:W4:Y:S01]  /*13130*/  LDSM.16.M88.4 R24, [R8+0x6800] ;  /* 0x006800000818783b */ /* 0x000f220000000200 */
[C---:B---3--:R-:W-:Y:S03]  /*13140*/  HMMA.16816.F32.BF16 R20, R56.reuse, R52, RZ ;  /* 0x000000343814723c */ /* 0x048fe600000418ff */
[----:B------:R-:W-:Y:S04]  /*13150*/  LDSM.16.M88.4 R92, [R193+UR5+0x9000] ;  /* 0x00900005c15c783b */ /* 0x000fe80008000200 */
[----:B------:R-:W-:Y:S01]  /*13160*/  LDSM.16.M88.4 R96, [R14+0xa000] ;  /* 0x00a000000e60783b */ /* 0x000fe20000000200 */
[C---:B------:R-:W-:Y:S03]  /*13170*/  HMMA.16816.F32.BF16 R40, R56.reuse, R42, RZ ;  /* 0x0000002a3828723c */ /* 0x040fe600000418ff */
[----:B------:R-:W0:Y:S05]  /*13180*/  LDGDEPBAR ;  /* 0x00000000000079af */ /* 0x000e2a0000000000 */
[C---:B------:R-:W-:Y:S08]  /*13190*/  HMMA.16816.F32.BF16 R52, R56.reuse, R54, RZ ;  /* 0x000000363834723c */ /* 0x040ff000000418ff */
[C---:B-1----:R-:W-:Y:S08]  /*131a0*/  HMMA.16816.F32.BF16 R36, R56.reuse, R32, RZ ;  /* 0x000000203824723c */ /* 0x042ff000000418ff */
[C---:B------:R-:W-:Y:S08]  /*131b0*/  HMMA.16816.F32.BF16 R32, R56.reuse, R34, RZ ;  /* 0x000000223820723c */ /* 0x040ff000000418ff */
[----:B--2---:R-:W-:Y:S08]  /*131c0*/  HMMA.16816.F32.BF16 R84, R56, R88, RZ ;  /* 0x000000583854723c */ /* 0x004ff000000418ff */
[C---:B------:R-:W-:Y:S08]  /*131d0*/  HMMA.16816.F32.BF16 R44, R80.reuse, R16, R44 ;  /* 0x00000010502c723c */ /* 0x040ff0000004182c */
[----:B------:R-:W-:Y:S01]  /*131e0*/  HMMA.16816.F32.BF16 R40, R80, R18, R40 ;  /* 0x000000125028723c */ /* 0x000fe20000041828 */
[----:B------:R-:W1:Y:S07]  /*131f0*/  LDSM.16.M88.4 R16, [R8+0x7000] ;  /* 0x007000000810783b */ /* 0x000e6e0000000200 */
[----:B------:R-:W-:Y:S01]  /*13200*/  HMMA.16816.F32.BF16 R56, R56, R90, RZ ;  /* 0x0000005a3838723c */ /* 0x000fe200000418ff */
[----:B------:R-:W2:Y:S07]  /*13210*/  LDSM.16.M88.4 R88, [R8+0x7800] ;  /* 0x007800000858783b */ /* 0x000eae0000000200 */
        /* <DEDUP_REMOVED lines=10> */
[C---:B----4-:R-:W-:Y:S08]  /*132c0*/  HMMA.16816.F32.BF16 R20, R4.reuse, R28, R20 ;  /* 0x0000001c0414723c */ /* 0x050ff00000041814 */
[C---:B------:R-:W-:Y:S01]  /*132d0*/  HMMA.16816.F32.BF16 R52, R4.reuse, R30, R52 ;  /* 0x0000001e0434723c */ /* 0x040fe20000041834 */
[----:B------:R-:W3:Y:S07]  /*132e0*/  LDSM.16.M88.4 R28, [R15] ;  /* 0x000000000f1c783b */ /* 0x000eee0000000200 */
[C---:B------:R-:W-:Y:S08]  /*132f0*/  HMMA.16816.F32.BF16 R44, R4.reuse, R24, R44 ;  /* 0x00000018042c723c */ /* 0x040ff0000004182c */
[C---:B------:R-:W-:Y:S01]  /*13300*/  HMMA.16816.F32.BF16 R40, R4.reuse, R26, R40 ;  /* 0x0000001a0428723c */ /* 0x040fe20000041828 */
[----:B------:R-:W-:Y:S07]  /*13310*/  LDSM.16.M88.4 R24, [R193+UR5+0x8000] ;  /* 0x00800005c118783b */ /* 0x000fee0008000200 */
[C---:B-1----:R-:W-:Y:S08]  /*13320*/  HMMA.16816.F32.BF16 R36, R4.reuse, R16, R36 ;  /* 0x000000100424723c */ /* 0x042ff00000041824 */
[C---:B------:R-:W-:Y:S01]  /*13330*/  HMMA.16816.F32.BF16 R32, R4.reuse, R18, R32 ;  /* 0x000000120420723c */ /* 0x040fe20000041820 */
[----:B------:R-:W1:Y:S07]  /*13340*/  LDSM.16.M88.4 R16, [R51+0x2000] ;  /* 0x002000003310783b */ /* 0x000e6e0000000200 */
[C---:B--2---:R-:W-:Y:S08]  /*13350*/  HMMA.16816.F32.BF16 R84, R4.reuse, R88, R84 ;  /* 0x000000580454723c */ /* 0x044ff00000041854 */
[----:B------:R-:W-:Y:S01]  /*13360*/  HMMA.16816.F32.BF16 R80, R4, R90, R80 ;  /* 0x0000005a0450723c */ /* 0x000fe20000041850 */
[----:B------:R-:W2:Y:S04]  /*13370*/  LDSM.16.M88.4 R4, [R193+UR5+0x8800] ;  /* 0x00880005c104783b */ /* 0x000ea80008000200 */
        /* <DEDUP_REMOVED lines=16> */
[----:B------:R-:W1:Y:S07]  /*13480*/  LDSM.16.M88.4 R24, [R50+0x2000] ;  /* 0x002000003218783b */ /* 0x000e6e0000000200 */
[C---:B--2---:R-:W-:Y:S08]  /*13490*/  HMMA.16816.F32.BF16 R44, R16.reuse, R4, R44 ;  /* 0x00000004102c723c */ /* 0x044ff0000004182c */
[C---:B------:R-:W-:Y:S01]  /*134a0*/  HMMA.16816.F32.BF16 R40, R16.reuse, R6, R40 ;  /* 0x000000061028723c */ /* 0x040fe20000041828 */
[----:B------:R-:W2:Y:S07]  /*134b0*/  LDSM.16.M88.4 R4, [R48+0x2000] ;  /* 0x002000003004783b */ /* 0x000eae0000000200 */
[C---:B------:R-:W-:Y:S08]  /*134c0*/  HMMA.16816.F32.BF16 R36, R16.reuse, R92, R36 ;  /* 0x0000005c1024723c */ /* 0x040ff00000041824 */
[C---:B---3--:R-:W-:Y:S08]  /*134d0*/  HMMA.16816.F32.BF16 R84, R16.reuse, R28, R84 ;  /* 0x0000001c1054723c */ /* 0x048ff00000041854 */
[C---:B------:R-:W-:Y:S01]  /*134e0*/  HMMA.16816.F32.BF16 R80, R16.reuse, R30, R80 ;  /* 0x0000001e1050723c */ /* 0x040fe20000041850 */
[----:B------:R-:W3:Y:S07]  /*134f0*/  LDSM.16.M88.4 R28, [R8+0x8800] ;  /* 0x00880000081c783b */ /* 0x000eee0000000200 */
        /* <DEDUP_REMOVED lines=22> */
[C---:B----4-:R-:W-:Y:S08]  /*13660*/  HMMA.16816.F32.BF16 R36, R4.reuse, R16, R36 ;  /* 0x000000100424723c */ /* 0x050ff00000041824 */
[C---:B------:R-:W-:Y:S01]  /*13670*/  HMMA.16816.F32.BF16 R32, R4.reuse, R18, R32 ;  /* 0x000000120420723c */ /* 0x040fe20000041820 */
[----:B------:R-:W4:Y:S07]  /*13680*/  LDSM.16.M88.4 R16, [R193+UR5+0xa000] ;  /* 0x00a00005c110783b */ /* 0x000f2e0008000200 */
[C---:B-1----:R-:W-:Y:S08]  /*13690*/  HMMA.16816.F32.BF16 R84, R4.reuse, R76, R84 ;  /* 0x0000004c0454723c */ /* 0x042ff00000041854 */
[----:B------:R-:W-:Y:S01]  /*136a0*/  HMMA.16816.F32.BF16 R80, R4, R78, R80 ;  /* 0x0000004e0450723c */ /* 0x000fe20000041850 */
[----:B------:R-:W1:Y:S04]  /*136b0*/  LDSM.16.M88.4 R4, [R193+UR5+0xa800] ;  /* 0x00a80005c104783b */ /* 0x000e680008000200 */
[----:B------:R-:W1:Y:S03]  /*136c0*/  LDSM.16.M88.4 R76, [R50+0x4000] ;  /* 0x00400000324c783b */ /* 0x000e660000000200 */
[C---:B------:R-:W-:Y:S08]  /*136d0*/  HMMA.16816.F32.BF16 R20, R24.reuse, R56, R20 ;  /* 0x000000381814723c */ /* 0x040ff00000041814 */
[C---:B------:R-:W-:Y:S01]  /*136e0*/  HMMA.16816.F32.BF16 R52, R24.reuse, R58, R52 ;  /* 0x0000003a1834723c */ /* 0x040fe20000041834 */
[----:B------:R-:W1:Y:S07]  /*136f0*/  LDSM.16.M88.4 R56, [R193+UR5+0xb000] ;  /* 0x00b00005c138783b */ /* 0x000e6e0008000200 */
[C---:B------:R-:W-:Y:S08]  /*13700*/  HMMA.16816.F32.BF16 R44, R24.reuse, R72, R44 ;  /* 0x00000048182c723c */ /* 0x040ff0000004182c */
[C---:B------:R-:W-:Y:S01]  /*13710*/  HMMA.16816.F32.BF16 R40, R24.reuse, R74, R40 ;  /* 0x0000004a1828723c */ /* 0x040fe20000041828 */
[----:B------:R-:W-:Y:S07]  /*13720*/  LDSM.16.M88.4 R72, [R14+0xa800] ;  /* 0x00a800000e48783b */ /* 0x000fee0000000200 */
[C---:B--2---:R-:W-:Y:S08]  /*13730*/  HMMA.16816.F32.BF16 R36, R24.reuse, R68, R36 ;  /* 0x000000441824723c */ /* 0x044ff00000041824 */
[C---:B------:R-:W-:Y:S01]  /*13740*/  HMMA.16816.F32.BF16 R32, R24.reuse, R70, R32 ;  /* 0x000000461820723c */ /* 0x040fe20000041820 */
[----:B------:R-:W-:Y:S07]  /*13750*/  LDSM.16.M88.4 R68, [R14+0xb000] ;  /* 0x00b000000e44783b */ /* 0x000fee0000000200 */
[C---:B---3--:R-:W-:Y:S08]  /*13760*/  HMMA.16816.F32.BF16 R84, R24.reuse, R28, R84 ;  /* 0x0000001c1854723c */ /* 0x048ff00000041854 */
        /* <DEDUP_REMOVED lines=11> */
[C---:B------:R-:W-:Y:S08]  /*13820*/  HMMA.16816.F32.BF16 R36, R92.reuse, R56, R36 ;  /* 0x000000385c24723c */ /* 0x040ff00000041824 */
        /* <DEDUP_REMOVED lines=17> */
[----:B------:R-:W3:Y:S01]  /*13940*/  MUFU.TANH R15, R15 ;  /* 0x0000000f000f7308 */ /* 0x000ee20000002400 */
[----:B------:R-:W-:-:S05]  /*13950*/  FMUL.FTZ R23, R52, UR4 ;  /* 0x0000000434177c20 */ /* 0x000fca0008410000 */
[C---:B------:R-:W-:Y:S02]  /*13960*/  HMMA.16816.F32.BF16 R36, R76.reuse, R68, R36 ;  /* 0x000000444c24723c */ /* 0x040fe40000041824 */
[----:B------:R-:W-:Y:S06]  /*13970*/  MUFU.TANH R21, R21 ;  /* 0x0000001500157308 */ /* 0x000fec0000002400 */
[C---:B------:R-:W-:Y:S01]  /*13980*/  HMMA.16816.F32.BF16 R32, R76.reuse, R70, R32 ;  /* 0x000000464c20723c */ /* 0x040fe20000041820 */
[----:B------:R-:W4:Y:S01]  /*13990*/  LDSM.16.M88.4 R68, [R2+0xa800] ;  /* 0x00a800000244783b */ /* 0x000f220000000200 */
[----:B------:R-:W-:Y:S06]  /*139a0*/  MUFU.TANH R23, R23 ;  /* 0x0000001700177308 */ /* 0x000fec0000002400 */
[----:B------:R-:W-:Y:S02]  /*139b0*/  HMMA.16816.F32.BF16 R40, R76, R74, R40 ;  /* 0x0000004a4c28723c */ /* 0x000fe40000041828 */
[----:B------:R-:W-:Y:S06]  /*139c0*/  MUFU.TANH R51, R20 ;  /* 0x0000001400337308 */ /* 0x000fec0000002400 */
[----:B-1----:R-:W-:Y:S01]  /*139d0*/  HMMA.16816.F32.BF16 R80, R28, R18, R80 ;  /* 0x000000121c50723c */ /* 0x002fe20000041850 */
[----:B------:R-:W-:-:S06]  /*139e0*/  FMUL.FTZ R19, R55, UR4 ;  /* 0x0000000437137c20 */ /* 0x000fcc0008410000 */
[----:B------:R-:W-:Y:S01]  /*139f0*/  MUFU.TANH R19, R19 ;  /* 0x0000001300137308 */ /* 0x000fe20000002400 */
[----:B------:R-:W-:Y:S01]  /*13a00*/  HMMA.16816.F32.BF16 R44, R76, R72, R44 ;  /* 0x000000484c2c723c */ /* 0x000fe2000004182c */
[----:B------:R1:W3:Y:S01]  /*13a10*/  LDSM.16.M88.4 R72, [R2+0xb000] ;  /* 0x00b000000248783b */ /* 0x0002e20000000200 */
[----:B------:R-:W-:-:S06]  /*13a20*/  DEPBAR.LE SB0, 0x0 ;  /* 0x000080000000791a */ /* 0x000fcc0000000000 */
[----:B------:R-:W-:Y:S08]  /*13a30*/  HMMA.16816.F32.BF16 R40, R28, R90, R40 ;  /* 0x0000005a1c28723c */ /* 0x000ff00000041828 */
[----:B--2---:R-:W-:Y:S08]  /*13a40*/  HMMA.16816.F32.BF16 R80, R4, R58, R80 ;  /* 0x0000003a0450723c */ /* 0x004ff00000041850 */
[----:B------:R-:W-:Y:S01]  /*13a50*/  HMMA.16816.F32.BF16 R44, R28, R88, R44 ;  /* 0x000000581c2c723c */ /* 0x000fe2000004182c */
[----:B-1----:R-:W-:-:S02]  /*13a60*/  VIMNMX R2, PT, PT, R3, R64, PT ;  /* 0x0000004003027248 */ /* 0x002fc40003fe0100 */
[----:B------:R-:W-:-:S05]  /*13a70*/  VIADDMNMX R3, R3, 0x8, R64, PT ;  /* 0x0000000803037846 */ /* 0x000fca0003800140 */
[C---:B------:R-:W-:Y:S01]  /*13a80*/  HMMA.16816.F32.BF16 R36, R28.reuse, R24, R36 ;  /* 0x000000181c24723c */ /* 0x040fe20000041824 */
[----:B------:R-:W-:Y:S01]  /*13a90*/  FMUL.FTZ R24, R22, UR4 ;  /* 0x0000000416187c20 */ /* 0x000fe20008410000 */
[----:B------:R-:W-:Y:S02]  /*13aa0*/  IMAD.IADD R22, R49, 0x1, R160 ;  /* 0x0000000131167824 */ /* 0x000fe400078e02a0 */
[----:B------:R-:W-:Y:S01]  /*13ab0*/  FMUL.FTZ R82, R82, UR4 ;  /* 0x0000000452527c20 */ /* 0x000fe20008410000 */
[----:B------:R-:W-:Y:S01]  /*13ac0*/  FMUL.FTZ R25, R53, UR4 ;  /* 0x0000000435197c20 */ /* 0x000fe20008410000 */
[----:B------:R-:W-:Y:S01]  /*13ad0*/  FMUL.FTZ R53, R54, UR4 ;  /* 0x0000000436357c20 */ /* 0x000fe20008410000 */
[C---:B------:R-:W-:Y:S02]  /*13ae0*/  VIADD R14, R22.reuse, 0x8 ;  /* 0x00000008160e7836 */ /* 0x040fe40000000000 */
[----:B------:R-:W-:Y:S01]  /*13af0*/  FMUL.FTZ R81, R81, UR4 ;  /* 0x0000000451517c20 */ /* 0x000fe20008410000 */
[----:B------:R-:W-:Y:S01]  /*13b00*/  HMMA.16816.F32.BF16 R32, R28, R26, R32 ;  /* 0x0000001a1c20723c */ /* 0x000fe20000041820 */
[----:B------:R-:W-:Y:S01]  /*13b10*/  VIADD R18, R22, 0x10 ;  /* 0x0000001016127836 */ /* 0x000fe20000000000 */
[----:B------:R-:W-:Y:S01]  /*13b20*/  MUFU.TANH R25, R25 ;  /* 0x0000001900197308 */ /* 0x000fe20000002400 */
[----:B------:R-:W-:Y:S01]  /*13b30*/  ISETP.GE.AND P3, PT, R14, R2, PT ;  /* 0x000000020e00720c */ /* 0x000fe20003f66270 */
[----:B------:R-:W-:-:S02]  /*13b40*/  VIADD R26, R22, 0x19 ;  /* 0x00000019161a7836 */ /* 0x000fc40000000000 */
[----:B------:R-:W-:Y:S02]  /*13b50*/  FMUL.FTZ R83, R83, UR4 ;  /* 0x0000000453537c20 */ /* 0x000fe40008410000 */
[----:B------:R-:W-:Y:S01]  /*13b60*/  HMMA.16816.F32.BF16 R84, R28, R16, R84 ;  /* 0x000000101c54723c */ /* 0x000fe20000041854 */
[----:B------:R-:W-:Y:S01]  /*13b70*/  FMUL.FTZ R17, R80, UR4 ;  /* 0x0000000450117c20 */ /* 0x000fe20008410000 */
[C---:B------:R-:W-:Y:S01]  /*13b80*/  VIADD R16, R22.reuse, 0x1 ;  /* 0x0000000116107836 */ /* 0x040fe20000000000 */
[----:B------:R-:W-:Y:S01]  /*13b90*/  MUFU.TANH R53, R53 ;  /* 0x0000003500357308 */ /* 0x000fe20000002400 */
[----:B------:R-:W-:-:S03]  /*13ba0*/  VIADD R30, R22, 0x21 ;  /* 0x00000021161e7836 */ /* 0x000fc60000000000 */
[C---:B------:R-:W-:Y:S01]  /*13bb0*/  ISETP.GE.AND P6, PT, R16.reuse, R2, PT ;  /* 0x000000021000720c */ /* 0x040fe20003fc6270 */
[----:B----4-:R-:W-:Y:S01]  /*13bc0*/  HMMA.16816.F32.BF16 R40, R4, R70, R40 ;  /* 0x000000460428723c */ /* 0x010fe20000041828 */
[----:B------:R-:W-:Y:S02]  /*13bd0*/  ISETP.GE.AND P5, PT, R16, R3, PT ;  /* 0x000000031000720c */ /* 0x000fe40003fa6270 */
[----:B------:R-:W1:Y:S01]  /*13be0*/  MUFU.TANH R17, R17 ;  /* 0x0000001100117308 */ /* 0x000e620000002400 */
[----:B------:R-:W-:-:S04]  /*13bf0*/  I2FP.F32.U32 R16, R16 ;  /* 0x0000001000107245 */ /* 0x000fc80000201000 */
[C---:B------:R-:W-:Y:S01]  /*13c00*/  HMMA.16816.F32.BF16 R44, R4.reuse, R68, R44 ;  /* 0x00000044042c723c */ /* 0x040fe2000004182c */
[----:B---3--:R-:W-:Y:S02]  /*13c10*/  FFMA.FTZ R15, R0, R16, R15 ;  /* 0x00000010000f7223 */ /* 0x008fe4000001000f */
[----:B------:R-:W-:Y:S05]  /*13c20*/  MUFU.TANH R81, R81 ;  /* 0x0000005100517308 */ /* 0x000fea0000002400 */
[C---:B------:R-:W-:Y:S03]  /*13c30*/  HMMA.16816.F32.BF16 R36, R4.reuse, R72, R36 ;  /* 0x000000480424723c */ /* 0x040fe60000041824 */
[----:B------:R-:W-:Y:S01]  /*13c40*/  FMUL.FTZ R31, R40, UR4 ;  /* 0x00000004281f7c20 */ /* 0x000fe20008410000 */
[----:B------:R-:W-:Y:S01]  /*13c50*/  FMUL.FTZ R42, R42, UR4 ;  /* 0x000000042a2a7c20 */ /* 0x000fe20008410000 */
[----:B------:R-:W-:Y:S01]  /*13c60*/  FMUL.FTZ R43, R43, UR4 ;  /* 0x000000042b2b7c20 */ /* 0x000fe20008410000 */
[----:B------:R-:W-:Y:S02]  /*13c70*/  MUFU.TANH R83, R83 ;  /* 0x0000005300537308 */ /* 0x000fe40000002400 */
[C---:B------:R-:W-:Y:S03]  /*13c80*/  HMMA.16816.F32.BF16 R32, R4.reuse, R74, R32 ;  /* 0x0000004a0420723c */ /* 0x040fe60000041820 */
[----:B------:R-:W-:Y:S01]  /*13c90*/  FMUL.FTZ R27, R44, UR4 ;  /* 0x000000042c1b7c20 */ /* 0x000fe20008410000 */
[----:B------:R-:W-:Y:S01]  /*13ca0*/  FMUL.FTZ R45, R45, UR4 ;  /* 0x000000042d2d7c20 */ /* 0x000fe20008410000 */
[----:B------:R-:W-:Y:S01]  /*13cb0*/  FMUL.FTZ R46, R46, UR4 ;  /* 0x000000042e2e7c20 */ /* 0x000fe20008410000 */
[----:B------:R-:W-:Y:S01]  /*13cc0*/  FMUL.FTZ R29, R47, UR4 ;  /* 0x000000042f1d7c20 */ /* 0x000fe20008410000 */
[----:B------:R-:W-:Y:S01]  /*13cd0*/  MUFU.TANH R31, R31 ;  /* 0x0000001f001f7308 */ /* 0x000fe20000002400 */
[----:B------:R-:W-:Y:S01]  /*13ce0*/  HMMA.16816.F32.BF16 R84, R4, R56, R84 ;  /* 0x000000380454723c */ /* 0x000fe20000041854 */
[----:B------:R-:W-:Y:S01]  /*13cf0*/  FMUL.FTZ R5, R41, UR4 ;  /* 0x0000000429057c20 */ /* 0x000fe20008410000 */
[----:B------:R-:W-:-:S02]  /*13d00*/  VIADD R6, R22, 0x38 ;  /* 0x0000003816067836 */ /* 0x000fc40000000000 */
[----:B------:R-:W-:Y:S01]  /*13d10*/  FMUL.FTZ R4, R37, UR4 ;  /* 0x0000000425047c20 */ /* 0x000fe20008410000 */
[----:B------:R-:W-:Y:S01]  /*13d20*/  FMUL.FTZ R7, R39, UR4 ;  /* 0x0000000427077c20 */ /* 0x000fe20008410000 */
[----:B------:R-:W-:Y:S01]  /*13d30*/  FMUL.FTZ R36, R36, UR4 ;  /* 0x0000000424247c20 */ /* 0x000fe20008410000 */
[----:B------:R-:W-:Y:S01]  /*13d40*/  FMUL.FTZ R38, R38, UR4 ;  /* 0x0000000426267c20 */ /* 0x000fe20008410000 */
[----:B------:R-:W2:Y:S01]  /*13d50*/  MUFU.TANH R41, R82 ;  /* 0x0000005200297308 */ /* 0x000ea20000002400 */
[C---:B------:R-:W-:Y:S02]  /*13d60*/  ISETP.GE.AND P4, PT, R6.reuse, R2, PT ;  /* 0x000000020600720c */ /* 0x040fe40003f86270 */
[-C--:B------:R-:W-:Y:S01]  /*13d70*/  ISETP.GE.AND P2, PT, R6, R3.reuse, PT ;  /* 0x000000030600720c */ /* 0x080fe20003f46270 */
[----:B------:R-:W-:Y:S01]  /*13d80*/  FMUL.FTZ R8, R33, UR4 ;  /* 0x0000000421087c20 */ /* 0x000fe20008410000 */
[----:B------:R-:W-:Y:S01]  /*13d90*/  I2FP.F32.U32 R6, R6 ;  /* 0x0000000600067245 */ /* 0x000fe20000201000 */
[----:B------:R-:W-:Y:S01]  /*13da0*/  FMUL.FTZ R32, R32, UR4 ;  /* 0x0000000420207c20 */ /* 0x000fe20008410000 */
[----:B------:R-:W-:Y:S01]  /*13db0*/  FSEL R33, R15, -INF , !P6 ;  /* 0xff8000000f217808 */ /* 0x000fe20007000000 */
[----:B------:R-:W3:Y:S01]  /*13dc0*/  MUFU.TANH R27, R27 ;  /* 0x0000001b001b7308 */ /* 0x000ee20000002400 */
[----:B------:R-:W-:Y:S01]  /*13dd0*/  FMUL.FTZ R34, R34, UR4 ;  /* 0x0000000422227c20 */ /* 0x000fe20008410000 */
[-C--:B-1----:R-:W-:Y:S01]  /*13de0*/  FFMA.FTZ R17, R0, R6.reuse, R17 ;  /* 0x0000000600117223 */ /* 0x082fe20000010011 */
[----:B------:R-:W-:Y:S01]  /*13df0*/  FMUL.FTZ R35, R35, UR4 ;  /* 0x0000000423237c20 */ /* 0x000fe20008410000 */
[----:B------:R-:W-:Y:S01]  /*13e00*/  FMUL.FTZ R87, R87, UR4 ;  /* 0x0000000457577c20 */ /* 0x000fe20008410000 */
[----:B------:R-:W-:Y:S01]  /*13e10*/  FMUL.FTZ R84, R84, UR4 ;  /* 0x0000000454547c20 */ /* 0x000fe20008410000 */
[----:B------:R-:W-:Y:S01]  /*13e20*/  FMUL.FTZ R85, R85, UR4 ;  /* 0x0000000455557c20 */ /* 0x000fe20008410000 */
[----:B------:R-:W-:Y:S01]  /*13e30*/  FSEL R179, R17, -INF , !P4 ;  /* 0xff80000011b37808 */ /* 0x000fe20006000000 */
[----:B------:R-:W-:Y:S01]  /*13e40*/  MUFU.TANH R45, R45 ;  /* 0x0000002d002d7308 */ /* 0x000fe20000002400 */
[C---:B--2---:R-:W-:Y:S01]  /*13e50*/  FFMA.FTZ R41, R0.reuse, R6, R41 ;  /* 0x0000000600297223 */ /* 0x044fe20000010029 */
[----:B------:R-:W-:Y:S01]  /*13e60*/  FFMA.FTZ R6, R0, R16, R21 ;  /* 0x0000001000067223 */ /* 0x000fe20000010015 */
[----:B------:R-:W-:Y:S01]  /*13e70*/  VIADD R16, R22, 0x9 ;  /* 0x0000000916107836 */ /* 0x000fe20000000000 */
[----:B------:R-:W-:Y:S01]  /*13e80*/  ISETP.GE.AND P4, PT, R14, R3, PT ;  /* 0x000000030e00720c */ /* 0x000fe20003f86270 */
[----:B------:R-:W-:Y:S01]  /*13e90*/  FMUL.FTZ R86, R86, UR4 ;  /* 0x0000000456567c20 */ /* 0x000fe20008410000 */
[----:B------:R-:W-:-:S02]  /*13ea0*/  I2FP.F32.U32 R14, R14 ;  /* 0x0000000e000e7245 */ /* 0x000fc40000201000 */
[----:B------:R-:W-:Y:S01]  /*13eb0*/  FSEL R172, R41, -INF , !P2 ;  /* 0xff80000029ac7808 */ /* 0x000fe20005000000 */
[----:B------:R-:W1:Y:S01]  /*13ec0*/  MUFU.TANH R55, R46 ;  /* 0x0000002e00377308 */ /* 0x000e620000002400 */
[----:B------:R-:W-:Y:S01]  /*13ed0*/  ISETP.GE.AND P2, PT, R16, R2, PT ;  /* 0x000000021000720c */ /* 0x000fe20003f46270 */
[-C--:B------:R-:W-:Y:S01]  /*13ee0*/  FFMA.FTZ R21, R0, R14.reuse, R23 ;  /* 0x0000000e00157223 */ /* 0x080fe20000010017 */
[----:B------:R-:W-:Y:S01]  /*13ef0*/  ISETP.GE.AND P6, PT, R16, R3, PT ;  /* 0x000000031000720c */ /* 0x000fe20003fc6270 */
[----:B------:R-:W-:Y:S01]  /*13f00*/  FFMA.FTZ R20, R0, R14, R53 ;  /* 0x0000000e00147223 */ /* 0x000fe20000010035 */
[----:B------:R-:W-:Y:S01]  /*13f10*/  I2FP.F32.U32 R16, R16 ;  /* 0x0000001000107245 */ /* 0x000fe20000201000 */
[----:B------:R-:W-:Y:S01]  /*13f20*/  VIADD R14, R22, 0x18 ;  /* 0x00000018160e7836 */ /* 0x000fe20000000000 */
[----:B------:R-:W-:Y:S01]  /*13f30*/  FSEL R6, R6, -INF , !P5 ;  /* 0xff80000006067808 */ /* 0x000fe20006800000 */
[----:B------:R2:W-:Y:S01]  /*13f40*/  MUFU.TANH R23, R4 ;  /* 0x0000000400177308 */ /* 0x0005e20000002400 */
[----:B------:R-:W-:Y:S01]  /*13f50*/  FSEL R21, R21, -INF , !P3 ;  /* 0xff80000015157808 */ /* 0x000fe20005800000 */
[----:B------:R-:W-:Y:S01]  /*13f60*/  FFMA.FTZ R25, R0, R16, R25 ;  /* 0x0000001000197223 */ /* 0x000fe20000010019 */
[----:B------:R-:W-:-:S02]  /*13f70*/  ISETP.GE.AND P5, PT, R18, R2, PT ;  /* 0x000000021200720c */ /* 0x000fc40003fa6270 */
[----:B------:R-:W-:Y:S02]  /*13f80*/  ISETP.GE.AND P3, PT, R18, R3, PT ;  /* 0x000000031200720c */ /* 0x000fe40003f66270 */
[----:B------:R-:W-:Y:S01]  /*13f90*/  I2FP.F32.U32 R18, R18 ;  /* 0x0000001200127245 */ /* 0x000fe20000201000 */
[----:B------:R-:W-:Y:S01]  /*13fa0*/  MUFU.TANH R29, R29 ;  /* 0x0000001d001d7308 */ /* 0x000fe20000002400 */
[----:B------:R-:W-:-:S03]  /*13fb0*/  FSEL R20, R20, -INF , !P4 ;  /* 0xff80000014147808 */ /* 0x000fc60006000000 */
[CC--:B---3--:R-:W-:Y:S01]  /*13fc0*/  FFMA.FTZ R17, R0.reuse, R18.reuse, R27 ;  /* 0x0000001200117223 */ /* 0x0c8fe2000001001b */
[----:B-1----:R-:W-:-:S03]  /*13fd0*/  FFMA.FTZ R18, R0, R18, R55 ;  /* 0x0000001200127223 */ /* 0x002fc60000010037 */
[----:B------:R-:W-:Y:S01]  /*13fe0*/  MUFU.TANH R5, R5 ;  /* 0x0000000500057308 */ /* 0x000fe20000002400 */
[----:B--2---:R-:W-:Y:S01]  /*13ff0*/  FFMA.FTZ R4, R0, R16, R19 ;  /* 0x0000001000047223 */ /* 0x004fe20000010013 */
[----:B------:R-:W-:Y:S01]  /*14000*/  VIADD R16, R22, 0x11 ;  /* 0x0000001116107836 */ /* 0x000fe20000000000 */
[----:B------:R-:W-:Y:S02]  /*14010*/  FSEL R19, R25, -INF , !P2 ;  /* 0xff80000019137808 */ /* 0x000fe40005000000 */
[----:B------:R-:W-:Y:S02]  /*14020*/  FSEL R17, R17, -INF , !P5 ;  /* 0xff80000011117808 */ /* 0x000fe40006800000 */
[C---:B------:R-:W-:Y:S01]  /*14030*/  ISETP.GE.AND P4, PT, R16.reuse, R2, PT ;  /* 0x000000021000720c */ /* 0x040fe20003f86270 */
[----:B------:R-:W1:Y:S01]  /*14040*/  MUFU.TANH R39, R42 ;  /* 0x0000002a00277308 */ /* 0x000e620000002400 */
[----:B------:R-:W-:Y:S02]  /*14050*/  ISETP.GE.AND P2, PT, R16, R3, PT ;  /* 0x000000031000720c */ /* 0x000fe40003f46270 */
[----:B------:R-:W-:-:S02]  /*14060*/  I2FP.F32.U32 R16, R16 ;  /* 0x0000001000107245 */ /* 0x000fc40000201000 */
[----:B------:R-:W-:Y:S02]  /*14070*/  FSEL R4, R4, -INF , !P6 ;  /* 0xff80000004047808 */ /* 0x000fe40007000000 */
[C---:B------:R-:W-:Y:S01]  /*14080*/  ISETP.GE.AND P6, PT, R14.reuse, R2, PT ;  /* 0x000000020e00720c */ /* 0x040fe20003fc6270 */
[----:B------:R2:W-:Y:S01]  /*14090*/  MUFU.TANH R27, R7 ;  /* 0x00000007001b7308 */ /* 0x0005e20000002400 */
[----:B------:R-:W-:Y:S02]  /*140a0*/  ISETP.GE.AND P5, PT, R14, R3, PT ;  /* 0x000000030e00720c */ /* 0x000fe40003fa6270 */
[----:B------:R-:W-:Y:S02]  /*140b0*/  FSEL R18, R18, -INF , !P3 ;  /* 0xff80000012127808 */ /* 0x000fe40005800000 */
[----:B------:R-:W-:Y:S02]  /*140c0*/  I2FP.F32.U32 R14, R14 ;  /* 0x0000000e000e7245 */ /* 0x000fe40000201000 */
[----:B------:R-:W-:Y:S01]  /*140d0*/  ISETP.GE.AND P3, PT, R26, R2, PT ;  /* 0x000000021a00720c */ /* 0x000fe20003f66270 */
[----:B------:R-:W-:Y:S02]  /*140e0*/  MUFU.TANH R43, R43 ;  /* 0x0000002b002b7308 */ /* 0x000fe40000002400 */
[CC--:B------:R-:W-:Y:S01]  /*140f0*/  FFMA.FTZ R28, R0.reuse, R14.reuse, R31 ;  /* 0x0000000e001c7223 */ /* 0x0c0fe2000001001f */
[----:B-1----:R-:W-:-:S05]  /*14100*/  FFMA.FTZ R14, R0, R14, R39 ;  /* 0x0000000e000e7223 */ /* 0x002fca0000010027 */
[----:B------:R-:W1:Y:S01]  /*14110*/  MUFU.TANH R37, R36 ;  /* 0x0000002400257308 */ /* 0x000e620000002400 */
[CC--:B--2---:R-:W-:Y:S01]  /*14120*/  FFMA.FTZ R7, R0.reuse, R16.reuse, R45 ;  /* 0x0000001000077223 */ /* 0x0c4fe2000001002d */
[----:B------:R-:W-:Y:S01]  /*14130*/  FFMA.FTZ R16, R0, R16, R29 ;  /* 0x0000001000107223 */ /* 0x000fe2000001001d */
[----:B------:R-:W-:Y:S01]  /*14140*/  VIADD R29, R22, 0x20 ;  /* 0x00000020161d7836 */ /* 0x000fe20000000000 */
[----:B------:R-:W-:Y:S02]  /*14150*/  FSEL R14, R14, -INF , !P5 ;  /* 0xff8000000e0e7808 */ /* 0x000fe40006800000 */
[----:B------:R-:W-:Y:S02]  /*14160*/  FSEL R7, R7, -INF , !P4 ;  /* 0xff80000007077808 */ /* 0x000fe40006000000 */
[----:B------:R-:W-:Y:S01]  /*14170*/  ISETP.GE.AND P4, PT, R26, R3, PT ;  /* 0x000000031a00720c */ /* 0x000fe20003f86270 */
[----:B------:R-:W2:Y:S01]  /*14180*/  MUFU.TANH R41, R38 ;  /* 0x0000002600297308 */ /* 0x000ea20000002400 */
[----:B------:R-:W-:-:S02]  /*14190*/  I2FP.F32.U32 R26, R26 ;  /* 0x0000001a001a7245 */ /* 0x000fc40000201000 */
[----:B------:R-:W-:Y:S02]  /*141a0*/  ISETP.GE.AND P5, PT, R30, R2, PT ;  /* 0x000000021e00720c */ /* 0x000fe40003fa6270 */
[----:B------:R-:W-:Y:S01]  /*141b0*/  FSEL R16, R16, -INF , !P2 ;  /* 0xff80000010107808 */ /* 0x000fe20005000000 */
[----:B------:R-:W-:Y:S01]  /*141c0*/  FFMA.FTZ R15, R0, R26, R5 ;  /* 0x0000001a000f7223 */ /* 0x000fe20000010005 */
[----:B------:R-:W-:Y:S01]  /*141d0*/  FSEL R5, R28, -INF , !P6 ;  /* 0xff8000001c057808 */ /* 0x000fe20007000000 */
[----:B------:R-:W-:Y:S01]  /*141e0*/  MUFU.TANH R47, R32 ;  /* 0x00000020002f7308 */ /* 0x000fe20000002400 */
[----:B------:R-:W-:Y:S02]  /*141f0*/  I2FP.F32.U32 R28, R29 ;  /* 0x0000001d001c7245 */ /* 0x000fe40000201000 */
[----:B------:R-:W-:Y:S02]  /*14200*/  FSEL R15, R15, -INF , !P3 ;  /* 0xff8000000f0f7808 */ /* 0x000fe40005800000 */
[-C--:B------:R-:W-:Y:S01]  /*14210*/  ISETP.GE.AND P3, PT, R30, R3.reuse, PT ;  /* 0x000000031e00720c */ /* 0x080fe20003f66270 */
[C---:B-1----:R-:W-:Y:S01]  /*14220*/  FFMA.FTZ R37, R0.reuse, R28, R37 ;  /* 0x0000001c00257223 */ /* 0x042fe20000010025 */
[----:B------:R-:W-:Y:S01]  /*14230*/  I2FP.F32.U32 R30, R30 ;  /* 0x0000001e001e7245 */ /* 0x000fe20000201000 */
[----:B------:R1:W3:Y:S01]  /*14240*/  MUFU.TANH R25, R8 ;  /* 0x0000000800197308 */ /* 0x0002e20000002400 */
[C---:B------:R-:W-:Y:S01]  /*14250*/  ISETP.GE.AND P2, PT, R29.reuse, R2, PT ;  /* 0x000000021d00720c */ /* 0x040fe20003f46270 */
[C---:B--2---:R-:W-:Y:S01]  /*14260*/  FFMA.FTZ R41, R0.reuse, R28, R41 ;  /* 0x0000001c00297223 */ /* 0x044fe20000010029 */
[----:B------:R-:W-:Y:S01]  /*14270*/  ISETP.GE.AND P6, PT, R29, R3, PT ;  /* 0x000000031d00720c */ /* 0x000fe20003fc6270 */
[CC--:B------:R-:W-:Y:S01]  /*14280*/  FFMA.FTZ R23, R0.reuse, R30.reuse, R23 ;  /* 0x0000001e00177223 */ /* 0x0c0fe20000010017 */
[----:B------:R-:W-:Y:S01]  /*14290*/  FFMA.FTZ R27, R0, R30, R27 ;  /* 0x0000001e001b7223 */ /* 0x000fe2000001001b */
[C---:B------:R-:W-:Y:S01]  /*142a0*/  VIADD R30, R22.reuse, 0x29 ;  /* 0x00000029161e7836 */ /* 0x040fe20000000000 */
[----:B------:R-:W-:Y:S01]  /*142b0*/  FSEL R165, R37, -INF , !P2 ;  /* 0xff80000025a57808 */ /* 0x000fe20005000000 */
[----:B------:R-:W2:Y:S01]  /*142c0*/  MUFU.TANH R31, R34 ;  /* 0x00000022001f7308 */ /* 0x000ea20000002400 */
[----:B------:R-:W-:Y:S01]  /*142d0*/  FSEL R167, R23, -INF , !P5 ;  /* 0xff80000017a77808 */ /* 0x000fe20006800000 */
[----:B------:R-:W-:Y:S01]  /*142e0*/  VIADD R28, R22, 0x30 ;  /* 0x00000030161c7836 */ /* 0x000fe20000000000 */
[----:B------:R-:W-:-:S02]  /*142f0*/  I2FP.F32.U32 R23, R30 ;  /* 0x0000001e00177245 */ /* 0x000fc40000201000 */
[----:B------:R-:W-:Y:S02]  /*14300*/  FSEL R142, R41, -INF , !P6 ;  /* 0xff800000298e7808 */ /* 0x000fe40007000000 */
[----:B------:R-:W-:Y:S01]  /*14310*/  ISETP.GE.AND P6, PT, R30, R2, PT ;  /* 0x000000021e00720c */ /* 0x000fe20003fc6270 */
[----:B------:R-:W-:Y:S01]  /*14320*/  MUFU.TANH R87, R87 ;  /* 0x0000005700577308 */ /* 0x000fe20000002400 */
[----:B-1----:R-:W-:Y:S01]  /*14330*/  FFMA.FTZ R8, R0, R26, R43 ;  /* 0x0000001a00087223 */ /* 0x002fe2000001002b */
[----:B------:R-:W-:Y:S02]  /*14340*/  VIADD R26, R22, 0x28 ;  /* 0x00000028161a7836 */ /* 0x000fe40000000000 */
[----:B---3--:R-:W-:Y:S01]  /*14350*/  FFMA.FTZ R141, R0, R23, R25 ;  /* 0x00000017008d7223 */ /* 0x008fe20000010019 */
[----:B------:R-:W-:Y:S02]  /*14360*/  FSEL R140, R27, -INF , !P3 ;  /* 0xff8000001b8c7808 */ /* 0x000fe40005800000 */
[----:B------:R-:W-:-:S02]  /*14370*/  FSEL R8, R8, -INF , !P4 ;  /* 0xff80000008087808 */ /* 0x000fc40006000000 */
[C---:B------:R-:W-:Y:S01]  /*14380*/  ISETP.GE.AND P4, PT, R26.reuse, R2, PT ;  /* 0x000000021a00720c */ /* 0x040fe20003f86270 */
[----:B------:R-:W1:Y:S01]  /*14390*/  MUFU.TANH R35, R35 ;  /* 0x0000002300237308 */ /* 0x000e620000002400 */
[-C--:B------:R-:W-:Y:S02]  /*143a0*/  ISETP.GE.AND P2, PT, R26, R3.reuse, PT ;  /* 0x000000031a00720c */ /* 0x080fe40003f46270 */
[----:B------:R-:W-:Y:S02]  /*143b0*/  I2FP.F32.U32 R26, R26 ;  /* 0x0000001a001a7245 */ /* 0x000fe40000201000 */
[----:B------:R-:W-:Y:S02]  /*143c0*/  FSEL R141, R141, -INF , !P6 ;  /* 0xff8000008d8d7808 */ /* 0x000fe40007000000 */
[----:B------:R-:W-:Y:S01]  /*143d0*/  ISETP.GE.AND P3, PT, R28, R2, PT ;  /* 0x000000021c00720c */ /* 0x000fe20003f66270 */
[----:B------:R-:W3:Y:S01]  /*143e0*/  MUFU.TANH R29, R84 ;  /* 0x00000054001d7308 */ /* 0x000ee20000002400 */
[CC--:B------:R-:W-:Y:S01]  /*143f0*/  FFMA.FTZ R47, R0.reuse, R26.reuse, R47 ;  /* 0x0000001a002f7223 */ /* 0x0c0fe2000001002f */
[----:B--2---:R-:W-:Y:S01]  /*14400*/  FFMA.FTZ R192, R0, R26, R31 ;  /* 0x0000001a00c07223 */ /* 0x004fe2000001001f */
[----:B------:R-:W-:Y:S01]  /*14410*/  VIADD R26, R22, 0x31 ;  /* 0x00000031161a7836 */ /* 0x000fe20000000000 */
[----:B------:R-:W-:-:S02]  /*14420*/  ISETP.GE.AND P5, PT, R30, R3, PT ;  /* 0x000000031e00720c */ /* 0x000fc40003fa6270 */
[----:B------:R-:W-:Y:S02]  /*14430*/  FSEL R143, R47, -INF , !P4 ;  /* 0xff8000002f8f7808 */ /* 0x000fe40006000000 */
[----:B------:R-:W2:Y:S01]  /*14440*/  MUFU.TANH R85, R85 ;  /* 0x0000005500557308 */ /* 0x000ea20000002400 */
[----:B------:R-:W-:Y:S01]  /*14450*/  FSEL R192, R192, -INF , !P2 ;  /* 0xff800000c0c07808 */ /* 0x000fe20005000000 */
[----:B-1----:R-:W-:Y:S01]  /*14460*/  FFMA.FTZ R35, R0, R23, R35 ;  /* 0x0000001700237223 */ /* 0x002fe20000010023 */
[----:B------:R-:W-:Y:S01]  /*14470*/  BAR.SYNC.DEFER_BLOCKING 0x0 ;  /* 0x0000000000007b1d */ /* 0x000fe20000010000 */
[----:B------:R-:W-:Y:S01]  /*14480*/  ISETP.GE.AND P2, PT, R26, R2, PT ;  /* 0x000000021a00720c */ /* 0x000fe20003f46270 */
[----:B------:R-:W-:Y:S01]  /*14490*/  VIADD R23, R22, 0x39 ;  /* 0x0000003916177836 */ /* 0x000fe20000000000 */
[-C--:B------:R-:W-:Y:S02]  /*144a0*/  ISETP.GE.AND P6, PT, R26, R3.reuse, PT ;  /* 0x000000031a00720c */ /* 0x080fe40003fc6270 */
[----:B------:R-:W-:Y:S01]  /*144b0*/  I2FP.F32.U32 R26, R26 ;  /* 0x0000001a001a7245 */ /* 0x000fe20000201000 */
[----:B------:R-:W1:Y:S01]  /*144c0*/  MUFU.TANH R31, R86 ;  /* 0x00000056001f7308 */ /* 0x000e620000002400 */
[----:B------:R-:W-:-:S02]  /*144d0*/  ISETP.GE.AND P4, PT, R28, R3, PT ;  /* 0x000000031c00720c */ /* 0x000fc40003f86270 */
[----:B------:R-:W-:Y:S01]  /*144e0*/  I2FP.F32.U32 R28, R28 ;  /* 0x0000001c001c7245 */ /* 0x000fe20000201000 */
[----:B------:R-:W-:Y:S01]  /*144f0*/  FFMA.FTZ R87, R0, R26, R87 ;  /* 0x0000001a00577223 */ /* 0x000fe20000010057 */
[----:B------:R-:W-:Y:S02]  /*14500*/  FSEL R188, R35, -INF , !P5 ;  /* 0xff80000023bc7808 */ /* 0x000fe40006800000 */
[----:B------:R-:W-:Y:S01]  /*14510*/  ISETP.GE.AND P5, PT, R22, R2, PT ;  /* 0x000000021600720c */ /* 0x000fe20003fa6270 */
[----:B------:R4:W4:Y:S01]  /*14520*/  MUFU.TANH R25, R24 ;  /* 0x0000001800197308 */ /* 0x0009220000002400 */
[C---:B---3--:R-:W-:Y:S01]  /*14530*/  FFMA.FTZ R29, R0.reuse, R28, R29 ;  /* 0x0000001c001d7223 */ /* 0x048fe2000001001d */
[----:B------:R-:W-:Y:S01]  /*14540*/  FSEL R178, R87, -INF , !P6 ;  /* 0xff80000057b27808 */ /* 0x000fe20007000000 */
[----:B--2---:R-:W-:Y:S01]  /*14550*/  FFMA.FTZ R85, R0, R26, R85 ;  /* 0x0000001a00557223 */ /* 0x004fe20000010055 */
[----:B------:R-:W-:Y:S02]  /*14560*/  ISETP.NE.AND P6, PT, R135, 0x1, PT ;  /* 0x000000018700780c */ /* 0x000fe40003fc5270 */
[----:B------:R-:W-:-:S02]  /*14570*/  FSEL R189, R29, -INF , !P3 ;  /* 0xff8000001dbd7808 */ /* 0x000fc40005800000 */
[----:B------:R-:W-:Y:S01]  /*14580*/  ISETP.GE.AND P3, PT, R22, R3, PT ;  /* 0x000000031600720c */ /* 0x000fe20003f66270 */
[----:B-1----:R-:W-:Y:S01]  /*14590*/  FFMA.FTZ R31, R0, R28, R31 ;  /* 0x0000001c001f7223 */ /* 0x002fe2000001001f */
[----:B------:R-:W-:Y:S02]  /*145a0*/  I2FP.F32.U32 R22, R22 ;  /* 0x0000001600167245 */ /* 0x000fe40000201000 */
[----:B------:R-:W-:Y:S02]  /*145b0*/  FSEL R187, R85, -INF , !P2 ;  /* 0xff80000055bb7808 */ /* 0x000fe40005000000 */
[----:B------:R-:W-:Y:S02]  /*145c0*/  FSEL R182, R31, -INF , !P4 ;  /* 0xff8000001fb67808 */ /* 0x000fe40006000000 */
[----:B------:R-:W-:Y:S02]  /*145d0*/  ISETP.GE.AND P4, PT, R23, R2, PT ;  /* 0x000000021700720c */ /* 0x000fe40003f86270 */
[----:B----4-:R-:W-:-:S02]  /*145e0*/  I2FP.F32.U32 R24, R23 ;  /* 0x0000001700187245 */ /* 0x010fc40000201000 */
[----:B------:R-:W-:Y:S01]  /*145f0*/  ISETP.GE.AND P2, PT, R23, R3, PT ;  /* 0x000000031700720c */ /* 0x000fe20003f46270 */
[CC--:B------:R-:W-:Y:S01]  /*14600*/  FFMA.FTZ R23, R0.reuse, R22.reuse, R51 ;  /* 0x0000001600177223 */ /* 0x0c0fe20000010033 */
[C---:B------:R-:W-:Y:S01]  /*14610*/  FFMA.FTZ R22, R0.reuse, R22, R25 ;  /* 0x0000001600167223 */ /* 0x040fe20000010019 */
[CC--:B------:R-:W-:Y:S01]  /*14620*/  FFMA.FTZ R81, R0.reuse, R24.reuse, R81 ;  /* 0x0000001800517223 */ /* 0x0c0fe20000010051 */
[----:B------:R-:W-:Y:S02]  /*14630*/  FFMA.FTZ R83, R0, R24, R83 ;  /* 0x0000001800537223 */ /* 0x000fe40000010053 */
[----:B------:R-:W-:Y:S02]  /*14640*/  FSEL R23, R23, -INF , !P5 ;  /* 0xff80000017177808 */ /* 0x000fe40006800000 */
[----:B------:R-:W-:Y:S02]  /*14650*/  FSEL R22, R22, -INF , !P3 ;  /* 0xff80000016167808 */ /* 0x000fe40005800000 */
[----:B------:R-:W-:-:S02]  /*14660*/  FSEL R177, R81, -INF , !P4 ;  /* 0xff80000051b17808 */ /* 0x000fc40006000000 */
        /* <DEDUP_REMOVED lines=14> */
.L_x_2705:
        /* <DEDUP_REMOVED lines=60> */
.L_x_2706:
[----:B------:R-:W1:Y:S01]  /*14b10*/  LDCU UR8, c[0x0][0x440] ;  /* 0x00008800ff0877ac */ /* 0x000e620008000800 */
[----:B------:R-:W2:Y:S01]  /*14b20*/  LDCU UR4, c[0x0][0x3bc] ;  /* 0x00007780ff0477ac */ /* 0x000ea20008000800 */
[----:B------:R-:W-:Y:S01]  /*14b30*/  USHF.L.U32 UR9, UR10, 0x5, URZ ;  /* 0x000000050a097899 */ /* 0x000fe200080006ff */
[----:B-1----:R-:W-:Y:S02]  /*14b40*/  ISETP.GE.AND P5, PT, R12, UR8, PT ;  /* 0x000000080c007c0c */ /* 0x002fe4000bfa6270 */
[----:B------:R-:W-:Y:S02]  /*14b50*/  ISETP.GE.AND P4, PT, R10, UR8, PT ;  /* 0x000000080a007c0c */ /* 0x000fe4000bf86270 */
[----:B------:R-:W-:Y:S01]  /*14b60*/  ISETP.GE.AND P3, PT, R9, UR8, PT ;  /* 0x0000000809007c0c */ /* 0x000fe2000bf66270 */
[----:B--2---:R-:W-:Y:S01]  /*14b70*/  USHF.L.U64.HI UR4, UR10, 0x5, UR4 ;  /* 0x000000050a047899 */ /* 0x004fe20008010204 */
[----:B------:R-:W-:-:S04]  /*14b80*/  LEA R12, P2, R61, R198, 0x1 ;  /* 0x000000c63d0c7211 */ /* 0x000fc800078408ff */
[----:B------:R-:W-:Y:S02]  /*14b90*/  LEA.HI.X R13, R61, R195, R60, 0x1, P2 ;  /* 0x000000c33d0d7211 */ /* 0x000fe400010f0c3c */
[----:B------:R-:W-:Y:S01]  /*14ba0*/  IADD3 R26, P2, PT, R12, UR9, RZ ;  /* 0x000000090c1a7c10 */ /* 0x000fe2000ff5e0ff */
[----:B------:R-:W-:-:S03]  /*14bb0*/  @!P5 IMAD.MOV.U32 R194, RZ, RZ, R198 ;  /* 0x000000ffffc2d224 */ /* 0x000fc600078e00c6 */
[----:B------:R-:W-:Y:S02]  /*14bc0*/  IADD3.X R27, PT, PT, R13, UR4, RZ, P2, !PT ;  /* 0x000000040d1b7c10 */ /* 0x000fe400097fe4ff */
[----:B------:R-:W-:Y:S01]  /*14bd0*/  @!PT LDS RZ, [RZ] ;  /* 0x00000000fffff984 */ /* 0x000fe20000000800 */
[----:B------:R-:W-:Y:S01]  /*14be0*/  @!PT LDS RZ, [RZ] ;  /* 0x00000000fffff984 */ /* 0x000fe20000000800 */
[----:B------:R-:W-:Y:S01]  /*14bf0*/  @!PT LDS RZ, [RZ] ;  /* 0x00000000fffff984 */ /* 0x000fe20000000800 */
[----:B------:R1:W-:Y:S01]  /*14c00*/  @!P5 LDGSTS.E.BYPASS.LTC128B.128 [R211+0x6000], desc[UR6][R194.64] ;  /* 0x06000000c2d3dfae */ /* 0x0003e2000b981a06 */
[----:B------:R-:W-:-:S03]  /*14c10*/  IADD3 R24, P2, PT, R26, UR9, RZ ;  /* 0x000000091a187c10 */ /* 0x000fc6000ff5e0ff */
[----:B------:R2:W-:Y:S01]  /*14c20*/  @P5 STS.128 [R211+0x6000], RZ ;  /* 0x006000ffd3005388 */ /* 0x0005e20000000c00 */
[----:B------:R-:W-:Y:S01]  /*14c30*/  IADD3.X R25, PT, PT, R27, UR4, RZ, P2, !PT ;  /* 0x000000041b197c10 */ /* 0x000fe200097fe4ff */
        /* <DEDUP_REMOVED lines=58> */
.L_x_2704:
[----:B------:R-:W-:Y:S01]  /*14fe0*/  FMNMX3.FTZ R10, R23, R33, R21, !PT ;  /* 0x00000021170a7276 */ /* 0x000fe20007810015 */
[----:B------:R-:W1:Y:S01]  /*14ff0*/  S2R R185, SR_TID.X ;  /* 0x0000000000b97919 */ /* 0x000e620000002100 */
[----:B------:R-:W-:Y:S01]  /*15000*/  FMNMX3.FTZ R9, R22, R6, R20, !PT ;  /* 0x0000000616097276 */ /* 0x000fe20007810014 */
[----:B------:R-:W3:Y:S01]  /*15010*/  LDCU UR4, c[0x0][0x45c] ;  /* 0x00008b80ff0477ac */ /* 0x000ee20008000800 */
        /* <DEDUP_REMOVED lines=11> */
[----:B--2---:R-:W-:Y:S02]  /*150d0*/  FMNMX3.FTZ R12, R9, R178, R172, !PT ;  /* 0x000000b2090c7276 */ /* 0x004fe400078100ac */
[----:B------:R-:W-:Y:S02]  /*150e0*/  FMNMX.FTZ R13, R177, R10, !PT ;  /* 0x0000000ab10d7209 */ /* 0x000fe40007810000 */
[----:B------:R-:W-:Y:S02]  /*150f0*/  FMNMX.FTZ R12, R169, R12, !PT ;  /* 0x0000000ca90c7209 */ /* 0x000fe40007810000 */
[----:B------:R-:W-:Y:S01]  /*15100*/  MOV R209, 0xffffffff ;  /* 0xffffffff00d17802 */ /* 0x000fe20000000f00 */
[----:B------:R-:W2:Y:S01]  /*15110*/  SHFL.BFLY PT, R10, R13, 0x2, 0x1f ;  /* 0x0c401f000d0a7f89 */ /* 0x000ea200000e0000 */
[----:B-1----:R-:W-:-:S02]  /*15120*/  SHF.L.U32 R184, R185, 0x3, RZ ;  /* 0x00000003b9b87819 */ /* 0x002fc400000006ff */
[----:B------:R-:W-:Y:S01]  /*15130*/  SHF.R.U32.HI R183, RZ, 0x1, R185 ;  /* 0x00000001ffb77819 */ /* 0x000fe200000116b9 */
[----:B------:R-:W1:Y:S01]  /*15140*/  SHFL.BFLY PT, R9, R12, 0x2, 0x1f ;  /* 0x0c401f000c097f89 */ /* 0x000e6200000e0000 */
[----:B------:R-:W-:-:S04]  /*15150*/  LOP3.LUT R184, R184, 0x38, RZ, 0xc0, !PT ;  /* 0x00000038b8b87812 */ /* 0x000fc800078ec0ff */
[----:B------:R-:W-:Y:S02]  /*15160*/  LOP3.LUT R145, R184, 0x1c0, R144, 0xf8, !PT ;  /* 0x000001c0b8917812 */ /* 0x000fe400078ef890 */
[----:B--2---:R-:W-:Y:S02]  /*15170*/  FMNMX.FTZ R10, R13, R10, !PT ;  /* 0x0000000a0d0a7209 */ /* 0x004fe40007810000 */
[----:B-1----:R-:W-:-:S03]  /*15180*/  FMNMX.FTZ R9, R12, R9, !PT ;  /* 0x000000090c097209 */ /* 0x002fc60007810000 */
[----:B------:R-:W1:Y:S04]  /*15190*/  SHFL.BFLY PT, R133, R10, 0x1, 0x1f ;  /* 0x0c201f000a857f89 */ /* 0x000e6800000e0000 */
[----:B------:R-:W2:Y:S01]  /*151a0*/  SHFL.BFLY PT, R132, R9, 0x1, 0x1f ;  /* 0x0c201f0009847f89 */ /* 0x000ea200000e0000 */
[----:B-1----:R-:W-:Y:S02]  /*151b0*/  FMNMX.FTZ R133, R10, R133, !PT ;  /* 0x000000850a857209 */ /* 0x002fe40007810000 */
[----:B------:R-:W-:Y:S02]  /*151c0*/  LOP3.LUT R10, R183, 0x8, RZ, 0xc0, !PT ;  /* 0x00000008b70a7812 */ /* 0x000fe400078ec0ff */
[----:B--2---:R-:W-:Y:S01]  /*151d0*/  FMNMX.FTZ R132, R9, R132, !PT ;  /* 0x0000008409847209 */ /* 0x004fe20007810000 */
[C---:B---3--:R-:W-:Y:S01]  /*151e0*/  FMUL.FTZ R190, R133.reuse, UR4 ;  /* 0x0000000485be7c20 */ /* 0x048fe20008410000 */
[----:B------:R-:W-:-:S02]  /*151f0*/  FSETP.NEU.FTZ.AND P2, PT, R133, -INF , PT ;  /* 0xff8000008500780b */ /* 0x000fc40003f5d000 */
[----:B------:R-:W-:Y:S01]  /*15200*/  LOP3.LUT R9, R145, R10, RZ, 0x3c, !PT ;  /* 0x0000000a91097212 */ /* 0x000fe200078e3cff */
[----:B------:R-:W-:Y:S01]  /*15210*/  FMUL.FTZ R173, R132, UR4 ;  /* 0x0000000484ad7c20 */ /* 0x000fe20008410000 */
[----:B------:R-:W-:Y:S02]  /*15220*/  FSEL R190, R190, RZ, P2 ;  /* 0x000000ffbebe7208 */ /* 0x000fe40001000000 */
[----:B------:R-:W-:Y:S02]  /*15230*/  FSETP.NEU.FTZ.AND P2, PT, R132, -INF , PT ;  /* 0xff8000008400780b */ /* 0x000fe40003f5d000 */
[----:B------:R-:W-:Y:S01]  /*15240*/  LOP3.LUT R186, R9, 0x200, R144, 0xf8, !PT ;  /* 0x0000020009ba7812 */ /* 0x000fe200078ef890 */
[--C-:B------:R-:W-:Y:S01]  /*15250*/  FFMA.FTZ R159, R23, UR4, -R190.reuse ;  /* 0x00000004179f7c23 */ /* 0x100fe200080108be */
[----:B------:R-:W-:Y:S01]  /*15260*/  FSEL R173, R173, RZ, P2 ;  /* 0x000000ffadad7208 */ /* 0x000fe20001000000 */
        /* <DEDUP_REMOVED lines=8> */
[--C-:B------:R-:W-:Y:S01]  /*152f0*/  FFMA.FTZ R162, R22, UR4, -R173.reuse ;  /* 0x0000000416a27c23 */ /* 0x100fe200080108ad */
[----:B------:R-:W-:Y:S01]  /*15300*/  @P0 IADD3 R168, PT, PT, R6, -0x40, RZ ;  /* 0xffffffc006a80810 */ /* 0x000fe20007ffe0ff */
[--C-:B------:R-:W-:Y:S01]  /*15310*/  FFMA.FTZ R157, R20, UR4, -R173.reuse ;  /* 0x00000004149d7c23 */ /* 0x100fe200080108ad */
[C---:B------:R-:W-:Y:S01]  /*15320*/  IADD3 R174, PT, PT, R11.reuse, R186, RZ ;  /* 0x000000ba0bae7210 */ /* 0x040fe20007ffe0ff */
[--C-:B------:R-:W-:Y:S01]  /*15330*/  FFMA.FTZ R156, R4, UR4, -R173.reuse ;  /* 0x00000004049c7c23 */ /* 0x100fe200080108ad */
[----:B------:R-:W-:Y:S01]  /*15340*/  IADD3 R163, PT, PT, R11, R168, RZ ;  /* 0x000000a80ba37210 */ /* 0x000fe20007ffe0ff */
[----:B------:R-:W1:Y:S01]  /*15350*/  LDSM.16.MT88.4 R108, [R168] ;  /* 0x00000000a86c783b */ /* 0x000e620000004200 */
[--C-:B------:R-:W-:Y:S01]  /*15360*/  FFMA.FTZ R152, R7, UR4, -R190.reuse ;  /* 0x0000000407987c23 */ /* 0x100fe200080108be */
[--C-:B------:R-:W-:Y:S01]  /*15370*/  FFMA.FTZ R149, R5, UR4, -R190.reuse ;  /* 0x0000000405957c23 */ /* 0x100fe200080108be */
[----:B------:R-:W-:Y:S01]  /*15380*/  MUFU.EX2 R159, R159 ;  /* 0x0000009f009f7308 */ /* 0x000fe20000000800 */
[----:B------:R-:W2:Y:S01]  /*15390*/  LDSM.16.MT88.4 R56, [R168+0x2000] ;  /* 0x00200000a838783b */ /* 0x000ea20000004200 */
[--C-:B------:R-:W-:Y:S01]  /*153a0*/  FFMA.FTZ R153, R17, UR4, -R190.reuse ;  /* 0x0000000411997c23 */ /* 0x100fe200080108be */
[--C-:B------:R-:W-:Y:S01]  /*153b0*/  FFMA.FTZ R148, R15, UR4, -R190.reuse ;  /* 0x000000040f947c23 */ /* 0x100fe200080108be */
[--C-:B------:R-:W-:Y:S01]  /*153c0*/  FFMA.FTZ R151, R18, UR4, -R173.reuse ;  /* 0x0000000412977c23 */ /* 0x100fe200080108ad */
[----:B------:R-:W3:Y:S01]  /*153d0*/  LDSM.16.MT88.4 R116, [R174+0xc000] ;  /* 0x00c00000ae74783b */ /* 0x000ee20000004200 */
[--C-:B------:R-:W-:Y:S01]  /*153e0*/  FFMA.FTZ R150, R16, UR4, -R173.reuse ;  /* 0x0000000410967c23 */ /* 0x100fe200080108ad */
[--C-:B------:R-:W-:Y:S01]  /*153f0*/  FFMA.FTZ R147, R14, UR4, -R173.reuse ;  /* 0x000000040e937c23 */ /* 0x100fe200080108ad */
[----:B------:R-:W4:Y:S01]  /*15400*/  MUFU.EX2 R158, R158 ;  /* 0x0000009e009e7308 */ /* 0x000f220000000800 */
[----:B------:R-:W5:Y:S01]  /*15410*/  LDSM.16.MT88.4 R48, [R174+0xe000] ;  /* 0x00e00000ae30783b */ /* 0x000f620000004200 */
[--C-:B------:R-:W-:Y:S01]  /*15420*/  FFMA.FTZ R146, R8, UR4, -R173.reuse ;  /* 0x0000000408927c23 */ /* 0x100fe200080108ad */
[--C-:B------:R-:W-:Y:S01]  /*15430*/  FFMA.FTZ R166, R167, UR4, -R190.reuse ;  /* 0x00000004a7a67c23 */ /* 0x100fe200080108be */
[--C-:B------:R-:W-:Y:S01]  /*15440*/  FFMA.FTZ R165, R165, UR4, -R190.reuse ;  /* 0x00000004a5a57c23 */ /* 0x100fe200080108be */
[----:B------:R-:W5:Y:S01]  /*15450*/  LDSM.16.MT88.4 R80, [R174+0x10000] ;  /* 0x01000000ae50783b */ /* 0x000f620000004200 */
[--C-:B------:R-:W-:Y:S01]  /*15460*/  FFMA.FTZ R167, R143, UR4, -R190.reuse ;  /* 0x000000048fa77c23 */ /* 0x100fe200080108be */
[--C-:B------:R-:W-:Y:S01]  /*15470*/  FFMA.FTZ R170, R141, UR4, -R190.reuse ;  /* 0x000000048daa7c23 */ /* 0x100fe200080108be */
[----:B------:R-:W-:Y:S01]  /*15480*/  MUFU.EX2 R155, R155 ;  /* 0x0000009b009b7308 */ /* 0x000fe20000000800 */
[----:B------:R-:W5:Y:S01]  /*15490*/  LDSM.16.MT88.4 R124, [R186+0xc000] ;  /* 0x00c00000ba7c783b */ /* 0x000f620000004200 */
[--C-:B------:R-:W-:Y:S01]  /*154a0*/  FFMA.FTZ R171, R142, UR4, -R173.reuse ;  /* 0x000000048eab7c23 */ /* 0x100fe200080108ad */
[--C-:B------:R-:W-:Y:S01]  /*154b0*/  FFMA.FTZ R176, R140, UR4, -R173.reuse ;  /* 0x000000048cb07c23 */ /* 0x100fe200080108ad */
[--C-:B------:R-:W-:Y:S01]  /*154c0*/  FFMA.FTZ R175, R192, UR4, -R173.reuse ;  /* 0x00000004c0af7c23 */ /* 0x100fe200080108ad */
[----:B------:R-:W5:Y:S01]  /*154d0*/  LDSM.16.MT88.4 R100, [R163] ;  /* 0x00000000a364783b */ /* 0x000f620000004200 */
[--C-:B------:R-:W-:Y:S01]  /*154e0*/  FFMA.FTZ R188, R188, UR4, -R173.reuse ;  /* 0x00000004bcbc7c23 */ /* 0x100fe200080108ad */
[--C-:B------:R-:W-:Y:S01]  /*154f0*/  FFMA.FTZ R212, R177, UR4, -R190.reuse ;  /* 0x00000004b1d47c23 */ /* 0x100fe200080108be */
[----:B------:R-:W1:Y:S01]  /*15500*/  MUFU.EX2 R154, R154 ;  /* 0x0000009a009a7308 */ /* 0x000e620000000800 */
[----:B------:R-:W5:Y:S01]  /*15510*/  LDSM.16.MT88.4 R64, [R163+0x2000] ;  /* 0x00200000a340783b */ /* 0x000f620000004200 */
[----:B----4-:R-:W-:Y:S01]  /*15520*/  F2FP.BF16.F32.PACK_AB R96, R158, R159 ;  /* 0x0000009f9e60723e */ /* 0x010fe200000010ff */
[--C-:B------:R-:W-:Y:S01]  /*15530*/  FFMA.FTZ R189, R189, UR4, -R190.reuse ;  /* 0x00000004bdbd7c23 */ /* 0x100fe200080108be */
[--C-:B------:R-:W-:Y:S01]  /*15540*/  FFMA.FTZ R192, R187, UR4, -R190.reuse ;  /* 0x00000004bbc07c23 */ /* 0x100fe200080108be */
[----:B------:R-:W4:Y:S01]  /*15550*/  LDSM.16.MT88.4 R72, [R186+0x10000] ;  /* 0x01000000ba48783b */ /* 0x000f220000004200 */
[----:B------:R-:W-:Y:S01]  /*15560*/  FFMA.FTZ R179, R179, UR4, -R190 ;  /* 0x00000004b3b37c23 */ /* 0x000fe200080108be */
[--C-:B------:R-:W-:Y:S01]  /*15570*/  FFMA.FTZ R177, R182, UR4, -R173.reuse ;  /* 0x00000004b6b17c23 */ /* 0x100fe200080108ad */
[----:B------:R-:W-:Y:S01]  /*15580*/  MUFU.EX2 R162, R162 ;  /* 0x000000a200a27308 */ /* 0x000fe20000000800 */
[----:B------:R-:W4:Y:S01]  /*15590*/  LDSM.16.MT88.4 R88, [R168+0x4000] ;  /* 0x00400000a858783b */ /* 0x000f220000004200 */
[--C-:B------:R-:W-:Y:S01]  /*155a0*/  FFMA.FTZ R178, R178, UR4, -R173.reuse ;  /* 0x00000004b2b27c23 */ /* 0x100fe200080108ad */
[--C-:B------:R-:W-:Y:S01]  /*155b0*/  FFMA.FTZ R172, R172, UR4, -R173.reuse ;  /* 0x00000004acac7c23 */ /* 0x100fe200080108ad */
[----:B------:R-:W-:Y:S01]  /*155c0*/  FFMA.FTZ R213, R169, UR4, -R173 ;  /* 0x00000004a9d57c23 */ /* 0x000fe200080108ad */
[----:B------:R-:W4:Y:S01]  /*155d0*/  LDSM.16.MT88.4 R4, [R163+0x4000] ;  /* 0x00400000a304783b */ /* 0x000f220000004200 */
[----:B------:R-:W-:-:S02]  /*155e0*/  FADD.FTZ R158, R159, R158 ;  /* 0x0000009e9f9e7221 */ /* 0x000fc40000010000 */
[----:B------:R-:W2:Y:S01]  /*155f0*/  MUFU.EX2 R161, R161 ;  /* 0x000000a100a17308 */ /* 0x000ea20000000800 */
[----:B------:R-:W4:Y:S01]  /*15600*/  LDSM.16.MT88.4 R12, [R168+0x800] ;  /* 0x00080000a80c783b */ /* 0x000f220000004200 */
[C---:B-1----:R-:W-:Y:S01]  /*15610*/  F2FP.BF16.F32.PACK_AB R98, R154.reuse, R155 ;  /* 0x0000009b9a62723e */ /* 0x042fe200000010ff */
[----:B------:R-:W-:Y:S02]  /*15620*/  FADD.FTZ R155, R155, R158 ;  /* 0x0000009e9b9b7221 */ /* 0x000fe40000010000 */
[----:B------:R-:W1:Y:S02]  /*15630*/  LDSM.16.MT88.4 R8, [R186+0xe800] ;  /* 0x00e80000ba08783b */ /* 0x000e640000004200 */
[----:B------:R-:W-:Y:S01]  /*15640*/  FADD.FTZ R154, R154, R155 ;  /* 0x0000009b9a9a7221 */ /* 0x000fe20000010000 */
[----:B------:R-:W-:Y:S01]  /*15650*/  MUFU.EX2 R157, R157 ;  /* 0x0000009d009d7308 */ /* 0x000fe20000000800 */
[----:B------:R-:W1:Y:S04]  /*15660*/  LDSM.16.MT88.4 R16, [R168+0x2800] ;  /* 0x00280000a810783b */ /* 0x000e680000004200 */
[----:B------:R-:W1:Y:S03]  /*15670*/  LDSM.16.MT88.4 R20, [R174+0xe800] ;  /* 0x00e80000ae14783b */ /* 0x000e660000004200 */
[----:B------:R-:W3:Y:S01]  /*15680*/  MUFU.EX2 R156, R156 ;  /* 0x0000009c009c7308 */ /* 0x000ee20000000800 */
        /* <DEDUP_REMOVED lines=8> */
[----:B---3--:R-:W-:Y:S01]  /*15710*/  F2FP.BF16.F32.PACK_AB R99, R156, R157 ;  /* 0x0000009d9c63723e */ /* 0x008fe200000010ff */
[----:B------:R-:W-:Y:S01]  /*15720*/  LDSM.16.MT88.4 R140, [R174+0xd000] ;  /* 0x00d00000ae8c783b */ /* 0x000fe20000004200 */
[----:B------:R-:W-:-:S04]  /*15730*/  FADD.FTZ R157, R157, R162 ;  /* 0x000000a29d9d7221 */ /* 0x000fc80000010000 */
[----:B------:R-:W-:Y:S01]  /*15740*/  FADD.FTZ R156, R156, R157 ;  /* 0x0000009d9c9c7221 */ /* 0x000fe20000010000 */
        /* <DEDUP_REMOVED lines=31> */
[C---:B------:R-:W-:Y:S07]  /*15940*/  HMMA.16816.F32.BF16 R48, R96.reuse, R50, RZ ;  /* 0x000000326030723c */ /* 0x040fee00000418ff */
        /* <DEDUP_REMOVED lines=21> */
[----:B-1----:R-:W-:Y:S01]  /*15aa0*/  F2FP.BF16.F32.PACK_AB R7, R146, R147 ;  /* 0x000000939207723e */ /* 0x002fe200000010ff */
        /* <DEDUP_REMOVED lines=45> */
[----:B----4-:R-:W-:Y:S01]  /*15d80*/  F2FP.BF16.F32.PACK_AB R7, R188, R175 ;  /* 0x000000afbc07723e */ /* 0x010fe200000010ff */
        /* <DEDUP_REMOVED lines=151> */
.L_x_2708:
        /* <DEDUP_REMOVED lines=8> */
.L_x_2709:
[----:B------:R-:W1:Y:S01]  /*16780*/  LDCU UR4, c[0x0][0x440] ;  /* 0x00008800ff0477ac */ /* 0x000e620008000800 */
[----:B------:R-:W-:Y:S01]  /*16790*/  LOP3.LUT R4, R184, 0x40, RZ, 0xfc, !PT ;  /* 0x00000040b8047812 */ /* 0x000fe200078efcff */
[----:B------:R-:W2:Y:S01]  /*167a0*/  LDC R6, c[0x0][0x3c4] ;  /* 0x0000f100ff067b82 */ /* 0x000ea20000000800 */
[C---:B------:R-:W-:Y:S01]  /*167b0*/  LEA R8, P2, R5.reuse, R200, 0x5 ;  /* 0x000000c805087211 */ /* 0x040fe200078428ff */
[----:B------:R-:W-:Y:S01]  /*167c0*/  IMAD.SHL.U32 R7, R5, 0x20, RZ ;  /* 0x0000002005077824 */ /* 0x000fe200078e00ff */
[----:B------:R-:W-:Y:S01]  /*167d0*/  SHF.R.U32.HI R183, RZ, 0x1, R185 ;  /* 0x00000001ffb77819 */ /* 0x000fe200000116b9 */
[----:B------:R-:W-:Y:S02]  /*167e0*/  IMAD.SHL.U32 R181, R185, 0x20, RZ ;  /* 0x00000020b9b57824 */ /* 0x000fe400078e00ff */
[----:B------:R-:W-:Y:S02]  /*167f0*/  IMAD.MOV.U32 R187, RZ, RZ, 0x20 ;  /* 0x00000020ffbb7424 */ /* 0x000fe400078e00ff */
[----:B------:R-:W-:Y:S01]  /*16800*/  VIADD R182, R193, UR5 ;  /* 0x00000005c1b67c36 */ /* 0x000fe20008000000 */
[----:B------:R-:W-:-:S02]  /*16810*/  LOP3.LUT R181, R181, 0x7c00, RZ, 0xc0, !PT ;  /* 0x00007c00b5b57812 */ /* 0x000fc400078ec0ff */
[----:B------:R-:W-:Y:S02]  /*16820*/  SEL R187, R187, 0xffffffe0, !P1 ;  /* 0xffffffe0bbbb7807 */ /* 0x000fe40004800000 */
[----:B------:R-:W-:Y:S02]  /*16830*/  LOP3.LUT R144, R181, 0x200, R144, 0xf8, !PT ;  /* 0x00000200b5907812 */ /* 0x000fe400078ef890 */
[----:B-1----:R-:W-:Y:S01]  /*16840*/  ISETP.GE.AND P5, PT, R184, UR4, PT ;  /* 0x00000004b8007c0c */ /* 0x002fe2000bfa6270 */
[----:B------:R-:W-:Y:S01]  /*16850*/  IMAD.IADD R192, R182, 0x1, R187 ;  /* 0x00000001b6c07824 */ /* 0x000fe200078e02bb */
[----:B------:R-:W-:Y:S01]  /*16860*/  ISETP.GE.AND P4, PT, R4, UR4, PT ;  /* 0x0000000404007c0c */ /* 0x000fe2000bf86270 */
[----:B------:R-:W-:Y:S01]  /*16870*/  IMAD.IADD R182, R182, 0x1, R164 ;  /* 0x00000001b6b67824 */ /* 0x000fe200078e02a4 */
[----:B------:R-:W-:-:S04]  /*16880*/  LOP3.LUT R4, R184, 0x80, RZ, 0xfc, !PT ;  /* 0x00000080b8047812 */ /* 0x000fc800078efcff */
[----:B------:R-:W-:Y:S01]  /*16890*/  ISETP.GE.AND P3, PT, R4, UR4, PT ;  /* 0x0000000404007c0c */ /* 0x000fe2000bf66270 */
[----:B------:R-:W1:Y:S01]  /*168a0*/  LDCU UR4, c[0x0][0x50c] ;  /* 0x0000a180ff0477ac */ /* 0x000e620008000800 */
        /* <DEDUP_REMOVED lines=42> */
[----:B--2---:R-:W-:-:S03]  /*16b50*/  IMAD.IADD R196, R164, 0x1, R203 ;  /* 0x00000001a4c47824 */ /* 0x004fc600078e02cb */
        /* <DEDUP_REMOVED lines=38> */
[----:B------:R-:W-:Y:S04]  /*16dc0*/  LDSM.16.M88.4 R24, [R201] ;  /* 0x00000000c918783b */ /* 0x000fe80000000200 */
[----:B--2---:R-:W2:Y:S04]  /*16dd0*/  LDSM.16.M88.4 R8, [R192+0x6000] ;  /* 0x00600000c008783b */ /* 0x004ea80000000200 */
[----:B------:R-:W2:Y:S04]  /*16de0*/  LDSM.16.M88.4 R4, [R192+0x6800] ;  /* 0x00680000c004783b */ /* 0x000ea80000000200 */
[----:B------:R-:W2:Y:S04]  /*16df0*/  LDSM.16.M88.4 R172, [R192+0x7000] ;  /* 0x00700000c0ac783b */ /* 0x000ea80000000200 */
[----:B------:R-:W2:Y:S04]  /*16e00*/  LDSM.16.M88.4 R32, [R192+0x7800] ;  /* 0x00780000c020783b */ /* 0x000ea80000000200 */
[----:B------:R-:W-:Y:S01]  /*16e10*/  LDSM.16.M88.4 R28, [R196] ;  /* 0x00000000c41c783b */ /* 0x000fe20000000200 */
[C---:B---3--:R-:W-:Y:S03]  /*16e20*/  HMMA.16816.F32.BF16 R16, R140.reuse, R12, RZ ;  /* 0x0000000c8c10723c */ /* 0x048fe600000418ff */
[----:B------:R-:W-:Y:S04]  /*16e30*/  LDSM.16.M88.4 R168, [R182+0x6800] ;  /* 0x00680000b6a8783b */ /* 0x000fe80000000200 */
[----:B------:R-:W-:Y:S01]  /*16e40*/  LDSM.16.M88.4 R164, [R182+0x7000] ;  /* 0x00700000b6a4783b */ /* 0x000fe20000000200 */
[C---:B----4-:R-:W-:Y:S03]  /*16e50*/  HMMA.16816.F32.BF16 R160, R140.reuse, R156, RZ ;  /* 0x0000009c8ca0723c */ /* 0x050fe600000418ff */
[----:B------:R-:W-:Y:S04]  /*16e60*/  LDSM.16.M88.4 R136, [R182+0x7800] ;  /* 0x00780000b688783b */ /* 0x000fe80000000200 */
        /* <DEDUP_REMOVED lines=12> */
[----:B------:R-:W-:Y:S07]  /*16f30*/  LDSM.16.M88.4 R8, [R194] ;  /* 0x00000000c208783b */ /* 0x000fee0000000200 */
[C---:B------:R-:W-:Y:S08]  /*16f40*/  HMMA.16816.F32.BF16 R160, R24.reuse, R4, R160 ;  /* 0x0000000418a0723c */ /* 0x040ff000000418a0 */
[C---:B------:R-:W-:Y:S01]  /*16f50*/  HMMA.16816.F32.BF16 R156, R24.reuse, R6, R156 ;  /* 0x00000006189c723c */ /* 0x040fe2000004189c */
[----:B------:R-:W2:Y:S07]  /*16f60*/  LDSM.16.M88.4 R4, [R187+0x6000] ;  /* 0x00600000bb04783b */ /* 0x000eae0000000200 */
[C---:B------:R-:W-:Y:S08]  /*16f70*/  HMMA.16816.F32.BF16 R152, R24.reuse, R172, R152 ;  /* 0x000000ac1898723c */ /* 0x040ff00000041898 */
[C---:B------:R-:W-:Y:S01]  /*16f80*/  HMMA.16816.F32.BF16 R148, R24.reuse, R174, R148 ;  /* 0x000000ae1894723c */ /* 0x040fe20000041894 */
[----:B------:R-:W-:Y:S07]  /*16f90*/  LDSM.16.M88.4 R172, [R193+UR5+0x8000] ;  /* 0x00800005c1ac783b */ /* 0x000fee0008000200 */
[C---:B------:R-:W-:Y:S08]  /*16fa0*/  HMMA.16816.F32.BF16 R144, R24.reuse, R32, R144 ;  /* 0x000000201890723c */ /* 0x040ff00000041890 */
[----:B------:R-:W-:Y:S01]  /*16fb0*/  HMMA.16816.F32.BF16 R140, R24, R34, R140 ;  /* 0x00000022188c723c */ /* 0x000fe2000004188c */
[----:B------:R-:W3:Y:S04]  /*16fc0*/  LDSM.16.M88.4 R24, [R187+0x7000] ;  /* 0x00700000bb18783b */ /* 0x000ee80000000200 */
[----:B------:R-:W-:Y:S03]  /*16fd0*/  LDSM.16.M88.4 R32, [R203+0x2000] ;  /* 0x00200000cb20783b */ /* 0x000fe60000000200 */
[C---:B-1----:R-:W-:Y:S08]  /*16fe0*/  HMMA.16816.F32.BF16 R16, R28.reuse, R20, R16 ;  /* 0x000000141c10723c */ /* 0x042ff00000041810 */
[C---:B------:R-:W-:Y:S01]  /*16ff0*/  HMMA.16816.F32.BF16 R12, R28.reuse, R22, R12 ;  /* 0x000000161c0c723c */ /* 0x040fe2000004180c */
[----:B------:R-:W1:Y:S07]  /*17000*/  LDSM.16.M88.4 R20, [R187+0x7800] ;  /* 0x00780000bb14783b */ /* 0x000e6e0000000200 */
[C---:B------:R-:W-:Y:S08]  /*17010*/  HMMA.16816.F32.BF16 R160, R28.reuse, R168, R160 ;  /* 0x000000a81ca0723c */ /* 0x040ff000000418a0 */
[C---:B------:R-:W-:Y:S01]  /*17020*/  HMMA.16816.F32.BF16 R156, R28.reuse, R170, R156 ;  /* 0x000000aa1c9c723c */ /* 0x040fe2000004189c */
[----:B------:R-:W4:Y:S07]  /*17030*/  LDSM.16.M88.4 R168, [R193+UR5+0x8800] ;  /* 0x00880005c1a8783b */ /* 0x000f2e0008000200 */
[C---:B------:R-:W-:Y:S08]  /*17040*/  HMMA.16816.F32.BF16 R152, R28.reuse, R164, R152 ;  /* 0x000000a41c98723c */ /* 0x040ff00000041898 */
[C---:B------:R-:W-:Y:S01]  /*17050*/  HMMA.16816.F32.BF16 R148, R28.reuse, R166, R148 ;  /* 0x000000a61c94723c */ /* 0x040fe20000041894 */
[----:B------:R-:W5:Y:S07]  /*17060*/  LDSM.16.M88.4 R164, [R193+UR5+0x9000] ;  /* 0x00900005c1a4783b */ /* 0x000f6e0008000200 */
[C---:B------:R-:W-:Y:S08]  /*17070*/  HMMA.16816.F32.BF16 R144, R28.reuse, R136, R144 ;  /* 0x000000881c90723c */ /* 0x040ff00000041890 */
[----:B------:R-:W-:Y:S01]  /*17080*/  HMMA.16816.F32.BF16 R140, R28, R138, R140 ;  /* 0x0000008a1c8c723c */ /* 0x000fe2000004188c */
[----:B------:R-:W5:Y:S04]  /*17090*/  LDSM.16.M88.4 R136, [R193+UR5+0x9800] ;  /* 0x00980005c188783b */ /* 0x000f680008000200 */
[----:B------:R-:W-:Y:S03]  /*170a0*/  LDSM.16.M88.4 R28, [R192+0x8000] ;  /* 0x00800000c01c783b */ /* 0x000fe60000000200 */
[C---:B--2---:R-:W-:Y:S08]  /*170b0*/  HMMA.16816.F32.BF16 R16, R8.reuse, R4, R16 ;  /* 0x000000040810723c */ /* 0x044ff00000041810 */
[C---:B------:R-:W-:Y:S01]  /*170c0*/  HMMA.16816.F32.BF16 R12, R8.reuse, R6, R12 ;  /* 0x00000006080c723c */ /* 0x040fe2000004180c */
[----:B------:R-:W2:Y:S07]  /*170d0*/  LDSM.16.M88.4 R4, [R201+0x2000] ;  /* 0x00200000c904783b */ /* 0x000eae0000000200 */
[C---:B------:R-:W-:Y:S08]  /*170e0*/  HMMA.16816.F32.BF16 R160, R8.reuse, R176, R160 ;  /* 0x000000b008a0723c */ /* 0x040ff000000418a0 */
[C---:B------:R-:W-:Y:S01]  /*170f0*/  HMMA.16816.F32.BF16 R156, R8.reuse, R178, R156 ;  /* 0x000000b2089c723c */ /* 0x040fe2000004189c */
[----:B------:R-:W-:Y:S07]  /*17100*/  LDSM.16.M88.4 R176, [R196+0x2000] ;  /* 0x00200000c4b0783b */ /* 0x000fee0000000200 */
[C---:B---3--:R-:W-:Y:S08]  /*17110*/  HMMA.16816.F32.BF16 R152, R8.reuse, R24, R152 ;  /* 0x000000180898723c */ /* 0x048ff00000041898 */
[C---:B------:R-:W-:Y:S01]  /*17120*/  HMMA.16816.F32.BF16 R148, R8.reuse, R26, R148 ;  /* 0x0000001a0894723c */ /* 0x040fe20000041894 */
[----:B------:R-:W3:Y:S07]  /*17130*/  LDSM.16.M88.4 R24, [R192+0x8800] ;  /* 0x00880000c018783b */ /* 0x000eee0000000200 */
[C---:B-1----:R-:W-:Y:S08]  /*17140*/  HMMA.16816.F32.BF16 R144, R8.reuse, R20, R144 ;  /* 0x000000140890723c */ /* 0x042ff00000041890 */
[----:B------:R-:W-:Y:S01]  /*17150*/  HMMA.16816.F32.BF16 R140, R8, R22, R140 ;  /* 0x00000016088c723c */ /* 0x000fe2000004188c */
[----:B------:R-:W1:Y:S04]  /*17160*/  LDSM.16.M88.4 R20, [R192+0x9000] ;  /* 0x00900000c014783b */ /* 0x000e680000000200 */
[----:B------:R-:W1:Y:S03]  /*17170*/  LDSM.16.M88.4 R8, [R192+0x9800] ;  /* 0x00980000c008783b */ /* 0x000e660000000200 */
[C---:B------:R-:W-:Y:S08]  /*17180*/  HMMA.16816.F32.BF16 R16, R32.reuse, R172, R16 ;  /* 0x000000ac2010723c */ /* 0x040ff00000041810 */
[C---:B------:R-:W-:Y:S01]  /*17190*/  HMMA.16816.F32.BF16 R12, R32.reuse, R174, R12 ;  /* 0x000000ae200c723c */ /* 0x040fe2000004180c */
[----:B------:R-:W-:Y:S07]  /*171a0*/  LDSM.16.M88.4 R172, [R182+0x8800] ;  /* 0x00880000b6ac783b */ /* 0x000fee0000000200 */
        /* <DEDUP_REMOVED lines=10> */
[C---:B--2---:R-:W-:Y:S08]  /*17250*/  HMMA.16816.F32.BF16 R16, R4.reuse, R28, R16 ;  /* 0x0000001c0410723c */ /* 0x044ff00000041810 */
[C---:B------:R-:W-:Y:S01]  /*17260*/  HMMA.16816.F32.BF16 R12, R4.reuse, R30, R12 ;  /* 0x0000001e040c723c */ /* 0x040fe2000004180c */
[----:B------:R-:W-:Y:S07]  /*17270*/  LDSM.16.M88.4 R28, [R187+0x8800] ;  /* 0x00880000bb1c783b */ /* 0x000fee0000000200 */
[C---:B---3--:R-:W-:Y:S08]  /*17280*/  HMMA.16816.F32.BF16 R160, R4.reuse, R24, R160 ;  /* 0x0000001804a0723c */ /* 0x048ff000000418a0 */
[C---:B------:R-:W-:Y:S01]  /*17290*/  HMMA.16816.F32.BF16 R156, R4.reuse, R26, R156 ;  /* 0x0000001a049c723c */ /* 0x040fe2000004189c */
[----:B------:R-:W2:Y:S07]  /*172a0*/  LDSM.16.M88.4 R24, [R187+0x9000] ;  /* 0x00900000bb18783b */ /* 0x000eae0000000200 */
[C---:B-1----:R-:W-:Y:S08]  /*172b0*/  HMMA.16816.F32.BF16 R152, R4.reuse, R20, R152 ;  /* 0x000000140498723c */ /* 0x042ff00000041898 */
[C---:B------:R-:W-:Y:S01]  /*172c0*/  HMMA.16816.F32.BF16 R148, R4.reuse, R22, R148 ;  /* 0x000000160494723c */ /* 0x040fe20000041894 */
[----:B------:R-:W1:Y:S07]  /*172d0*/  LDSM.16.M88.4 R20, [R187+0x9800] ;  /* 0x00980000bb14783b */ /* 0x000e6e0000000200 */
[C---:B------:R-:W-:Y:S08]  /*172e0*/  HMMA.16816.F32.BF16 R144, R4.reuse, R8, R144 ;  /* 0x000000080490723c */ /* 0x040ff00000041890 */
[----:B------:R-:W-:Y:S01]  /*172f0*/  HMMA.16816.F32.BF16 R140, R4, R10, R140 ;  /* 0x0000000a048c723c */ /* 0x000fe2000004188c */
[----:B------:R-:W-:Y:S04]  /*17300*/  LDSM.16.M88.4 R8, [R203+0x4000] ;  /* 0x00400000cb08783b */ /* 0x000fe80000000200 */
[----:B------:R-:W3:Y:S03]  /*17310*/  LDSM.16.M88.4 R4, [R193+UR5+0xa000] ;  /* 0x00a00005c104783b */ /* 0x000ee60008000200 */
[C---:B------:R-:W-:Y:S08]  /*17320*/  HMMA.16816.F32.BF16 R16, R176.reuse, R188, R16 ;  /* 0x000000bcb010723c */ /* 0x040ff00000041810 */
[C---:B------:R-:W-:Y:S01]  /*17330*/  HMMA.16816.F32.BF16 R12, R176.reuse, R190, R12 ;  /* 0x000000beb00c723c */ /* 0x040fe2000004180c */
[----:B------:R-:W-:Y:S07]  /*17340*/  LDSM.16.M88.4 R188, [R192+0xb000] ;  /* 0x00b00000c0bc783b */ /* 0x000fee0000000200 */
[C---:B----4-:R-:W-:Y:S08]  /*17350*/  HMMA.16816.F32.BF16 R152, R176.reuse, R168, R152 ;  /* 0x000000a8b098723c */ /* 0x050ff00000041898 */
[C---:B------:R-:W-:Y:S08]  /*17360*/  HMMA.16816.F32.BF16 R148, R176.reuse, R170, R148 ;  /* 0x000000aab094723c */ /* 0x040ff00000041894 */
[C---:B-----5:R-:W-:Y:S08]  /*17370*/  HMMA.16816.F32.BF16 R144, R176.reuse, R164, R144 ;  /* 0x000000a4b090723c */ /* 0x060ff00000041890 */
[----:B------:R-:W-:Y:S01]  /*17380*/  HMMA.16816.F32.BF16 R140, R176, R166, R140 ;  /* 0x000000a6b08c723c */ /* 0x000fe2000004188c */
[----:B------:R-:W-:Y:S07]  /*17390*/  LDSM.16.M88.4 R164, [R201+0x4000] ;  /* 0x00400000c9a4783b */ /* 0x000fee0000000200 */
[----:B------:R-:W-:Y:S01]  /*173a0*/  HMMA.16816.F32.BF16 R168, R136, R32, R16 ;  /* 0x0000002088a8723c */ /* 0x000fe20000041810 */
[----:B------:R-:W4:Y:S07]  /*173b0*/  LDSM.16.M88.4 R16, [R192+0xa000] ;  /* 0x00a00000c010783b */ /* 0x000f2e0000000200 */
[C---:B------:R-:W-:Y:S08]  /*173c0*/  HMMA.16816.F32.BF16 R160, R176.reuse, R172, R160 ;  /* 0x000000acb0a0723c */ /* 0x040ff000000418a0 */
[----:B------:R-:W-:Y:S01]  /*173d0*/  HMMA.16816.F32.BF16 R156, R176, R174, R156 ;  /* 0x000000aeb09c723c */ /* 0x000fe2000004189c */
[----:B------:R-:W5:Y:S07]  /*173e0*/  LDSM.16.M88.4 R172, [R193+UR5+0xa800] ;  /* 0x00a80005c1ac783b */ /* 0x000f6e0008000200 */
[C---:B------:R-:W-:Y:S01]  /*173f0*/  HMMA.16816.F32.BF16 R12, R136.reuse, R34, R12 ;  /* 0x00000022880c723c */ /* 0x040fe2000004180c */
[----:B------:R-:W-:Y:S07]  /*17400*/  LDSM.16.M88.4 R32, [R187+0xa000] ;  /* 0x00a00000bb20783b */ /* 0x000fee0000000200 */
[C---:B--2---:R-:W-:Y:S08]  /*17410*/  HMMA.16816.F32.BF16 R152, R136.reuse, R24, R152 ;  /* 0x000000188898723c */ /* 0x044ff00000041898 */
[C---:B------:R-:W-:Y:S01]  /*17420*/  HMMA.16816.F32.BF16 R148, R136.reuse, R26, R148 ;  /* 0x0000001a8894723c */ /* 0x040fe20000041894 */
[----:B------:R-:W-:Y:S07]  /*17430*/  LDSM.16.M88.4 R24, [R196+0x4000] ;  /* 0x00400000c418783b */ /* 0x000fee0000000200 */
[C---:B-1----:R-:W-:Y:S08]  /*17440*/  HMMA.16816.F32.BF16 R144, R136.reuse, R20, R144 ;  /* 0x000000148890723c */ /* 0x042ff00000041890 */
[----:B------:R-:W-:Y:S01]  /*17450*/  HMMA.16816.F32.BF16 R140, R136, R22, R140 ;  /* 0x00000016888c723c */ /* 0x000fe2000004188c */
[----:B------:R-:W1:Y:S07]  /*17460*/  LDSM.16.M88.4 R20, [R182+0xa000] ;  /* 0x00a00000b614783b */ /* 0x000e6e0000000200 */
[----:B---3--:R-:W-:Y:S08]  /*17470*/  HMMA.16816.F32.BF16 R168, R8, R4, R168 ;  /* 0x0000000408a8723c */ /* 0x008ff000000418a8 */
[C---:B------:R-:W-:Y:S08]  /*17480*/  HMMA.16816.F32.BF16 R160, R136.reuse, R28, R160 ;  /* 0x0000001c88a0723c */ /* 0x040ff000000418a0 */
[----:B------:R-:W-:Y:S01]  /*17490*/  HMMA.16816.F32.BF16 R156, R136, R30, R156 ;  /* 0x0000001e889c723c */ /* 0x000fe2000004189c */
[----:B------:R-:W2:Y:S04]  /*174a0*/  LDSM.16.M88.4 R28, [R193+UR5+0xb800] ;  /* 0x00b80005c11c783b */ /* 0x000ea80008000200 */
[----:B------:R-:W-:Y:S03]  /*174b0*/  LDSM.16.M88.4 R136, [R194+0x4000] ;  /* 0x00400000c288783b */ /* 0x000fe60000000200 */
[----:B------:R-:W-:Y:S01]  /*174c0*/  HMMA.16816.F32.BF16 R12, R8, R6, R12 ;  /* 0x00000006080c723c */ /* 0x000fe2000004180c */
[----:B------:R-:W3:Y:S07]  /*174d0*/  LDSM.16.M88.4 R4, [R193+UR5+0xb000] ;  /* 0x00b00005c104783b */ /* 0x000eee0008000200 */
[----:B----4-:R-:W-:Y:S08]  /*174e0*/  HMMA.16816.F32.BF16 R168, R164, R16, R168 ;  /* 0x00000010a4a8723c */ /* 0x010ff000000418a8 */
[----:B-----5:R-:W-:Y:S08]  /*174f0*/  HMMA.16816.F32.BF16 R160, R8, R172, R160 ;  /* 0x000000ac08a0723c */ /* 0x020ff000000418a0 */
[----:B------:R-:W-:Y:S01]  /*17500*/  HMMA.16816.F32.BF16 R12, R164, R18, R12 ;  /* 0x00000012a40c723c */ /* 0x000fe2000004180c */
[----:B------:R-:W4:Y:S07]  /*17510*/  LDSM.16.M88.4 R16, [R192+0xb800] ;  /* 0x00b80000c010783b */ /* 0x000f2e0000000200 */
[----:B------:R-:W-:Y:S01]  /*17520*/  HMMA.16816.F32.BF16 R156, R8, R174, R156 ;  /* 0x000000ae089c723c */ /* 0x000fe2000004189c */
[----:B------:R-:W5:Y:S07]  /*17530*/  LDSM.16.M88.4 R172, [R192+0xa800] ;  /* 0x00a80000c0ac783b */ /* 0x000f6e0000000200 */
[C---:B-1----:R-:W-:Y:S08]  /*17540*/  HMMA.16816.F32.BF16 R168, R24.reuse, R20, R168 ;  /* 0x0000001418a8723c */ /* 0x042ff000000418a8 */
[----:B------:R-:W-:Y:S01]  /*17550*/  HMMA.16816.F32.BF16 R12, R24, R22, R12 ;  /* 0x00000016180c723c */ /* 0x000fe2000004180c */
[----:B------:R-:W1:Y:S07]  /*17560*/  LDSM.16.M88.4 R20, [R182+0xb800] ;  /* 0x00b80000b614783b */ /* 0x000e6e0000000200 */
[C---:B--2---:R-:W-:Y:S08]  /*17570*/  HMMA.16816.F32.BF16 R140, R8.reuse, R30, R140 ;  /* 0x0000001e088c723c */ /* 0x044ff0000004188c */
[C---:B---3--:R-:W-:Y:S08]  /*17580*/  HMMA.16816.F32.BF16 R152, R8.reuse, R4, R152 ;  /* 0x000000040898723c */ /* 0x048ff00000041898 */
[----:B------:R-:W-:Y:S01]  /*17590*/  HMMA.16816.F32.BF16 R148, R8, R6, R148 ;  /* 0x000000060894723c */ /* 0x000fe20000041894 */
[----:B------:R-:W2:Y:S07]  /*175a0*/  LDSM.16.M88.4 R4, [R182+0xa800] ;  /* 0x00a80000b604783b */ /* 0x000eae0000000200 */
[C---:B------:R-:W-:Y:S08]  /*175b0*/  HMMA.16816.F32.BF16 R168, R136.reuse, R32, R168 ;  /* 0x0000002088a8723c */ /* 0x040ff000000418a8 */
[----:B------:R-:W-:Y:S01]  /*175c0*/  HMMA.16816.F32.BF16 R12, R136, R34, R12 ;  /* 0x00000022880c723c */ /* 0x000fe2000004180c */
[----:B------:R-:W3:Y:S07]  /*175d0*/  LDSM.16.M88.4 R32, [R187+0xb800] ;  /* 0x00b80000bb20783b */ /* 0x000eee0000000200 */
[----:B----4-:R-:W-:Y:S03]  /*175e0*/  HMMA.16816.F32.BF16 R140, R164, R18, R140 ;  /* 0x00000012a48c723c */ /* 0x010fe6000004188c */
[----:B------:R-:W-:Y:S01]  /*175f0*/  FMUL.FTZ R170, R170, UR4 ;  /* 0x00000004aaaa7c20 */ /* 0x000fe20008410000 */
[----:B------:R-:W-:Y:S01]  /*17600*/  FMUL.FTZ R31, R168, UR4 ;  /* 0x00000004a81f7c20 */ /* 0x000fe20008410000 */
[----:B------:R-:W-:-:S02]  /*17610*/  FMUL.FTZ R19, R169, UR4 ;  /* 0x00000004a9137c20 */ /* 0x000fc40008410000 */
[----:B------:R4:W-:Y:S01]  /*17620*/  MUFU.TANH R193, R170 ;  /* 0x000000aa00c17308 */ /* 0x0009e20000002400 */
[C---:B-----5:R-:W-:Y:S01]  /*17630*/  HMMA.16816.F32.BF16 R176, R164.reuse, R172, R160 ;  /* 0x000000aca4b0723c */ /* 0x060fe200000418a0 */
[----:B------:R-:W5:Y:S01]  /*17640*/  LDSM.16.M88.4 R160, [R187+0xa800] ;  /* 0x00a80000bba0783b */ /* 0x000f620000000200 */
[----:B------:R-:W-:Y:S01]  /*17650*/  FMUL.FTZ R173, R171, UR4 ;  /* 0x00000004abad7c20 */ /* 0x000fe20008410000 */
[----:B------:R-:W-:Y:S01]  /*17660*/  FMUL.FTZ R12, R12, UR4 ;  /* 0x000000040c0c7c20 */ /* 0x000fe20008410000 */
[----:B------:R-:W-:Y:S01]  /*17670*/  FMUL.FTZ R14, R14, UR4 ;  /* 0x000000040e0e7c20 */ /* 0x000fe20008410000 */
[----:B------:R-:W-:Y:S01]  /*17680*/  FMUL.FTZ R15, R15, UR4 ;  /* 0x000000040f0f7c20 */ /* 0x000fe20008410000 */
[----:B------:R-:W-:Y:S01]  /*17690*/  FMUL.FTZ R13, R13, UR4 ;  /* 0x000000040d0d7c20 */ /* 0x000fe20008410000 */
[----:B------:R-:W5:Y:S01]  /*176a0*/  MUFU.TANH R31, R31 ;  /* 0x0000001f001f7308 */ /* 0x000f620000002400 */
[----:B------:R-:W-:Y:S07]  /*176b0*/  HMMA.16816.F32.BF16 R156, R164, R174, R156 ;  /* 0x000000aea49c723c */ /* 0x000fee000004189c */
[----:B------:R-:W-:Y:S01]  /*176c0*/  MUFU.TANH R19, R19 ;  /* 0x0000001300137308 */ /* 0x000fe20000002400 */
[C---:B-1----:R-:W-:Y:S01]  /*176d0*/  HMMA.16816.F32.BF16 R140, R24.reuse, R22, R140 ;  /* 0x00000016188c723c */ /* 0x042fe2000004188c */
[----:B----4-:R-:W1:Y:S06]  /*176e0*/  LDSM.16.M88.4 R168, [R182+0xb000] ;  /* 0x00b00000b6a8783b */ /* 0x010e6c0000000200 */
[----:B------:R-:W-:Y:S01]  /*176f0*/  MUFU.TANH R173, R173 ;  /* 0x000000ad00ad7308 */ /* 0x000fe20000002400 */
[C---:B--2---:R-:W-:Y:S07]  /*17700*/  HMMA.16816.F32.BF16 R176, R24.reuse, R4, R176 ;  /* 0x0000000418b0723c */ /* 0x044fee00000418b0 */
[----:B------:R2:W-:Y:S01]  /*17710*/  MUFU.TANH R23, R12 ;  /* 0x0000000c00177308 */ /* 0x0005e20000002400 */
[----:B------:R-:W-:Y:S01]  /*17720*/  HMMA.16816.F32.BF16 R156, R24, R6, R156 ;  /* 0x00000006189c723c */ /* 0x000fe2000004189c */
[----:B------:R-:W4:Y:S01]  /*17730*/  LDSM.16.M88.4 R4, [R187+0xb000] ;  /* 0x00b00000bb04783b */ /* 0x000f220000000200 */
[----:B------:R-:W-:-:S05]  /*17740*/  DEPBAR.LE SB0, 0x0 ;  /* 0x000080000000791a */ /* 0x000fca0000000000 */
[----:B------:R-:W-:Y:S01]  /*17750*/  MUFU.TANH R15, R15 ;  /* 0x0000000f000f7308 */ /* 0x000fe20000002400 */
[----:B------:R-:W-:Y:S07]  /*17760*/  HMMA.16816.F32.BF16 R152, R164, R188, R152 ;  /* 0x000000bca498723c */ /* 0x000fee0000041898 */
[----:B------:R-:W-:Y:S01]  /*17770*/  MUFU.TANH R13, R13 ;  /* 0x0000000d000d7308 */ /* 0x000fe20000002400 */
[C---:B---3--:R-:W-:Y:S08]  /*17780*/  HMMA.16816.F32.BF16 R140, R136.reuse, R34, R140 ;  /* 0x00000022888c723c */ /* 0x048ff0000004188c */
[----:B-----5:R-:W-:Y:S01]  /*17790*/  HMMA.16816.F32.BF16 R176, R136, R160, R176 ;  /* 0x000000a088b0723c */ /* 0x020fe200000418b0 */
[----:B------:R-:W-:Y:S01]  /*177a0*/  IMAD.SHL.U32 R160, R185, 0x2, RZ ;  /* 0x00000002b9a07824 */ /* 0x000fe200078e00ff */
[----:B------:R3:W-:Y:S04]  /*177b0*/  MUFU.TANH R161, R14 ;  /* 0x0000000e00a17308 */ /* 0x0007e80000002400 */
[----:B------:R-:W-:-:S02]  /*177c0*/  LOP3.LUT R160, R160, 0x6, RZ, 0xc0, !PT ;  /* 0x00000006a0a07812 */ /* 0x000fc400078ec0ff */
[----:B------:R-:W-:Y:S01]  /*177d0*/  HMMA.16816.F32.BF16 R144, R8, R28, R144 ;  /* 0x0000001c0890723c */ /* 0x000fe20000041890 */
[----:B------:R-:W-:Y:S02]  /*177e0*/  IMAD.SHL.U32 R11, R135, 0x40, RZ ;  /* 0x00000040870b7824 */ /* 0x000fe400078e00ff */
[----:B------:R-:W-:Y:S01]  /*177f0*/  FMUL.FTZ R140, R140, UR4 ;  /* 0x000000048c8c7c20 */ /* 0x000fe20008410000 */
[----:B------:R-:W-:Y:S01]  /*17800*/  FMUL.FTZ R142, R142, UR4 ;  /* 0x000000048e8e7c20 */ /* 0x000fe20008410000 */
[----:B------:R-:W-:Y:S01]  /*17810*/  FMUL.FTZ R143, R143, UR4 ;  /* 0x000000048f8f7c20 */ /* 0x000fe20008410000 */
[----:B------:R-:W-:Y:S02]  /*17820*/  LOP3.LUT R8, R11, R160, RZ, 0xfc, !PT ;  /* 0x000000a00b087212 */ /* 0x000fe400078efcff */
[----:B------:R-:W-:Y:S01]  /*17830*/  HMMA.16816.F32.BF16 R156, R136, R162, R156 ;  /* 0x000000a2889c723c */ /* 0x000fe2000004189c */
[----:B------:R-:W5:Y:S02]  /*17840*/  MUFU.TANH R163, R140 ;  /* 0x0000008c00a37308 */ /* 0x000f640000002400 */
[----:B------:R-:W-:-:S02]  /*17850*/  VIADD R11, R8, 0xffffff80 ;  /* 0xffffff80080b7836 */ /* 0x000fc40000000000 */
[----:B------:R-:W-:Y:S01]  /*17860*/  FMUL.FTZ R175, R176, UR4 ;  /* 0x00000004b0af7c20 */ /* 0x000fe20008410000 */
[----:B------:R-:W-:Y:S02]  /*17870*/  VIADD R18, R8, 0xffffff81 ;  /* 0xffffff8108127836 */ /* 0x000fe40000000000 */
[----:B------:R-:W-:Y:S01]  /*17880*/  FMUL.FTZ R9, R178, UR4 ;  /* 0x00000004b2097c20 */ /* 0x000fe20008410000 */
[----:B------:R-:W-:Y:S01]  /*17890*/  FMUL.FTZ R35, R177, UR4 ;  /* 0x00000004b1237c20 */ /* 0x000fe20008410000 */
[----:B-1----:R-:W-:Y:S01]  /*178a0*/  HMMA.16816.F32.BF16 R152, R24, R168, R152 ;  /* 0x000000a81898723c */ /* 0x002fe20000041898 */
[----:B------:R-:W1:Y:S01]  /*178b0*/  MUFU.TANH R169, R142 ;  /* 0x0000008e00a97308 */ /* 0x000e620000002400 */
[----:B------:R-:W-:Y:S01]  /*178c0*/  I2FP.F32.U32 R10, R11 ;  /* 0x0000000b000a7245 */ /* 0x000fe20000201000 */
[----:B------:R-:W-:Y:S01]  /*178d0*/  FMUL.FTZ R29, R179, UR4 ;  /* 0x00000004b31d7c20 */ /* 0x000fe20008410000 */
[C---:B------:R-:W-:Y:S01]  /*178e0*/  ISETP.GE.AND P2, PT, R11.reuse, R2, PT ;  /* 0x000000020b00720c */ /* 0x040fe20003f46270 */
[C---:B------:R-:W-:Y:S01]  /*178f0*/  VIADD R28, R8.reuse, 0xffffff89 ;  /* 0xffffff89081c7836 */ /* 0x040fe20000000000 */
[----:B------:R-:W-:Y:S01]  /*17900*/  ISETP.GE.AND P6, PT, R11, R3, PT ;  /* 0x000000030b00720c */ /* 0x000fe20003fc6270 */
[----:B------:R-:W-:Y:S01]  /*17910*/  VIADD R11, R8, 0xffffffb8 ;  /* 0xffffffb8080b7836 */ /* 0x000fe20000000000 */
[----:B------:R-:W-:Y:S01]  /*17920*/  HMMA.16816.F32.BF16 R148, R164, R190, R148 ;  /* 0x000000bea494723c */ /* 0x000fe20000041894 */
[CC--:B--2---:R-:W-:Y:S01]  /*17930*/  FFMA.FTZ R12, R0.reuse, R10.reuse, R31 ;  /* 0x0000000a000c7223 */ /* 0x0c4fe2000001001f */
[----:B------:R-:W-:Y:S01]  /*17940*/  FFMA.FTZ R10, R0, R10, R193 ;  /* 0x0000000a000a7223 */ /* 0x000fe200000100c1 */
[----:B------:R-:W-:Y:S01]  /*17950*/  FMUL.FTZ R22, R156, UR4 ;  /* 0x000000049c167c20 */ /* 0x000fe20008410000 */
[----:B---3--:R-:W-:Y:S01]  /*17960*/  I2FP.F32.U32 R14, R11 ;  /* 0x0000000b000e7245 */ /* 0x008fe20000201000 */
[----:B------:R-:W2:Y:S01]  /*17970*/  MUFU.TANH R175, R175 ;  /* 0x000000af00af7308 */ /* 0x000ea20000002400 */
[----:B------:R-:W-:Y:S01]  /*17980*/  FSEL R12, R12, -INF , !P2 ;  /* 0xff8000000c0c7808 */ /* 0x000fe20005000000 */
[----:B------:R-:W-:Y:S01]  /*17990*/  FMUL.FTZ R31, R158, UR4 ;  /* 0x000000049e1f7c20 */ /* 0x000fe20008410000 */
[----:B------:R-:W-:Y:S01]  /*179a0*/  FSEL R10, R10, -INF , !P6 ;  /* 0xff8000000a0a7808 */ /* 0x000fe20007000000 */
[C---:B-----5:R-:W-:Y:S01]  /*179b0*/  FFMA.FTZ R163, R0.reuse, R14, R163 ;  /* 0x0000000e00a37223 */ /* 0x060fe200000100a3 */
[C---:B------:R-:W-:Y:S01]  /*179c0*/  ISETP.GE.AND P2, PT, R11.reuse, R2, PT ;  /* 0x000000020b00720c */ /* 0x040fe20003f46270 */
[----:B-1----:R-:W-:Y:S01]  /*179d0*/  FFMA.FTZ R156, R0, R14, R169 ;  /* 0x0000000e009c7223 */ /* 0x002fe200000100a9 */
[----:B------:R-:W-:Y:S01]  /*179e0*/  ISETP.GE.AND P6, PT, R11, R3, PT ;  /* 0x000000030b00720c */ /* 0x000fe20003fc6270 */
[----:B----4-:R-:W-:Y:S01]  /*179f0*/  HMMA.16816.F32.BF16 R152, R136, R4, R152 ;  /* 0x000000048898723c */ /* 0x010fe20000041898 */
[----:B------:R1:W-:Y:S01]  /*17a00*/  MUFU.TANH R11, R22 ;  /* 0x00000016000b7308 */ /* 0x0003e20000002400 */
[----:B------:R-:W-:Y:S01]  /*17a10*/  I2FP.F32.U32 R4, R18 ;  /* 0x0000001200047245 */ /* 0x000fe20000201000 */
[----:B------:R-:W-:Y:S01]  /*17a20*/  FMUL.FTZ R5, R157, UR4 ;  /* 0x000000049d057c20 */ /* 0x000fe20008410000 */
[----:B------:R-:W-:-:S02]  /*17a30*/  FSEL R157, R163, -INF , !P2 ;  /* 0xff800000a39d7808 */ /* 0x000fc40005000000 */
[----:B------:R-:W-:Y:S01]  /*17a40*/  FSEL R156, R156, -INF , !P6 ;  /* 0xff8000009c9c7808 */ /* 0x000fe20007000000 */
[----:B------:R-:W-:Y:S01]  /*17a50*/  FFMA.FTZ R14, R0, R4, R19 ;  /* 0x00000004000e7223 */ /* 0x000fe20000010013 */
[----:B------:R-:W-:Y:S01]  /*17a60*/  HMMA.16816.F32.BF16 R148, R24, R170, R148 ;  /* 0x000000aa1894723c */ /* 0x000fe20000041894 */
[----:B------:R-:W-:Y:S01]  /*17a70*/  ISETP.GE.AND P2, PT, R18, R2, PT ;  /* 0x000000021200720c */ /* 0x000fe20003f46270 */
[----:B------:R-:W-:Y:S01]  /*17a80*/  FFMA.FTZ R4, R0, R4, R173 ;  /* 0x0000000400047223 */ /* 0x000fe200000100ad */
[----:B------:R-:W-:Y:S01]  /*17a90*/  ISETP.GE.AND P6, PT, R18, R3, PT ;  /* 0x000000031200720c */ /* 0x000fe20003fc6270 */
[----:B------:R-:W3:Y:S01]  /*17aa0*/  MUFU.TANH R9, R9 ;  /* 0x0000000900097308 */ /* 0x000ee20000002400 */
[----:B------:R-:W-:Y:S01]  /*17ab0*/  FSEL R14, R14, -INF , !P2 ;  /* 0xff8000000e0e7808 */ /* 0x000fe20005000000 */
[----:B------:R-:W-:Y:S01]  /*17ac0*/  FMUL.FTZ R19, R159, UR4 ;  /* 0x000000049f137c20 */ /* 0x000fe20008410000 */
[----:B------:R-:W-:Y:S01]  /*17ad0*/  FSEL R4, R4, -INF , !P6 ;  /* 0xff80000004047808 */ /* 0x000fe20007000000 */
[----:B------:R-:W-:Y:S01]  /*17ae0*/  HMMA.16816.F32.BF16 R144, R164, R16, R144 ;  /* 0x00000010a490723c */ /* 0x000fe20000041890 */
[----:B-1----:R-:W-:-:S02]  /*17af0*/  VIADD R22, R8, 0xffffff88 ;  /* 0xffffff8808167836 */ /* 0x002fc40000000000 */
[----:B------:R-:W-:Y:S01]  /*17b00*/  FMUL.FTZ R17, R152, UR4 ;  /* 0x0000000498117c20 */ /* 0x000fe20008410000 */
[----:B------:R-:W1:Y:S01]  /*17b10*/  MUFU.TANH R35, R35 ;  /* 0x0000002300237308 */ /* 0x000e620000002400 */
[----:B------:R-:W-:Y:S01]  /*17b20*/  FMUL.FTZ R153, R153, UR4 ;  /* 0x0000000499997c20 */ /* 0x000fe20008410000 */
[----:B------:R-:W-:Y:S01]  /*17b30*/  FMUL.FTZ R155, R155, UR4 ;  /* 0x000000049b9b7c20 */ /* 0x000fe20008410000 */
[----:B------:R-:W-:Y:S02]  /*17b40*/  I2FP.F32.U32 R18, R22 ;  /* 0x0000001600127245 */ /* 0x000fe40000201000 */
[C---:B------:R-:W-:Y:S02]  /*17b50*/  ISETP.GE.AND P2, PT, R22.reuse, R2, PT ;  /* 0x000000021600720c */ /* 0x040fe40003f46270 */
[----:B------:R-:W-:Y:S01]  /*17b60*/  ISETP.GE.AND P6, PT, R22, R3, PT ;  /* 0x000000031600720c */ /* 0x000fe20003fc6270 */
[CC--:B------:R-:W-:Y:S01]  /*17b70*/  FFMA.FTZ R23, R0.reuse, R18.reuse, R23 ;  /* 0x0000001200177223 */ /* 0x0c0fe20000010017 */
[----:B------:R-:W-:Y:S01]  /*17b80*/  FFMA.FTZ R16, R0, R18, R161 ;  /* 0x0000001200107223 */ /* 0x000fe200000100a1 */
[----:B------:R-:W4:Y:S01]  /*17b90*/  MUFU.TANH R29, R29 ;  /* 0x0000001d001d7308 */ /* 0x000f220000002400 */
[----:B------:R-:W-:Y:S01]  /*17ba0*/  I2FP.F32.U32 R22, R28 ;  /* 0x0000001c00167245 */ /* 0x000fe20000201000 */
[----:B------:R-:W-:Y:S01]  /*17bb0*/  HMMA.16816.F32.BF16 R148, R136, R6, R148 ;  /* 0x000000068894723c */ /* 0x000fe20000041894 */
[----:B------:R-:W-:-:S02]  /*17bc0*/  FSEL R18, R23, -INF , !P2 ;  /* 0xff80000017127808 */ /* 0x000fc40005000000 */
[----:B------:R-:W-:Y:S01]  /*17bd0*/  FSEL R16, R16, -INF , !P6 ;  /* 0xff80000010107808 */ /* 0x000fe20007000000 */
[----:B------:R-:W-:Y:S01]  /*17be0*/  FFMA.FTZ R6, R0, R22, R15 ;  /* 0x0000001600067223 */ /* 0x000fe2000001000f */
[C---:B------:R-:W-:Y:S01]  /*17bf0*/  ISETP.GE.AND P2, PT, R28.reuse, R2, PT ;  /* 0x000000021c00720c */ /* 0x040fe20003f46270 */
[----:B------:R-:W5:Y:S01]  /*17c00*/  MUFU.TANH R31, R31 ;  /* 0x0000001f001f7308 */ /* 0x000f620000002400 */
[----:B------:R-:W-:Y:S01]  /*17c10*/  ISETP.GE.AND P6, PT, R28, R3, PT ;  /* 0x000000031c00720c */ /* 0x000fe20003fc6270 */
[C---:B------:R-:W-:Y:S01]  /*17c20*/  VIADD R28, R8.reuse, 0xffffff90 ;  /* 0xffffff90081c7836 */ /* 0x040fe20000000000 */
[----:B------:R-:W-:Y:S01]  /*17c30*/  HMMA.16816.F32.BF16 R144, R24, R20, R144 ;  /* 0x000000141890723c */ /* 0x000fe20000041890 */
[----:B------:R-:W-:Y:S02]  /*17c40*/  VIADD R15, R8, 0xffffff91 ;  /* 0xffffff91080f7836 */ /* 0x000fe40000000000 */
[----:B------:R-:W-:Y:S01]  /*17c50*/  FFMA.FTZ R13, R0, R22, R13 ;  /* 0x00000016000d7223 */ /* 0x000fe2000001000d */
[----:B------:R-:W-:-:S02]  /*17c60*/  FSEL R6, R6, -INF , !P6 ;  /* 0xff80000006067808 */ /* 0x000fc40007000000 */
[----:B------:R-:W-:Y:S01]  /*17c70*/  I2FP.F32.U32 R23, R28 ;  /* 0x0000001c00177245 */ /* 0x000fe20000201000 */
[----:B------:R-:W5:Y:S01]  /*17c80*/  MUFU.TANH R5, R5 ;  /* 0x0000000500057308 */ /* 0x000f620000002400 */
[----:B------:R-:W-:Y:S02]  /*17c90*/  I2FP.F32.U32 R20, R15 ;  /* 0x0000000f00147245 */ /* 0x000fe40000201000 */
[----:B------:R-:W-:Y:S01]  /*17ca0*/  FSEL R22, R13, -INF , !P2 ;  /* 0xff8000000d167808 */ /* 0x000fe20005000000 */
[CC--:B--2---:R-:W-:Y:S01]  /*17cb0*/  FFMA.FTZ R175, R0.reuse, R23.reuse, R175 ;  /* 0x0000001700af7223 */ /* 0x0c4fe200000100af */
[----:B---3--:R-:W-:Y:S01]  /*17cc0*/  FFMA.FTZ R210, R0, R23, R9 ;  /* 0x0000001700d27223 */ /* 0x008fe20000010009 */
[----:B------:R-:W-:Y:S02]  /*17cd0*/  VIADD R23, R8, 0xffffff98 ;  /* 0xffffff9808177836 */ /* 0x000fe40000000000 */
[----:B------:R-:W-:Y:S01]  /*17ce0*/  FMUL.FTZ R13, R154, UR4 ;  /* 0x000000049a0d7c20 */ /* 0x000fe20008410000 */
[CC--:B-1----:R-:W-:Y:S01]  /*17cf0*/  FFMA.FTZ R35, R0.reuse, R20.reuse, R35 ;  /* 0x0000001400237223 */ /* 0x0c2fe20000010023 */
[----:B----4-:R-:W-:Y:S01]  /*17d00*/  FFMA.FTZ R29, R0, R20, R29 ;  /* 0x00000014001d7223 */ /* 0x010fe2000001001d */
[----:B------:R-:W1:Y:S01]  /*17d10*/  MUFU.TANH R19, R19 ;  /* 0x0000001300137308 */ /* 0x000e620000002400 */
[----:B------:R-:W-:Y:S01]  /*17d20*/  I2FP.F32.U32 R21, R23 ;  /* 0x0000001700157245 */ /* 0x000fe20000201000 */
[----:B------:R-:W-:Y:S01]  /*17d30*/  VIADD R20, R8, 0xffffff99 ;  /* 0xffffff9908147836 */ /* 0x000fe20000000000 */
[C---:B------:R-:W-:Y:S01]  /*17d40*/  ISETP.GE.AND P2, PT, R28.reuse, R2, PT ;  /* 0x000000021c00720c */ /* 0x040fe20003f46270 */
[----:B------:R-:W-:Y:S01]  /*17d50*/  HMMA.16816.F32.BF16 R144, R136, R32, R144 ;  /* 0x000000208890723c */ /* 0x000fe20000041890 */
[----:B------:R-:W-:Y:S01]  /*17d60*/  ISETP.GE.AND P6, PT, R28, R3, PT ;  /* 0x000000031c00720c */ /* 0x000fe20003fc6270 */
[CC--:B------:R-:W-:Y:S01]  /*17d70*/  FFMA.FTZ R11, R0.reuse, R21.reuse, R11 ;  /* 0x00000015000b7223 */ /* 0x0c0fe2000001000b */
[----:B-----5:R-:W-:Y:S01]  /*17d80*/  FFMA.FTZ R31, R0, R21, R31 ;  /* 0x00000015001f7223 */ /* 0x020fe2000001001f */
[----:B------:R-:W2:Y:S01]  /*17d90*/  MUFU.TANH R17, R17 ;  /* 0x0000001100117308 */ /* 0x000ea20000002400 */
[----:B------:R-:W-:Y:S01]  /*17da0*/  FSEL R176, R175, -INF , !P2 ;  /* 0xff800000afb07808 */ /* 0x000fe20005000000 */
[----:B------:R-:W-:Y:S01]  /*17db0*/  FMUL.FTZ R150, R150, UR4 ;  /* 0x0000000496967c20 */ /* 0x000fe20008410000 */
[----:B------:R-:W-:Y:S01]  /*17dc0*/  FSEL R210, R210, -INF , !P6 ;  /* 0xff800000d2d27808 */ /* 0x000fe20007000000 */
[----:B------:R-:W-:Y:S01]  /*17dd0*/  FMUL.FTZ R149, R149, UR4 ;  /* 0x0000000495957c20 */ /* 0x000fe20008410000 */
[----:B------:R-:W-:Y:S01]  /*17de0*/  I2FP.F32.U32 R21, R20 ;  /* 0x0000001400157245 */ /* 0x000fe20000201000 */
[----:B------:R-:W-:Y:S01]  /*17df0*/  FMUL.FTZ R151, R151, UR4 ;  /* 0x0000000497977c20 */ /* 0x000fe20008410000 */
[CC--:B------:R-:W-:Y:S01]  /*17e00*/  ISETP.GE.AND P2, PT, R15.reuse, R2.reuse, PT ;  /* 0x000000020f00720c */ /* 0x0c0fe20003f46270 */
[----:B------:R-:W3:Y:S01]  /*17e10*/  MUFU.TANH R13, R13 ;  /* 0x0000000d000d7308 */ /* 0x000ee20000002400 */
[----:B------:R-:W-:Y:S01]  /*17e20*/  ISETP.GE.AND P6, PT, R15, R3, PT ;  /* 0x000000030f00720c */ /* 0x000fe20003fc6270 */
[----:B------:R-:W-:Y:S01]  /*17e30*/  FMUL.FTZ R15, R148, UR4 ;  /* 0x00000004940f7c20 */ /* 0x000fe20008410000 */
[----:B------:R-:W-:Y:S01]  /*17e40*/  FSEL R174, R35, -INF , !P2 ;  /* 0xff80000023ae7808 */ /* 0x000fe20005000000 */
[----:B------:R-:W-:Y:S01]  /*17e50*/  FFMA.FTZ R136, R0, R21, R5 ;  /* 0x0000001500887223 */ /* 0x000fe20000010005 */
[----:B------:R-:W-:Y:S01]  /*17e60*/  FSEL R178, R29, -INF , !P6 ;  /* 0xff8000001db27808 */ /* 0x000fe20007000000 */
[----:B------:R-:W-:Y:S01]  /*17e70*/  VIADD R5, R8, 0xffffffa0 ;  /* 0xffffffa008057836 */ /* 0x000fe20000000000 */
[CC--:B------:R-:W-:Y:S01]  /*17e80*/  ISETP.GE.AND P2, PT, R23.reuse, R2.reuse, PT ;  /* 0x000000021700720c */ /* 0x0c0fe20003f46270 */
[----:B------:R-:W4:Y:S01]  /*17e90*/  MUFU.TANH R7, R153 ;  /* 0x0000009900077308 */ /* 0x000f220000002400 */
[----:B------:R-:W-:Y:S01]  /*17ea0*/  ISETP.GE.AND P6, PT, R23, R3, PT ;  /* 0x000000031700720c */ /* 0x000fe20003fc6270 */
[----:B-1----:R-:W-:Y:S01]  /*17eb0*/  FFMA.FTZ R208, R0, R21, R19 ;  /* 0x0000001500d07223 */ /* 0x002fe20000010013 */
[----:B------:R-:W-:Y:S01]  /*17ec0*/  FSEL R138, R11, -INF , !P2 ;  /* 0xff8000000b8a7808 */ /* 0x000fe20005000000 */
[----:B------:R-:W-:Y:S01]  /*17ed0*/  FMUL.FTZ R11, R144, UR4 ;  /* 0x00000004900b7c20 */ /* 0x000fe20008410000 */
[----:B------:R-:W-:Y:S01]  /*17ee0*/  FSEL R182, R31, -INF , !P6 ;  /* 0xff8000001fb67808 */ /* 0x000fe20007000000 */
[----:B------:R-:W-:Y:S01]  /*17ef0*/  FMUL.FTZ R145, R145, UR4 ;  /* 0x0000000491917c20 */ /* 0x000fe20008410000 */
[C---:B------:R-:W-:Y:S01]  /*17f00*/  ISETP.GE.AND P2, PT, R20.reuse, R2, PT ;  /* 0x000000021400720c */ /* 0x040fe20003f46270 */
[----:B------:R-:W1:Y:S01]  /*17f10*/  MUFU.TANH R9, R155 ;  /* 0x0000009b00097308 */ /* 0x000e620000002400 */
[----:B------:R-:W-:Y:S01]  /*17f20*/  ISETP.GE.AND P6, PT, R20, R3, PT ;  /* 0x000000031400720c */ /* 0x000fe20003fc6270 */
[----:B------:R-:W-:Y:S01]  /*17f30*/  VIADD R20, R8, 0xffffffa1 ;  /* 0xffffffa108147836 */ /* 0x000fe20000000000 */
[----:B------:R-:W-:Y:S01]  /*17f40*/  I2FP.F32.U32 R142, R5 ;  /* 0x00000005008e7245 */ /* 0x000fe20000201000 */
[----:B------:R-:W-:Y:S01]  /*17f50*/  FMUL.FTZ R147, R147, UR4 ;  /* 0x0000000493937c20 */ /* 0x000fe20008410000 */
[----:B------:R-:W-:-:S02]  /*17f60*/  FSEL R136, R136, -INF , !P2 ;  /* 0xff80000088887808 */ /* 0x000fc40005000000 */
[----:B------:R-:W-:Y:S01]  /*17f70*/  FSEL R208, R208, -INF , !P6 ;  /* 0xff800000d0d07808 */ /* 0x000fe20007000000 */
[----:B------:R-:W5:Y:S01]  /*17f80*/  MUFU.TANH R15, R15 ;  /* 0x0000000f000f7308 */ /* 0x000f620000002400 */
[CC--:B--2---:R-:W-:Y:S01]  /*17f90*/  FFMA.FTZ R17, R0.reuse, R142.reuse, R17 ;  /* 0x0000008e00117223 */ /* 0x0c4fe20000010011 */
[----:B---3--:R-:W-:Y:S01]  /*17fa0*/  FFMA.FTZ R142, R0, R142, R13 ;  /* 0x0000008e008e7223 */ /* 0x008fe2000001000d */
[----:B------:R-:W-:Y:S01]  /*17fb0*/  I2FP.F32.U32 R21, R20 ;  /* 0x0000001400157245 */ /* 0x000fe20000201000 */
[----:B------:R-:W-:Y:S01]  /*17fc0*/  VIADD R13, R8, 0xffffffa8 ;  /* 0xffffffa8080d7836 */ /* 0x000fe20000000000 */
[----:B------:R-:W-:Y:S01]  /*17fd0*/  BAR.SYNC.DEFER_BLOCKING 0x0 ;  /* 0x0000000000007b1d */ /* 0x000fe20000010000 */
[CC--:B------:R-:W-:Y:S02]  /*17fe0*/  ISETP.GE.AND P2, PT, R5.reuse, R2.reuse, PT ;  /* 0x000000020500720c */ /* 0x0c0fe40003f46270 */
[----:B------:R-:W-:Y:S01]  /*17ff0*/  ISETP.GE.AND P6, PT, R5, R3, PT ;  /* 0x000000030500720c */ /* 0x000fe20003fc6270 */
[-C--:B----4-:R-:W-:Y:S01]  /*18000*/  FFMA.FTZ R7, R0, R21.reuse, R7 ;  /* 0x0000001500077223 */ /* 0x090fe20000010007 */
[----:B------:R-:W-:Y:S01]  /*18010*/  FSEL R206, R17, -INF , !P2 ;  /* 0xff80000011ce7808 */ /* 0x000fe20005000000 */
[----:B------:R-:W2:Y:S01]  /*18020*/  MUFU.TANH R19, R150 ;  /* 0x0000009600137308 */ /* 0x000ea20000002400 */
[----:B------:R-:W-:Y:S01]  /*18030*/  FSEL R142, R142, -INF , !P6 ;  /* 0xff8000008e8e7808 */ /* 0x000fe20007000000 */
[----:B-1----:R-:W-:Y:S01]  /*18040*/  FFMA.FTZ R9, R0, R21, R9 ;  /* 0x0000001500097223 */ /* 0x002fe20000010009 */
[----:B------:R-:W-:-:S02]  /*18050*/  ISETP.GE.AND P2, PT, R20, R2, PT ;  /* 0x000000021400720c */ /* 0x000fc40003f46270 */
[----:B------:R-:W-:Y:S01]  /*18060*/  ISETP.GE.AND P6, PT, R20, R3, PT ;  /* 0x000000031400720c */ /* 0x000fe20003fc6270 */
[----:B------:R-:W-:Y:S01]  /*18070*/  FMUL.FTZ R20, R141, UR4 ;  /* 0x000000048d147c20 */ /* 0x000fe20008410000 */
[----:B------:R-:W-:Y:S01]  /*18080*/  I2FP.F32.U32 R17, R13 ;  /* 0x0000000d00117245 */ /* 0x000fe20000201000 */
[----:B------:R-:W1:Y:S01]  /*18090*/  MUFU.TANH R149, R149 ;  /* 0x0000009500957308 */ /* 0x000e620000002400 */
[----:B------:R-:W-:Y:S02]  /*180a0*/  FSEL R196, R7, -INF , !P2 ;  /* 0xff80000007c47808 */ /* 0x000fe40005000000 */
[----:B------:R-:W-:Y:S01]  /*180b0*/  FSEL R140, R9, -INF , !P6 ;  /* 0xff800000098c7808 */ /* 0x000fe20007000000 */
[----:B-----5:R-:W-:Y:S01]  /*180c0*/  FFMA.FTZ R15, R0, R17, R15 ;  /* 0x00000011000f7223 */ /* 0x020fe2000001000f */
[C---:B------:R-:W-:Y:S01]  /*180d0*/  ISETP.GE.AND P2, PT, R13.reuse, R2, PT ;  /* 0x000000020d00720c */ /* 0x040fe20003f46270 */
[----:B------:R-:W-:Y:S01]  /*180e0*/  FMUL.FTZ R9, R146, UR4 ;  /* 0x0000000492097c20 */ /* 0x000fe20008410000 */
[----:B------:R-:W-:Y:S01]  /*180f0*/  ISETP.GE.AND P6, PT, R13, R3, PT ;  /* 0x000000030d00720c */ /* 0x000fe20003fc6270 */
[----:B------:R-:W3:Y:S01]  /*18100*/  MUFU.TANH R5, R151 ;  /* 0x0000009700057308 */ /* 0x000ee20000002400 */
[----:B------:R-:W-:-:S02]  /*18110*/  VIADD R13, R8, 0xffffffa9 ;  /* 0xffffffa9080d7836 */ /* 0x000fc40000000000 */
[C---:B--2---:R-:W-:Y:S01]  /*18120*/  FFMA.FTZ R19, R0.reuse, R17, R19 ;  /* 0x0000001100137223 */ /* 0x044fe20000010013 */
[----:B------:R-:W-:Y:S02]  /*18130*/  FSEL R194, R15, -INF , !P2 ;  /* 0xff8000000fc27808 */ /* 0x000fe40005000000 */
[----:B------:R-:W-:Y:S02]  /*18140*/  I2FP.F32.U32 R15, R13 ;  /* 0x0000000d000f7245 */ /* 0x000fe40000201000 */
[----:B------:R-:W2:Y:S01]  /*18150*/  MUFU.TANH R11, R11 ;  /* 0x0000000b000b7308 */ /* 0x000ea20000002400 */
[----:B------:R-:W-:Y:S02]  /*18160*/  FSEL R190, R19, -INF , !P6 ;  /* 0xff80000013be7808 */ /* 0x000fe40007000000 */
[C---:B------:R-:W-:Y:S01]  /*18170*/  ISETP.GE.AND P2, PT, R13.reuse, R2, PT ;  /* 0x000000020d00720c */ /* 0x040fe20003f46270 */
[----:B-1----:R-:W-:Y:S01]  /*18180*/  FFMA.FTZ R149, R0, R15, R149 ;  /* 0x0000000f00957223 */ /* 0x002fe20000010095 */
[----:B------:R-:W-:Y:S01]  /*18190*/  ISETP.GE.AND P6, PT, R13, R3, PT ;  /* 0x000000030d00720c */ /* 0x000fe20003fc6270 */
[----:B------:R-:W-:-:S02]  /*181a0*/  VIADD R13, R8, 0xffffffb0 ;  /* 0xffffffb0080d7836 */ /* 0x000fc40000000000 */
[----:B------:R-:W1:Y:S01]  /*181b0*/  MUFU.TANH R9, R9 ;  /* 0x0000000900097308 */ /* 0x000e620000002400 */
[----:B---3--:R-:W-:Y:S01]  /*181c0*/  FFMA.FTZ R188, R0, R15, R5 ;  /* 0x0000000f00bc7223 */ /* 0x008fe20000010005 */
[----:B------:R-:W-:Y:S02]  /*181d0*/  FSEL R192, R149, -INF , !P2 ;  /* 0xff80000095c07808 */ /* 0x000fe40005000000 */
[C---:B------:R-:W-:Y:S02]  /*181e0*/  ISETP.GE.AND P2, PT, R13.reuse, R2, PT ;  /* 0x000000020d00720c */ /* 0x040fe40003f46270 */
[----:B------:R-:W-:Y:S02]  /*181f0*/  FSEL R188, R188, -INF , !P6 ;  /* 0xff800000bcbc7808 */ /* 0x000fe40007000000 */
[----:B------:R-:W3:Y:S01]  /*18200*/  MUFU.TANH R7, R145 ;  /* 0x0000009100077308 */ /* 0x000ee20000002400 */
[----:B------:R-:W-:Y:S02]  /*18210*/  I2FP.F32.U32 R164, R13 ;  /* 0x0000000d00a47245 */ /* 0x000fe40000201000 */
[----:B------:R-:W-:Y:S01]  /*18220*/  ISETP.GE.AND P6, PT, R13, R3, PT ;  /* 0x000000030d00720c */ /* 0x000fe20003fc6270 */
[----:B------:R-:W-:-:S02]  /*18230*/  VIADD R13, R8, 0xffffffb1 ;  /* 0xffffffb1080d7836 */ /* 0x000fc40000000000 */
[-C--:B--2---:R-:W-:Y:S01]  /*18240*/  FFMA.FTZ R11, R0, R164.reuse, R11 ;  /* 0x000000a4000b7223 */ /* 0x084fe2000001000b */
[----:B------:R-:W-:Y:S01]  /*18250*/  VIADD R8, R8, 0xffffffb9 ;  /* 0xffffffb908087836 */ /* 0x000fe20000000000 */
[----:B------:R-:W2:Y:S01]  /*18260*/  MUFU.TANH R20, R20 ;  /* 0x0000001400147308 */ /* 0x000ea20000002400 */
[----:B------:R-:W-:Y:S01]  /*18270*/  I2FP.F32.U32 R15, R13 ;  /* 0x0000000d000f7245 */ /* 0x000fe20000201000 */
[C---:B-1----:R-:W-:Y:S01]  /*18280*/  FFMA.FTZ R164, R0.reuse, R164, R9 ;  /* 0x000000a400a47223 */ /* 0x042fe20000010009 */
[----:B------:R-:W-:Y:S02]  /*18290*/  FSEL R172, R11, -INF , !P2 ;  /* 0xff8000000bac7808 */ /* 0x000fe40005000000 */
[----:B------:R-:W-:Y:S02]  /*182a0*/  I2FP.F32.U32 R9, R8 ;  /* 0x0000000800097245 */ /* 0x000fe40000201000 */
[----:B------:R-:W-:Y:S01]  /*182b0*/  ISETP.GE.AND P2, PT, R13, R2, PT ;  /* 0x000000020d00720c */ /* 0x000fe20003f46270 */
[----:B------:R-:W1:Y:S01]  /*182c0*/  MUFU.TANH R5, R147 ;  /* 0x0000009300057308 */ /* 0x000e620000002400 */
[----:B---3--:R-:W-:Y:S01]  /*182d0*/  FFMA.FTZ R7, R0, R15, R7 ;  /* 0x0000000f00077223 */ /* 0x008fe20000010007 */
[----:B------:R-:W-:-:S02]  /*182e0*/  FSEL R164, R164, -INF , !P6 ;  /* 0xff800000a4a47808 */ /* 0x000fc40007000000 */
[----:B------:R-:W-:Y:S02]  /*182f0*/  ISETP.GE.AND P6, PT, R13, R3, PT ;  /* 0x000000030d00720c */ /* 0x000fe40003fc6270 */
[----:B------:R-:W-:Y:S02]  /*18300*/  FSEL R170, R7, -INF , !P2 ;  /* 0xff80000007aa7808 */ /* 0x000fe40005000000 */
[----:B------:R-:W3:Y:S01]  /*18310*/  MUFU.TANH R11, R143 ;  /* 0x0000008f000b7308 */ /* 0x000ee20000002400 */
[----:B--2---:R-:W-:Y:S01]  /*18320*/  FFMA.FTZ R20, R0, R9, R20 ;  /* 0x0000000900147223 */ /* 0x004fe20000010014 */
[----:B------:R-:W-:-:S04]  /*18330*/  ISETP.GE.AND P2, PT, R8, R2, PT ;  /* 0x000000020800720c */ /* 0x000fc80003f46270 */
[----:B------:R-:W-:Y:S02]  /*18340*/  FSEL R168, R20, -INF , !P2 ;  /* 0xff80000014a87808 */ /* 0x000fe40005000000 */
[----:B------:R-:W-:Y:S01]  /*18350*/  ISETP.GE.AND P2, PT, R135, 0x3, PT ;  /* 0x000000038700780c */ /* 0x000fe20003f46270 */
[----:B-1----:R-:W-:-:S05]  /*18360*/  FFMA.FTZ R5, R0, R15, R5 ;  /* 0x0000000f00057223 */ /* 0x002fca0000010005 */
[----:B------:R-:W-:Y:S02]  /*18370*/  FSEL R166, R5, -INF , !P6 ;  /* 0xff80000005a67808 */ /* 0x000fe40007000000 */
[----:B------:R-:W-:Y:S01]  /*18380*/  ISETP.GE.AND P6, PT, R8, R3, PT ;  /* 0x000000030800720c */ /* 0x000fe20003fc6270 */
[----:B---3--:R-:W-:-:S05]  /*18390*/  FFMA.FTZ R11, R0, R9, R11 ;  /* 0x00000009000b7223 */ /* 0x008fca000001000b */
[----:B------:R-:W-:Y:S01]  /*183a0*/  FSEL R159, R11, -INF , !P6 ;  /* 0xff8000000b9f7808 */ /* 0x000fe20007000000 */
[----:B------:R-:W-:Y:S06]  /*183b0*/  @!P2 BRA `(.L_x_2710) ;  /* 0x000000080050a947 */ /* 0x000fec0003800000 */
        /* <DEDUP_REMOVED lines=20> */
[----:B------:R-:W-:Y:S01]  /*18500*/  IMAD.HI.U32 R3, R3, R9, RZ ;  /* 0x0000000903037227 */ /* 0x000fe200078e00ff */
[----:B------:R-:W-:-:S03]  /*18510*/  IADD3 R11, PT, PT, -R13, RZ, RZ ;  /* 0x000000ff0d0b7210 */ /* 0x000fc60007ffe1ff */
[----:B------:R-:W-:Y:S02]  /*18520*/  IMAD.MOV R20, RZ, RZ, -R3 ;  /* 0x000000ffff147224 */ /* 0x000fe400078e0a03 */
[C---:B------:R-:W-:Y:S02]  /*18530*/  IMAD R2, R5.reuse, R11, R2 ;  /* 0x0000000b05027224 */ /* 0x040fe400078e0202 */
[----:B------:R-:W-:-:S03]  /*18540*/  IMAD R20, R5, R20, R9 ;  /* 0x0000001405147224 */ /* 0x000fc600078e0209 */
[----:B------:R-:W-:-:S13]  /*18550*/  ISETP.GT.U32.AND P2, PT, R5, R2, PT ;  /* 0x000000020500720c */ /* 0x000fda0003f44070 */
[----:B------:R-:W-:Y:S01]  /*18560*/  @!P2 IMAD.IADD R2, R2, 0x1, -R5 ;  /* 0x000000010202a824 */ /* 0x000fe200078e0a05 */
[----:B------:R-:W-:Y:S02]  /*18570*/  @!P2 IADD3 R13, PT, PT, R13, 0x1, RZ ;  /* 0x000000010d0da810 */ /* 0x000fe40007ffe0ff */
[----:B------:R-:W-:Y:S02]  /*18580*/  ISETP.GT.U32.AND P2, PT, R5, R20, PT ;  /* 0x000000140500720c */ /* 0x000fe40003f44070 */
[----:B------:R-:W-:Y:S02]  /*18590*/  ISETP.GE.U32.AND P6, PT, R2, R5, PT ;  /* 0x000000050200720c */ /* 0x000fe40003fc6070 */
[----:B------:R-:W-:-:S09]  /*185a0*/  LOP3.LUT R2, RZ, R7, RZ, 0x33, !PT ;  /* 0x00000007ff027212 */ /* 0x000fd200078e33ff */
[-C--:B------:R-:W-:Y:S02]  /*185b0*/  @!P2 IADD3 R20, PT, PT, R20, -R5.reuse, RZ ;  /* 0x800000051414a210 */ /* 0x080fe40007ffe0ff */
[----:B------:R-:W-:Y:S01]  /*185c0*/  @P6 VIADD R13, R13, 0x1 ;  /* 0x000000010d0d6836 */ /* 0x000fe20000000000 */
[----:B------:R-:W-:Y:S02]  /*185d0*/  @!P2 IADD3 R3, PT, PT, R3, 0x1, RZ ;  /* 0x000000010303a810 */ /* 0x000fe40007ffe0ff */
[----:B------:R-:W-:Y:S02]  /*185e0*/  ISETP.GE.U32.AND P6, PT, R20, R5, PT ;  /* 0x000000051400720c */ /* 0x000fe40003fc6070 */
[----:B------:R-:W-:-:S11]  /*185f0*/  ISETP.GE.AND P2, PT, R8, RZ, PT ;  /* 0x000000ff0800720c */ /* 0x000fd60003f46270 */
[----:B------:R-:W-:Y:S01]  /*18600*/  @P6 VIADD R3, R3, 0x1 ;  /* 0x0000000103036836 */ /* 0x000fe20000000000 */
[----:B------:R-:W-:Y:S02]  /*18610*/  ISETP.GE.AND P6, PT, R134, RZ, PT ;  /* 0x000000ff8600720c */ /* 0x000fe40003fc6270 */
[----:B------:R-:W-:Y:S02]  /*18620*/  @!P2 IADD3 R13, PT, PT, -R13, RZ, RZ ;  /* 0x000000ff0d0da210 */ /* 0x000fe40007ffe1ff */
[----:B------:R-:W-:-:S04]  /*18630*/  ISETP.NE.AND P2, PT, R7, RZ, PT ;  /* 0x000000ff0700720c */ /* 0x000fc80003f45270 */
[----:B------:R-:W-:-:S05]  /*18640*/  SEL R5, R2, R13, !P2 ;  /* 0x0000000d02057207 */ /* 0x000fca0005000000 */
[----:B------:R-:W-:Y:S02]  /*18650*/  @!P6 IMAD.MOV R3, RZ, RZ, -R3 ;  /* 0x000000ffff03e224 */ /* 0x000fe400078e0a03 */
[----:B------:R-:W-:-:S03]  /*18660*/  IMAD.WIDE R24, R5, 0x4, R204 ;  /* 0x0000000405187825 */ /* 0x000fc600078e02cc */
[----:B------:R-:W-:Y:S02]  /*18670*/  SEL R8, R2, R3, !P2 ;  /* 0x0000000302087207 */ /* 0x000fe40005000000 */
[----:B------:R-:W4:Y:S03]  /*18680*/  LDG.E R2, desc[UR6][R24.64] ;  /* 0x0000000618027981 */ /* 0x000f26000c1e1900 */
[----:B------:R-:W-:-:S05]  /*18690*/  IMAD.WIDE R26, R8, 0x4, R204 ;  /* 0x00000004081a7825 */ /* 0x000fca00078e02cc */
        /* <DEDUP_REMOVED lines=12> */
[----:B------:R-:W-:-:S04]  /*18760*/  IMAD R3, R3, UR10, RZ ;  /* 0x0000000a03037c24 */ /* 0x000fc8000f8e02ff */
[----:B------:R-:W-:Y:S01]  /*18770*/  IMAD R3, R2, UR11, R3 ;  /* 0x0000000b02037c24 */ /* 0x000fe2000f8e0203 */
[----:B------:R-:W-:-:S04]  /*18780*/  LEA R198, P2, R8, R198, 0x1 ;  /* 0x000000c608c67211 */ /* 0x000fc800078408ff */
[----:B------:R-:W-:-:S04]  /*18790*/  IADD3 R3, PT, PT, R9, R3, RZ ;  /* 0x0000000309037210 */ /* 0x000fc80007ffe0ff */
[----:B------:R-:W-:Y:S01]  /*187a0*/  LEA.HI.X R195, R8, R195, R3, 0x1, P2 ;  /* 0x000000c308c37211 */ /* 0x000fe200010f0c03 */
[----:B------:R-:W-:Y:S06]  /*187b0*/  BRA `(.L_x_2712) ;  /* 0x0000000000207947 */ /* 0x000fec0003800000 */
.L_x_2711:
        /* <DEDUP_REMOVED lines=8> */
.L_x_2712:
[----:B------:R-:W1:Y:S01]  /*18840*/  LDC R8, c[0x0][0x3bc] ;  /* 0x0000ef00ff087b82 */ /* 0x000e620000000800 */
[C---:B------:R-:W-:Y:S01]  /*18850*/  LEA R20, P2, R5.reuse, R198, 0x5 ;  /* 0x000000c605147211 */ /* 0x040fe200078428ff */
[----:B------:R-:W-:Y:S02]  /*18860*/  @!P5 IMAD.MOV.U32 R9, RZ, RZ, R195 ;  /* 0x000000ffff09d224 */ /* 0x000fe400078e00c3 */
[----:B------:R-:W-:-:S05]  /*18870*/  IMAD.SHL.U32 R2, R5, 0x20, RZ ;  /* 0x0000002005027824 */ /* 0x000fca00078e00ff */
[C---:B------:R-:W-:Y:S02]  /*18880*/  IADD3 R24, P6, PT, R2.reuse, R20, RZ ;  /* 0x0000001402187210 */ /* 0x040fe40007fde0ff */
[C-C-:B-1----:R-:W-:Y:S02]  /*18890*/  SHF.L.U64.HI R3, R5.reuse, 0x5, R8.reuse ;  /* 0x0000000505037819 */ /* 0x142fe40000010208 */
[----:B------:R-:W-:Y:S01]  /*188a0*/  LEA.HI.X R21, R5, R195, R8, 0x5, P2 ;  /* 0x000000c305157211 */ /* 0x000fe200010f2c08 */
[----:B------:R-:W-:Y:S01]  /*188b0*/  @!P5 IMAD.MOV.U32 R8, RZ, RZ, R198 ;  /* 0x000000ffff08d224 */ /* 0x000fe200078e00c6 */
[----:B------:R-:W-:-:S03]  /*188c0*/  IADD3 R2, P2, PT, R2, R24, RZ ;  /* 0x0000001802027210 */ /* 0x000fc60007f5e0ff */
[C---:B------:R-:W-:Y:S01]  /*188d0*/  IMAD.X R25, R3.reuse, 0x1, R21, P6 ;  /* 0x0000000103197824 */ /* 0x040fe200030e0615 */
[----:B------:R-:W-:Y:S01]  /*188e0*/  @!PT LDS RZ, [RZ] ;  /* 0x00000000fffff984 */ /* 0x000fe20000000800 */
[----:B------:R-:W-:Y:S01]  /*188f0*/  @!PT LDS RZ, [RZ] ;  /* 0x00000000fffff984 */ /* 0x000fe20000000800 */
[----:B------:R-:W-:Y:S01]  /*18900*/  @!PT LDS RZ, [RZ] ;  /* 0x00000000fffff984 */ /* 0x000fe20000000800 */
[----:B------:R1:W-:Y:S04]  /*18910*/  @!P5 LDGSTS.E.BYPASS.LTC128B.128 [R211+0x6000], desc[UR6][R8.64] ;  /* 0x0600000008d3dfae */ /* 0x0003e8000b981a06 */
[----:B------:R2:W-:Y:S01]  /*18920*/  @P5 STS.128 [R211+0x6000], RZ ;  /* 0x006000ffd3005388 */ /* 0x0005e20000000c00 */
        /* <DEDUP_REMOVED lines=61> */
.L_x_2710:
        /* <DEDUP_REMOVED lines=19> */
[----:B------:R-:W-:-:S02]  /*18e30*/  SEL R155, R180, 0xffffffe0, !P1 ;  /* 0xffffffe0b49b7807 */ /* 0x000fc40004800000 */
[----:B------:R-:W-:Y:S01]  /*18e40*/  VIMNMX R135, PT, PT, R135, 0x2, !PT ;  /* 0x0000000287877848 */ /* 0x000fe20007fe0100 */
[----:B------:R-:W3:Y:S01]  /*18e50*/  SHFL.BFLY PT, R2, R5, 0x2, 0x1f ;  /* 0x0c401f0005027f89 */ /* 0x000ee200000e0000 */
[----:B------:R-:W-:Y:S02]  /*18e60*/  IADD3 R162, PT, PT, R155, R186, RZ ;  /* 0x000000ba9ba27210 */ /* 0x000fe40007ffe0ff */
[----:B------:R-:W-:Y:S02]  /*18e70*/  IADD3 R209, PT, PT, R135, -0x3, RZ ;  /* 0xfffffffd87d17810 */ /* 0x000fe40007ffe0ff */
        /* <DEDUP_REMOVED lines=14> */
[----:B------:R-:W-:Y:S01]  /*18f60*/  IADD3 R16, PT, PT, R186, 0xc000, RZ ;  /* 0x0000c000ba107810 */ /* 0x000fe20007ffe0ff */
[--C-:B------:R-:W-:Y:S01]  /*18f70*/  FFMA.FTZ R3, R4, UR4, -R161.reuse ;  /* 0x0000000404037c23 */ /* 0x100fe200080108a1 */
[----:B------:R-:W-:Y:S01]  /*18f80*/  FSEL R4, R151, RZ, P3 ;  /* 0x000000ff97047208 */ /* 0x000fe20001800000 */
[----:B------:R-:W-:Y:S01]  /*18f90*/  FMUL.FTZ R132, R5, UR4 ;  /* 0x0000000405847c20 */ /* 0x000fe20008410000 */
[----:B------:R-:W-:Y:S01]  /*18fa0*/  @P0 IADD3 R158, PT, PT, R16, -0x40, RZ ;  /* 0xffffffc0109e0810 */ /* 0x000fe20007ffe0ff */
[--C-:B------:R-:W-:Y:S01]  /*18fb0*/  FFMA.FTZ R152, R10, UR4, -R161.reuse ;  /* 0x000000040a987c23 */ /* 0x100fe200080108a1 */
[----:B------:R-:W-:Y:S01]  /*18fc0*/  FSEL R165, R165, RZ, P3 ;  /* 0x000000ffa5a57208 */ /* 0x000fe20001800000 */
[----:B------:R-:W-:Y:S01]  /*18fd0*/  FADD.FTZ R4, R133, -R4 ;  /* 0x8000000485047221 */ /* 0x000fe20000010000 */
[----:B------:R-:W-:Y:S01]  /*18fe0*/  FFMA.FTZ R133, R6, UR4, -R161 ;  /* 0x0000000406857c23 */ /* 0x000fe200080108a1 */
[----:B------:R-:W1:Y:S01]  /*18ff0*/  LDSM.16.MT88.4 R28, [R158] ;  /* 0x000000009e1c783b */ /* 0x000e620000004200 */
[----:B------:R-:W2:Y:S01]  /*19000*/  MUFU.EX2 R132, R132 ;  /* 0x0000008400847308 */ /* 0x000ea20000000800 */
[----:B------:R-:W-:Y:S01]  /*19010*/  FMUL.FTZ R154, R4, UR4 ;  /* 0x00000004049a7c20 */ /* 0x000fe20008410000 */
[--C-:B------:R-:W-:Y:S01]  /*19020*/  FFMA.FTZ R153, R12, UR4, -R165.reuse ;  /* 0x000000040c997c23 */ /* 0x100fe200080108a5 */
[--C-:B------:R-:W-:Y:S01]  /*19030*/  FFMA.FTZ R148, R14, UR4, -R165.reuse ;  /* 0x000000040e947c23 */ /* 0x100fe200080108a5 */
[--C-:B------:R-:W-:Y:S01]  /*19040*/  FFMA.FTZ R149, R18, UR4, -R165.reuse ;  /* 0x0000000412957c23 */ /* 0x100fe200080108a5 */
[--C-:B------:R-:W-:Y:S01]  /*19050*/  FFMA.FTZ R134, R22, UR4, -R165.reuse ;  /* 0x0000000416867c23 */ /* 0x100fe200080108a5 */
[----:B------:R-:W-:Y:S01]  /*19060*/  IADD3 R155, PT, PT, R155, R158, RZ ;  /* 0x0000009e9b9b7210 */ /* 0x000fe20007ffe0ff */
[----:B------:R-:W-:Y:S01]  /*19070*/  LDSM.16.MT88.4 R20, [R162+0xc000] ;  /* 0x00c00000a214783b */ /* 0x000fe20000004200 */
[----:B------:R-:W3:Y:S01]  /*19080*/  MUFU.EX2 R154, R154 ;  /* 0x0000009a009a7308 */ /* 0x000ee20000000800 */
[--C-:B------:R-:W-:Y:S01]  /*19090*/  FFMA.FTZ R163, R176, UR4, -R165.reuse ;  /* 0x00000004b0a37c23 */ /* 0x100fe200080108a5 */
[--C-:B------:R-:W-:Y:S01]  /*190a0*/  FFMA.FTZ R174, R174, UR4, -R165.reuse ;  /* 0x00000004aeae7c23 */ /* 0x100fe200080108a5 */
[----:B------:R-:W-:Y:S01]  /*190b0*/  LDSM.16.MT88.4 R12, [R186+0xc000] ;  /* 0x00c00000ba0c783b */ /* 0x000fe20000004200 */
[--C-:B------:R-:W-:Y:S01]  /*190c0*/  FFMA.FTZ R167, R138, UR4, -R165.reuse ;  /* 0x000000048aa77c23 */ /* 0x100fe200080108a5 */
[----:B------:R-:W-:Y:S01]  /*190d0*/  FFMA.FTZ R176, R136, UR4, -R165 ;  /* 0x0000000488b07c23 */ /* 0x000fe200080108a5 */
        /* <DEDUP_REMOVED lines=101> */
[--C-:B------:R-:W-:Y:S01]  /*19730*/  FFMA.FTZ R182, R182, UR4, -R161.reuse ;  /* 0x00000004b6b67c23 */ /* 0x100fe200080108a1 */
[----:B------:R-:W-:Y:S01]  /*19740*/  FFMA.FTZ R171, R208, UR4, -R161 ;  /* 0x00000004d0ab7c23 */ /* 0x000fe200080108a1 */
[----:B------:R-:W-:Y:S01]  /*19750*/  MUFU.EX2 R163, R163 ;  /* 0x000000a300a37308 */ /* 0x000fe20000000800 */
[-C--:B------:R-:W-:Y:S01]  /*19760*/  FMUL.FTZ R8, R128, R154.reuse ;  /* 0x0000009a80087220 */ /* 0x080fe20000410000 */
[----:B------:R-:W-:Y:S01]  /*19770*/  FMUL.FTZ R9, R129, R154 ;  /* 0x0000009a81097220 */ /* 0x000fe20000410000 */
[C---:B------:R-:W-:Y:S01]  /*19780*/  HMMA.16816.F32.BF16 R48, R4.reuse, R106, R48 ;  /* 0x0000006a0430723c */ /* 0x040fe20000041830 */
[----:B------:R-:W2:Y:S01]  /*19790*/  LDSM.16.MT88.4 R104, [R186+0x10000] ;  /* 0x01000000ba68783b */ /* 0x000ea20000004200 */
[-C--:B------:R-:W-:Y:S01]  /*197a0*/  FMUL.FTZ R10, R130, R132.reuse ;  /* 0x00000084820a7220 */ /* 0x080fe20000410000 */
[----:B------:R-:W-:Y:S01]  /*197b0*/  FMUL.FTZ R11, R131, R132 ;  /* 0x00000084830b7220 */ /* 0x000fe20000410000 */
[-C--:B------:R-:W-:Y:S01]  /*197c0*/  FMUL.FTZ R124, R124, R154.reuse ;  /* 0x0000009a7c7c7220 */ /* 0x080fe20000410000 */
[----:B------:R-:W3:Y:S01]  /*197d0*/  MUFU.EX2 R174, R174 ;  /* 0x000000ae00ae7308 */ /* 0x000ee20000000800 */
[----:B------:R-:W-:Y:S01]  /*197e0*/  FMUL.FTZ R125, R125, R154 ;  /* 0x0000009a7d7d7220 */ /* 0x000fe20000410000 */
[-C--:B------:R-:W-:Y:S01]  /*197f0*/  FMUL.FTZ R126, R126, R132.reuse ;  /* 0x000000847e7e7220 */ /* 0x080fe20000410000 */
[C---:B----4-:R-:W-:Y:S01]  /*19800*/  HMMA.16816.F32.BF16 R52, R4.reuse, R112, R52 ;  /* 0x000000700434723c */ /* 0x050fe20000041834 */
[----:B------:R-:W-:Y:S01]  /*19810*/  FMUL.FTZ R127, R127, R132 ;  /* 0x000000847f7f7220 */ /* 0x000fe20000410000 */
[-C--:B------:R-:W-:Y:S01]  /*19820*/  FMUL.FTZ R92, R92, R154.reuse ;  /* 0x0000009a5c5c7220 */ /* 0x080fe20000410000 */
[----:B------:R-:W-:Y:S01]  /*19830*/  FMUL.FTZ R93, R93, R154 ;  /* 0x0000009a5d5d7220 */ /* 0x000fe20000410000 */
[-C--:B------:R-:W-:Y:S01]  /*19840*/  FMUL.FTZ R94, R94, R132.reuse ;  /* 0x000000845e5e7220 */ /* 0x080fe20000410000 */
[----:B------:R-:W-:Y:S01]  /*19850*/  MUFU.EX2 R167, R167 ;  /* 0x000000a700a77308 */ /* 0x000fe20000000800 */
[----:B------:R-:W-:Y:S01]  /*19860*/  FMUL.FTZ R95, R95, R132 ;  /* 0x000000845f5f7220 */ /* 0x000fe20000410000 */
[-C--:B------:R-:W-:Y:S01]  /*19870*/  FMUL.FTZ R96, R96, R154.reuse ;  /* 0x0000009a60607220 */ /* 0x080fe20000410000 */
[C---:B------:R-:W-:Y:S01]  /*19880*/  HMMA.16816.F32.BF16 R56, R4.reuse, R114, R56 ;  /* 0x000000720438723c */ /* 0x040fe20000041838 */
[----:B------:R-:W4:Y:S01]  /*19890*/  LDSM.16.MT88.4 R112, [R162+0x10000] ;  /* 0x01000000a270783b */ /* 0x000f220000004200 */
[----:B------:R-:W-:Y:S01]  /*198a0*/  FMUL.FTZ R97, R97, R154 ;  /* 0x0000009a61617220 */ /* 0x000fe20000410000 */
[-C--:B------:R-:W-:Y:S01]  /*198b0*/  FMUL.FTZ R98, R98, R132.reuse ;  /* 0x0000008462627220 */ /* 0x080fe20000410000 */
[----:B------:R-:W-:Y:S01]  /*198c0*/  FMUL.FTZ R99, R99, R132 ;  /* 0x0000008463637220 */ /* 0x000fe20000410000 */
[----:B------:R-:W-:Y:S01]  /*198d0*/  MUFU.EX2 R176, R176 ;  /* 0x000000b000b07308 */ /* 0x000fe20000000800 */
[----:B------:R-:W-:Y:S01]  /*198e0*/  LDSM.16.MT88.4 R136, [R186+0xc800] ;  /* 0x00c80000ba88783b */ /* 0x000fe20000004200 */
[--C-:B------:R-:W-:Y:S01]  /*198f0*/  FFMA.FTZ R175, R194, UR4, -R165.reuse ;  /* 0x00000004c2af7c23 */ /* 0x100fe200080108a5 */
[C---:B------:R-:W-:Y:S01]  /*19900*/  HMMA.16816.F32.BF16 R16, R4.reuse, R20, R16 ;  /* 0x000000140410723c */ /* 0x040fe20000041810 */
[--C-:B------:R-:W-:Y:S01]  /*19910*/  FFMA.FTZ R173, R206, UR4, -R165.reuse ;  /* 0x00000004cead7c23 */ /* 0x100fe200080108a5 */
[----:B------:R-:W-:Y:S01]  /*19920*/  LDSM.16.MT88.4 R128, [R158+0x800] ;  /* 0x000800009e80783b */ /* 0x000fe20000004200 */
[--C-:B------:R-:W-:Y:S01]  /*19930*/  FFMA.FTZ R196, R196, UR4, -R165.reuse ;  /* 0x00000004c4c47c23 */ /* 0x100fe200080108a5 */
[----:B------:R-:W-:Y:S01]  /*19940*/  FFMA.FTZ R192, R192, UR4, -R165 ;  /* 0x00000004c0c07c23 */ /* 0x000fe200080108a5 */
[----:B------:R-:W-:Y:S01]  /*19950*/  MUFU.EX2 R169, R169 ;  /* 0x000000a900a97308 */ /* 0x000fe20000000800 */
[----:B------:R-:W-:Y:S01]  /*19960*/  LDSM.16.MT88.4 R144, [R158+0x4800] ;  /* 0x004800009e90783b */ /* 0x000fe20000004200 */
[--C-:B------:R-:W-:Y:S01]  /*19970*/  FFMA.FTZ R177, R142, UR4, -R161.reuse ;  /* 0x000000048eb17c23 */ /* 0x100fe200080108a1 */
[C---:B-1----:R-:W-:Y:S01]  /*19980*/  HMMA.16816.F32.BF16 R60, R4.reuse, R108, R60 ;  /* 0x0000006c043c723c */ /* 0x042fe2000004183c */
[--C-:B------:R-:W-:Y:S01]  /*19990*/  FFMA.FTZ R194, R140, UR4, -R161.reuse ;  /* 0x000000048cc27c23 */ /* 0x100fe200080108a1 */
[--C-:B------:R-:W-:Y:S01]  /*199a0*/  FFMA.FTZ R179, R190, UR4, -R161.reuse ;  /* 0x00000004beb37c23 */ /* 0x100fe200080108a1 */
[----:B------:R-:W-:Y:S01]  /*199b0*/  FFMA.FTZ R188, R188, UR4, -R161 ;  /* 0x00000004bcbc7c23 */ /* 0x000fe200080108a1 */
[----:B------:R-:W-:Y:S01]  /*199c0*/  LDSM.16.MT88.4 R140, [R186+0xd000] ;  /* 0x00d00000ba8c783b */ /* 0x000fe20000004200 */
[----:B------:R-:W1:Y:S01]  /*199d0*/  MUFU.EX2 R178, R178 ;  /* 0x000000b200b27308 */ /* 0x000e620000000800 */
[--C-:B------:R-:W-:Y:S01]  /*199e0*/  FFMA.FTZ R172, R172, UR4, -R165.reuse ;  /* 0x00000004acac7c23 */ /* 0x100fe200080108a5 */
[--C-:B------:R-:W-:Y:S01]  /*199f0*/  FFMA.FTZ R187, R170, UR4, -R165.reuse ;  /* 0x00000004aabb7c23 */ /* 0x100fe200080108a5 */
[C---:B------:R-:W-:Y:S01]  /*19a00*/  HMMA.16816.F32.BF16 R64, R4.reuse, R110, R64 ;  /* 0x0000006e0440723c */ /* 0x040fe20000041840 */
[----:B------:R-:W5:Y:S01]  /*19a10*/  LDSM.16.MT88.4 R108, [R158+0x4000] ;  /* 0x004000009e6c783b */ /* 0x000f620000004200 */
[--C-:B------:R-:W-:Y:S01]  /*19a20*/  FFMA.FTZ R157, R157, UR4, -R165.reuse ;  /* 0x000000049d9d7c23 */ /* 0x100fe200080108a5 */
[----:B------:R-:W-:Y:S01]  /*19a30*/  FFMA.FTZ R168, R168, UR4, -R165 ;  /* 0x00000004a8a87c23 */ /* 0x000fe200080108a5 */
[--C-:B------:R-:W-:Y:S01]  /*19a40*/  FFMA.FTZ R164, R164, UR4, -R161.reuse ;  /* 0x00000004a4a47c23 */ /* 0x100fe200080108a1 */
[----:B------:R-:W-:Y:S01]  /*19a50*/  MUFU.EX2 R182, R182 ;  /* 0x000000b600b67308 */ /* 0x000fe20000000800 */
[--C-:B------:R-:W-:Y:S01]  /*19a60*/  FFMA.FTZ R165, R166, UR4, -R161.reuse ;  /* 0x00000004a6a57c23 */ /* 0x100fe200080108a1 */
[--C-:B------:R-:W-:Y:S01]  /*19a70*/  FFMA.FTZ R156, R156, UR4, -R161.reuse ;  /* 0x000000049c9c7c23 */ /* 0x100fe200080108a1 */
[C---:B------:R-:W-:Y:S01]  /*19a80*/  HMMA.16816.F32.BF16 R20, R4.reuse, R22, R116 ;  /* 0x000000160414723c */ /* 0x040fe20000041874 */
[----:B------:R-:W3:Y:S01]  /*19a90*/  LDSM.16.MT88.4 R116, [R186+0xe000] ;  /* 0x00e00000ba74783b */ /* 0x000ee20000004200 */
[----:B------:R-:W-:Y:S01]  /*19aa0*/  FFMA.FTZ R159, R159, UR4, -R161 ;  /* 0x000000049f9f7c23 */ /* 0x000fe200080108a1 */
[----:B------:R-:W-:Y:S01]  /*19ab0*/  FFMA.FTZ R153, R212, R154, R153 ;  /* 0x0000009ad4997223 */ /* 0x000fe20000010099 */
[----:B------:R-:W-:Y:S01]  /*19ac0*/  FFMA.FTZ R132, R213, R132, R152 ;  /* 0x00000084d5847223 */ /* 0x000fe20000010098 */
[----:B------:R-:W1:Y:S02]  /*19ad0*/  MUFU.EX2 R171, R171 ;  /* 0x000000ab00ab7308 */ /* 0x000e640000000800 */
[----:B------:R-:W-:Y:S01]  /*19ae0*/  FADD.FTZ R148, R148, R153 ;  /* 0x0000009994947221 */ /* 0x000fe20000010000 */
[----:B--2---:R-:W-:Y:S01]  /*19af0*/  HMMA.16816.F32.BF16 R68, R4, R104, R68 ;  /* 0x000000680444723c */ /* 0x004fe20000041844 */
[----:B------:R-:W-:Y:S01]  /*19b00*/  FADD.FTZ R3, R3, R132 ;  /* 0x0000008403037221 */ /* 0x000fe20000010000 */
[----:B------:R-:W-:Y:S01]  /*19b10*/  MOV R132, R150 ;  /* 0x0000009600847202 */ /* 0x000fe20000000f00 */
[----:B------:R-:W-:-:S02]  /*19b20*/  FADD.FTZ R149, R149, R148 ;  /* 0x0000009495957221 */ /* 0x000fc40000010000 */
[----:B------:R-:W-:Y:S01]  /*19b30*/  MUFU.EX2 R173, R173 ;  /* 0x000000ad00ad7308 */ /* 0x000fe20000000800 */
[----:B------:R-:W-:Y:S01]  /*19b40*/  FADD.FTZ R2, R2, R3 ;  /* 0x0000000302027221 */ /* 0x000fe20000010000 */
[----:B------:R-:W-:Y:S01]  /*19b50*/  FADD.FTZ R134, R134, R149 ;  /* 0x0000009586867221 */ /* 0x000fe20000010000 */
[C---:B------:R-:W-:Y:S01]  /*19b60*/  HMMA.16816.F32.BF16 R72, R4.reuse, R106, R72 ;  /* 0x0000006a0448723c */ /* 0x040fe20000041848 */
[----:B------:R-:W2:Y:S01]  /*19b70*/  LDSM.16.MT88.4 R104, [R155+0x4000] ;  /* 0x004000009b68783b */ /* 0x000ea20000004200 */
[----:B------:R-:W-:Y:S01]  /*19b80*/  FADD.FTZ R2, R133, R2 ;  /* 0x0000000285027221 */ /* 0x000fe20000010000 */
[----:B------:R-:W-:Y:S02]  /*19b90*/  MOV R133, R151 ;  /* 0x0000009700857202 */ /* 0x000fe40000000f00 */
[----:B------:R-:W1:Y:S03]  /*19ba0*/  MUFU.EX2 R196, R196 ;  /* 0x000000c400c47308 */ /* 0x000e660000000800 */
[C---:B------:R-:W-:Y:S05]  /*19bb0*/  HMMA.16816.F32.BF16 R32, R4.reuse, R120, R32 ;  /* 0x000000780420723c */ /* 0x040fea0000041820 */
[----:B------:R-:W-:Y:S03]  /*19bc0*/  MUFU.EX2 R175, R175 ;  /* 0x000000af00af7308 */ /* 0x000fe60000000800 */
[C---:B------:R-:W-:Y:S01]  /*19bd0*/  HMMA.16816.F32.BF16 R100, R4.reuse, R122, R100 ;  /* 0x0000007a0464723c */ /* 0x040fe20000041864 */
[----:B------:R-:W-:Y:S04]  /*19be0*/  LDSM.16.MT88.4 R120, [R186+0xe800] ;  /* 0x00e80000ba78783b */ /* 0x000fe80000004200 */
[----:B------:R-:W-:Y:S03]  /*19bf0*/  MUFU.EX2 R192, R192 ;  /* 0x000000c000c07308 */ /* 0x000fe60000000800 */
[C---:B----4-:R-:W-:Y:S05]  /*19c00*/  HMMA.16816.F32.BF16 R76, R4.reuse, R112, R76 ;  /* 0x00000070044c723c */ /* 0x050fea000004184c */
[----:B------:R-:W-:Y:S03]  /*19c10*/  MUFU.EX2 R177, R177 ;  /* 0x000000b100b17308 */ /* 0x000fe60000000800 */
[C---:B------:R-:W-:Y:S01]  /*19c20*/  HMMA.16816.F32.BF16 R80, R4.reuse, R114, R80 ;  /* 0x000000720450723c */ /* 0x040fe20000041850 */
[----:B------:R-:W4:Y:S04]  /*19c30*/  LDSM.16.MT88.4 R112, [R162+0xc800] ;  /* 0x00c80000a270783b */ /* 0x000f280000004200 */
[----:B------:R-:W4:Y:S03]  /*19c40*/  MUFU.EX2 R194, R194 ;  /* 0x000000c200c27308 */ /* 0x000f260000000800 */
[C---:B-----5:R-:W-:Y:S05]  /*19c50*/  HMMA.16816.F32.BF16 R84, R4.reuse, R108, R84 ;  /* 0x0000006c0454723c */ /* 0x060fea0000041854 */
[----:B------:R-:W-:Y:S03]  /*19c60*/  MUFU.EX2 R179, R179 ;  /* 0x000000b300b37308 */ /* 0x000fe60000000800 */
[C---:B------:R-:W-:Y:S01]  /*19c70*/  HMMA.16816.F32.BF16 R88, R4.reuse, R110, R88 ;  /* 0x0000006e0458723c */ /* 0x040fe20000041858 */
[----:B------:R-:W5:Y:S04]  /*19c80*/  LDSM.16.MT88.4 R108, [R158+0x2800] ;  /* 0x002800009e6c783b */ /* 0x000f680000004200 */
[----:B------:R-:W5:Y:S03]  /*19c90*/  MUFU.EX2 R188, R188 ;  /* 0x000000bc00bc7308 */ /* 0x000f660000000800 */
[C---:B---3--:R-:W-:Y:S05]  /*19ca0*/  HMMA.16816.F32.BF16 R36, R4.reuse, R116, R36 ;  /* 0x000000740424723c */ /* 0x048fea0000041824 */
[----:B------:R-:W-:Y:S03]  /*19cb0*/  MUFU.EX2 R172, R172 ;  /* 0x000000ac00ac7308 */ /* 0x000fe60000000800 */
[C---:B------:R-:W-:Y:S01]  /*19cc0*/  HMMA.16816.F32.BF16 R40, R4.reuse, R118, R40 ;  /* 0x000000760428723c */ /* 0x040fe20000041828 */
[----:B------:R-:W3:Y:S04]  /*19cd0*/  LDSM.16.MT88.4 R116, [R162+0xe800] ;  /* 0x00e80000a274783b */ /* 0x000ee80000004200 */
[----:B------:R-:W3:Y:S03]  /*19ce0*/  MUFU.EX2 R187, R187 ;  /* 0x000000bb00bb7308 */ /* 0x000ee60000000800 */
[C---:B------:R-:W-:Y:S05]  /*19cf0*/  HMMA.16816.F32.BF16 R8, R4.reuse, R12, R8 ;  /* 0x0000000c0408723c */ /* 0x040fea0000041808 */
[----:B------:R-:W-:Y:S03]  /*19d00*/  MUFU.EX2 R157, R157 ;  /* 0x0000009d009d7308 */ /* 0x000fe60000000800 */
[C---:B------:R-:W-:Y:S01]  /*19d10*/  HMMA.16816.F32.BF16 R12, R4.reuse, R14, R124 ;  /* 0x0000000e040c723c */ /* 0x040fe2000004187c */
[----:B------:R-:W3:Y:S04]  /*19d20*/  LDSM.16.MT88.4 R124, [R155+0x800] ;  /* 0x000800009b7c783b */ /* 0x000ee80000004200 */
[----:B------:R-:W-:Y:S03]  /*19d30*/  MUFU.EX2 R168, R168 ;  /* 0x000000a800a87308 */ /* 0x000fe60000000800 */
[C---:B--2---:R-:W-:Y:S05]  /*19d40*/  HMMA.16816.F32.BF16 R92, R4.reuse, R104, R92 ;  /* 0x00000068045c723c */ /* 0x044fea000004185c */
[----:B------:R-:W-:Y:S03]  /*19d50*/  MUFU.EX2 R164, R164 ;  /* 0x000000a400a47308 */ /* 0x000fe60000000800 */
[----:B------:R-:W-:Y:S01]  /*19d60*/  HMMA.16816.F32.BF16 R4, R4, R106, R96 ;  /* 0x0000006a0404723c */ /* 0x000fe20000041860 */
[----:B------:R-:W-:Y:S01]  /*19d70*/  F2FP.BF16.F32.PACK_AB R96, R174, R163 ;  /* 0x000000a3ae60723e */ /* 0x000fe200000010ff */
[----:B------:R-:W2:Y:S01]  /*19d80*/  LDSM.16.MT88.4 R104, [R155+0x2800] ;  /* 0x002800009b68783b */ /* 0x000ea20000004200 */
[----:B-1----:R-:W-:Y:S01]  /*19d90*/  F2FP.BF16.F32.PACK_AB R97, R178, R169 ;  /* 0x000000a9b261723e */ /* 0x002fe200000010ff */
[----:B------:R-:W-:Y:S01]  /*19da0*/  FADD.FTZ R163, R163, R134 ;  /* 0x00000086a3a37221 */ /* 0x000fe20000010000 */
[----:B------:R-:W-:Y:S01]  /*19db0*/  F2FP.BF16.F32.PACK_AB R98, R176, R167 ;  /* 0x000000a7b062723e */ /* 0x000fe200000010ff */
[----:B------:R-:W1:Y:S01]  /*19dc0*/  MUFU.EX2 R165, R165 ;  /* 0x000000a500a57308 */ /* 0x000e620000000800 */
[----:B------:R-:W-:Y:S01]  /*19dd0*/  F2FP.BF16.F32.PACK_AB R99, R171, R182 ;  /* 0x000000b6ab63723e */ /* 0x000fe200000010ff */
[----:B------:R-:W-:Y:S01]  /*19de0*/  FADD.FTZ R169, R169, R2 ;  /* 0x00000002a9a97221 */ /* 0x000fe20000010000 */
[----:B------:R-:W-:-:S03]  /*19df0*/  FADD.FTZ R174, R174, R163 ;  /* 0x000000a3aeae7221 */ /* 0x000fc60000010000 */
[----:B------:R-:W-:Y:S01]  /*19e00*/  FADD.FTZ R169, R178, R169 ;  /* 0x000000a9b2a97221 */ /* 0x000fe20000010000 */
[----:B------:R-:W-:Y:S01]  /*19e10*/  FADD.FTZ R167, R167, R174 ;  /* 0x000000aea7a77221 */ /* 0x000fe20000010000 */
[----:B----4-:R-:W-:Y:S01]  /*19e20*/  HMMA.16816.F32.BF16 R16, R96, R112, R16 ;  /* 0x000000706010723c */ /* 0x010fe20000041810 */
[----:B------:R-:W-:Y:S01]  /*19e30*/  MUFU.EX2 R156, R156 ;  /* 0x0000009c009c7308 */ /* 0x000fe20000000800 */
[----:B------:R-:W-:Y:S01]  /*19e40*/  FADD.FTZ R182, R182, R169 ;  /* 0x000000a9b6b67221 */ /* 0x000fe20000010000 */
[----:B------:R-:W-:-:S03]  /*19e50*/  FADD.FTZ R176, R176, R167 ;  /* 0x000000a7b0b07221 */ /* 0x000fc60000010000 */
[----:B------:R-:W-:Y:S02]  /*19e60*/  FADD.FTZ R182, R171, R182 ;  /* 0x000000b6abb67221 */ /* 0x000fe40000010000 */
[C---:B------:R-:W-:Y:S01]  /*19e70*/  HMMA.16816.F32.BF16 R20, R96.reuse, R114, R20 ;  /* 0x000000726014723c */ /* 0x040fe20000041814 */
[----:B------:R-:W4:Y:S01]  /*19e80*/  LDSM.16.MT88.4 R112, [R186+0x10800] ;  /* 0x01080000ba70783b */ /* 0x000f220000004200 */
[----:B------:R-:W1:Y:S06]  /*19e90*/  MUFU.EX2 R159, R159 ;  /* 0x0000009f009f7308 */ /* 0x000e6c0000000800 */
[C---:B------:R-:W-:Y:S08]  /*19ea0*/  HMMA.16816.F32.BF16 R36, R96.reuse, R120, R36 ;  /* 0x000000786024723c */ /* 0x040ff00000041824 */
[C---:B------:R-:W-:Y:S01]  /*19eb0*/  HMMA.16816.F32.BF16 R40, R96.reuse, R122, R40 ;  /* 0x0000007a6028723c */ /* 0x040fe20000041828 */
[----:B------:R-:W1:Y:S07]  /*19ec0*/  LDSM.16.MT88.4 R120, [R162+0x10800] ;  /* 0x01080000a278783b */ /* 0x000e6e0000004200 */
        /* <DEDUP_REMOVED lines=117> */
.L_x_2707:
[----:B------:R-:W-:-:S13]  /*1a620*/  ISETP.GE.AND P2, PT, R209, RZ, PT ;  /* 0x000000ffd100720c */ /* 0x000fda0003f46270 */
[----:B------:R-:W-:Y:S05]  /*1a630*/  @!P2 BRA `(.L_x_2713) ;  /* 0x00000040003ca947 */ /* 0x000fea0003800000 */
[----:B------:R-:W1:Y:S01]  /*1a640*/  S2UR UR5, SR_CgaCtaId ;  /* 0x00000000000579c3 */ /* 0x000e620000008800 */
[----:B------:R-:W-:Y:S01]  /*1a650*/  UISETP.NE.U32.AND UP0, UPT, UR12, URZ, UPT ;  /* 0x000000ff0c00728c */ /* 0x000fe2000bf05070 */
[----:B------:R-:W-:Y:S01]  /*1a660*/  MOV R5, 0x20 ;  /* 0x0000002000057802 */ /* 0x000fe20000000f00 */
[----:B------:R-:W-:Y:S01]  /*1a670*/  IMAD.MOV.U32 R3, RZ, RZ, R132 ;  /* 0x000000ffff037224 */ /* 0x000fe200078e0084 */
[----:B------:R-:W-:Y:S01]  /*1a680*/  SHF.L.U32 R7, R209, 0x6, RZ ;  /* 0x00000006d1077819 */ /* 0x000fe200000006ff */
[----:B------:R-:W-:Y:S01]  /*1a690*/  UISETP.NE.AND.EX UP0, UPT, UR13, URZ, UPT, UP0 ;  /* 0x000000ff0d00728c */ /* 0x000fe2000bf05300 */
[----:B------:R-:W-:Y:S01]  /*1a6a0*/  SEL R5, R5, 0xffffffe0, !P1 ;  /* 0xffffffe005057807 */ /* 0x000fe20004800000 */
[----:B------:R-:W-:Y:S01]  /*1a6b0*/  IMAD.MOV.U32 R2, RZ, RZ, R133 ;  /* 0x000000ffff027224 */ /* 0x000fe200078e0085 */
[C---:B------:R-:W-:Y:S01]  /*1a6c0*/  IADD3 R203, PT, PT, R186.reuse, 0xc040, RZ ;  /* 0x0000c040bacb7810 */ /* 0x040fe20007ffe0ff */
[----:B------:R-:W-:Y:S01]  /*1a6d0*/  VIADD R209, R209, 0x1 ;  /* 0x00000001d1d17836 */ /* 0x000fe20000000000 */
[C---:B------:R-:W-:Y:S01]  /*1a6e0*/  LOP3.LUT R208, R7.reuse, 0x20, R160, 0xfe, !PT ;  /* 0x0000002007d07812 */ /* 0x040fe200078efea0 */
        /* <DEDUP_REMOVED lines=12> */
.L_x_2717:
        /* <DEDUP_REMOVED lines=18> */
[C-C-:B------:R-:W-:Y:S01]  /*1a8d0*/  LOP3.LUT R4, R184.reuse, 0x1c0, R5.reuse, 0xf8, !PT ;  /* 0x000001c0b8047812 */ /* 0x140fe200078ef805 */
[----:B------:R-:W1:Y:S01]  /*1a8e0*/  LDC R9, c[0x0][0x3c4] ;  /* 0x0000f100ff097b82 */ /* 0x000e620000000800 */
[----:B------:R-:W-:Y:S02]  /*1a8f0*/  LOP3.LUT R196, R181, 0x200, R5, 0xf8, !PT ;  /* 0x00000200b5c47812 */ /* 0x000fe400078ef805 */
[----:B------:R-:W-:Y:S02]  /*1a900*/  @!P4 SHF.R.S64 R13, R11, 0x1f, R8 ;  /* 0x0000001f0b0dc819 */ /* 0x000fe40000001008 */
[----:B------:R-:W-:Y:S01]  /*1a910*/  LOP3.LUT R211, R211, 0x1e00, R10, 0xf8, !PT ;  /* 0x00001e00d3d37812 */ /* 0x000fe200078ef80a */
[----:B------:R-:W-:Y:S01]  /*1a920*/  IMAD.MOV.U32 R10, RZ, RZ, R200 ;  /* 0x000000ffff0a7224 */ /* 0x000fe200078e00c8 */
[----:B------:R-:W-:Y:S02]  /*1a930*/  LOP3.LUT R194, R5, 0x400, RZ, 0xc0, !PT ;  /* 0x0000040005c27812 */ /* 0x000fe400078ec0ff */
[----:B------:R-:W-:Y:S02]  /*1a940*/  LOP3.LUT R11, R184, 0x80, RZ, 0xfc, !PT ;  /* 0x00000080b80b7812 */ /* 0x000fe400078efcff */
[----:B------:R-:W-:Y:S02]  /*1a950*/  LOP3.LUT R5, R4, 0x8, R185, 0x78, !PT ;  /* 0x0000000804057812 */ /* 0x000fe400078e78b9 */
[----:B------:R-:W-:Y:S02]  /*1a960*/  @!P4 IADD3 R200, P0, PT, R200, R13, RZ ;  /* 0x0000000dc8c8c210 */ /* 0x000fe40007f1e0ff */
[----:B------:R-:W-:Y:S01]  /*1a970*/  ISETP.GE.AND P1, PT, R11, UR12, PT ;  /* 0x0000000c0b007c0c */ /* 0x000fe2000bf26270 */
[----:B------:R-:W-:Y:S01]  /*1a980*/  IMAD.MOV.U32 R11, RZ, RZ, R197 ;  /* 0x000000ffff0b7224 */ /* 0x000fe200078e00c5 */
[----:B------:R-:W-:Y:S01]  /*1a990*/  LOP3.LUT R196, R196, R4, R7, 0xf6, !PT ;  /* 0x00000004c4c47212 */ /* 0x000fe200078ef607 */
[----:B------:R-:W-:Y:S01]  /*1a9a0*/  IMAD R194, R5, 0x2, R194 ;  /* 0x0000000205c27824 */ /* 0x000fe200078e02c2 */
[----:B------:R-:W-:Y:S02]  /*1a9b0*/  @!P4 LEA.HI.X.SX32 R197, R8, R197, 0x1, P0 ;  /* 0x000000c508c5c211 */ /* 0x000fe400000f0eff */
[----:B------:R-:W-:Y:S02]  /*1a9c0*/  ISETP.GE.AND P3, PT, R184, UR12, PT ;  /* 0x0000000cb8007c0c */ /* 0x000fe4000bf66270 */
[----:B------:R-:W-:Y:S01]  /*1a9d0*/  LEA R211, R211, UR5, 0x1 ;  /* 0x00000005d3d37c11 */ /* 0x000fe2000f8e08ff */
[----:B------:R-:W-:Y:S10]  /*1a9e0*/  @!P4 BRA `(.L_x_2714) ;  /* 0x0000000000f4c947 */ /* 0x000ff40003800000 */
[----:B------:R-:W-:Y:S01]  /*1a9f0*/  VIADD R8, R210, 0xffffffc0 ;  /* 0xffffffc0d2087836 */ /* 0x000fe20000000000 */
[----:B------:R-:W2:Y:S04]  /*1aa00*/  LDC R5, c[0x0][0x4f0] ;  /* 0x00013c00ff057b82 */ /* 0x000ea80000000800 */
        /* <DEDUP_REMOVED lines=30> */
[----:B------:R-:W-:Y:S02]  /*1abf0*/  ISETP.GE.AND P6, PT, R6, RZ, PT ;  /* 0x000000ff0600720c */ /* 0x000fe40003fc6270 */
[----:B------:R-:W2:Y:S01]  /*1ac00*/  LDC.64 R6, c[0x0][0x3c0] ;  /* 0x0000f000ff067b82 */ /* 0x000ea20000000a00 */
        /* <DEDUP_REMOVED lines=13> */
[----:B------:R-:W5:Y:S01]  /*1ace0*/  LDG.E R4, desc[UR6][R18.64] ;  /* 0x0000000612047981 */ /* 0x000f62000c1e1900 */
        /* <DEDUP_REMOVED lines=13> */
.L_x_2714:
[-C--:B------:R-:W-:Y:S02]  /*1adc0*/  @!P3 MOV R201, R197.reuse ;  /* 0x000000c500c9b202 */ /* 0x080fe40000000f00 */
[C---:B------:R-:W-:Y:S02]  /*1add0*/  LEA R8, P0, R6.reuse, R200, 0x5 ;  /* 0x000000c806087211 */ /* 0x040fe400078028ff */
[C-C-:B-1----:R-:W-:Y:S01]  /*1ade0*/  SHF.L.U64.HI R5, R6.reuse, 0x5, R9.reuse ;  /* 0x0000000506057819 */ /* 0x142fe20000010209 */
[----:B------:R-:W-:Y:S01]  /*1adf0*/  @!PT LDS RZ, [RZ] ;  /* 0x00000000fffff984 */ /* 0x000fe20000000800 */
[----:B------:R-:W-:Y:S01]  /*1ae00*/  @!PT LDS RZ, [RZ] ;  /* 0x00000000fffff984 */ /* 0x000fe20000000800 */
[----:B------:R-:W-:Y:S01]  /*1ae10*/  @!PT LDS RZ, [RZ] ;  /* 0x00000000fffff984 */ /* 0x000fe20000000800 */
[----:B------:R1:W-:Y:S01]  /*1ae20*/  @!P3 LDGSTS.E.BYPASS.LTC128B.128 [R211+0xc000], desc[UR6][R200.64] ;  /* 0x0c000000c8d3bfae */ /* 0x0003e2000b981a06 */
[C---:B------:R-:W-:Y:S02]  /*1ae30*/  LEA.HI.X R9, R6.reuse, R197, R9, 0x5, P0 ;  /* 0x000000c506097211 */ /* 0x040fe400000f2c09 */
[----:B------:R-:W-:Y:S02]  /*1ae40*/  SHF.L.U32 R4, R6, 0x5, RZ ;  /* 0x0000000506047819 */ /* 0x000fe400000006ff */
[----:B------:R-:W-:Y:S01]  /*1ae50*/  @P3 STS.128 [R211+0xc000], RZ ;  /* 0x00c000ffd3003388 */ /* 0x000fe20000000c00 */
[----:B------:R-:W-:Y:S02]  /*1ae60*/  LEA R196, R196, UR5, 0x1 ;  /* 0x00000005c4c47c11 */ /* 0x000fe4000f8e08ff */
[----:B------:R-:W-:Y:S02]  /*1ae70*/  IADD3 R6, P5, PT, R4, R8, RZ ;  /* 0x0000000804067210 */ /* 0x000fe40007fbe0ff */
[----:B------:R-:W-:Y:S02]  /*1ae80*/  IADD3 R190, PT, PT, R194, UR5, RZ ;  /* 0x00000005c2be7c10 */ /* 0x000fe4000fffe0ff */
[----:B------:R-:W-:Y:S02]  /*1ae90*/  IADD3.X R7, PT, PT, R5, R9, RZ, P5, !PT ;  /* 0x0000000905077210 */ /* 0x000fe40002ffe4ff */
[----:B------:R-:W-:Y:S02]  /*1aea0*/  IADD3 R4, P0, PT, R4, R6, RZ ;  /* 0x0000000604047210 */ /* 0x000fe40007f1e0ff */
[----:B------:R-:W-:Y:S02]  /*1aeb0*/  ISETP.NE.AND P5, PT, R209, 0x1, PT ;  /* 0x00000001d100780c */ /* 0x000fe40003fa5270 */
[----:B------:R-:W-:Y:S02]  /*1aec0*/  IADD3.X R5, PT, PT, R5, R7, RZ, P0, !PT ;  /* 0x0000000705057210 */ /* 0x000fe400007fe4ff */
[C---:B------:R-:W-:Y:S04]  /*1aed0*/  LOP3.LUT P0, RZ, R185.reuse, 0x2, RZ, 0xc0, !PT ;  /* 0x00000002b9ff7812 */ /* 0x040fe8000780c0ff */
[----:B------:R-:W-:Y:S02]  /*1aee0*/  SEL R187, R180, 0xffffffe0, !P0 ;  /* 0xffffffe0b4bb7807 */ /* 0x000fe40004000000 */
[----:B------:R-:W-:Y:S02]  /*1aef0*/  LOP3.LUT P0, RZ, R185, 0x4, RZ, 0xc0, !PT ;  /* 0x00000004b9ff7812 */ /* 0x000fe4000780c0ff */
[----:B-1----:R-:W-:Y:S02]  /*1af00*/  @!P2 MOV R201, R197 ;  /* 0x000000c500c9a202 */ /* 0x002fe40000000f00 */
[----:B------:R-:W-:Y:S02]  /*1af10*/  IADD3 R191, PT, PT, R190, R187, RZ ;  /* 0x000000bbbebf7210 */ /* 0x000fe40007ffe0ff */
[-C--:B------:R-:W-:Y:S01]  /*1af20*/  IADD3 R193, PT, PT, R187, R196.reuse, RZ ;  /* 0x000000c4bbc17210 */ /* 0x080fe20007ffe0ff */
[----:B------:R-:W-:Y:S01]  /*1af30*/  @!PT LDS RZ, [RZ] ;  /* 0x00000000fffff984 */ /* 0x000fe20000000800 */
[----:B------:R-:W-:Y:S01]  /*1af40*/  @!PT LDS RZ, [RZ] ;  /* 0x00000000fffff984 */ /* 0x000fe20000000800 */
[----:B------:R-:W-:Y:S01]  /*1af50*/  @!PT LDS RZ, [RZ] ;  /* 0x00000000fffff984 */ /* 0x000fe20000000800 */
[----:B------:R1:W-:Y:S05]  /*1af60*/  @!P2 LDGSTS.E.BYPASS.LTC128B.128 [R211+0xe000], desc[UR6][R200.64+0x80] ;  /* 0x0e000080c8d3afae */ /* 0x0003ea000b981a06 */
[----:B------:R-:W-:Y:S01]  /*1af70*/  @P2 STS.128 [R211+0xe000], RZ ;  /* 0x00e000ffd3002388 */ /* 0x000fe20000000c00 */
        /* <DEDUP_REMOVED lines=34> */
[----:B------:R-:W-:Y:S01]  /*1b1a0*/  @!P1 LDGSTS.E.BYPASS.LTC128B.128 [R211+0x11000], desc[UR6][R6.64+0x100] ;  /* 0x1100010006d39fae */ /* 0x000fe2000b981a06 */
[----:B-1----:R-:W-:Y:S04]  /*1b1b0*/  MOV R8, 0x40 ;  /* 0x0000004000087802 */ /* 0x002fe80000000f00 */
[----:B------:R-:W-:Y:S01]  /*1b1c0*/  @P1 STS.128 [R211+0x11000], RZ ;  /* 0x011000ffd3001388 */ /* 0x000fe20000000c00 */
[----:B------:R-:W-:Y:S04]  /*1b1d0*/  SEL R9, R8, 0xffffffc0, !P0 ;  /* 0xffffffc008097807 */ /* 0x000fe80004000000 */
[----:B------:R-:W-:Y:S01]  /*1b1e0*/  @!PT LDS RZ, [RZ] ;  /* 0x00000000fffff984 */ /* 0x000fe20000000800 */
[----:B------:R-:W-:Y:S01]  /*1b1f0*/  @!PT LDS RZ, [RZ] ;  /* 0x00000000fffff984 */ /* 0x000fe20000000800 */
[----:B------:R-:W-:Y:S01]  /*1b200*/  @!PT LDS RZ, [RZ] ;  /* 0x00000000fffff984 */ /* 0x000fe20000000800 */
[----:B------:R-:W-:Y:S01]  /*1b210*/  @!P3 LDGSTS.E.BYPASS.LTC128B.128 [R211+0xd800], desc[UR6][R4.64] ;  /* 0x0d80000004d3bfae */ /* 0x000fe2000b981a06 */
[----:B------:R-:W-:Y:S04]  /*1b220*/  IADD3 R192, PT, PT, R9, R196, RZ ;  /* 0x000000c409c07210 */ /* 0x000fe80007ffe0ff */
[----:B------:R-:W-:Y:S01]  /*1b230*/  @P3 STS.128 [R211+0xd800], RZ ;  /* 0x00d800ffd3003388 */ /* 0x000fe20000000c00 */
[----:B------:R-:W-:Y:S02]  /*1b240*/  IADD3 R190, PT, PT, R190, R9, RZ ;  /* 0x00000009bebe7210 */ /* 0x000fe40007ffe0ff */
[C---:B------:R-:W-:Y:S02]  /*1b250*/  IADD3 R189, PT, PT, R187.reuse, R192, RZ ;  /* 0x000000c0bbbd7210 */ /* 0x040fe40007ffe0ff */
[----:B------:R-:W-:Y:S01]  /*1b260*/  @!PT LDS RZ, [RZ] ;  /* 0x00000000fffff984 */ /* 0x000fe20000000800 */
[----:B------:R-:W-:Y:S01]  /*1b270*/  @!PT LDS RZ, [RZ] ;  /* 0x00000000fffff984 */ /* 0x000fe20000000800 */
[----:B------:R-:W-:Y:S01]  /*1b280*/  @!PT LDS RZ, [RZ] ;  /* 0x00000000fffff984 */ /* 0x000fe20000000800 */
[----:B------:R-:W-:Y:S01]  /*1b290*/  @!P2 LDGSTS.E.BYPASS.LTC128B.128 [R211+0xf800], desc[UR6][R4.64+0x80] ;  /* 0x0f80008004d3afae */ /* 0x000fe2000b981a06 */
[----:B------:R-:W-:Y:S04]  /*1b2a0*/  IADD3 R188, PT, PT, R187, R190, RZ ;  /* 0x000000bebbbc7210 */ /* 0x000fe80007ffe0ff */
        /* <DEDUP_REMOVED lines=8> */
[----:B------:R-:W2:Y:S05]  /*1b330*/  LDSM.16.M88.4 R148, [R194+UR5+0x6800] ;  /* 0x00680005c294783b */ /* 0x000eaa0008000200 */
[----:B------:R-:W5:Y:S05]  /*1b340*/  LDSM.16.M88.4 R152, [R194+UR5+0x7000] ;  /* 0x00700005c298783b */ /* 0x000f6a0008000200 */
[----:B------:R-:W0:Y:S05]  /*1b350*/  LDGDEPBAR ;  /* 0x00000000000079af */ /* 0x000e2a0000000000 */
[----:B------:R-:W3:Y:S05]  /*1b360*/  LDSM.16.M88.4 R32, [R194+UR5+0x7800] ;  /* 0x00780005c220783b */ /* 0x000eea0008000200 */
[----:B------:R-:W-:Y:S05]  /*1b370*/  LDSM.16.M88.4 R132, [R193] ;  /* 0x00000000c184783b */ /* 0x000fea0000000200 */
[----:B------:R-:W4:Y:S05]  /*1b380*/  LDSM.16.M88.4 R136, [R191+0x6000] ;  /* 0x00600000bf88783b */ /* 0x000f2a0000000200 */
[----:B------:R-:W4:Y:S05]  /*1b390*/  LDSM.16.M88.4 R156, [R191+0x6800] ;  /* 0x00680000bf9c783b */ /* 0x000f2a0000000200 */
[----:B------:R-:W4:Y:S01]  /*1b3a0*/  LDSM.16.M88.4 R160, [R191+0x7000] ;  /* 0x00700000bfa0783b */ /* 0x000f220000000200 */
[C---:B-1----:R-:W-:Y:S04]  /*1b3b0*/  HMMA.16816.F32.BF16 R4, R140.reuse, R144, RZ ;  /* 0x000000908c04723c */ /* 0x042fe800000418ff */
[----:B------:R-:W-:Y:S04]  /*1b3c0*/  LDSM.16.M88.4 R164, [R192] ;  /* 0x00000000c0a4783b */ /* 0x000fe80000000200 */
[C---:B------:R-:W-:Y:S01]  /*1b3d0*/  HMMA.16816.F32.BF16 R8, R140.reuse, R146, RZ ;  /* 0x000000928c08723c */ /* 0x040fe200000418ff */
[----:B------:R-:W1:Y:S05]  /*1b3e0*/  LDSM.16.M88.4 R144, [R191+0x7800] ;  /* 0x00780000bf90783b */ /* 0x000e6a0000000200 */
[----:B------:R-:W1:Y:S02]  /*1b3f0*/  LDSM.16.M88.4 R168, [R190+0x6000] ;  /* 0x00600000bea8783b */ /* 0x000e640000000200 */
[C---:B--2---:R-:W-:Y:S03]  /*1b400*/  HMMA.16816.F32.BF16 R12, R140.reuse, R148, RZ ;  /* 0x000000948c0c723c */ /* 0x044fe600000418ff */
[----:B------:R-:W-:Y:S05]  /*1b410*/  LDSM.16.M88.4 R172, [R188+0x6000] ;  /* 0x00600000bcac783b */ /* 0x000fea0000000200 */
[C---:B------:R-:W-:Y:S01]  /*1b420*/  HMMA.16816.F32.BF16 R16, R140.reuse, R150, RZ ;  /* 0x000000968c10723c */ /* 0x040fe200000418ff */
[----:B------:R-:W-:Y:S05]  /*1b430*/  LDSM.16.M88.4 R148, [R190+0x7800] ;  /* 0x00780000be94783b */ /* 0x000fea0000000200 */
[----:B------:R-:W-:Y:S02]  /*1b440*/  LDSM.16.M88.4 R176, [R191+0x8000] ;  /* 0x00800000bfb0783b */ /* 0x000fe40000000200 */
[C---:B-----5:R-:W-:Y:S08]  /*1b450*/  HMMA.16816.F32.BF16 R20, R140.reuse, R152, RZ ;  /* 0x000000988c14723c */ /* 0x060ff000000418ff */
[C---:B------:R-:W-:Y:S01]  /*1b460*/  HMMA.16816.F32.BF16 R24, R140.reuse, R154, RZ ;  /* 0x0000009a8c18723c */ /* 0x040fe200000418ff */
[----:B------:R-:W-:Y:S07]  /*1b470*/  LDSM.16.M88.4 R152, [R189] ;  /* 0x00000000bd98783b */ /* 0x000fee0000000200 */
[C---:B---3--:R-:W-:Y:S08]  /*1b480*/  HMMA.16816.F32.BF16 R28, R140.reuse, R32, RZ ;  /* 0x000000208c1c723c */ /* 0x048ff000000418ff */
[----:B------:R-:W-:Y:S01]  /*1b490*/  HMMA.16816.F32.BF16 R32, R140, R34, RZ ;  /* 0x000000228c20723c */ /* 0x000fe200000418ff */
[----:B------:R-:W2:Y:S07]  /*1b4a0*/  LDSM.16.M88.4 R140, [R190+0x6800] ;  /* 0x00680000be8c783b */ /* 0x000eae0000000200 */
[C---:B----4-:R-:W-:Y:S08]  /*1b4b0*/  HMMA.16816.F32.BF16 R4, R132.reuse, R136, R4 ;  /* 0x000000888404723c */ /* 0x050ff00000041804 */
        /* <DEDUP_REMOVED lines=11> */
[----:B------:R-:W4:Y:S02]  /*1b570*/  LDSM.16.M88.4 R144, [R188+0x7000] ;  /* 0x00700000bc90783b */ /* 0x000f240000000200 */
[C---:B------:R-:W-:Y:S08]  /*1b580*/  HMMA.16816.F32.BF16 R4, R164.reuse, R168, R4 ;  /* 0x000000a8a404723c */ /* 0x040ff00000041804 */
[C---:B------:R-:W-:Y:S01]  /*1b590*/  HMMA.16816.F32.BF16 R8, R164.reuse, R170, R8 ;  /* 0x000000aaa408723c */ /* 0x040fe20000041808 */
[----:B------:R-:W5:Y:S07]  /*1b5a0*/  LDSM.16.M88.4 R168, [R194+UR5+0x8000] ;  /* 0x00800005c2a8783b */ /* 0x000f6e0008000200 */
[C---:B--2---:R-:W-:Y:S08]  /*1b5b0*/  HMMA.16816.F32.BF16 R12, R164.reuse, R140, R12 ;  /* 0x0000008ca40c723c */ /* 0x044ff0000004180c */
[C---:B------:R-:W-:Y:S01]  /*1b5c0*/  HMMA.16816.F32.BF16 R16, R164.reuse, R142, R16 ;  /* 0x0000008ea410723c */ /* 0x040fe20000041810 */
[----:B------:R-:W-:Y:S07]  /*1b5d0*/  LDSM.16.M88.4 R140, [R194+UR5+0x9000] ;  /* 0x00900005c28c783b */ /* 0x000fee0008000200 */
[C---:B---3--:R-:W-:Y:S08]  /*1b5e0*/  HMMA.16816.F32.BF16 R20, R164.reuse, R136, R20 ;  /* 0x00000088a414723c */ /* 0x048ff00000041814 */
[C---:B------:R-:W-:Y:S01]  /*1b5f0*/  HMMA.16816.F32.BF16 R24, R164.reuse, R138, R24 ;  /* 0x0000008aa418723c */ /* 0x040fe20000041818 */
[----:B------:R-:W2:Y:S07]  /*1b600*/  LDSM.16.M88.4 R136, [R194+UR5+0x8800] ;  /* 0x00880005c288783b */ /* 0x000eae0008000200 */
[C---:B------:R-:W-:Y:S08]  /*1b610*/  HMMA.16816.F32.BF16 R28, R164.reuse, R148, R28 ;  /* 0x00000094a41c723c */ /* 0x040ff0000004181c */
[----:B------:R-:W-:Y:S01]  /*1b620*/  HMMA.16816.F32.BF16 R32, R164, R150, R32 ;  /* 0x00000096a420723c */ /* 0x000fe20000041820 */
[----:B------:R-:W3:Y:S05]  /*1b630*/  LDSM.16.M88.4 R148, [R194+UR5+0x9800] ;  /* 0x00980005c294783b */ /* 0x000eea0008000200 */
        /* <DEDUP_REMOVED lines=12> */
[----:B------:R-:W4:Y:S05]  /*1b700*/  LDSM.16.M88.4 R152, [R191+0x9800] ;  /* 0x00980000bf98783b */ /* 0x000f2a0000000200 */
[----:B------:R-:W4:Y:S02]  /*1b710*/  LDSM.16.M88.4 R156, [R192+0x2000] ;  /* 0x00200000c09c783b */ /* 0x000f240000000200 */
[C---:B-----5:R-:W-:Y:S08]  /*1b720*/  HMMA.16816.F32.BF16 R4, R160.reuse, R168, R4 ;  /* 0x000000a8a004723c */ /* 0x060ff00000041804 */
[C---:B------:R-:W-:Y:S01]  /*1b730*/  HMMA.16816.F32.BF16 R8, R160.reuse, R170, R8 ;  /* 0x000000aaa008723c */ /* 0x040fe20000041808 */
[----:B------:R-:W-:Y:S07]  /*1b740*/  LDSM.16.M88.4 R168, [R188+0x8000] ;  /* 0x00800000bca8783b */ /* 0x000fee0000000200 */
[C---:B--2---:R-:W-:Y:S08]  /*1b750*/  HMMA.16816.F32.BF16 R12, R160.reuse, R136, R12 ;  /* 0x00000088a00c723c */ /* 0x044ff0000004180c */
[C---:B------:R-:W-:Y:S01]  /*1b760*/  HMMA.16816.F32.BF16 R16, R160.reuse, R138, R16 ;  /* 0x0000008aa010723c */ /* 0x040fe20000041810 */
[----:B------:R-:W2:Y:S07]  /*1b770*/  LDSM.16.M88.4 R136, [R190+0x8800] ;  /* 0x00880000be88783b */ /* 0x000eae0000000200 */
[C---:B------:R-:W-:Y:S08]  /*1b780*/  HMMA.16816.F32.BF16 R20, R160.reuse, R140, R20 ;  /* 0x0000008ca014723c */ /* 0x040ff00000041814 */
[C---:B------:R-:W-:Y:S01]  /*1b790*/  HMMA.16816.F32.BF16 R24, R160.reuse, R142, R24 ;  /* 0x0000008ea018723c */ /* 0x040fe20000041818 */
[----:B------:R-:W5:Y:S07]  /*1b7a0*/  LDSM.16.M88.4 R140, [R190+0x9000] ;  /* 0x00900000be8c783b */ /* 0x000f6e0000000200 */
[C---:B---3--:R-:W-:Y:S08]  /*1b7b0*/  HMMA.16816.F32.BF16 R28, R160.reuse, R148, R28 ;  /* 0x00000094a01c723c */ /* 0x048ff0000004181c */
        /* <DEDUP_REMOVED lines=15> */
[----:B------:R-:W-:Y:S02]  /*1b8b0*/  LDSM.16.M88.4 R164, [R196+0x4000] ;  /* 0x00400000c4a4783b */ /* 0x000fe40000000200 */
[C---:B------:R-:W-:Y:S08]  /*1b8c0*/  HMMA.16816.F32.BF16 R4, R156.reuse, R172, R4 ;  /* 0x000000ac9c04723c */ /* 0x040ff00000041804 */
[C---:B------:R-:W-:Y:S01]  /*1b8d0*/  HMMA.16816.F32.BF16 R8, R156.reuse, R174, R8 ;  /* 0x000000ae9c08723c */ /* 0x040fe20000041808 */
[----:B------:R-:W4:Y:S07]  /*1b8e0*/  LDSM.16.M88.4 R172, [R194+UR5+0xa000] ;  /* 0x00a00005c2ac783b */ /* 0x000f2e0008000200 */
[C---:B--2---:R-:W-:Y:S08]  /*1b8f0*/  HMMA.16816.F32.BF16 R12, R156.reuse, R136, R12 ;  /* 0x000000889c0c723c */ /* 0x044ff0000004180c */
[C---:B------:R-:W-:Y:S01]  /*1b900*/  HMMA.16816.F32.BF16 R16, R156.reuse, R138, R16 ;  /* 0x0000008a9c10723c */ /* 0x040fe20000041810 */
[----:B------:R-:W2:Y:S07]  /*1b910*/  LDSM.16.M88.4 R136, [R194+UR5+0xa800] ;  /* 0x00a80005c288783b */ /* 0x000eae0008000200 */
[C---:B-----5:R-:W-:Y:S08]  /*1b920*/  HMMA.16816.F32.BF16 R20, R156.reuse, R140, R20 ;  /* 0x0000008c9c14723c */ /* 0x060ff00000041814 */
[C---:B------:R-:W-:Y:S01]  /*1b930*/  HMMA.16816.F32.BF16 R24, R156.reuse, R142, R24 ;  /* 0x0000008e9c18723c */ /* 0x040fe20000041818 */
[----:B------:R-:W5:Y:S07]  /*1b940*/  LDSM.16.M88.4 R140, [R194+UR5+0xb000] ;  /* 0x00b00005c28c783b */ /* 0x000f6e0008000200 */
[C---:B---3--:R-:W-:Y:S08]  /*1b950*/  HMMA.16816.F32.BF16 R28, R156.reuse, R148, R28 ;  /* 0x000000949c1c723c */ /* 0x048ff0000004181c */
        /* <DEDUP_REMOVED lines=18> */
[----:B------:R-:W4:Y:S07]  /*1ba80*/  LDSM.16.M88.4 R172, [R190+0xa000] ;  /* 0x00a00000beac783b */ /* 0x000f2e0000000200 */
[C---:B--2---:R-:W-:Y:S08]  /*1ba90*/  HMMA.16816.F32.BF16 R12, R164.reuse, R136, R12 ;  /* 0x00000088a40c723c */ /* 0x044ff0000004180c */
[C---:B------:R-:W-:Y:S01]  /*1baa0*/  HMMA.16816.F32.BF16 R16, R164.reuse, R138, R16 ;  /* 0x0000008aa410723c */ /* 0x040fe20000041810 */
[----:B------:R-:W2:Y:S07]  /*1bab0*/  LDSM.16.M88.4 R136, [R190+0xa800] ;  /* 0x00a80000be88783b */ /* 0x000eae0000000200 */
[C---:B-----5:R-:W-:Y:S08]  /*1bac0*/  HMMA.16816.F32.BF16 R20, R164.reuse, R140, R20 ;  /* 0x0000008ca414723c */ /* 0x060ff00000041814 */
[C---:B------:R-:W-:Y:S01]  /*1bad0*/  HMMA.16816.F32.BF16 R24, R164.reuse, R142, R24 ;  /* 0x0000008ea418723c */ /* 0x040fe20000041818 */
[----:B------:R-:W5:Y:S07]  /*1bae0*/  LDSM.16.M88.4 R140, [R190+0xb000] ;  /* 0x00b00000be8c783b */ /* 0x000f6e0000000200 */
[C---:B---3--:R-:W-:Y:S08]  /*1baf0*/  HMMA.16816.F32.BF16 R28, R164.reuse, R148, R28 ;  /* 0x00000094a41c723c */ /* 0x048ff0000004181c */
        /* <DEDUP_REMOVED lines=14> */
[C---:B--2---:R-:W-:Y:S08]  /*1bbe0*/  HMMA.16816.F32.BF16 R12, R160.reuse, R136, R12 ;  /* 0x00000088a00c723c */ /* 0x044ff0000004180c */
[C---:B------:R-:W-:Y:S08]  /*1bbf0*/  HMMA.16816.F32.BF16 R16, R160.reuse, R138, R16 ;  /* 0x0000008aa010723c */ /* 0x040ff00000041810 */
[C---:B-----5:R-:W-:Y:S08]  /*1bc00*/  HMMA.16816.F32.BF16 R20, R160.reuse, R140, R20 ;  /* 0x0000008ca014723c */ /* 0x060ff00000041814 */
[C---:B------:R-:W-:Y:S08]  /*1bc10*/  HMMA.16816.F32.BF16 R24, R160.reuse, R142, R24 ;  /* 0x0000008ea018723c */ /* 0x040ff00000041818 */
[C---:B---3--:R-:W-:Y:S08]  /*1bc20*/  HMMA.16816.F32.BF16 R28, R160.reuse, R148, R28 ;  /* 0x00000094a01c723c */ /* 0x048ff0000004181c */
        /* <DEDUP_REMOVED lines=23> */
[----:B------:R-:W-:Y:S07]  /*1bda0*/  FMUL.FTZ R19, R19, UR13 ;  /* 0x0000000d13137c20 */ /* 0x000fee0008410000 */
        /* <DEDUP_REMOVED lines=8> */
[----:B------:R-:W-:Y:S01]  /*1be30*/  FMUL.FTZ R4, R16, UR13 ;  /* 0x0000000d10047c20 */ /* 0x000fe20008410000 */
[C---:B------:R-:W-:Y:S07]  /*1be40*/  HMMA.16816.F32.BF16 R24, R164.reuse, R6, R24 ;  /* 0x00000006a418723c */ /* 0x040fee0000041818 */
[----:B------:R3:W1:Y:S01]  /*1be50*/  MUFU.TANH R142, R4 ;  /* 0x00000004008e7308 */ /* 0x0006620000002400 */
[----:B------:R-:W-:Y:S01]  /*1be60*/  FMUL.FTZ R20, R20, UR13 ;  /* 0x0000000d14147c20 */ /* 0x000fe20008410000 */
[----:B------:R-:W-:Y:S01]  /*1be70*/  FMUL.FTZ R21, R21, UR13 ;  /* 0x0000000d15157c20 */ /* 0x000fe20008410000 */
[----:B------:R-:W-:Y:S01]  /*1be80*/  FMUL.FTZ R22, R22, UR13 ;  /* 0x0000000d16167c20 */ /* 0x000fe20008410000 */
[----:B------:R-:W-:Y:S06]  /*1be90*/  FMUL.FTZ R23, R23, UR13 ;  /* 0x0000000d17177c20 */ /* 0x000fec0008410000 */
[----:B------:R-:W1:Y:S02]  /*1bea0*/  MUFU.TANH R169, R169 ;  /* 0x000000a900a97308 */ /* 0x000e640000002400 */
[----:B------:R-:W-:Y:S01]  /*1beb0*/  FMUL.FTZ R25, R25, UR13 ;  /* 0x0000000d19197c20 */ /* 0x000fe20008410000 */
[----:B------:R-:W-:Y:S07]  /*1bec0*/  FMUL.FTZ R26, R26, UR13 ;  /* 0x0000000d1a1a7c20 */ /* 0x000fee0008410000 */
[----:B------:R-:W1:Y:S01]  /*1bed0*/  MUFU.TANH R160, R160 ;  /* 0x000000a000a07308 */ /* 0x000e620000002400 */
[----:B---3--:R-:W-:Y:S01]  /*1bee0*/  FMUL.FTZ R4, R24, UR13 ;  /* 0x0000000d18047c20 */ /* 0x008fe20008410000 */
[----:B------:R-:W-:Y:S08]  /*1bef0*/  FMUL.FTZ R27, R27, UR13 ;  /* 0x0000000d1b1b7c20 */ /* 0x000ff00008410000 */
[----:B------:R3:W1:Y:S01]  /*1bf00*/  MUFU.TANH R152, R4 ;  /* 0x0000000400987308 */ /* 0x0006620000002400 */
[C---:B-----5:R-:W-:Y:S09]  /*1bf10*/  HMMA.16816.F32.BF16 R28, R164.reuse, R8, R28 ;  /* 0x00000008a41c723c */ /* 0x060ff2000004181c */
[----:B------:R1:W1:Y:S01]  /*1bf20*/  MUFU.TANH R158, R13 ;  /* 0x0000000d009e7308 */ /* 0x0002620000002400 */
[----:B------:R-:W-:Y:S09]  /*1bf30*/  HMMA.16816.F32.BF16 R32, R164, R10, R32 ;  /* 0x0000000aa420723c */ /* 0x000ff20000041820 */
[----:B------:R1:W1:Y:S01]  /*1bf40*/  MUFU.TANH R157, R14 ;  /* 0x0000000e009d7308 */ /* 0x0002620000002400 */
[----:B------:R-:W-:Y:S01]  /*1bf50*/  FMUL.FTZ R5, R28, UR13 ;  /* 0x0000000d1c057c20 */ /* 0x000fe20008410000 */
[----:B------:R-:W-:Y:S01]  /*1bf60*/  FMUL.FTZ R29, R29, UR13 ;  /* 0x0000000d1d1d7c20 */ /* 0x000fe20008410000 */
[----:B------:R-:W-:Y:S01]  /*1bf70*/  FMUL.FTZ R30, R30, UR13 ;  /* 0x0000000d1e1e7c20 */ /* 0x000fe20008410000 */
[----:B------:R-:W-:Y:S06]  /*1bf80*/  FMUL.FTZ R31, R31, UR13 ;  /* 0x0000000d1f1f7c20 */ /* 0x000fec0008410000 */
[----:B------:R1:W1:Y:S01]  /*1bf90*/  MUFU.TANH R155, R15 ;  /* 0x0000000f009b7308 */ /* 0x0002620000002400 */
[----:B---3--:R-:W-:Y:S01]  /*1bfa0*/  FMUL.FTZ R4, R32, UR13 ;  /* 0x0000000d20047c20 */ /* 0x008fe20008410000 */
        /* <DEDUP_REMOVED lines=20> */
[----:B------:R3:W1:Y:S01]  /*1c0f0*/  MUFU.TANH R134, R35 ;  /* 0x0000002300867308 */ /* 0x0006620000002400 */
[----:B--2-4-:R-:W-:Y:S05]  /*1c100*/  @!P5 BRA `(.L_x_2715) ;  /* 0x000000080050d947 */ /* 0x014fea0003800000 */
[----:B---3--:R-:W2:Y:S08]  /*1c110*/  LDC.64 R4, c[0x0][0x4e0] ;  /* 0x00013800ff047b82 */ /* 0x008eb00000000a00 */
        /* <DEDUP_REMOVED lines=13> */
[C---:B-1----:R-:W-:Y:S01]  /*1c1f0*/  VIADD R13, R210.reuse, 0xffffff80 ;  /* 0xffffff80d20d7836 */ /* 0x042fe20000000000 */
        /* <DEDUP_REMOVED lines=61> */
.L_x_2716:
        /* <DEDUP_REMOVED lines=72> */
.L_x_2715:
[C---:B---34-:R-:W-:Y:S01]  /*1ca50*/  IADD3 R4, PT, PT, R208.reuse, -0x20, RZ ;  /* 0xffffffe0d0047810 */ /* 0x058fe20007ffe0ff */
[----:B------:R-:W-:Y:S01]  /*1ca60*/  LDSM.16.MT88.4 R20, [R182+0xc000] ;  /* 0x00c00000b614783b */ /* 0x000fe20000004200 */
[----:B------:R-:W-:Y:S02]  /*1ca70*/  I2FP.F32.U32 R5, R208 ;  /* 0x000000d000057245 */ /* 0x000fe40000201000 */
[----:B------:R-:W-:Y:S02]  /*1ca80*/  I2FP.F32.U32 R4, R4 ;  /* 0x0000000400047245 */ /* 0x000fe40000201000 */
[----:B------:R-:W-:Y:S01]  /*1ca90*/  IADD3 R9, PT, PT, R208, -0xf, RZ ;  /* 0xfffffff1d0097810 */ /* 0x000fe20007ffe0ff */
[-C--:B-1----:R-:W-:Y:S01]  /*1caa0*/  FFMA.FTZ R156, R0, R5.reuse, R156 ;  /* 0x00000005009c7223 */ /* 0x082fe2000001009c */
[----:B------:R-:W-:Y:S01]  /*1cab0*/  IADD3 R7, PT, PT, R208, -0x8, RZ ;  /* 0xfffffff8d0077810 */ /* 0x000fe20007ffe0ff */
[C---:B------:R-:W-:Y:S01]  /*1cac0*/  FFMA.FTZ R153, R0.reuse, R5, R153 ;  /* 0x0000000500997223 */ /* 0x040fe20000010099 */
[----:B------:R-:W-:Y:S01]  /*1cad0*/  I2FP.F32.U32 R9, R9 ;  /* 0x0000000900097245 */ /* 0x000fe20000201000 */
[CC--:B------:R-:W-:Y:S01]  /*1cae0*/  FFMA.FTZ R159, R0.reuse, R4.reuse, R159 ;  /* 0x00000004009f7223 */ /* 0x0c0fe2000001009f */
[----:B------:R-:W-:Y:S01]  /*1caf0*/  FFMA.FTZ R163, R0, R4, R163 ;  /* 0x0000000400a37223 */ /* 0x000fe200000100a3 */
[----:B------:R-:W-:Y:S02]  /*1cb00*/  IADD3 R8, PT, PT, R208, -0x1f, RZ ;  /* 0xffffffe1d0087810 */ /* 0x000fe40007ffe0ff */
[----:B------:R-:W-:Y:S01]  /*1cb10*/  I2FP.F32.U32 R7, R7 ;  /* 0x0000000700077245 */ /* 0x000fe20000201000 */
[-C--:B------:R-:W-:Y:S01]  /*1cb20*/  FFMA.FTZ R158, R0, R9.reuse, R158 ;  /* 0x00000009009e7223 */ /* 0x080fe2000001009e */
[----:B------:R-:W-:Y:S01]  /*1cb30*/  IADD3 R5, PT, PT, R208, -0x10, RZ ;  /* 0xfffffff0d0057810 */ /* 0x000fe20007ffe0ff */
[----:B------:R-:W-:Y:S01]  /*1cb40*/  FFMA.FTZ R155, R0, R9, R155 ;  /* 0x00000009009b7223 */ /* 0x000fe2000001009b */
[----:B------:R-:W-:Y:S01]  /*1cb50*/  IADD3 R4, PT, PT, R208, -0x17, RZ ;  /* 0xffffffe9d0047810 */ /* 0x000fe20007ffe0ff */
[CC--:B------:R-:W-:Y:S01]  /*1cb60*/  FFMA.FTZ R142, R0.reuse, R7.reuse, R142 ;  /* 0x00000007008e7223 */ /* 0x0c0fe2000001008e */
[----:B------:R-:W-:Y:S01]  /*1cb70*/  I2FP.F32.U32 R8, R8 ;  /* 0x0000000800087245 */ /* 0x000fe20000201000 */
[C---:B------:R-:W-:Y:S01]  /*1cb80*/  FFMA.FTZ R143, R0.reuse, R7, R143 ;  /* 0x00000007008f7223 */ /* 0x040fe2000001008f */
[----:B------:R-:W-:Y:S02]  /*1cb90*/  I2FP.F32.U32 R5, R5 ;  /* 0x0000000500057245 */ /* 0x000fe40000201000 */
[----:B------:R-:W-:Y:S01]  /*1cba0*/  I2FP.F32.U32 R4, R4 ;  /* 0x0000000400047245 */ /* 0x000fe20000201000 */
[-C--:B------:R-:W-:Y:S01]  /*1cbb0*/  FFMA.FTZ R161, R0, R8.reuse, R161 ;  /* 0x0000000800a17223 */ /* 0x080fe200000100a1 */
[----:B------:R-:W-:Y:S01]  /*1cbc0*/  IADD3 R9, PT, PT, R208, 0x1, RZ ;  /* 0x00000001d0097810 */ /* 0x000fe20007ffe0ff */
[----:B------:R-:W-:Y:S01]  /*1cbd0*/  FFMA.FTZ R169, R0, R8, R169 ;  /* 0x0000000800a97223 */ /* 0x000fe200000100a9 */
[----:B------:R-:W-:Y:S01]  /*1cbe0*/  IADD3 R7, PT, PT, R208, 0x8, RZ ;  /* 0x00000008d0077810 */ /* 0x000fe20007ffe0ff */
[-C--:B------:R-:W-:Y:S01]  /*1cbf0*/  FFMA.FTZ R160, R0, R5.reuse, R160 ;  /* 0x0000000500a07223 */ /* 0x080fe200000100a0 */
[----:B------:R-:W-:Y:S01]  /*1cc00*/  IADD3 R6, PT, PT, R208, -0x18, RZ ;  /* 0xffffffe8d0067810 */ /* 0x000fe20007ffe0ff */
[C---:B------:R-:W-:Y:S01]  /*1cc10*/  FFMA.FTZ R157, R0.reuse, R5, R157 ;  /* 0x00000005009d7223 */ /* 0x040fe2000001009d */
[----:B------:R-:W-:Y:S01]  /*1cc20*/  I2FP.F32.U32 R9, R9 ;  /* 0x0000000900097245 */ /* 0x000fe20000201000 */
[CC--:B------:R-:W-:Y:S01]  /*1cc30*/  FFMA.FTZ R8, R0.reuse, R4.reuse, R171 ;  /* 0x0000000400087223 */ /* 0x0c0fe200000100ab */
[----:B------:R-:W-:Y:S01]  /*1cc40*/  FFMA.FTZ R175, R0, R4, R175 ;  /* 0x0000000400af7223 */ /* 0x000fe200000100af */
[----:B------:R-:W-:Y:S02]  /*1cc50*/  IADD3 R4, PT, PT, R208, 0x9, RZ ;  /* 0x00000009d0047810 */ /* 0x000fe40007ffe0ff */
[----:B------:R-:W-:Y:S01]  /*1cc60*/  I2FP.F32.U32 R7, R7 ;  /* 0x0000000700077245 */ /* 0x000fe20000201000 */
[CC--:B------:R-:W-:Y:S01]  /*1cc70*/  FFMA.FTZ R154, R0.reuse, R9.reuse, R154 ;  /* 0x00000009009a7223 */ /* 0x0c0fe2000001009a */
[----:B------:R-:W-:Y:S01]  /*1cc80*/  I2FP.F32.U32 R6, R6 ;  /* 0x0000000600067245 */ /* 0x000fe20000201000 */
[----:B------:R-:W-:Y:S01]  /*1cc90*/  FFMA.FTZ R151, R0, R9, R151 ;  /* 0x0000000900977223 */ /* 0x000fe20000010097 */
[----:B------:R-:W-:Y:S01]  /*1cca0*/  IADD3 R5, PT, PT, R208, -0x7, RZ ;  /* 0xfffffff9d0057810 */ /* 0x000fe20007ffe0ff */
[CC--:B------:R-:W-:Y:S01]  /*1ccb0*/  FFMA.FTZ R152, R0.reuse, R7.reuse, R152 ;  /* 0x0000000700987223 */ /* 0x0c0fe20000010098 */
[----:B------:R-:W-:Y:S01]  /*1ccc0*/  I2FP.F32.U32 R9, R4 ;  /* 0x0000000400097245 */ /* 0x000fe20000201000 */
[C---:B------:R-:W-:Y:S01]  /*1ccd0*/  FFMA.FTZ R149, R0.reuse, R7, R149 ;  /* 0x0000000700957223 */ /* 0x040fe20000010095 */
[----:B------:R-:W-:Y:S01]  /*1cce0*/  I2FP.F32.U32 R5, R5 ;  /* 0x0000000500057245 */ /* 0x000fe20000201000 */
[-C--:B------:R-:W-:Y:S01]  /*1ccf0*/  FFMA.FTZ R10, R0, R6.reuse, R133 ;  /* 0x00000006000a7223 */ /* 0x080fe20000010085 */
[----:B------:R-:W-:Y:S01]  /*1cd00*/  FMNMX3.FTZ R7, R2, R159, R161, !PT ;  /* 0x0000009f02077276 */ /* 0x000fe200078100a1 */
[CC--:B------:R-:W-:Y:S01]  /*1cd10*/  FFMA.FTZ R150, R0.reuse, R9.reuse, R150 ;  /* 0x0000000900967223 */ /* 0x0c0fe20000010096 */
[C---:B------:R-:W-:Y:S01]  /*1cd20*/  FFMA.FTZ R147, R0.reuse, R9, R147 ;  /* 0x0000000900937223 */ /* 0x040fe20000010093 */
[CC--:B------:R-:W-:Y:S01]  /*1cd30*/  FFMA.FTZ R140, R0.reuse, R5.reuse, R140 ;  /* 0x00000005008c7223 */ /* 0x0c0fe2000001008c */
[C---:B------:R-:W-:Y:S01]  /*1cd40*/  FFMA.FTZ R141, R0.reuse, R5, R141 ;  /* 0x00000005008d7223 */ /* 0x040fe2000001008d */
[----:B------:R-:W-:Y:S01]  /*1cd50*/  FFMA.FTZ R173, R0, R6, R173 ;  /* 0x0000000600ad7223 */ /* 0x000fe200000100ad */
[----:B------:R-:W-:Y:S02]  /*1cd60*/  FMNMX3.FTZ R9, R7, R10, R8, !PT ;  /* 0x0000000a07097276 */ /* 0x000fe40007810008 */
[----:B------:R-:W-:Y:S02]  /*1cd70*/  IADD3 R5, PT, PT, R208, 0x10, RZ ;  /* 0x00000010d0057810 */ /* 0x000fe40007ffe0ff */
        /* <DEDUP_REMOVED lines=39> */
[----:B------:R-:W-:Y:S01]  /*1cff0*/  LDSM.16.MT88.4 R12, [R186+0xc000] ;  /* 0x00c00000ba0c783b */ /* 0x000fe20000004200 */
[----:B--2---:R-:W-:Y:S07]  /*1d000*/  FMNMX.FTZ R5, R7, R4, !PT ;  /* 0x0000000407057209 */ /* 0x004fee0007810000 */
[----:B------:R-:W1:Y:S08]  /*1d010*/  SHFL.BFLY PT, R133, R6, 0x1, 0x1f ;  /* 0x0c201f0006857f89 */ /* 0x000e7000000e0000 */
[----:B------:R-:W2:Y:S01]  /*1d020*/  SHFL.BFLY PT, R132, R5, 0x1, 0x1f ;  /* 0x0c201f0005847f89 */ /* 0x000ea200000e0000 */
[----:B-1----:R-:W-:Y:S02]  /*1d030*/  FMNMX.FTZ R133, R6, R133, !PT ;  /* 0x0000008506857209 */ /* 0x002fe40007810000 */
[----:B--2---:R-:W-:Y:S03]  /*1d040*/  FMNMX.FTZ R132, R5, R132, !PT ;  /* 0x0000008405847209 */ /* 0x004fe60007810000 */
[C---:B------:R-:W-:Y:S01]  /*1d050*/  FMUL.FTZ R145, R133.reuse, UR4 ;  /* 0x0000000485917c20 */ /* 0x040fe20008410000 */
[C---:B------:R-:W-:Y:S01]  /*1d060*/  FSETP.NEU.FTZ.AND P1, PT, R133.reuse, -INF , PT ;  /* 0xff8000008500780b */ /* 0x040fe20003f3d000 */
[----:B------:R-:W-:Y:S01]  /*1d070*/  FADD.FTZ R2, -R133, R2 ;  /* 0x0000000285027221 */ /* 0x000fe20000010100 */
[----:B------:R-:W-:Y:S02]  /*1d080*/  FMUL.FTZ R138, R132, UR4 ;  /* 0x00000004848a7c20 */ /* 0x000fe40008410000 */
[----:B------:R-:W-:Y:S01]  /*1d090*/  FSEL R145, R145, RZ, P1 ;  /* 0x000000ff91917208 */ /* 0x000fe20000800000 */
[----:B------:R-:W-:Y:S01]  /*1d0a0*/  FMUL.FTZ R4, R2, UR4 ;  /* 0x0000000402047c20 */ /* 0x000fe20008410000 */
[C---:B------:R-:W-:Y:S01]  /*1d0b0*/  FSETP.NEU.FTZ.AND P1, PT, R132.reuse, -INF , PT ;  /* 0xff8000008400780b */ /* 0x040fe20003f3d000 */
[----:B------:R-:W-:Y:S02]  /*1d0c0*/  FADD.FTZ R2, -R132, R3 ;  /* 0x0000000384027221 */ /* 0x000fe40000010100 */
        /* <DEDUP_REMOVED lines=276> */
[C---:B-1----:R-:W-:Y:S08]  /*1e210*/  HMMA.16816.F32.BF16 R4, R100.reuse, R108, R4 ;  /* 0x0000006c6404723c */ /* 0x042ff00000041804 */
        /* <DEDUP_REMOVED lines=62> */
[C---:B------:R-:W-:Y:S03]  /*1e600*/  HMMA.16816.F32.BF16 R44, R136.reuse, R148, R44 ;  /* 0x00000094882c723c */ /* 0x040fe6000004182c */
[----:B------:R-:W-:Y:S01]  /*1e610*/  FADD.FTZ R212, R219, R212 ;  /* 0x000000d4dbd47221 */ /* 0x000fe20000010000 */
[----:B------:R-:W-:Y:S01]  /*1e620*/  FADD.FTZ R213, R134, R135 ;  /* 0x0000008786d57221 */ /* 0x000fe20000010000 */
[----:B------:R-:W-:Y:S03]  /*1e630*/  MOV R2, R133 ;  /* 0x0000008500027202 */ /* 0x000fe60000000f00 */
        /* <DEDUP_REMOVED lines=15> */
.L_x_2713:
        /* <DEDUP_REMOVED lines=10> */
[----:B------:R-:W-:Y:S01]  /*1e7d0*/  LOP3.LUT R18, R183, 0x30, RZ, 0xc0, !PT ;  /* 0x00000030b7127812 */ /* 0x000fe200078ec0ff */
        /* <DEDUP_REMOVED lines=200> */
[----:B------:R-:W-:Y:S01]  /*1f460*/  F2FP.BF16.F32.PACK_AB R92, R93, R92 ;  /* 0x0000005c5d5c723e */ /* 0x000fe200000010ff */
[----:B------:R-:W3:Y:S01]  /*1f470*/  @P4 LDC R16, c[0x0][0x454] ;  /* 0x00011500ff104b82 */ /* 0x000ee20000000800 */
        /* <DEDUP_REMOVED lines=28> */
[----:B----4-:R-:W4:Y:S01]  /*1f640*/  LDC.64 R12, c[0x0][0x408] ;  /* 0x00010200ff0c7b82 */ /* 0x010f220000000a00 */
[----:B--2---:R-:W-:Y:S01]  /*1f650*/  @P3 IMAD.WIDE.U32 R26, R199, R4, RZ ;  /* 0x00000004c71a3225 */ /* 0x004fe200078e00ff */
[----:B------:R-:W-:Y:S01]  /*1f660*/  MOV R4, 0x7f800000 ;  /* 0x7f80000000047802 */ /* 0x000fe20000000f00 */
[----:B------:R2:W-:Y:S04]  /*1f670*/  STS [R19+0x4000], R96 ;  /* 0x0040006013007388 */ /* 0x0005e80000000800 */
[----:B------:R2:W-:Y:S01]  /*1f680*/  STS [R19+0x4400], R98 ;  /* 0x0044006213007388 */ /* 0x0005e20000000800 */
[----:B------:R-:W-:Y:S08]  /*1f690*/  BAR.SYNC.DEFER_BLOCKING 0x0 ;  /* 0x0000000000007b1d */ /* 0x000ff00000010000 */
[----:B-1----:R-:W1:Y:S01]  /*1f6a0*/  LDC R17, c[0x0][0x434] ;  /* 0x00010d00ff117b82 */ /* 0x002e620000000800 */
[----:B------:R-:W3:Y:S01]  /*1f6b0*/  S2R R6, SR_CTAID.Y ;  /* 0x0000000000067919 */ /* 0x000ee20000002600 */
[----:B------:R-:W4:Y:S01]  /*1f6c0*/  S2R R7, SR_CTAID.Z ;  /* 0x0000000000077919 */ /* 0x000f220000002700 */
[----:B-----5:R-:W-:-:S04]  /*1f6d0*/  SHF.R.U32.HI R15, RZ, 0x2, R185 ;  /* 0x00000002ff0f7819 */ /* 0x020fc800000116b9 */
[----:B------:R-:W-:Y:S01]  /*1f6e0*/  LOP3.LUT R15, R18, 0x7, R15, 0xf8, !PT ;  /* 0x00000007120f7812 */ /* 0x000fe200078ef80f */
[----:B------:R-:W-:Y:S01]  /*1f6f0*/  @P2 FMUL.FTZ R18, R3, 0.69314718246459960938 ;  /* 0x3f31721803122820 */ /* 0x000fe20000410000 */
[----:B------:R-:W-:-:S03]  /*1f700*/  @P1 FMUL.FTZ R3, R2, 0.69314718246459960938 ;  /* 0x3f31721802031820 */ /* 0x000fc60000410000 */
[----:B------:R-:W-:Y:S01]  /*1f710*/  @P2 FFMA.FTZ R4, R133, R14, R18 ;  /* 0x0000000e85042223 */ /* 0x000fe20000010012 */
[----:B------:R2:W2:Y:S01]  /*1f720*/  LDS.128 R8, [R211+0x1800] ;  /* 0x00180000d3087984 */ /* 0x0004a20000000c00 */
[----:B---3--:R-:W-:-:S04]  /*1f730*/  @!P3 IMAD.WIDE.U32 R24, R6, R20, RZ ;  /* 0x000000140618b225 */ /* 0x008fc800078e00ff */
[C---:B------:R-:W-:Y:S02]  /*1f740*/  @!P3 IMAD R21, R6.reuse, R21, R25 ;  /* 0x000000150615b224 */ /* 0x040fe400078e0219 */
[----:B------:R-:W-:Y:S01]  /*1f750*/  @P3 IMAD R21, R199, R5, R27 ;  /* 0x00000005c7153224 */ /* 0x000fe200078e021b */
[----:B------:R-:W-:Y:S01]  /*1f760*/  MOV R5, 0x7f800000 ;  /* 0x7f80000000057802 */ /* 0x000fe20000000f00 */
[----:B----4-:R-:W-:Y:S02]  /*1f770*/  @!P4 IMAD R0, R6, R0, R7 ;  /* 0x000000000600c224 */ /* 0x010fe400078e0207 */
[----:B------:R-:W-:Y:S01]  /*1f780*/  @P1 FFMA.FTZ R5, R132, R23, R3 ;  /* 0x0000001784051223 */ /* 0x000fe20000010003 */
[-C--:B-1----:R-:W-:Y:S02]  /*1f790*/  @!P0 IMAD R199, R6, R17.reuse, RZ ;  /* 0x0000001106c78224 */ /* 0x082fe400078e02ff */
[----:B------:R-:W-:Y:S02]  /*1f7a0*/  @!P4 IMAD R0, R0, R17, RZ ;  /* 0x000000110000c224 */ /* 0x000fe400078e02ff */
[----:B------:R-:W-:Y:S01]  /*1f7b0*/  @P4 IMAD R0, R7, R16, R199 ;  /* 0x0000001007004224 */ /* 0x000fe200078e02c7 */
[----:B--2---:R-:W-:Y:S06]  /*1f7c0*/  @P5 BRA `(.L_x_2719) ;  /* 0x0000000000305947 */ /* 0x004fec0003800000 */
        /* <DEDUP_REMOVED lines=12> */
.L_x_2719:
[----:B------:R-:W-:Y:S05]  /*1f890*/  BSYNC.RECONVERGENT B0 ;  /* 0x0000000000007941 */ /* 0x000fea0003800200 */
.L_x_2718:
[----:B------:R-:W2:Y:S01]  /*1f8a0*/  LDCU.64 UR4, c[0x0][0x410] ;  /* 0x00008200ff0477ac */ /* 0x000ea20008000a00 */
[----:B------:R-:W-:Y:S01]  /*1f8b0*/  IMAD.MOV.U32 R2, RZ, RZ, R184 ;  /* 0x000000ffff027224 */ /* 0x000fe200078e00b8 */
[----:B------:R-:W-:Y:S01]  /*1f8c0*/  @P3 MOV R24, R26 ;  /* 0x0000001a00183202 */ /* 0x000fe20000000f00 */
[----:B------:R-:W-:Y:S01]  /*1f8d0*/  IMAD.MOV.U32 R3, RZ, RZ, RZ ;  /* 0x000000ffff037224 */ /* 0x000fe200078e00ff */
[----:B------:R-:W-:Y:S01]  /*1f8e0*/  SHF.R.U32.HI R0, RZ, 0x3, R185 ;  /* 0x00000003ff007819 */ /* 0x000fe200000116b9 */
[----:B------:R3:W4:Y:S01]  /*1f8f0*/  LDS.128 R16, [R211+0x2000] ;  /* 0x00200000d3107984 */ /* 0x0007220000000c00 */
[----:B------:R-:W-:Y:S01]  /*1f900*/  BSSY.RECONVERGENT B0, `(.L_x_2720) ;  /* 0x0000021000007945 */ /* 0x000fe20003800200 */
[----:B-1----:R-:W-:Y:S01]  /*1f910*/  IMAD.WIDE.U32 R14, R12, UR8, R2 ;  /* 0x000000080c0e7c25 */ /* 0x002fe2000f8e0002 */
[----:B------:R-:W-:-:S03]  /*1f920*/  IADD3 R6, PT, PT, R0, 0x20, RZ ;  /* 0x0000002000067810 */ /* 0x000fc60007ffe0ff */
[----:B------:R-:W-:Y:S01]  /*1f930*/  IMAD R2, R13, UR8, R15 ;  /* 0x000000080d027c24 */ /* 0x000fe2000f8e020f */
[----:B------:R-:W-:Y:S01]  /*1f940*/  IADD3 R14, P0, PT, R24, R14, RZ ;  /* 0x0000000e180e7210 */ /* 0x000fe20007f1e0ff */
[----:B------:R-:W-:Y:S02]  /*1f950*/  VIADD R4, R0, 0x10 ;  /* 0x0000001000047836 */ /* 0x000fe40000000000 */
[----:B------:R-:W-:Y:S02]  /*1f960*/  VIADD R3, R202, -UR8 ;  /* 0x80000008ca037c36 */ /* 0x000fe40008000000 */
[----:B------:R-:W-:Y:S01]  /*1f970*/  IMAD.X R15, R21, 0x1, R2, P0 ;  /* 0x00000001150f7824 */ /* 0x000fe200000e0602 */
[----:B------:R-:W-:Y:S01]  /*1f980*/  IADD3 R2, PT, PT, R0, 0x30, RZ ;  /* 0x0000003000027810 */ /* 0x000fe20007ffe0ff */
[----:B------:R3:W1:Y:S01]  /*1f990*/  LDS.128 R20, [R211] ;  /* 0x00000000d3147984 */ /* 0x0006620000000c00 */
[-C--:B------:R-:W-:Y:S01]  /*1f9a0*/  ISETP.GE.AND P6, PT, R4, R3.reuse, PT ;  /* 0x000000030400720c */ /* 0x080fe20003fc6270 */
[----:B--2---:R-:W-:Y:S01]  /*1f9b0*/  IMAD.WIDE.U32 R14, R7, UR4, R14 ;  /* 0x00000004070e7c25 */ /* 0x004fe2000f8e000e */
[----:B------:R-:W-:-:S02]  /*1f9c0*/  ISETP.GE.AND P5, PT, R6, R3, PT ;  /* 0x000000030600720c */ /* 0x000fc40003fa6270 */
[-C--:B------:R-:W-:Y:S01]  /*1f9d0*/  ISETP.GE.AND P0, PT, R0, R3.reuse, PT ;  /* 0x000000030000720c */ /* 0x080fe20003f06270 */
[----:B------:R-:W-:Y:S01]  /*1f9e0*/  IMAD R25, R7, UR5, R15 ;  /* 0x0000000507197c24 */ /* 0x000fe2000f8e020f */
[----:B------:R-:W-:Y:S01]  /*1f9f0*/  ISETP.GE.AND P4, PT, R2, R3, PT ;  /* 0x000000030200720c */ /* 0x000fe20003f86270 */
[----:B------:R3:W2:Y:S01]  /*1fa00*/  LDS.128 R4, [R211+0x4000] ;  /* 0x00400000d3047984 */ /* 0x0006a20000000c00 */
[C---:B------:R-:W-:Y:S02]  /*1fa10*/  LOP3.LUT R3, R184.reuse, 0x80, RZ, 0xfc, !PT ;  /* 0x00000080b8037812 */ /* 0x040fe400078efcff */
[----:B------:R-:W-:-:S07]  /*1fa20*/  LOP3.LUT R2, R184, 0x40, RZ, 0xfc, !PT ;  /* 0x00000040b8027812 */ /* 0x000fce00078efcff */
        /* <DEDUP_REMOVED lines=14> */
.L_x_2721:
[----:B------:R-:W-:Y:S05]  /*1fb10*/  BSYNC.RECONVERGENT B0 ;  /* 0x0000000000007941 */ /* 0x000fea0003800200 */
.L_x_2720:
        /* <DEDUP_REMOVED lines=23> */
.L_x_2723:
[----:B------:R-:W-:Y:S05]  /*1fc90*/  BSYNC.RECONVERGENT B0 ;  /* 0x0000000000007941 */ /* 0x000fea0003800200 */
.L_x_2722:
        /* <DEDUP_REMOVED lines=23> */
.L_x_2725:
[----:B------:R-:W-:Y:S05]  /*1fe10*/  BSYNC.RECONVERGENT B0 ;  /* 0x0000000000007941 */ /* 0x000fea0003800200 */
.L_x_2724:
[----:B-1----:R1:W1:Y:S01]  /*1fe20*/  LDS.128 R4, [R211+0x3800] ;  /* 0x00380000d3047984 */ /* 0x0022620000000c00 */
[----:B------:R-:W-:Y:S05]  /*1fe30*/  @P4 EXIT ;  /* 0x000000000000494d */ /* 0x000fea0003800000 */
[----:B------:R1:W2:Y:S01]  /*1fe40*/  LDS.128 R16, [R211+0x5800] ;  /* 0x00580000d3107984 */ /* 0x0002a20000000c00 */
        /* <DEDUP_REMOVED lines=20> */
.L_x_2726:
        /* <DEDUP_REMOVED lines=15> */
.L_x_3752:


//--------------------- .text._ZN5flash24flash_fwd_splitkv_kernelI23Flash_fwd_kernel_traitsILi192ELi64ELi64ELi4ELb0ELb0EN7cutlass10bfloat16_tE19Flash_kernel_traitsILi192ELi64ELi64ELi4ES3_EELb1ELb0ELb0ELb0ELb1ELb0ELb1ELb0EEEvNS_16Flash_fwd_paramsE --------------------------
	.section	.text._ZN5flash24flash_fwd_splitkv_kernelI23Flash_fwd_kernel_traitsILi192ELi64ELi64ELi4ELb0ELb0EN7cutlass10bfloat16_tE19Flash_kernel_traitsILi192ELi64ELi64ELi4ES3_EELb1ELb0ELb0ELb0ELb1ELb0ELb1ELb0EEEvNS_16Flash_fwd_paramsE,"ax",@progbits
	.align	128
        .global         _ZN5flash24flash_fwd_splitkv_kernelI23Flash_fwd_kernel_traitsILi192ELi64ELi64ELi4ELb0ELb0EN7cutlass10bfloat16_tE19Flash_kernel_traitsILi192ELi64ELi64ELi4ES3_EELb1ELb0ELb0ELb0ELb1ELb0ELb1ELb0EEEvNS_16Flash_fwd_paramsE
        .type           _ZN5flash24flash_fwd_splitkv_kernelI23Flash_fwd_kernel_traitsILi192ELi64ELi64ELi4ELb0ELb0EN7cutlass10bfloat16_tE19Flash_kernel_traitsILi192ELi64ELi64ELi4ES3_EELb1ELb0ELb0ELb0ELb1ELb0ELb1ELb0EEEvNS_16Flash_fwd_paramsE,@function
        .size           _ZN5flash24flash_fwd_splitkv_kernelI23Flash_fwd_kernel_traitsILi192ELi64ELi64ELi4ELb0ELb0EN7cutlass10bfloat16_tE19Flash_kernel_traitsILi192ELi64ELi64ELi4ES3_EELb1ELb0ELb0ELb0ELb1ELb0ELb1ELb0EEEvNS_16Flash_fwd_paramsE,(.L_x_3753 - _ZN5flash24flash_fwd_splitkv_kernelI23Flash_fwd_kernel_traitsILi192ELi64ELi64ELi4ELb0ELb0EN7cutlass10bfloat16_tE19Flash_kernel_traitsILi192ELi64ELi64ELi4ES3_EELb1ELb0ELb0ELb0ELb1ELb0ELb1ELb0EEEvNS_16Flash_fwd_paramsE)
        .other          _ZN5flash24flash_fwd_splitkv_kernelI23Flash_fwd_kernel_traitsILi192ELi64ELi64ELi4ELb0ELb0EN7cutlass10bfloat16_tE19Flash_kernel_traitsILi192ELi64ELi64ELi4ES3_EELb1ELb0ELb0ELb0ELb1ELb0ELb1ELb0EEEvNS_16Flash_fwd_paramsE,@"STO_CUDA_ENTRY STV_DEFAULT"
_ZN5flash24flash_fwd_splitkv_kernelI23Flash_fwd_kernel_traitsILi192ELi64ELi64ELi4ELb0ELb0EN7cutlass10bfloat16_tE19Flash_kernel_traitsILi192ELi64ELi64ELi4ES3_EELb1ELb0ELb0ELb0ELb1ELb0ELb1ELb0EEEvNS_16Flash_fwd_paramsE:
.text._ZN5flash24flash_fwd_splitkv_kernelI23Flash_fwd_kernel_traitsILi192ELi64ELi64ELi4ELb0ELb0EN7cutlass10bfloat16_tE19Flash_kernel_traitsILi192ELi64ELi64ELi4ES3_EELb1ELb0ELb0ELb0ELb1ELb0ELb1ELb0EEEvNS_16Flash_fwd_paramsE:
[----:B------:R-:W-:Y:S08]  /*0000*/  LDC R1, c[0x0][0x37c] ;  /* 0x0000df00ff017b82 */ /* 0x000ff00000000800 */
[----:B------:R-:W1:Y:S01]  /*0010*/  LDC R5, c[0x0][0x3e0] ;  /* 0x0000f800ff057b82 */ /* 0x000e620000000800 */
[----:B------:R-:W2:Y:S01]  /*0020*/  S2R R34, SR_CTAID.Z ;  /* 0x0000000000227919 */ /* 0x000ea20000002700 */
[----:B------:R-:W3:Y:S01]  /*0030*/  LDCU.64 UR16, c[0x0][0x358] ;  /* 0x00006b00ff1077ac */ /* 0x000ee20008000a00 */
[----:B------:R-:W-:Y:S01]  /*0040*/  IMAD.MOV.U32 R8, RZ, RZ, -0x1 ;  /* 0xffffffffff087424 */ /* 0x000fe200078e00ff */
[----:B------:R-:W4:Y:S01]  /*0050*/  LDCU.64 UR4, c[0x0][0x470] ;  /* 0x00008e00ff0477ac */ /* 0x000f220008000a00 */
[----:B-1----:R-:W1:Y:S01]  /*0060*/  I2F.U32.RP R4, R5 ;  /* 0x0000000500047306 */ /* 0x002e620000209000 */
[----:B------:R-:W3:Y:S01]  /*0070*/  LDCU.U8 UR6, c[0x0][0x532] ;  /* 0x0000a640ff0677ac */ /* 0x000ee20008000000 */
[----:B------:R-:W-:-:S06]  /*0080*/  ISETP.NE.U32.AND P1, PT, R5, RZ, PT ;  /* 0x000000ff0500720c */ /* 0x000fcc0003f25070 */
[----:B-1----:R-:W1:Y:S02]  /*0090*/  MUFU.RCP R2, R4 ;  /* 0x0000000400027308 */ /* 0x002e640000001000 */
[----:B-1----:R-:W-:-:S06]  /*00a0*/  VIADD R2, R2, 0xffffffe ;  /* 0x0ffffffe02027836 */ /* 0x002fcc0000000000 */
[----:B------:R-:W1:Y:S02]  /*00b0*/  F2I.FTZ.U32.TRUNC.NTZ R3, R2 ;  /* 0x0000000200037305 */ /* 0x000e64000021f000 */
[----:B-1----:R-:W-:Y:S02]  /*00c0*/  IMAD.MOV R0, RZ, RZ, -R3 ;  /* 0x000000ffff007224 */ /* 0x002fe400078e0a03 */
[----:B------:R-:W-:Y:S02]  /*00d0*/  IMAD.MOV.U32 R2, RZ, RZ, RZ ;  /* 0x000000ffff027224 */ /* 0x000fe400078e00ff */
[----:B------:R-:W-:-:S04]  /*00e0*/  IMAD R7, R0, R5, RZ ;  /* 0x0000000500077224 */ /* 0x000fc800078e02ff */
[----:B------:R-:W-:Y:S02]  /*00f0*/  IMAD.HI.U32 R7, R3, R7, R2 ;  /* 0x0000000703077227 */ /* 0x000fe400078e0002 */
[----:B------:R-:W1:Y:S04]  /*0100*/  LDC.64 R2, c[0x0][0x460] ;  /* 0x00011800ff027b82 */ /* 0x000e680000000a00 */
[----:B--2---:R-:W-:-:S04]  /*0110*/  IMAD.HI.U32 R205, R7, R34, RZ ;  /* 0x0000002207cd7227 */ /* 0x004fc800078e00ff */
[----:B------:R-:W-:Y:S01]  /*0120*/  IMAD.MOV R0, RZ, RZ, -R205 ;  /* 0x000000ffff007224 */ /* 0x000fe200078e0acd */
[----:B------:R-:W2:Y:S03]  /*0130*/  LDC.64 R6, c[0x0][0x460] ;  /* 0x00011800ff067b82 */ /* 0x000ea60000000a00 */
[----:B------:R-:W-:-:S05]  /*0140*/  IMAD R0, R5, R0, R34 ;  /* 0x0000000005007224 */ /* 0x000fca00078e0222 */
[----:B------:R-:W-:Y:S02]  /*0150*/  ISETP.GE.U32.AND P0, PT, R0, R5, PT ;  /* 0x000000050000720c */ /* 0x000fe40003f06070 */
[----:B-1----:R-:W-:-:S04]  /*0160*/  ISETP.NE.U32.AND P4, PT, R2, RZ, PT ;  /* 0x000000ff0200720c */ /* 0x002fc80003f85070 */
[----:B------:R-:W-:-:S07]  /*0170*/  ISETP.NE.AND.EX P4, PT, R3, RZ, PT, P4 ;  /* 0x000000ff0300720c */ /* 0x000fce0003f85340 */
[----:B------:R-:W-:Y:S02]  /*0180*/  @P0 IMAD.IADD R0, R0, 0x1, -R5 ;  /* 0x0000000100000824 */ /* 0x000fe400078e0a05 */
[----:B------:R-:W-:Y:S01]  /*0190*/  @P0 VIADD R205, R205, 0x1 ;  /* 0x00000001cdcd0836 */ /* 0x000fe20000000000 */
[----:B------:R-:W-:Y:S02]  /*01a0*/  ISETP.NE.U32.AND P0, PT, R2, RZ, PT ;  /* 0x000000ff0200720c */ /* 0x000fe40003f05070 */
[----:B------:R-:W-:Y:S02]  /*01b0*/  ISETP.GE.U32.AND P2, PT, R0, R5, PT ;  /* 0x000000050000720c */ /* 0x000fe40003f46070 */
[----:B------:R-:W-:Y:S02]  /*01c0*/  ISETP.NE.AND.EX P0, PT, R3, RZ, PT, P0 ;  /* 0x000000ff0300720c */ /* 0x000fe40003f05300 */
[----:B------:R-:W1:Y:S01]  /*01d0*/  LDC.64 R2, c[0x0][0x468] ;  /* 0x00011a00ff027b82 */ /* 0x000e620000000a00 */
[----:B---3--:R-:W-:-:S08]  /*01e0*/  ISETP.NE.AND P5, PT, RZ, UR6, PT ;  /* 0x00000006ff007c0c */ /* 0x008fd0000bfa5270 */
[----:B------:R-:W-:Y:S01]  /*01f0*/  @P2 VIADD R205, R205, 0x1 ;  /* 0x00000001cdcd2836 */ /* 0x000fe20000000000 */
[----:B------:R-:W-:-:S05]  /*0200*/  @!P1 LOP3.LUT R205, RZ, R5, RZ, 0x33, !PT ;  /* 0x00000005ffcd9212 */ /* 0x000fca00078e33ff */
[----:B--2---:R-:W-:-:S04]  /*0210*/  IMAD.WIDE.U32 R10, R205, 0x4, R6 ;  /* 0x00000004cd0a7825 */ /* 0x004fc800078e0006 */
[----:B------:R-:W-:Y:S01]  /*0220*/  IMAD.SHL.U32 R9, R205, 0x4, RZ ;  /* 0x00000004cd097824 */ /* 0x000fe200078e00ff */
[----:B------:R-:W5:Y:S01]  /*0230*/  @P0 LDG.E R8, desc[UR16][R10.64] ;  /* 0x000000100a080981 */ /* 0x000f62000c1e1900 */
[----:B-1----:R-:W-:-:S03]  /*0240*/  ISETP.EQ.U32.AND P6, PT, R2, RZ, PT ;  /* 0x000000ff0200720c */ /* 0x002fc60003fc2070 */
[----:B------:R1:W5:Y:S01]  /*0250*/  @P4 LDG.E R7, desc[UR16][R10.64+0x4] ;  /* 0x000004100a074981 */ /* 0x000362000c1e1900 */
[----:B------:R-:W-:Y:S01]  /*0260*/  IADD3 R16, P1, PT, R9, R2, RZ ;  /* 0x0000000209107210 */ /* 0x000fe20007f3e0ff */
[----:B------:R-:W-:Y:S01]  /*0270*/  IMAD.MOV.U32 R4, RZ, RZ, -0x1 ;  /* 0xffffffffff047424 */ /* 0x000fe200078e00ff */
[C---:B------:R-:W-:Y:S02]  /*0280*/  ISETP.EQ.OR.EX P6, PT, R3.reuse, RZ, !P5, P6 ;  /* 0x000000ff0300720c */ /* 0x040fe40006fc2760 */
[----:B------:R-:W-:Y:S02]  /*0290*/  ISETP.NE.U32.AND P2, PT, R2, RZ, PT ;  /* 0x000000ff0200720c */ /* 0x000fe40003f45070 */
[----:B----4-:R-:W-:Y:S02]  /*02a0*/  ISETP.NE.U32.AND P3, PT, RZ, UR4, PT ;  /* 0x00000004ff007c0c */ /* 0x010fe4000bf65070 */
[----:B------:R-:W-:Y:S02]  /*02b0*/  ISETP.NE.AND.EX P2, PT, R3, RZ, PT, P2 ;  /* 0x000000ff0300720c */ /* 0x000fe40003f45320 */
[----:B------:R-:W-:-:S11]  /*02c0*/  ISETP.NE.AND.EX P3, PT, RZ, UR5, PT, P3 ;  /* 0x00000005ff007c0c */ /* 0x000fd6000bf65330 */
[----:B------:R-:W2:Y:S02]  /*02d0*/  @!P2 LDC R14, c[0x0][0x438] ;  /* 0x00010e00ff0eab82 */ /* 0x000ea40000000800 */
[----:B------:R-:W-:Y:S02]  /*02e0*/  @P3 IADD3 R12, P0, PT, R9, UR4, RZ ;  /* 0x00000004090c3c10 */ /* 0x000fe4000ff1e0ff */
[----:B-1----:R-:W-:-:S04]  /*02f0*/  SHF.R.U32.HI R10, RZ, 0x1e, R205 ;  /* 0x0000001eff0a7819 */ /* 0x002fc800000116cd */
[C---:B------:R-:W-:Y:S01]  /*0300*/  @P3 IADD3.X R13, PT, PT, R10.reuse, UR5, RZ, P0, !PT ;  /* 0x000000050a0d3c10 */ /* 0x040fe200087fe4ff */
[----:B------:R-:W-:-:S05]  /*0310*/  IMAD.X R17, R10, 0x1, R3, P1 ;  /* 0x000000010a117824 */ /* 0x000fca00008e0603 */
[----:B------:R1:W5:Y:S01]  /*0320*/  @!P6 LDG.E R4, desc[UR16][R16.64] ;  /* 0x000000101004e981 */ /* 0x000362000c1e1900 */
[----:B------:R-:W-:Y:S05]  /*0330*/  @!P2 BRA `(.L_x_2727) ;  /* 0x00000000000ca947 */ /* 0x000fea0003800000 */
[----:B------:R-:W2:Y:S02]  /*0340*/  @P5 LDG.E R3, desc[UR16][R16.64+0x4] ;  /* 0x0000041010035981 */ /* 0x000ea4000c1e1900 */
[----:B--2--5:R-:W-:-:S06]  /*0350*/  @P5 IADD3 R14, PT, PT, R3, -R4, RZ ;  /* 0x80000004030e5210 */ /* 0x024fcc0007ffe0ff */
[----:B------:R3:W5:Y:S02]  /*0360*/  @!P5 LDG.E R14, desc[UR16][R16.64] ;  /* 0x00000010100ed981 */ /* 0x000764000c1e1900 */
.L_x_2727:
[----:B------:R-:W4:Y:S01]  /*0370*/  LDCU.64 UR4, c[0x0][0x478] ;  /* 0x00008f00ff0477ac */ /* 0x000f220008000a00 */
[----:B------:R-:W-:-:S06]  /*0380*/  IMAD.MOV.U32 R3, RZ, RZ, RZ ;  /* 0x000000ffff037224 */ /* 0x000fcc00078e00ff */
[----:B------:R1:W5:Y:S01]  /*0390*/  @P3 LDG.E R3, desc[UR16][R12.64] ;  /* 0x000000100c033981 */ /* 0x000362000c1e1900 */
[----:B----4-:R-:W-:-:S04]  /*03a0*/  ISETP.NE.U32.AND P0, PT, RZ, UR4, PT ;  /* 0x00000004ff007c0c */ /* 0x010fc8000bf05070 */
[----:B------:R-:W-:-:S13]  /*03b0*/  ISETP.NE.AND.EX P0, PT, RZ, UR5, PT, P0 ;  /* 0x00000005ff007c0c */ /* 0x000fda000bf05300 */
[----:B------:R-:W-:-:S04]  /*03c0*/  @P0 IADD3 R18, P1, PT, R9, UR4, RZ ;  /* 0x0000000409120c10 */ /* 0x000fc8000ff3e0ff */
[----:B------:R-:W-:-:S05]  /*03d0*/  @P0 IADD3.X R19, PT, PT, R10, UR5, RZ, P1, !PT ;  /* 0x000000050a130c10 */ /* 0x000fca0008ffe4ff */
[----:B------:R1:W5:Y:S01]  /*03e0*/  @P0 LDG.E R18, desc[UR16][R18.64] ;  /* 0x0000001012120981 */ /* 0x000362000c1e1900 */
[----:B------:R-:W4:Y:S01]  /*03f0*/  S2R R41, SR_CTAID.X ;  /* 0x0000000000297919 */ /* 0x000f220000002500 */
[----:B------:R-:W3:Y:S01]  /*0400*/  @!P4 LDC R87, c[0x0][0x434] ;  /* 0x00010d00ff57cb82 */ /* 0x000ee20000000800 */
[----:B-----5:R-:W-:Y:S02]  /*0410*/  @P4 IMAD.IADD R87, R7, 0x1, -R8 ;  /* 0x0000000107574824 */ /* 0x020fe400078e0a08 */
[----:B----4-:R-:W-:-:S05]  /*0420*/  IMAD.SHL.U32 R2, R41, 0x40, RZ ;  /* 0x0000004029027824 */ /* 0x010fca00078e00ff */
[----:B---3--:R-:W-:-:S13]  /*0430*/  ISETP.GT.AND P1, PT, R87, R2, PT ;  /* 0x000000025700720c */ /* 0x008fda0003f24270 */
[----:B-1----:R-:W-:Y:S05]  /*0440*/  @!P1 EXIT ;  /* 0x000000000000994d */ /* 0x002fea0003800000 */
[----:B------:R-:W1:Y:S01]  /*0450*/  LDC R11, c[0x0][0x374] ;  /* 0x0000dd00ff0b7b82 */ /* 0x000e620000000800 */
[----:B------:R-:W3:Y:S01]  /*0460*/  LDCU UR14, c[0x0][0x508] ;  /* 0x0000a100ff0e77ac */ /* 0x000ee20008000800 */
[----:B------:R-:W4:Y:S06]  /*0470*/  S2R R188, SR_TID.X ;  /* 0x0000000000bc7919 */ /* 0x000f2c0000002100 */
[----:B------:R-:W5:Y:S01]  /*0480*/  LDC R13, c[0x0][0x438] ;  /* 0x00010e00ff0d7b82 */ /* 0x000f620000000800 */
[-C--:B-1----:R-:W-:Y:S02]  /*0490*/  IABS R0, R11.reuse ;  /* 0x0000000b00007213 */ /* 0x082fe40000000000 */
[----:B------:R-:W-:-:S02]  /*04a0*/  IABS R15, R11 ;  /* 0x0000000b000f7213 */ /* 0x000fc40000000000 */
[----:B------:R-:W1:Y:S03]  /*04b0*/  I2F.RP R12, R0 ;  /* 0x00000000000c7306 */ /* 0x000e660000209400 */
[----:B------:R-:W-:Y:S02]  /*04c0*/  IMAD.MOV R15, RZ, RZ, -R15 ;  /* 0x000000ffff0f7224 */ /* 0x000fe400078e0a0f */
[----:B-----5:R-:W-:-:S05]  /*04d0*/  VIADD R13, R13, 0x3f ;  /* 0x0000003f0d0d7836 */ /* 0x020fca0000000000 */
[----:B------:R-:W-:-:S04]  /*04e0*/  SHF.R.S32.HI R16, RZ, 0x1f, R13 ;  /* 0x0000001fff107819 */ /* 0x000fc8000001140d */
[----:B------:R-:W-:Y:S01]  /*04f0*/  LEA.HI R16, R16, R13, RZ, 0x6 ;  /* 0x0000000d10107211 */ /* 0x000fe200078f30ff */
[----:B-1----:R-:W1:Y:S03]  /*0500*/  MUFU.RCP R6, R12 ;  /* 0x0000000c00067308 */ /* 0x002e660000001000 */
[----:B------:R-:W-:-:S05]  /*0510*/  LEA.HI.SX32 R16, R16, R11, 0x1a ;  /* 0x0000000b10107211 */ /* 0x000fca00078fd2ff */
[----:B------:R-:W-:Y:S02]  /*0520*/  VIADD R16, R16, 0xffffffff ;  /* 0xffffffff10107836 */ /* 0x000fe40000000000 */
[----:B-1----:R-:W-:-:S04]  /*0530*/  VIADD R6, R6, 0xffffffe ;  /* 0x0ffffffe06067836 */ /* 0x002fc80000000000 */
[----:B------:R-:W1:Y:S02]  /*0540*/  F2I.FTZ.U32.TRUNC.NTZ R7, R6 ;  /* 0x0000000600077305 */ /* 0x000e64000021f000 */
[--C-:B-1----:R-:W-:Y:S02]  /*0550*/  IMAD.MOV R13, RZ, RZ, -R7.reuse ;  /* 0x000000ffff0d7224 */ /* 0x102fe400078e0a07 */
[----:B------:R-:W-:Y:S02]  /*0560*/  IMAD.MOV.U32 R6, RZ, RZ, RZ ;  /* 0x000000ffff067224 */ /* 0x000fe400078e00ff */
[----:B------:R-:W-:Y:S01]  /*0570*/  IMAD R12, R13, R0, RZ ;  /* 0x000000000d0c7224 */ /* 0x000fe200078e02ff */
[----:B------:R-:W-:Y:S02]  /*0580*/  IABS R13, R16 ;  /* 0x00000010000d7213 */ /* 0x000fe40000000000 */
[----:B------:R-:W-:Y:S01]  /*0590*/  LOP3.LUT R16, R16, R11, RZ, 0x3c, !PT ;  /* 0x0000000b10107212 */ /* 0x000fe200078e3cff */
[----:B------:R-:W-:-:S02]  /*05a0*/  IMAD.HI.U32 R12, R7, R12, R6 ;  /* 0x0000000c070c7227 */ /* 0x000fc400078e0006 */
[----:B------:R-:W1:Y:S01]  /*05b0*/  @!P0 LDC.64 R6, c[0x0][0x488] ;  /* 0x00012200ff068b82 */ /* 0x000e620000000a00 */
[----:B------:R-:W-:Y:S01]  /*05c0*/  ISETP.GE.AND P1, PT, R16, RZ, PT ;  /* 0x000000ff1000720c */ /* 0x000fe20003f26270 */
[----:B------:R-:W-:Y:S02]  /*05d0*/  VIADD R16, R41, 0x1 ;  /* 0x0000000129107836 */ /* 0x000fe40000000000 */
[----:B------:R-:W-:-:S04]  /*05e0*/  IMAD.HI.U32 R12, R12, R13, RZ ;  /* 0x0000000d0c0c7227 */ /* 0x000fc800078e00ff */
[----:B------:R-:W-:Y:S02]  /*05f0*/  IMAD R15, R12, R15, R13 ;  /* 0x0000000f0c0f7224 */ /* 0x000fe400078e020d */
[----:B------:R-:W5:Y:S03]  /*0600*/  @!P0 LDC R13, c[0x0][0x43c] ;  /* 0x00010f00ff0d8b82 */ /* 0x000f660000000800 */
[----:B------:R-:W-:Y:S02]  /*0610*/  ISETP.GT.U32.AND P2, PT, R0, R15, PT ;  /* 0x0000000f0000720c */ /* 0x000fe40003f44070 */
[----:B-1----:R-:W-:Y:S02]  /*0620*/  @!P0 ISETP.NE.U32.AND P3, PT, R6, RZ, PT ;  /* 0x000000ff0600820c */ /* 0x002fe40003f65070 */
[----:B------:R-:W1:Y:S09]  /*0630*/  S2R R6, SR_CTAID.Y ;  /* 0x0000000000067919 */ /* 0x000e720000002600 */
[----:B------:R-:W-:Y:S01]  /*0640*/  @!P2 IMAD.IADD R15, R15, 0x1, -R0 ;  /* 0x000000010f0fa824 */ /* 0x000fe200078e0a00 */
[----:B------:R-:W-:Y:S01]  /*0650*/  @!P0 ISETP.NE.AND.EX P3, PT, R7, RZ, PT, P3 ;  /* 0x000000ff0700820c */ /* 0x000fe20003f65330 */
[----:B------:R-:W-:Y:S01]  /*0660*/  @!P2 VIADD R12, R12, 0x1 ;  /* 0x000000010c0ca836 */ /* 0x000fe20000000000 */
[----:B------:R-:W-:Y:S01]  /*0670*/  ISETP.NE.AND P2, PT, R11, RZ, PT ;  /* 0x000000ff0b00720c */ /* 0x000fe20003f45270 */
[----:B------:R-:W-:Y:S01]  /*0680*/  IMAD R7, R16, 0x40, -R87 ;  /* 0x0000004010077824 */ /* 0x000fe200078e0a57 */
[----:B------:R-:W-:Y:S01]  /*0690*/  ISETP.GE.U32.AND P4, PT, R15, R0, PT ;  /* 0x000000000f00720c */ /* 0x000fe20003f86070 */
[----:B------:R-:W-:Y:S01]  /*06a0*/  @P0 IMAD.IADD R0, R18, 0x1, -R3 ;  /* 0x0000000112000824 */ /* 0x000fe200078e0a03 */
[----:B-----5:R-:W-:-:S04]  /*06b0*/  @!P0 SEL R13, R13, RZ, P3 ;  /* 0x000000ff0d0d8207 */ /* 0x020fc80001800000 */
[----:B--2---:R-:W-:-:S05]  /*06c0*/  @!P0 IADD3 R0, PT, PT, R13, R14, -R3 ;  /* 0x0000000e0d008210 */ /* 0x004fca0007ffe803 */
[----:B------:R-:W-:Y:S02]  /*06d0*/  VIADD R14, R0, 0x3f ;  /* 0x0000003f000e7836 */ /* 0x000fe40000000000 */
[----:B------:R-:W-:-:S03]  /*06e0*/  @P4 VIADD R12, R12, 0x1 ;  /* 0x000000010c0c4836 */ /* 0x000fc60000000000 */
[----:B---3--:R-:W-:Y:S01]  /*06f0*/  IADD3 R7, PT, PT, R14, UR14, R7 ;  /* 0x0000000e0e077c10 */ /* 0x008fe2000fffe007 */
[----:B------:R-:W-:Y:S01]  /*0700*/  @!P1 IMAD.MOV R12, RZ, RZ, -R12 ;  /* 0x000000ffff0c9224 */ /* 0x000fe200078e0a0c */
[----:B------:R-:W-:Y:S02]  /*0710*/  SHF.R.S32.HI R13, RZ, 0x1f, R14 ;  /* 0x0000001fff0d7819 */ /* 0x000fe4000001140e */
[----:B------:R-:W-:Y:S02]  /*0720*/  @!P2 LOP3.LUT R12, RZ, R11, RZ, 0x33, !PT ;  /* 0x0000000bff0ca212 */ /* 0x000fe400078e33ff */
[----:B------:R-:W-:Y:S02]  /*0730*/  SHF.R.S32.HI R16, RZ, 0x1f, R7 ;  /* 0x0000001fff107819 */ /* 0x000fe40000011407 */
[----:B------:R-:W-:Y:S01]  /*0740*/  LEA.HI R13, R13, R14, RZ, 0x6 ;  /* 0x0000000e0d0d7211 */ /* 0x000fe200078f30ff */
[----:B-1----:R-:W-:Y:S01]  /*0750*/  IMAD R196, R12, R6, RZ ;  /* 0x000000060cc47224 */ /* 0x002fe200078e02ff */
[----:B------:R-:W-:Y:S01]  /*0760*/  LEA.HI R16, R16, R7, RZ, 0x6 ;  /* 0x0000000710107211 */ /* 0x000fe200078f30ff */
[----:B------:R-:W-:Y:S01]  /*0770*/  IMAD.MOV R7, RZ, RZ, -R205 ;  /* 0x000000ffff077224 */ /* 0x000fe200078e0acd */
[----:B------:R-:W-:-:S02]  /*0780*/  SHF.R.S32.HI R13, RZ, 0x6, R13 ;  /* 0x00000006ff0d7819 */ /* 0x000fc4000001140d */
[----:B------:R-:W-:Y:S01]  /*0790*/  SHF.R.S32.HI R16, RZ, 0x6, R16 ;  /* 0x00000006ff107819 */ /* 0x000fe20000011410 */
[----:B------:R-:W-:Y:S01]  /*07a0*/  IMAD R34, R5, R7, R34 ;  /* 0x0000000705227224 */ /* 0x000fe200078e0222 */
[----:B------:R-:W-:-:S04]  /*07b0*/  VIADDMNMX R13, R196, R12, R13, PT ;  /* 0x0000000cc40d7246 */ /* 0x000fc8000380010d */
[----:B------:R-:W-:-:S04]  /*07c0*/  VIMNMX R181, PT, PT, R13, R16, PT ;  /* 0x000000100db57248 */ /* 0x000fc80003fe0100 */
[----:B------:R-:W-:-:S13]  /*07d0*/  ISETP.GE.AND P0, PT, R196, R181, PT ;  /* 0x000000b5c400720c */ /* 0x000fda0003f06270 */
[----:B----4-:R-:W-:Y:S05]  /*07e0*/  @!P0 BRA `(.L_x_2728) ;  /* 0x0000000400648947 */ /* 0x010fea0003800000 */
[----:B------:R-:W1:Y:S01]  /*07f0*/  LDC.64 R8, c[0x0][0x430] ;  /* 0x00010c00ff087b82 */ /* 0x000e620000000a00 */
[----:B------:R-:W2:Y:S01]  /*0800*/  LDCU UR4, c[0x0][0x44c] ;  /* 0x00008980ff0477ac */ /* 0x000ea20008000800 */
[C---:B------:R-:W-:Y:S01]  /*0810*/  IMAD.SHL.U32 R3, R188.reuse, 0x4, RZ ;  /* 0x00000004bc037824 */ /* 0x040fe200078e00ff */
[----:B------:R-:W-:Y:S01]  /*0820*/  SHF.R.U32.HI R0, RZ, 0x4, R188 ;  /* 0x00000004ff007819 */ /* 0x000fe200000116bc */
[----:B------:R-:W-:Y:S01]  /*0830*/  IMAD.IADD R87, R87, 0x1, -R2 ;  /* 0x0000000157577824 */ /* 0x000fe200078e0a02 */
[----:B------:R-:W3:Y:S01]  /*0840*/  LDCU.64 UR6, c[0x0][0x3f8] ;  /* 0x00007f00ff0677ac */ /* 0x000ee20008000a00 */
[----:B------:R-:W-:Y:S02]  /*0850*/  LOP3.LUT P6, R188, R188, 0xf, RZ, 0xc0, !PT ;  /* 0x0000000fbcbc7812 */ /* 0x000fe400078cc0ff */
[----:B------:R-:W-:Y:S01]  /*0860*/  LOP3.LUT R3, R3, 0x3c, RZ, 0xc0, !PT ;  /* 0x0000003c03037812 */ /* 0x000fe200078ec0ff */
[C---:B------:R-:W-:Y:S01]  /*0870*/  VIADD R4, R0.reuse, 0x8 ;  /* 0x0000000800047836 */ /* 0x040fe20000000000 */
[----:B------:R-:W-:-:S03]  /*0880*/  ISETP.GE.AND P2, PT, R0, R87, PT ;  /* 0x000000570000720c */ /* 0x000fc60003f46270 */
[----:B------:R-:W-:Y:S01]  /*0890*/  IMAD R3, R0, 0xc0, R3 ;  /* 0x000000c000037824 */ /* 0x000fe200078e0203 */
[----:B------:R-:W-:Y:S01]  /*08a0*/  ISETP.GE.AND P1, PT, R4, R87, PT ;  /* 0x000000570400720c */ /* 0x000fe20003f26270 */
[----:B------:R-:W-:-:S05]  /*08b0*/  VIADD R4, R0, 0x20 ;  /* 0x0000002000047836 */ /* 0x000fca0000000000 */
[----:B------:R-:W-:Y:S01]  /*08c0*/  ISETP.GE.AND P3, PT, R4, R87, PT ;  /* 0x000000570400720c */ /* 0x000fe20003f66270 */
[----:B------:R-:W-:Y:S02]  /*08d0*/  VIADD R4, R0, 0x28 ;  /* 0x0000002800047836 */ /* 0x000fe40000000000 */
[----:B-1----:R-:W-:Y:S02]  /*08e0*/  IMAD R8, R6, R8, R205 ;  /* 0x0000000806087224 */ /* 0x002fe400078e02cd */
[----:B------:R-:W-:Y:S02]  /*08f0*/  VIADD R6, R0, 0x18 ;  /* 0x0000001800067836 */ /* 0x000fe40000000000 */
[----:B------:R-:W-:Y:S02]  /*0900*/  IMAD R5, R8, R5, R34 ;  /* 0x0000000508057224 */ /* 0x000fe400078e0222 */
[----:B------:R-:W-:Y:S01]  /*0910*/  VIADD R8, R0, 0x10 ;  /* 0x0000001000087836 */ /* 0x000fe20000000000 */
[----:B------:R-:W-:Y:S01]  /*0920*/  ISETP.GE.AND P4, PT, R6, R87, PT ;  /* 0x000000570600720c */ /* 0x000fe20003f86270 */
[----:B------:R-:W-:-:S02]  /*0930*/  IMAD R9, R5, R9, R2 ;  /* 0x0000000905097224 */ /* 0x000fc400078e0202 */
[----:B------:R-:W-:Y:S01]  /*0940*/  VIADD R6, R0, 0x30 ;  /* 0x0000003000067836 */ /* 0x000fe20000000000 */
[----:B------:R-:W-:Y:S01]  /*0950*/  ISETP.GE.AND P5, PT, R8, R87, PT ;  /* 0x000000570800720c */ /* 0x000fe20003fa6270 */
[----:B--2---:R-:W-:Y:S01]  /*0960*/  IMAD R2, R9, UR4, RZ ;  /* 0x0000000409027c24 */ /* 0x004fe2000f8e02ff */
[----:B------:R-:W1:Y:S04]  /*0970*/  LDCU.64 UR4, c[0x0][0x428] ;  /* 0x00008500ff0477ac */ /* 0x000e680008000a00 */
[----:B------:R-:W-:-:S04]  /*0980*/  IADD3 R3, P0, PT, R2, R3, RZ ;  /* 0x0000000302037210 */ /* 0x000fc80007f1e0ff */
[----:B------:R-:W-:Y:S02]  /*0990*/  LEA.HI.X.SX32 R2, R2, RZ, 0x1, P0 ;  /* 0x000000ff02027211 */ /* 0x000fe400000f0eff */
[----:B---3--:R-:W-:-:S04]  /*09a0*/  LEA R10, P0, R3, UR6, 0x2 ;  /* 0x00000006030a7c11 */ /* 0x008fc8000f8010ff */
[----:B------:R-:W-:Y:S02]  /*09b0*/  LEA.HI.X R11, R3, UR7, R2, 0x2, P0 ;  /* 0x00000007030b7c11 */ /* 0x000fe400080f1402 */
[C---:B------:R-:W-:Y:S02]  /*09c0*/  IADD3 R2, P0, PT, R9.reuse, R0, RZ ;  /* 0x0000000009027210 */ /* 0x040fe40007f1e0ff */
[----:B------:R-:W-:Y:S01]  /*09d0*/  P2R R3, PR, RZ, 0x40 ;  /* 0x00000040ff037803 */ /* 0x000fe20000000000 */
[----:B------:R-:W-:Y:S01]  /*09e0*/  @!P2 STG.E.128 desc[UR16][R10.64], RZ ;  /* 0x000000ff0a00a986 */ /* 0x000fe2000c101d10 */
[----:B------:R-:W-:Y:S02]  /*09f0*/  LEA.HI.X.SX32 R9, R9, RZ, 0x1, P0 ;  /* 0x000000ff09097211 */ /* 0x000fe400000f0eff */
[----:B-1----:R-:W-:Y:S01]  /*0a00*/  LEA R8, P0, R2, UR4, 0x2 ;  /* 0x0000000402087c11 */ /* 0x002fe2000f8010ff */
[----:B------:R-:W-:Y:S01]  /*0a10*/  @!P2 STG.E.128 desc[UR16][R10.64+0x100], RZ ;  /* 0x000100ff0a00a986 */ /* 0x000fe2000c101d10 */
[----:B------:R-:W-:-:S02]  /*0a20*/  ISETP.NE.OR P6, PT, R188, RZ, P1 ;  /* 0x000000ffbc00720c */ /* 0x000fc40000fc5670 */
[----:B------:R-:W-:Y:S01]  /*0a30*/  LEA.HI.X R9, R2, UR5, R9, 0x2, P0 ;  /* 0x0000000502097c11 */ /* 0x000fe200080f1409 */
[----:B------:R-:W-:Y:S01]  /*0a40*/  VIADD R2, R0, 0x38 ;  /* 0x0000003800027836 */ /* 0x000fe20000000000 */
[----:B------:R-:W-:Y:S01]  /*0a50*/  @!P2 STG.E.128 desc[UR16][R10.64+0x200], RZ ;  /* 0x000200ff0a00a986 */ /* 0x000fe2000c101d10 */
[----:B------:R-:W-:-:S03]  /*0a60*/  ISETP.GE.AND P2, PT, R4, R87, PT ;  /* 0x000000570400720c */ /* 0x000fc60003f46270 */
[----:B------:R-:W-:Y:S01]  /*0a70*/  @!P1 STG.E.128 desc[UR16][R10.64+0x1800], RZ ;  /* 0x001800ff0a009986 */ /* 0x000fe2000c101d10 */
[----:B------:R-:W-:-:S03]  /*0a80*/  ISETP.GE.AND P0, PT, R2, R87, PT ;  /* 0x000000570200720c */ /* 0x000fc60003f06270 */
[----:B------:R-:W-:Y:S01]  /*0a90*/  @!P1 STG.E.128 desc[UR16][R10.64+0x1900], RZ ;  /* 0x001900ff0a009986 */ /* 0x000fe2000c101d10 */
[----:B------:R-:W-:-:S03]  /*0aa0*/  @!P6 IMAD.MOV.U32 R5, RZ, RZ, -0x800000 ;  /* 0xff800000ff05e424 */ /* 0x000fc600078e00ff */
[----:B------:R-:W-:Y:S01]  /*0ab0*/  @!P1 STG.E.128 desc[UR16][R10.64+0x1a00], RZ ;  /* 0x001a00ff0a009986 */ /* 0x000fe2000c101d10 */
[----:B------:R-:W-:-:S03]  /*0ac0*/  ISETP.GE.AND P1, PT, R6, R87, PT ;  /* 0x000000570600720c */ /* 0x000fc60003f26270 */
[----:B------:R-:W-:Y:S04]  /*0ad0*/  @!P5 STG.E.128 desc[UR16][R10.64+0x3000], RZ ;  /* 0x003000ff0a00d986 */ /* 0x000fe8000c101d10 */
[----:B------:R-:W-:Y:S04]  /*0ae0*/  @!P5 STG.E.128 desc[UR16][R10.64+0x3100], RZ ;  /* 0x003100ff0a00d986 */ /* 0x000fe8000c101d10 */
[----:B------:R-:W-:Y:S01]  /*0af0*/  @!P5 STG.E.128 desc[UR16][R10.64+0x3200], RZ ;  /* 0x003200ff0a00d986 */ /* 0x000fe2000c101d10 */
[----:B------:R-:W-:-:S03]  /*0b00*/  ISETP.NE.OR P5, PT, R188, RZ, P5 ;  /* 0x000000ffbc00720c */ /* 0x000fc60002fa5670 */
[----:B------:R-:W-:Y:S04]  /*0b10*/  @!P4 STG.E.128 desc[UR16][R10.64+0x4800], RZ ;  /* 0x004800ff0a00c986 */ /* 0x000fe8000c101d10 */
[----:B------:R-:W-:Y:S04]  /*0b20*/  @!P4 STG.E.128 desc[UR16][R10.64+0x4900], RZ ;  /* 0x004900ff0a00c986 */ /* 0x000fe8000c101d10 */
[----:B------:R-:W-:Y:S01]  /*0b30*/  @!P4 STG.E.128 desc[UR16][R10.64+0x4a00], RZ ;  /* 0x004a00ff0a00c986 */ /* 0x000fe2000c101d10 */
[----:B------:R-:W-:Y:S01]  /*0b40*/  ISETP.NE.OR P4, PT, R188, RZ, P4 ;  /* 0x000000ffbc00720c */ /* 0x000fe20002785670 */
[----:B------:R-:W-:-:S02]  /*0b50*/  @!P5 IMAD.MOV.U32 R15, RZ, RZ, -0x800000 ;  /* 0xff800000ff0fd424 */ /* 0x000fc400078e00ff */
        /* <DEDUP_REMOVED lines=13> */
[----:B------:R-:W-:-:S03]  /*0c30*/  ISETP.NE.OR P1, PT, R188, RZ, P1 ;  /* 0x000000ffbc00720c */ /* 0x000fc60000f25670 */
[----:B------:R-:W-:Y:S04]  /*0c40*/  @!P0 STG.E.128 desc[UR16][R10.64+0xa800], RZ ;  /* 0x00a800ff0a008986 */ /* 0x000fe8000c101d10 */
[----:B------:R-:W-:Y:S04]  /*0c50*/  @!P0 STG.E.128 desc[UR16][R10.64+0xa900], RZ ;  /* 0x00a900ff0a008986 */ /* 0x000fe8000c101d10 */
[----:B------:R1:W-:Y:S01]  /*0c60*/  @!P0 STG.E.128 desc[UR16][R10.64+0xaa00], RZ ;  /* 0x00aa00ff0a008986 */ /* 0x0003e2000c101d10 */
[----:B------:R-:W-:-:S03]  /*0c70*/  ISETP.NE.OR P0, PT, R188, RZ, P0 ;  /* 0x000000ffbc00720c */ /* 0x000fc60000705670 */
[----:B------:R2:W-:Y:S01]  /*0c80*/  @!P6 STG.E desc[UR16][R8.64+0x20], R5 ;  /* 0x000020050800e986 */ /* 0x0005e2000c101910 */
[----:B------:R-:W-:Y:S01]  /*0c90*/  ISETP.NE.AND P6, PT, R3, RZ, PT ;  /* 0x000000ff0300720c */ /* 0x000fe20003fc5270 */
[----:B------:R-:W-:Y:S02]  /*0ca0*/  @!P1 IMAD.MOV.U32 R3, RZ, RZ, -0x800000 ;  /* 0xff800000ff039424 */ /* 0x000fe400078e00ff */
[----:B------:R3:W-:Y:S01]  /*0cb0*/  @!P5 STG.E desc[UR16][R8.64+0x40], R15 ;  /* 0x0000400f0800d986 */ /* 0x0007e2000c101910 */
[----:B------:R-:W-:-:S03]  /*0cc0*/  ISETP.GE.OR P6, PT, R0, R87, P6 ;  /* 0x000000570000720c */ /* 0x000fc600037c6670 */
[----:B------:R3:W-:Y:S04]  /*0cd0*/  @!P4 STG.E desc[UR16][R8.64+0x60], R13 ;  /* 0x0000600d0800c986 */ /* 0x0007e8000c101910 */
[----:B------:R3:W-:Y:S04]  /*0ce0*/  @!P3 STG.E desc[UR16][R8.64+0x80], R7 ;  /* 0x000080070800b986 */ /* 0x0007e8000c101910 */
[----:B------:R3:W-:Y:S02]  /*0cf0*/  @!P1 STG.E desc[UR16][R8.64+0xc0], R3 ;  /* 0x0000c00308009986 */ /* 0x0007e4000c101910 */
[----:B-1----:R-:W-:-:S05]  /*0d00*/  @!P6 IMAD.MOV.U32 R11, RZ, RZ, -0x800000 ;  /* 0xff800000ff0be424 */ /* 0x002fca00078e00ff */
[----:B------:R3:W-:Y:S01]  /*0d10*/  @!P6 STG.E desc[UR16][R8.64], R11 ;  /* 0x0000000b0800e986 */ /* 0x0007e2000c101910 */
[----:B--2---:R-:W-:-:S05]  /*0d20*/  @!P2 IMAD.MOV.U32 R5, RZ, RZ, -0x800000 ;  /* 0xff800000ff05a424 */ /* 0x004fca00078e00ff */
[----:B------:R3:W-:Y:S01]  /*0d30*/  @!P2 STG.E desc[UR16][R8.64+0xa0], R5 ;  /* 0x0000a0050800a986 */ /* 0x0007e2000c101910 */
[----:B------:R-:W-:Y:S05]  /*0d40*/  @P0 EXIT ;  /* 0x000000000000094d */ /* 0x000fea0003800000 */
[----:B---3--:R-:W-:-:S05]  /*0d50*/  MOV R3, 0xff800000 ;  /* 0xff80000000037802 */ /* 0x008fca0000000f00 */
[----:B------:R-:W-:Y:S01]  /*0d60*/  STG.E desc[UR16][R8.64+0xe0], R3 ;  /* 0x0000e00308007986 */ /* 0x000fe2000c101910 */
[----:B------:R-:W-:Y:S05]  /*0d70*/  EXIT ;  /* 0x000000000000794d */ /* 0x000fea0003800000 */
.L_x_2728:
[----:B------:R-:W1:Y:S01]  /*0d80*/  LDCU.64 UR4, c[0x0][0x4d8] ;  /* 0x00009b00ff0477ac */ /* 0x000e620008000a00 */
[----:B------:R-:W-:Y:S01]  /*0d90*/  MOV R5, R205 ;  /* 0x000000cd00057202 */ /* 0x000fe20000000f00 */
[----:B-1----:R-:W-:-:S04]  /*0da0*/  UISETP.NE.U32.AND UP0, UPT, UR4, URZ, UPT ;  /* 0x000000ff0400728c */ /* 0x002fc8000bf05070 */
[----:B------:R-:W-:-:S09]  /*0db0*/  UISETP.NE.AND.EX UP0, UPT, UR5, URZ, UPT, UP0 ;  /* 0x000000ff0500728c */ /* 0x000fd2000bf05300 */
[----:B------:R-:W-:Y:S05]  /*0dc0*/  BRA.U !UP0, `(.L_x_2729) ;  /* 0x00000001080c7547 */ /* 0x000fea000b800000 */
[----:B------:R-:W-:-:S04]  /*0dd0*/  IADD3 R6, P0, PT, R9, UR4, RZ ;  /* 0x0000000409067c10 */ /* 0x000fc8000ff1e0ff */
[----:B------:R-:W-:-:S05]  /*0de0*/  IADD3.X R7, PT, PT, R10, UR5, RZ, P0, !PT ;  /* 0x000000050a077c10 */ /* 0x000fca00087fe4ff */
[----:B------:R1:W5:Y:S04]  /*0df0*/  LDG.E R5, desc[UR16][R6.64] ;  /* 0x0000001006057981 */ /* 0x000368000c1e1900 */
.L_x_2729:
[----:B------:R-:W2:Y:S02]  /*0e00*/  LDCU.64 UR8, c[0x0][0x4e0] ;  /* 0x00009c00ff0877ac */ /* 0x000ea40008000a00 */
[----:B--2---:R-:W-:-:S04]  /*0e10*/  UISETP.NE.U32.AND UP1, UPT, UR8, URZ, UPT ;  /* 0x000000ff0800728c */ /* 0x004fc8000bf25070 */
[----:B------:R-:W-:-:S09]  /*0e20*/  UISETP.NE.AND.EX UP1, UPT, UR9, URZ, UPT, UP1 ;  /* 0x000000ff0900728c */ /* 0x000fd2000bf25310 */
[----:B------:R-:W-:Y:S05]  /*0e30*/  BRA.U !UP1, `(.L_x_2730) ;  /* 0x0000000509847547 */ /* 0x000fea000b800000 */
[----:B------:R-:W1:Y:S01]  /*0e40*/  LDC R9, c[0x0][0x4f0] ;  /* 0x00013c00ff097b82 */ /* 0x000e620000000800 */
[----:B------:R-:W-:Y:S01]  /*0e50*/  LEA R4, R181, 0xffffffc0, 0x6 ;  /* 0xffffffc0b5047811 */ /* 0x000fe200078e30ff */
[----:B------:R-:W2:Y:S01]  /*0e60*/  LDCU.64 UR4, c[0x0][0x4e8] ;  /* 0x00009d00ff0477ac */ /* 0x000ea20008000a00 */
[----:B------:R-:W-:Y:S02]  /*0e70*/  MOV R10, RZ ;  /* 0x000000ff000a7202 */ /* 0x000fe40000000f00 */
[----:B------:R-:W-:Y:S01]  /*0e80*/  IABS R3, R4 ;  /* 0x0000000400037213 */ /* 0x000fe20000000000 */
[----:B------:R-:W-:Y:S01]  /*0e90*/  IMAD.MOV.U32 R12, RZ, RZ, RZ ;  /* 0x000000ffff0c7224 */ /* 0x000fe200078e00ff */
        /* <DEDUP_REMOVED lines=8> */
[----:B-1---5:R-:W-:-:S04]  /*0f20*/  IMAD.MOV R5, RZ, RZ, -R11 ;  /* 0x000000ffff057224 */ /* 0x022fc800078e0a0b */
        /* <DEDUP_REMOVED lines=15> */
[----:B------:R-:W-:Y:S02]  /*1020*/  ISETP.GE.AND P1, PT, R3, RZ, PT ;  /* 0x000000ff0300720c */ /* 0x000fe40003f26270 */
[----:B------:R-:W2:Y:S05]  /*1030*/  LDC R3, c[0x0][0x3e8] ;  /* 0x0000fa00ff037b82 */ /* 0x000eaa0000000800 */
[----:B------:R-:W-:Y:S02]  /*1040*/  @P0 IADD3 R7, PT, PT, R7, 0x1, RZ ;  /* 0x0000000107070810 */ /* 0x000fe40007ffe0ff */
[----:B------:R-:W-:-:S04]  /*1050*/  LEA R206, P0, R10, UR8, 0x2 ;  /* 0x000000080ace7c11 */ /* 0x000fc8000f8010ff */
[----:B------:R-:W-:Y:S01]  /*1060*/  @!P1 IMAD.MOV R7, RZ, RZ, -R7 ;  /* 0x000000ffff079224 */ /* 0x000fe200078e0a07 */
[----:B------:R-:W-:Y:S02]  /*1070*/  LEA.HI.X R207, R10, UR9, R207, 0x2, P0 ;  /* 0x000000090acf7c11 */ /* 0x000fe400080f14cf */
[----:B------:R-:W-:-:S05]  /*1080*/  @!P2 LOP3.LUT R7, RZ, R9, RZ, 0x33, !PT ;  /* 0x00000009ff07a212 */ /* 0x000fca00078e33ff */
[----:B------:R-:W-:-:S05]  /*1090*/  IMAD.WIDE R16, R7, 0x4, R206 ;  /* 0x0000000407107825 */ /* 0x000fca00078e02ce */
[----:B------:R-:W4:Y:S01]  /*10a0*/  LDG.E R10, desc[UR16][R16.64] ;  /* 0x00000010100a7981 */ /* 0x000f22000c1e1900 */
[----:B--2---:R-:W-:Y:S01]  /*10b0*/  IABS R5, R3 ;  /* 0x0000000300057213 */ /* 0x004fe20000000000 */
[----:B------:R-:W-:Y:S01]  /*10c0*/  IMAD.MOV R7, RZ, RZ, -R7 ;  /* 0x000000ffff077224 */ /* 0x000fe200078e0a07 */
[----:B---3--:R-:W-:Y:S01]  /*10d0*/  MOV R144, UR10 ;  /* 0x0000000a00907c02 */ /* 0x008fe20008000f00 */
[----:B----4-:R-:W-:Y:S01]  /*10e0*/  IMAD.U32 R134, RZ, RZ, UR12 ;  /* 0x0000000cff867e24 */ /* 0x010fe2000f8e00ff */
[----:B------:R-:W2:Y:S01]  /*10f0*/  I2F.RP R14, R5 ;  /* 0x00000005000e7306 */ /* 0x000ea20000209400 */
[----:B------:R-:W-:Y:S01]  /*1100*/  IMAD R4, R9, R7, R4 ;  /* 0x0000000709047224 */ /* 0x000fe200078e0204 */
[----:B------:R-:W-:Y:S01]  /*1110*/  MOV R145, UR11 ;  /* 0x0000000b00917c02 */ /* 0x000fe20008000f00 */
[----:B------:R-:W-:-:S05]  /*1120*/  IMAD.U32 R135, RZ, RZ, UR13 ;  /* 0x0000000dff877e24 */ /* 0x000fca000f8e00ff */
[----:B--2---:R-:W2:Y:S02]  /*1130*/  MUFU.RCP R13, R14 ;  /* 0x0000000e000d7308 */ /* 0x004ea40000001000 */
[----:B--2---:R-:W-:-:S06]  /*1140*/  IADD3 R13, PT, PT, R13, 0xffffffe, RZ ;  /* 0x0ffffffe0d0d7810 */ /* 0x004fcc0007ffe0ff */
[----:B------:R-:W2:Y:S02]  /*1150*/  F2I.FTZ.U32.TRUNC.NTZ R13, R13 ;  /* 0x0000000d000d7305 */ /* 0x000ea4000021f000 */
[----:B--2---:R-:W-:-:S05]  /*1160*/  IADD3 R6, PT, PT, RZ, -R13, RZ ;  /* 0x8000000dff067210 */ /* 0x004fca0007ffe0ff */
[----:B------:R-:W-:Y:S01]  /*1170*/  IMAD R11, R6, R5, RZ ;  /* 0x00000005060b7224 */ /* 0x000fe200078e02ff */
[----:B------:R-:W-:-:S03]  /*1180*/  IABS R6, R34 ;  /* 0x0000002200067213 */ /* 0x000fc60000000000 */
[----:B------:R-:W-:Y:S01]  /*1190*/  IMAD.HI.U32 R12, R13, R11, R12 ;  /* 0x0000000b0d0c7227 */ /* 0x000fe200078e000c */
[----:B------:R-:W-:-:S05]  /*11a0*/  MOV R11, R6 ;  /* 0x00000006000b7202 */ /* 0x000fca0000000f00 */
[----:B------:R-:W-:-:S05]  /*11b0*/  IMAD.HI.U32 R6, R12, R11, RZ ;  /* 0x0000000b0c067227 */ /* 0x000fca00078e00ff */
[----:B------:R-:W-:-:S05]  /*11c0*/  IADD3 R12, PT, PT, -R6, RZ, RZ ;  /* 0x000000ff060c7210 */ /* 0x000fca0007ffe1ff */
[----:B------:R-:W-:Y:S01]  /*11d0*/  IMAD R12, R5, R12, R11 ;  /* 0x0000000c050c7224 */ /* 0x000fe200078e020b */
[----:B------:R-:W-:-:S04]  /*11e0*/  LOP3.LUT R11, R34, R3, RZ, 0x3c, !PT ;  /* 0x00000003220b7212 */ /* 0x000fc800078e3cff */
[----:B------:R-:W-:Y:S02]  /*11f0*/  ISETP.GT.U32.AND P1, PT, R5, R12, PT ;  /* 0x0000000c0500720c */ /* 0x000fe40003f24070 */
[----:B------:R-:W-:-:S11]  /*1200*/  ISETP.GE.AND P0, PT, R11, RZ, PT ;  /* 0x000000ff0b00720c */ /* 0x000fd60003f06270 */
[----:B------:R-:W-:Y:S01]  /*1210*/  @!P1 IMAD.IADD R12, R12, 0x1, -R5 ;  /* 0x000000010c0c9824 */ /* 0x000fe200078e0a05 */
[----:B------:R-:W-:Y:S02]  /*1220*/  @!P1 IADD3 R6, PT, PT, R6, 0x1, RZ ;  /* 0x0000000106069810 */ /* 0x000fe40007ffe0ff */
[----:B------:R-:W-:Y:S02]  /*1230*/  ISETP.NE.AND P1, PT, R3, RZ, PT ;  /* 0x000000ff0300720c */ /* 0x000fe40003f25270 */
[----:B------:R-:W-:-:S13]  /*1240*/  ISETP.GE.U32.AND P2, PT, R12, R5, PT ;  /* 0x000000050c00720c */ /* 0x000fda0003f46070 */
[----:B------:R-:W-:-:S04]  /*1250*/  @P2 IADD3 R6, PT, PT, R6, 0x1, RZ ;  /* 0x0000000106062810 */ /* 0x000fc80007ffe0ff */
[----:B------:R-:W-:Y:S02]  /*1260*/  @!P0 IADD3 R6, PT, PT, -R6, RZ, RZ ;  /* 0x000000ff06068210 */ /* 0x000fe40007ffe1ff */
[----:B------:R-:W-:Y:S02]  /*1270*/  @!P1 LOP3.LUT R6, RZ, R3, RZ, 0x33, !PT ;  /* 0x00000003ff069212 */ /* 0x000fe400078e33ff */
[----:B------:R-:W-:Y:S02]  /*1280*/  SHF.R.S32.HI R3, RZ, 0x1f, R4 ;  /* 0x0000001fff037819 */ /* 0x000fe40000011404 */
[----:B------:R-:W-:Y:S01]  /*1290*/  SHF.R.S32.HI R5, RZ, 0x1f, R10 ;  /* 0x0000001fff057819 */ /* 0x000fe2000001140a */
[----:B------:R-:W-:-:S04]  /*12a0*/  IMAD.WIDE.U32 R12, R10, UR6, RZ ;  /* 0x000000060a0c7c25 */ /* 0x000fc8000f8e00ff */
[C---:B------:R-:W-:Y:S02]  /*12b0*/  IMAD R11, R5.reuse, UR6, RZ ;  /* 0x00000006050b7c24 */ /* 0x040fe4000f8e02ff */
[----:B-1----:R-:W-:Y:S02]  /*12c0*/  IMAD R5, R5, UR4, RZ ;  /* 0x0000000405057c24 */ /* 0x002fe4000f8e02ff */
[C---:B------:R-:W-:Y:S02]  /*12d0*/  IMAD R11, R10.reuse, UR7, R11 ;  /* 0x000000070a0b7c24 */ /* 0x040fe4000f8e020b */
[----:B------:R-:W-:-:S03]  /*12e0*/  IMAD R5, R10, UR5, R5 ;  /* 0x000000050a057c24 */ /* 0x000fc6000f8e0205 */
[----:B------:R-:W-:Y:S01]  /*12f0*/  IADD3 R13, PT, PT, R13, R11, RZ ;  /* 0x0000000b0d0d7210 */ /* 0x000fe20007ffe0ff */
[----:B------:R-:W-:Y:S01]  /*1300*/  IMAD.WIDE.U32 R10, R10, UR4, RZ ;  /* 0x000000040a0a7c25 */ /* 0x000fe2000f8e00ff */
[----:B------:R-:W1:Y:S03]  /*1310*/  LDCU.128 UR4, c[0x0][0x3d0] ;  /* 0x00007a00ff0477ac */ /* 0x000e660008000c00 */
[----:B------:R-:W-:Y:S01]  /*1320*/  IMAD.WIDE.U32 R12, R4, R134, R12 ;  /* 0x00000086040c7225 */ /* 0x000fe200078e000c */
[----:B------:R-:W-:-:S03]  /*1330*/  IADD3 R11, PT, PT, R11, R5, RZ ;  /* 0x000000050b0b7210 */ /* 0x000fc60007ffe0ff */
[C---:B------:R-:W-:Y:S02]  /*1340*/  IMAD R5, R3.reuse, R134, RZ ;  /* 0x0000008603057224 */ /* 0x040fe400078e02ff */
[-C--:B------:R-:W-:Y:S02]  /*1350*/  IMAD R3, R3, R144.reuse, RZ ;  /* 0x0000009003037224 */ /* 0x080fe400078e02ff */
[C---:B------:R-:W-:Y:S02]  /*1360*/  IMAD R5, R4.reuse, R135, R5 ;  /* 0x0000008704057224 */ /* 0x040fe400078e0205 */
[C---:B------:R-:W-:Y:S02]  /*1370*/  IMAD R3, R4.reuse, R145, R3 ;  /* 0x0000009104037224 */ /* 0x040fe400078e0203 */
[----:B------:R-:W-:Y:S01]  /*1380*/  IMAD.WIDE.U32 R10, R4, R144, R10 ;  /* 0x00000090040a7225 */ /* 0x000fe200078e000a */
[----:B------:R-:W-:Y:S02]  /*1390*/  SHF.R.S32.HI R4, RZ, 0x1f, R6 ;  /* 0x0000001fff047819 */ /* 0x000fe40000011406 */
[----:B------:R-:W-:Y:S01]  /*13a0*/  IADD3 R13, PT, PT, R13, R5, RZ ;  /* 0x000000050d0d7210 */ /* 0x000fe20007ffe0ff */
[----:B------:R-:W-:-:S02]  /*13b0*/  IMAD.IADD R11, R11, 0x1, R3 ;  /* 0x000000010b0b7824 */ /* 0x000fc400078e0203 */
        /* <DEDUP_REMOVED lines=9> */
.L_x_2730:
        /* <DEDUP_REMOVED lines=15> */
.L_x_2732:
[----:B------:R-:W2:Y:S01]  /*1540*/  LDC.64 R134, c[0x0][0x3b8] ;  /* 0x0000ee00ff867b82 */ /* 0x000ea20000000a00 */
[----:B-1----:R-:W-:-:S05]  /*1550*/  IADD3 R6, PT, PT, R3, R4, RZ ;  /* 0x0000000403067210 */ /* 0x002fca0007ffe0ff */
[C---:B--2---:R-:W-:Y:S02]  /*1560*/  IMAD R15, R6.reuse, R135, RZ ;  /* 0x00000087060f7224 */ /* 0x044fe400078e02ff */
[----:B------:R-:W-:-:S05]  /*1570*/  IMAD.WIDE.U32 R6, R6, R134, RZ ;  /* 0x0000008606067225 */ /* 0x000fca00078e00ff */
[----:B------:R-:W-:Y:S02]  /*1580*/  IADD3 R15, PT, PT, R7, R15, RZ ;  /* 0x0000000f070f7210 */ /* 0x000fe40007ffe0ff */
[----:B------:R-:W-:Y:S02]  /*1590*/  MOV R14, R6 ;  /* 0x00000006000e7202 */ /* 0x000fe40000000f00 */
.L_x_2733:
        /* <DEDUP_REMOVED lines=14> */
.L_x_2734:
[----:B------:R-:W1:Y:S01]  /*1680*/  LDC.64 R144, c[0x0][0x3c0] ;  /* 0x0000f000ff907b82 */ /* 0x000e620000000a00 */
[----:B------:R-:W-:-:S05]  /*1690*/  IADD3 R4, PT, PT, R3, R4, RZ ;  /* 0x0000000403047210 */ /* 0x000fca0007ffe0ff */
[C---:B-1----:R-:W-:Y:S02]  /*16a0*/  IMAD R19, R4.reuse, R145, RZ ;  /* 0x0000009104137224 */ /* 0x042fe400078e02ff */
[----:B-----5:R-:W-:-:S05]  /*16b0*/  IMAD.WIDE.U32 R4, R4, R144, RZ ;  /* 0x0000009004047225 */ /* 0x020fca00078e00ff */
[----:B------:R-:W-:Y:S02]  /*16c0*/  IADD3 R19, PT, PT, R5, R19, RZ ;  /* 0x0000001305137210 */ /* 0x000fe40007ffe0ff */
[----:B------:R-:W-:-:S07]  /*16d0*/  MOV R18, R4 ;  /* 0x0000000400127202 */ /* 0x000fce0000000f00 */
.L_x_2735:
[----:B------:R-:W1:Y:S01]  /*16e0*/  LDC R3, c[0x0][0x3e8] ;  /* 0x0000fa00ff037b82 */ /* 0x000e620000000800 */
[----:B------:R-:W-:Y:S02]  /*16f0*/  LEA R9, R181, 0xffffffc0, 0x6 ;  /* 0xffffffc0b5097811 */ /* 0x000fe400078e30ff */
[----:B------:R-:W-:-:S03]  /*1700*/  CS2R R206, SRZ ;  /* 0x0000000000ce7805 */ /* 0x000fc6000001ff00 */
[----:B------:R-:W-:-:S04]  /*1710*/  IMAD.WIDE.U32 R18, R9, R144, R18 ;  /* 0x0000009009127225 */ /* 0x000fc800078e0012 */
[----:B------:R-:W-:Y:S01]  /*1720*/  IMAD.WIDE.U32 R14, R9, R134, R14 ;  /* 0x00000086090e7225 */ /* 0x000fe200078e000e */
        /* <DEDUP_REMOVED lines=11> */
[----:B------:R-:W-:Y:S01]  /*17e0*/  IMAD.HI.U32 R12, R11, R6, RZ ;  /* 0x000000060b0c7227 */ /* 0x000fe200078e00ff */
[----:B------:R-:W-:-:S04]  /*17f0*/  SHF.R.S32.HI R11, RZ, 0x1f, R9 ;  /* 0x0000001fff0b7819 */ /* 0x000fc80000011409 */
[----:B------:R-:W-:Y:S01]  /*1800*/  IADD3 R5, PT, PT, -R12, RZ, RZ ;  /* 0x000000ff0c057210 */ /* 0x000fe20007ffe1ff */
[C---:B------:R-:W-:Y:S02]  /*1810*/  IMAD R10, R11.reuse, R144, RZ ;  /* 0x000000900b0a7224 */ /* 0x040fe400078e02ff */
[----:B------:R-:W-:Y:S02]  /*1820*/  IMAD R16, R11, R134, RZ ;  /* 0x000000860b107224 */ /* 0x000fe400078e02ff */
[C---:B------:R-:W-:Y:S02]  /*1830*/  IMAD R5, R4.reuse, R5, R6 ;  /* 0x0000000504057224 */ /* 0x040fe400078e0206 */
[----:B------:R-:W1:Y:S01]  /*1840*/  LDC.64 R6, c[0x0][0x3d8] ;  /* 0x0000f600ff067b82 */ /* 0x000e620000000a00 */
[C---:B------:R-:W-:Y:S02]  /*1850*/  IMAD R11, R9.reuse, R145, R10 ;  /* 0x00000091090b7224 */ /* 0x040fe400078e020a */
[----:B------:R-:W-:Y:S01]  /*1860*/  ISETP.GT.U32.AND P0, PT, R4, R5, PT ;  /* 0x000000050400720c */ /* 0x000fe20003f04070 */
[----:B------:R-:W-:-:S02]  /*1870*/  IMAD R9, R9, R135, R16 ;  /* 0x0000008709097224 */ /* 0x000fc400078e0210 */
[----:B------:R-:W-:-:S03]  /*1880*/  IADD3 R19, PT, PT, R19, R11, RZ ;  /* 0x0000000b13137210 */ /* 0x000fc60007ffe0ff */
[----:B------:R-:W-:-:S07]  /*1890*/  IADD3 R15, PT, PT, R15, R9, RZ ;  /* 0x000000090f0f7210 */ /* 0x000fce0007ffe0ff */
        /* <DEDUP_REMOVED lines=20> */
.L_x_2731:
[----:B------:R-:W-:Y:S01]  /*19e0*/  ISETP.NE.AND P0, PT, R8, -0x1, PT ;  /* 0xffffffff0800780c */ /* 0x000fe20003f05270 */
[----:B------:R-:W-:Y:S01]  /*19f0*/  IMAD.IADD R195, R87, 0x1, -R2 ;  /* 0x0000000157c37824 */ /* 0x000fe200078e0a02 */
[----:B------:R-:W-:Y:S01]  /*1a00*/  SHF.R.U32.HI R22, RZ, 0x3, R188 ;  /* 0x00000003ff167819 */ /* 0x000fe200000116bc */
[----:B------:R-:W-:Y:S01]  /*1a10*/  IMAD.SHL.U32 R149, R188, 0x8, RZ ;  /* 0x00000008bc957824 */ /* 0x000fe200078e00ff */
[----:B------:R-:W1:Y:S01]  /*1a20*/  LDCU.64 UR6, c[0x0][0x388] ;  /* 0x00007100ff0677ac */ /* 0x000e620008000a00 */
[----:B------:R-:W-:Y:S01]  /*1a30*/  IMAD.MOV.U32 R23, RZ, RZ, RZ ;  /* 0x000000ffff177224 */ /* 0x000fe200078e00ff */
[CC--:B------:R-:W-:Y:S01]  /*1a40*/  ISETP.GE.AND P5, PT, R22.reuse, R195.reuse, PT ;  /* 0x000000c31600720c */ /* 0x0c0fe20003fa6270 */
[C---:B------:R-:W-:Y:S01]  /*1a50*/  VIADD R20, R22.reuse, 0x10 ;  /* 0x0000001016147836 */ /* 0x040fe20000000000 */
[----:B------:R-:W-:Y:S01]  /*1a60*/  LOP3.LUT R19, R149, 0x38, RZ, 0xc0, !PT ;  /* 0x0000003895137812 */ /* 0x000fe200078ec0ff */
[----:B------:R-:W2:Y:S01]  /*1a70*/  LDCU.64 UR4, c[0x0][0x3c8] ;  /* 0x00007900ff0477ac */ /* 0x000ea20008000a00 */
[----:B------:R-:W-:Y:S01]  /*1a80*/  VIADD R16, R22, 0x20 ;  /* 0x0000002016107836 */ /* 0x000fe20000000000 */
[----:B------:R-:W-:Y:S01]  /*1a90*/  SHF.L.U64.HI R84, R134, 0x4, R135 ;  /* 0x0000000486547819 */ /* 0x000fe20000010287 */
[----:B------:R-:W-:Y:S01]  /*1aa0*/  VIADD R24, R22, 0x30 ;  /* 0x0000003016187836 */ /* 0x000fe20000000000 */
[----:B------:R-:W3:Y:S01]  /*1ab0*/  @!P0 LDC.64 R6, c[0x0][0x398] ;  /* 0x0000e600ff068b82 */ /* 0x000ee20000000a00 */
[----:B------:R-:W-:Y:S01]  /*1ac0*/  IADD3 R12, P1, PT, R19, R12, RZ ;  /* 0x0000000c130c7210 */ /* 0x000fe20007f3e0ff */
[----:B------:R-:W-:Y:S01]  /*1ad0*/  IMAD.WIDE.U32 R40, R41, 0x40, R22 ;  /* 0x0000004029287825 */ /* 0x000fe200078e0016 */
[----:B------:R-:W-:-:S02]  /*1ae0*/  ISETP.GE.AND P4, PT, R20, R195, PT ;  /* 0x000000c31400720c */ /* 0x000fc40003f86270 */
[----:B------:R-:W-:Y:S01]  /*1af0*/  SHF.R.U32.HI R190, RZ, 0x1, R188 ;  /* 0x00000001ffbe7819 */ /* 0x000fe200000116bc */
[----:B------:R-:W-:Y:S01]  /*1b00*/  IMAD.X R13, RZ, RZ, R9, P1 ;  /* 0x000000ffff0d7224 */ /* 0x000fe200008e0609 */
[----:B------:R-:W-:Y:S01]  /*1b10*/  ISETP.GE.AND P1, PT, R16, R195, PT ;  /* 0x000000c31000720c */ /* 0x000fe20003f26270 */
[----:B------:R-:W4:Y:S01]  /*1b20*/  @P0 LDC.64 R4, c[0x0][0x3b0] ;  /* 0x0000ec00ff040b82 */ /* 0x000f220000000a00 */
[----:B------:R-:W-:Y:S01]  /*1b30*/  SHF.R.S32.HI R9, RZ, 0x1f, R34 ;  /* 0x0000001fff097819 */ /* 0x000fe20000011422 */
[----:B------:R-:W-:Y:S01]  /*1b40*/  IMAD.WIDE.U32 R12, R22, R134, R12 ;  /* 0x00000086160c7225 */ /* 0x000fe200078e000c */
[----:B------:R-:W-:Y:S02]  /*1b50*/  LOP3.LUT R85, R190, 0x8, RZ, 0xc0, !PT ;  /* 0x00000008be557812 */ /* 0x000fe400078ec0ff */
[----:B------:R-:W-:Y:S01]  /*1b60*/  LOP3.LUT R147, R188, 0x8, RZ, 0xc0, !PT ;  /* 0x00000008bc937812 */ /* 0x000fe200078ec0ff */
[----:B------:R-:W-:Y:S01]  /*1b70*/  IMAD R197, R22, R135, R13 ;  /* 0x0000008716c57224 */ /* 0x000fe200078e020d */
[----:B-1----:R-:W-:Y:S01]  /*1b80*/  LEA R198, P3, R12, UR6, 0x1 ;  /* 0x000000060cc67c11 */ /* 0x002fe2000f8608ff */
[----:B--2---:R-:W-:-:S02]  /*1b90*/  IMAD R9, R9, UR4, RZ ;  /* 0x0000000409097c24 */ /* 0x004fc4000f8e02ff */
[----:B------:R-:W-:Y:S01]  /*1ba0*/  VIADD R161, R181, 0xffffffff ;  /* 0xffffffffb5a17836 */ /* 0x000fe20000000000 */
[----:B------:R-:W-:Y:S01]  /*1bb0*/  LEA.HI.X R197, R12, UR7, R197, 0x1, P3 ;  /* 0x000000070cc57c11 */ /* 0x000fe200098f0cc5 */
[----:B------:R-:W-:Y:S01]  /*1bc0*/  IMAD R9, R34, UR5, R9 ;  /* 0x0000000522097c24 */ /* 0x000fe2000f8e0209 */
[----:B------:R-:W1:Y:S01]  /*1bd0*/  @!P1 LDC.64 R12, c[0x0][0x3b0] ;  /* 0x0000ec00ff0c9b82 */ /* 0x000e620000000a00 */
[----:B------:R-:W-:Y:S01]  /*1be0*/  @!P1 IADD3 R21, P3, PT, R40, 0x20, RZ ;  /* 0x0000002028159810 */ /* 0x000fe20007f7e0ff */
[----:B------:R-:W-:Y:S01]  /*1bf0*/  IMAD.SHL.U32 R133, R161, 0x40, RZ ;  /* 0x00000040a1857824 */ /* 0x000fe200078e00ff */
[----:B------:R-:W2:Y:S01]  /*1c00*/  LDCU.64 UR6, c[0x0][0x390] ;  /* 0x00007200ff0677ac */ /* 0x000ea20008000a00 */
[----:B---3--:R-:W-:-:S04]  /*1c10*/  @!P0 IMAD.WIDE.U32 R10, R205, R6, RZ ;  /* 0x00000006cd0a8225 */ /* 0x008fc800078e00ff */
[----:B------:R-:W-:Y:S01]  /*1c20*/  @!P0 IMAD R3, R205, R7, R11 ;  /* 0x00000007cd038224 */ /* 0x000fe200078e020b */
[----:B------:R-:W3:Y:S01]  /*1c30*/  S2UR UR5, SR_CgaCtaId ;  /* 0x00000000000579c3 */ /* 0x000ee20000008800 */
[----:B------:R-:W-:Y:S02]  /*1c40*/  @!P1 IMAD.X R27, RZ, RZ, R41, P3 ;  /* 0x000000ffff1b9224 */ /* 0x000fe400018e0629 */
[----:B----4-:R-:W-:-:S04]  /*1c50*/  @P0 IMAD.WIDE.U32 R14, R8, R4, RZ ;  /* 0x00000004080e0225 */ /* 0x010fc800078e00ff */
[----:B------:R-:W-:Y:S01]  /*1c60*/  @P0 IMAD.MOV.U32 R10, RZ, RZ, R14 ;  /* 0x000000ffff0a0224 */ /* 0x000fe200078e000e */
[----:B------:R-:W4:Y:S01]  /*1c70*/  @!P5 LDC.64 R6, c[0x0][0x3b0] ;  /* 0x0000ec00ff06db82 */ /* 0x000f220000000a00 */
[----:B------:R-:W-:Y:S01]  /*1c80*/  @P0 IMAD R3, R8, R5, R15 ;  /* 0x0000000508030224 */ /* 0x000fe200078e020f */
[----:B------:R-:W-:Y:S01]  /*1c90*/  ISETP.GE.AND P0, PT, R24, R195, PT ;  /* 0x000000c31800720c */ /* 0x000fe20003f06270 */
[C---:B------:R-:W-:Y:S01]  /*1ca0*/  IMAD.SHL.U32 R148, R188.reuse, 0x40, RZ ;  /* 0x00000040bc947824 */ /* 0x040fe200078e00ff */
[----:B------:R-:W-:Y:S01]  /*1cb0*/  IADD3 R10, P2, PT, R19, R10, RZ ;  /* 0x0000000a130a7210 */ /* 0x000fe20007f5e0ff */
[----:B------:R-:W-:Y:S02]  /*1cc0*/  IMAD.SHL.U32 R187, R188, 0x20, RZ ;  /* 0x00000020bcbb7824 */ /* 0x000fe400078e00ff */
[----:B------:R-:W-:Y:S01]  /*1cd0*/  IMAD.MOV.U32 R186, RZ, RZ, 0x20 ;  /* 0x00000020ffba7424 */ /* 0x000fe200078e00ff */
[----:B------:R-:W5:Y:S01]  /*1ce0*/  @!P4 LDC.64 R4, c[0x0][0x3b0] ;  /* 0x0000ec00ff04cb82 */ /* 0x000f620000000a00 */
[----:B------:R-:W-:Y:S01]  /*1cf0*/  IMAD.X R11, RZ, RZ, R3, P2 ;  /* 0x000000ffff0b7224 */ /* 0x000fe200010e0603 */
[----:B------:R-:W-:Y:S01]  /*1d00*/  @!P4 IADD3 R25, P2, PT, R40, 0x10, RZ ;  /* 0x000000102819c810 */ /* 0x000fe20007f5e0ff */
[----:B------:R-:W-:Y:S01]  /*1d10*/  IMAD.MOV.U32 R185, RZ, RZ, 0x40 ;  /* 0x00000040ffb97424 */ /* 0x000fe200078e00ff */
[----:B------:R-:W-:Y:S01]  /*1d20*/  LOP3.LUT R146, R148, 0x1c0, RZ, 0xc0, !PT ;  /* 0x000001c094927812 */ /* 0x000fe200078ec0ff */
[----:B------:R-:W-:Y:S01]  /*1d30*/  IMAD.WIDE.U32 R34, R34, UR4, R10 ;  /* 0x0000000422227c25 */ /* 0x000fe2000f8e000a */
[----:B------:R-:W-:Y:S01]  /*1d40*/  UMOV UR4, 0x400 ;  /* 0x0000040000047882 */ /* 0x000fe20000000000 */
[----:B------:R-:W-:Y:S01]  /*1d50*/  LOP3.LUT R187, R187, 0x7c00, RZ, 0xc0, !PT ;  /* 0x00007c00bbbb7812 */ /* 0x000fe200078ec0ff */
[----:B------:R-:W2:Y:S01]  /*1d60*/  @!P5 LDC.64 R14, c[0x0][0x380] ;  /* 0x0000e000ff0edb82 */ /* 0x000ea20000000a00 */
[----:B------:R-:W-:Y:S01]  /*1d70*/  @!P4 IMAD.X R31, RZ, RZ, R41, P2 ;  /* 0x000000ffff1fc224 */ /* 0x000fe200010e0629 */
[----:B------:R-:W-:Y:S01]  /*1d80*/  @!P0 IADD3 R3, P2, PT, R40, 0x30, RZ ;  /* 0x0000003028038810 */ /* 0x000fe20007f5e0ff */
[----:B------:R-:W-:Y:S01]  /*1d90*/  IMAD.IADD R35, R35, 0x1, R9 ;  /* 0x0000000123237824 */ /* 0x000fe200078e0209 */
[----:B---3--:R-:W-:Y:S01]  /*1da0*/  ULEA UR5, UR5, UR4, 0x18 ;  /* 0x0000000405057291 */ /* 0x008fe2000f8ec0ff */
[--C-:B------:R-:W-:Y:S01]  /*1db0*/  @!P4 IMAD.MOV.U32 R38, RZ, RZ, R34.reuse ;  /* 0x000000ffff26c224 */ /* 0x100fe200078e0022 */
[----:B------:R-:W-:Y:S01]  /*1dc0*/  @!P0 IADD3.X R23, PT, PT, RZ, R41, RZ, P2, !PT ;  /* 0x00000029ff178210 */ /* 0x000fe200017fe4ff */
[----:B------:R-:W-:Y:S01]  /*1dd0*/  @!P4 IMAD.MOV.U32 R39, RZ, RZ, R35 ;  /* 0x000000ffff27c224 */ /* 0x000fe200078e0023 */
[----:B------:R-:W3:Y:S01]  /*1de0*/  @!P0 LDC.64 R10, c[0x0][0x3b0] ;  /* 0x0000ec00ff0a8b82 */ /* 0x000ee20000000a00 */
[----:B----4-:R-:W-:Y:S01]  /*1df0*/  @!P5 IMAD R29, R41, R6, RZ ;  /* 0x00000006291dd224 */ /* 0x010fe200078e02ff */
[----:B------:R-:W-:Y:S01]  /*1e00*/  LOP3.LUT R146, R146, 0x38, R149, 0xf8, !PT ;  /* 0x0000003892927812 */ /* 0x000fe200078ef895 */
[----:B------:R-:W-:-:S02]  /*1e10*/  @!P1 IMAD.MOV.U32 R36, RZ, RZ, R34 ;  /* 0x000000ffff249224 */ /* 0x000fc400078e0022 */
[----:B------:R-:W-:Y:S01]  /*1e20*/  @!P5 IMAD R29, R40, R7, R29 ;  /* 0x00000007281dd224 */ /* 0x000fe200078e021d */
[----:B------:R-:W-:Y:S01]  /*1e30*/  LOP3.LUT R85, R146, R85, RZ, 0x3c, !PT ;  /* 0x0000005592557212 */ /* 0x000fe200078e3cff */
[----:B------:R-:W-:Y:S01]  /*1e40*/  @!P5 IMAD.WIDE.U32 R40, R40, R6, R34 ;  /* 0x000000062828d225 */ /* 0x000fe200078e0022 */
[----:B------:R-:W4:Y:S01]  /*1e50*/  @!P4 LDC.64 R8, c[0x0][0x380] ;  /* 0x0000e000ff08cb82 */ /* 0x000f220000000a00 */
[----:B------:R-:W-:Y:S02]  /*1e60*/  LOP3.LUT R147, R146, R147, RZ, 0x3c, !PT ;  /* 0x0000009392937212 */ /* 0x000fe400078e3cff */
[-C--:B-----5:R-:W-:Y:S02]  /*1e70*/  @!P4 IMAD R30, R31, R4.reuse, RZ ;  /* 0x000000041f1ec224 */ /* 0x0a0fe400078e02ff */
[----:B------:R-:W-:Y:S02]  /*1e80*/  @!P5 IMAD.IADD R32, R41, 0x1, R29 ;  /* 0x000000012920d824 */ /* 0x000fe400078e021d */
[----:B------:R-:W-:Y:S01]  /*1e90*/  @!P4 IMAD.WIDE.U32 R38, R25, R4, R38 ;  /* 0x000000041926c225 */ /* 0x000fe200078e0026 */
[----:B------:R-:W5:Y:S01]  /*1ea0*/  @!P1 LDC.64 R6, c[0x0][0x380] ;  /* 0x0000e000ff069b82 */ /* 0x000f620000000a00 */
[----:B--2---:R-:W-:-:S02]  /*1eb0*/  @!P5 LEA R26, P2, R40, R14, 0x1 ;  /* 0x0000000e281ad211 */ /* 0x004fc400078408ff */
[----:B------:R-:W-:Y:S02]  /*1ec0*/  @!P4 IMAD R14, R25, R5, R30 ;  /* 0x00000005190ec224 */ /* 0x000fe400078e021e */
[----:B------:R-:W-:Y:S02]  /*1ed0*/  @!P0 IMAD.MOV.U32 R28, RZ, RZ, R34 ;  /* 0x000000ffff1c8224 */ /* 0x000fe400078e0022 */
[----:B-1----:R-:W-:Y:S01]  /*1ee0*/  @!P1 IMAD R34, R27, R12, RZ ;  /* 0x0000000c1b229224 */ /* 0x002fe200078e02ff */
[----:B------:R-:W1:Y:S01]  /*1ef0*/  @!P0 LDC.64 R4, c[0x0][0x380] ;  /* 0x0000e000ff048b82 */ /* 0x000e620000000a00 */
[----:B------:R-:W-:Y:S01]  /*1f00*/  @!P5 LEA.HI.X R27, R40, R15, R32, 0x1, P2 ;  /* 0x0000000f281bd211 */ /* 0x000fe200010f0c20 */
[----:B------:R-:W-:Y:S01]  /*1f10*/  @!P1 IMAD.MOV.U32 R37, RZ, RZ, R35 ;  /* 0x000000ffff259224 */ /* 0x000fe200078e0023 */
[----:B------:R-:W-:Y:S01]  /*1f20*/  LOP3.LUT R15, R149, 0x1f8, RZ, 0xc0, !PT ;  /* 0x000001f8950f7812 */ /* 0x000fe200078ec0ff */
[----:B------:R-:W-:Y:S01]  /*1f30*/  @!P1 IMAD R13, R21, R13, R34 ;  /* 0x0000000d150d9224 */ /* 0x000fe200078e0222 */
[----:B------:R-:W-:Y:S01]  /*1f40*/  @!P4 IADD3 R14, PT, PT, R39, R14, RZ ;  /* 0x0000000e270ec210 */ /* 0x000fe20007ffe0ff */
[----:B------:R-:W-:Y:S01]  /*1f50*/  @!P1 IMAD.WIDE.U32 R36, R21, R12, R36 ;  /* 0x0000000c15249225 */ /* 0x000fe200078e0024 */
[----:B------:R-:W-:-:S02]  /*1f60*/  LOP3.LUT R86, R15, 0x38, R188, 0x78, !PT ;  /* 0x000000380f567812 */ /* 0x000fc400078e78bc */
[----:B----4-:R-:W-:Y:S01]  /*1f70*/  @!P4 LEA R8, P3, R38, R8, 0x1 ;  /* 0x000000082608c211 */ /* 0x010fe200078608ff */
[----:B---3--:R-:W-:Y:S01]  /*1f80*/  @!P0 IMAD R12, R23, R10, RZ ;  /* 0x0000000a170c8224 */ /* 0x008fe200078e02ff */
[----:B------:R-:W-:Y:S01]  /*1f90*/  LOP3.LUT R86, R86, 0x1e00, R149, 0xf8, !PT ;  /* 0x00001e0056567812 */ /* 0x000fe200078ef895 */
[----:B------:R-:W-:Y:S01]  /*1fa0*/  @!P1 IMAD.IADD R13, R37, 0x1, R13 ;  /* 0x00000001250d9824 */ /* 0x000fe200078e020d */
[----:B------:R-:W-:Y:S01]  /*1fb0*/  @!P4 LEA.HI.X R9, R38, R9, R14, 0x1, P3 ;  /* 0x000000092609c211 */ /* 0x000fe200018f0c0e */
[C---:B------:R-:W-:Y:S01]  /*1fc0*/  @!P0 IMAD R11, R3.reuse, R11, R12 ;  /* 0x0000000b030b8224 */ /* 0x040fe200078e020c */
[----:B------:R-:W-:Y:S01]  /*1fd0*/  LEA R86, R86, UR5, 0x1 ;  /* 0x0000000556567c11 */ /* 0x000fe2000f8e08ff */
[----:B------:R-:W-:Y:S01]  /*1fe0*/  @!P0 IMAD.MOV.U32 R29, RZ, RZ, R35 ;  /* 0x000000ffff1d8224 */ /* 0x000fe200078e0023 */
[----:B-----5:R-:W-:Y:S01]  /*1ff0*/  @!P1 LEA R12, P2, R36, R6, 0x1 ;  /* 0x00000006240c9211 */ /* 0x020fe200078408ff */
[----:B------:R-:W-:-:S03]  /*2000*/  @!P0 IMAD.WIDE.U32 R28, R3, R10, R28 ;  /* 0x0000000a031c8225 */ /* 0x000fc600078e001c */
[----:B------:R-:W-:Y:S01]  /*2010*/  @!P1 LEA.HI.X R13, R36, R7, R13, 0x1, P2 ;  /* 0x00000007240d9211 */ /* 0x000fe200010f0c0d */
[----:B------:R-:W-:Y:S01]  /*2020*/  @!PT LDS RZ, [RZ] ;  /* 0x00000000fffff984 */ /* 0x000fe20000000800 */
[----:B------:R-:W-:Y:S01]  /*2030*/  @!PT LDS RZ, [RZ] ;  /* 0x00000000fffff984 */ /* 0x000fe20000000800 */
[----:B------:R-:W-:Y:S01]  /*2040*/  @!PT LDS RZ, [RZ] ;  /* 0x00000000fffff984 */ /* 0x000fe20000000800 */
[----:B------:R-:W-:Y:S01]  /*2050*/  @!P5 LDGSTS.E.BYPASS.LTC128B.128 [R86], desc[UR16][R26.64] ;  /* 0x000000001a56dfae */ /* 0x000fe2000b981a10 */
[----:B------:R-:W-:Y:S01]  /*2060*/  IMAD.IADD R7, R0, 0x1, -R133 ;  /* 0x0000000100077824 */ /* 0x000fe200078e0a85 */
[----:B-1----:R-:W-:Y:S02]  /*2070*/  @!P0 LEA R4, P2, R28, R4, 0x1 ;  /* 0x000000041c048211 */ /* 0x002fe400078408ff */
[----:B------:R-:W-:Y:S01]  /*2080*/  @!P5 LDGSTS.E.BYPASS.LTC128B.128 [R86+0x2000], desc[UR16][R26.64+0x80] ;  /* 0x020000801a56dfae */ /* 0x000fe2000b981a10 */
[----:B------:R-:W-:Y:S01]  /*2090*/  @!P0 IMAD.IADD R11, R29, 0x1, R11 ;  /* 0x000000011d0b8824 */ /* 0x000fe200078e020b */
[-C--:B------:R-:W-:Y:S02]  /*20a0*/  ISETP.GE.AND P6, PT, R22, R7.reuse, PT ;  /* 0x000000071600720c */ /* 0x080fe40003fc6270 */
[----:B------:R-:W-:Y:S01]  /*20b0*/  @!P5 LDGSTS.E.BYPASS.LTC128B.128 [R86+0x4000], desc[UR16][R26.64+0x100] ;  /* 0x040001001a56dfae */ /* 0x000fe2000b981a10 */
[-C--:B------:R-:W-:Y:S01]  /*20c0*/  ISETP.GE.AND P5, PT, R20, R7.reuse, PT ;  /* 0x000000071400720c */ /* 0x080fe20003fa6270 */
[----:B------:R-:W-:Y:S01]  /*20d0*/  IMAD.SHL.U32 R3, R134, 0x10, RZ ;  /* 0x0000001086037824 */ /* 0x000fe200078e00ff */
[----:B------:R-:W-:Y:S01]  /*20e0*/  ISETP.GE.AND P3, PT, R24, R7, PT ;  /* 0x000000071800720c */ /* 0x000fe20003f66270 */
[----:B------:R-:W-:Y:S01]  /*20f0*/  @!P4 LDGSTS.E.BYPASS.LTC128B.128 [R86+0x800], desc[UR16][R8.64] ;  /* 0x008000000856cfae */ /* 0x000fe2000b981a10 */
[----:B------:R-:W-:-:S02]  /*2100*/  @!P0 LEA.HI.X R5, R28, R5, R11, 0x1, P2 ;  /* 0x000000051c058211 */ /* 0x000fc400010f0c0b */
[-C--:B------:R-:W-:Y:S01]  /*2110*/  ISETP.GE.AND P2, PT, R20, R7.reuse, PT ;  /* 0x000000071400720c */ /* 0x080fe20003f46270 */
[----:B------:R-:W-:Y:S04]  /*2120*/  @!P4 LDGSTS.E.BYPASS.LTC128B.128 [R86+0x2800], desc[UR16][R8.64+0x80] ;  /* 0x028000800856cfae */ /* 0x000fe8000b981a10 */
[----:B------:R1:W-:Y:S01]  /*2130*/  @!P4 LDGSTS.E.BYPASS.LTC128B.128 [R86+0x4800], desc[UR16][R8.64+0x100] ;  /* 0x048001000856cfae */ /* 0x0003e2000b981a10 */
[----:B------:R-:W-:-:S03]  /*2140*/  ISETP.GE.AND P4, PT, R16, R7, PT ;  /* 0x000000071000720c */ /* 0x000fc60003f86270 */
[----:B------:R-:W-:Y:S01]  /*2150*/  @!P1 LDGSTS.E.BYPASS.LTC128B.128 [R86+0x1000], desc[UR16][R12.64] ;  /* 0x010000000c569fae */ /* 0x000fe2000b981a10 */
[----:B------:R-:W-:Y:S02]  /*2160*/  @!P3 IMAD.MOV.U32 R199, RZ, RZ, R197 ;  /* 0x000000ffffc7b224 */ /* 0x000fe400078e00c5 */
[----:B------:R-:W-:Y:S01]  /*2170*/  @!P3 IMAD R6, R135, 0x60, RZ ;  /* 0x000000608706b824 */ /* 0x000fe200078e02ff */
[----:B------:R-:W-:Y:S04]  /*2180*/  @!P1 LDGSTS.E.BYPASS.LTC128B.128 [R86+0x3000], desc[UR16][R12.64+0x80] ;  /* 0x030000800c569fae */ /* 0x000fe8000b981a10 */
[----:B------:R2:W-:Y:S01]  /*2190*/  @!P1 LDGSTS.E.BYPASS.LTC128B.128 [R86+0x5000], desc[UR16][R12.64+0x100] ;  /* 0x050001000c569fae */ /* 0x0005e2000b981a10 */
[----:B------:R-:W-:-:S03]  /*21a0*/  IADD3 R18, P1, PT, R19, R18, RZ ;  /* 0x0000001213127210 */ /* 0x000fc60007f3e0ff */
[----:B------:R-:W-:Y:S02]  /*21b0*/  @!P0 LDGSTS.E.BYPASS.LTC128B.128 [R86+0x1800], desc[UR16][R4.64] ;  /* 0x0180000004568fae */ /* 0x000fe4000b981a10 */
[----:B------:R-:W-:Y:S02]  /*21c0*/  IMAD.X R19, RZ, RZ, R17, P1 ;  /* 0x000000ffff137224 */ /* 0x000fe400008e0611 */
[----:B------:R-:W-:Y:S01]  /*21d0*/  @!P0 LDGSTS.E.BYPASS.LTC128B.128 [R86+0x3800], desc[UR16][R4.64+0x80] ;  /* 0x0380008004568fae */ /* 0x000fe2000b981a10 */
[----:B------:R-:W-:-:S03]  /*21e0*/  IMAD.WIDE.U32 R18, R22, R144, R18 ;  /* 0x0000009016127225 */ /* 0x000fc600078e0012 */
[----:B------:R3:W-:Y:S01]  /*21f0*/  @!P0 LDGSTS.E.BYPASS.LTC128B.128 [R86+0x5800], desc[UR16][R4.64+0x100] ;  /* 0x0580010004568fae */ /* 0x0007e2000b981a10 */
[----:B------:R-:W-:Y:S01]  /*2200*/  IMAD R23, R22, R145, R19 ;  /* 0x0000009116177224 */ /* 0x000fe200078e0213 */
[CC--:B-1----:R-:W-:Y:S02]  /*2210*/  @!P5 LEA R8, P0, R3.reuse, R198.reuse, 0x1 ;  /* 0x000000c60308d211 */ /* 0x0c2fe400078008ff */
[----:B------:R-:W-:Y:S02]  /*2220*/  LEA R200, P1, R18, UR6, 0x1 ;  /* 0x0000000612c87c11 */ /* 0x000fe4000f8208ff */
[----:B------:R-:W-:Y:S02]  /*2230*/  @!P5 LEA.HI.X R9, R3, R197, R84, 0x1, P0 ;  /* 0x000000c50309d211 */ /* 0x000fe400000f0c54 */
[----:B------:R-:W-:Y:S02]  /*2240*/  @!P4 LEA R10, P0, R134, R198, 0x6 ;  /* 0x000000c6860ac211 */ /* 0x000fe400078030ff */
[----:B------:R-:W-:-:S02]  /*2250*/  LEA.HI.X R201, R18, UR7, R23, 0x1, P1 ;  /* 0x0000000712c97c11 */ /* 0x000fc400088f0c17 */
[C---:B------:R-:W-:Y:S01]  /*2260*/  @!P4 LEA.HI.X R11, R134.reuse, R197, R135, 0x6, P0 ;  /* 0x000000c5860bc211 */ /* 0x040fe200000f3487 */
[----:B--2---:R-:W-:Y:S01]  /*2270*/  @!P3 IMAD.WIDE.U32 R12, R134, 0x60, R198 ;  /* 0x00000060860cb825 */ /* 0x004fe200078e00c6 */
[----:B------:R-:W-:-:S03]  /*2280*/  ISETP.GE.AND P0, PT, R24, R7, PT ;  /* 0x000000071800720c */ /* 0x000fc60003f06270 */
[----:B------:R-:W-:Y:S02]  /*2290*/  @!P3 IMAD.IADD R13, R13, 0x1, R6 ;  /* 0x000000010d0db824 */ /* 0x000fe400078e0206 */
[----:B---3--:R-:W-:Y:S02]  /*22a0*/  @!P6 IMAD.MOV.U32 R4, RZ, RZ, R198 ;  /* 0x000000ffff04e224 */ /* 0x008fe400078e00c6 */
[----:B------:R-:W-:-:S05]  /*22b0*/  @!P6 IMAD.MOV.U32 R5, RZ, RZ, R197 ;  /* 0x000000ffff05e224 */ /* 0x000fca00078e00c5 */
[----:B------:R-:W-:Y:S04]  /*22c0*/  @!P6 LDGSTS.E.BYPASS.LTC128B.128 [R86+0x6000], desc[UR16][R4.64] ;  /* 0x060000000456efae */ /* 0x000fe8000b981a10 */
[----:B------:R-:W-:Y:S04]  /*22d0*/  @!P6 LDGSTS.E.BYPASS.LTC128B.128 [R86+0x8000], desc[UR16][R4.64+0x80] ;  /* 0x080000800456efae */ /* 0x000fe8000b981a10 */
[----:B------:R1:W-:Y:S04]  /*22e0*/  @!P6 LDGSTS.E.BYPASS.LTC128B.128 [R86+0xa000], desc[UR16][R4.64+0x100] ;  /* 0x0a0001000456efae */ /* 0x0003e8000b981a10 */
[----:B------:R-:W-:Y:S04]  /*22f0*/  @!P5 LDGSTS.E.BYPASS.LTC128B.128 [R86+0x6800], desc[UR16][R8.64] ;  /* 0x068000000856dfae */ /* 0x000fe8000b981a10 */
[----:B------:R-:W-:Y:S04]  /*2300*/  @!P5 LDGSTS.E.BYPASS.LTC128B.128 [R86+0x8800], desc[UR16][R8.64+0x80] ;  /* 0x088000800856dfae */ /* 0x000fe8000b981a10 */
[----:B------:R2:W-:Y:S01]  /*2310*/  @!P5 LDGSTS.E.BYPASS.LTC128B.128 [R86+0xa800], desc[UR16][R8.64+0x100] ;  /* 0x0a8001000856dfae */ /* 0x0005e2000b981a10 */
[----:B------:R-:W-:-:S03]  /*2320*/  LOP3.LUT P5, RZ, R188, 0x2, RZ, 0xc0, !PT ;  /* 0x00000002bcff7812 */ /* 0x000fc600078ac0ff */
[----:B------:R-:W-:Y:S01]  /*2330*/  @!P4 LDGSTS.E.BYPASS.LTC128B.128 [R86+0x7000], desc[UR16][R10.64] ;  /* 0x070000000a56cfae */ /* 0x000fe2000b981a10 */
[----:B------:R-:W-:-:S03]  /*2340*/  SEL R176, R186, 0xffffffe0, !P5 ;  /* 0xffffffe0bab07807 */ /* 0x000fc60006800000 */
[----:B------:R-:W-:Y:S04]  /*2350*/  @!P4 LDGSTS.E.BYPASS.LTC128B.128 [R86+0x9000], desc[UR16][R10.64+0x80] ;  /* 0x090000800a56cfae */ /* 0x000fe8000b981a10 */
[----:B------:R3:W-:Y:S01]  /*2360*/  @!P4 LDGSTS.E.BYPASS.LTC128B.128 [R86+0xb000], desc[UR16][R10.64+0x100] ;  /* 0x0b0001000a56cfae */ /* 0x0007e2000b981a10 */
[----:B-1----:R-:W-:-:S03]  /*2370*/  SHF.L.U32 R5, R144, 0x4, RZ ;  /* 0x0000000490057819 */ /* 0x002fc600000006ff */
[----:B------:R-:W-:Y:S01]  /*2380*/  @!P3 LDGSTS.E.BYPASS.LTC128B.128 [R86+0x7800], desc[UR16][R12.64] ;  /* 0x078000000c56bfae */ /* 0x000fe2000b981a10 */
[----:B------:R-:W-:Y:S02]  /*2390*/  SHF.L.U64.HI R4, R144, 0x4, R145 ;  /* 0x0000000490047819 */ /* 0x000fe40000010291 */
[----:B------:R-:W-:Y:S01]  /*23a0*/  @!P2 LEA R6, P1, R5, R200, 0x1 ;  /* 0x000000c80506a211 */ /* 0x000fe200078208ff */
[----:B------:R-:W-:Y:S04]  /*23b0*/  @!P3 LDGSTS.E.BYPASS.LTC128B.128 [R86+0x9800], desc[UR16][R12.64+0x80] ;  /* 0x098000800c56bfae */ /* 0x000fe8000b981a10 */
[----:B------:R-:W-:Y:S01]  /*23c0*/  @!P3 LDGSTS.E.BYPASS.LTC128B.128 [R86+0xb800], desc[UR16][R12.64+0x100] ;  /* 0x0b8001000c56bfae */ /* 0x000fe2000b981a10 */
[----:B------:R-:W-:Y:S01]  /*23d0*/  ISETP.GE.AND P3, PT, R16, R7, PT ;  /* 0x000000071000720c */ /* 0x000fe20003f66270 */
[----:B--2---:R-:W-:-:S02]  /*23e0*/  @!P0 IMAD R8, R145, 0x60, RZ ;  /* 0x0000006091088824 */ /* 0x004fc400078e02ff */
[----:B------:R-:W0:Y:S01]  /*23f0*/  LDGDEPBAR ;  /* 0x00000000000079af */ /* 0x000e220000000000 */
[----:B------:R-:W-:Y:S02]  /*2400*/  @!P2 LEA.HI.X R7, R5, R201, R4, 0x1, P1 ;  /* 0x000000c90507a211 */ /* 0x000fe400008f0c04 */
[----:B------:R-:W-:Y:S02]  /*2410*/  SHF.R.U32.HI R5, RZ, 0x4, R188 ;  /* 0x00000004ff057819 */ /* 0x000fe400000116bc */
[----:B------:R-:W-:-:S03]  /*2420*/  LOP3.LUT R4, R187, 0x200, R148, 0xf8, !PT ;  /* 0x00000200bb047812 */ /* 0x000fc600078ef894 */
[----:B------:R-:W-:Y:S02]  /*2430*/  IMAD.SHL.U32 R5, R5, 0x400, RZ ;  /* 0x0000040005057824 */ /* 0x000fe400078e00ff */
[----:B------:R-:W-:Y:S02]  /*2440*/  IMAD.IADD R4, R85, 0x1, R4 ;  /* 0x0000000155047824 */ /* 0x000fe400078e0204 */
[----:B---3--:R-:W-:Y:S01]  /*2450*/  @!P0 IMAD.WIDE.U32 R10, R144, 0x60, R200 ;  /* 0x00000060900a8825 */ /* 0x008fe200078e00c8 */
[----:B------:R-:W-:Y:S02]  /*2460*/  LOP3.LUT R94, R5, 0x400, RZ, 0xc0, !PT ;  /* 0x00000400055e7812 */ /* 0x000fe400078ec0ff */
[----:B------:R-:W-:Y:S01]  /*2470*/  LEA R95, R4, UR5, 0x1 ;  /* 0x00000005045f7c11 */ /* 0x000fe2000f8e08ff */
[----:B------:R-:W-:Y:S02]  /*2480*/  @!P0 IMAD.IADD R9, R11, 0x1, R8 ;  /* 0x000000010b098824 */ /* 0x000fe400078e0208 */
[----:B------:R-:W-:Y:S01]  /*2490*/  @!P0 IMAD.MOV.U32 R8, RZ, RZ, R10 ;  /* 0x000000ffff088224 */ /* 0x000fe200078e000a */
[----:B------:R-:W-:Y:S01]  /*24a0*/  @!P3 LEA R10, P1, R144, R200, 0x6 ;  /* 0x000000c8900ab211 */ /* 0x000fe200078230ff */
[----:B------:R-:W-:-:S02]  /*24b0*/  IMAD R94, R147, 0x2, R94 ;  /* 0x00000002935e7824 */ /* 0x000fc400078e025e */
[----:B------:R-:W-:Y:S01]  /*24c0*/  IMAD.IADD R92, R95, 0x1, R176 ;  /* 0x000000015f5c7824 */ /* 0x000fe200078e02b0 */
[----:B------:R-:W-:Y:S01]  /*24d0*/  @!P3 LEA.HI.X R11, R144, R201, R145, 0x6, P1 ;  /* 0x000000c9900bb211 */ /* 0x000fe200008f3491 */
[----:B------:R-:W-:-:S04]  /*24e0*/  DEPBAR.LE SB0, 0x0 ;  /* 0x000080000000791a */ /* 0x000fc80000000000 */
[----:B------:R-:W-:Y:S01]  /*24f0*/  BAR.SYNC.DEFER_BLOCKING 0x0 ;  /* 0x0000000000007b1d */ /* 0x000fe20000010000 */
[----:B------:R-:W-:Y:S02]  /*2500*/  IADD3 R91, PT, PT, R94, UR5, RZ ;  /* 0x000000055e5b7c10 */ /* 0x000fe4000fffe0ff */
[----:B------:R-:W-:-:S03]  /*2510*/  ISETP.GT.AND P1, PT, R161, R196, PT ;  /* 0x000000c4a100720c */ /* 0x000fc60003f24270 */
        /* <DEDUP_REMOVED lines=38> */
[----:B------:R-:W-:Y:S01]  /*2780*/  LDSM.16.M88.4 R72, [R95] ;  /* 0x000000005f48783b */ /* 0x000fe20000000200 */
[----:B------:R-:W-:-:S03]  /*2790*/  SEL R164, R185, 0xffffffc0, !P0 ;  /* 0xffffffc0b9a47807 */ /* 0x000fc60004000000 */
[----:B------:R-:W3:Y:S02]  /*27a0*/  LDSM.16.M88.4 R44, [R94+UR5+0x6000] ;  /* 0x006000055e2c783b */ /* 0x000ee40008000200 */
[--C-:B------:R-:W-:Y:S02]  /*27b0*/  IMAD.IADD R93, R95, 0x1, R164.reuse ;  /* 0x000000015f5d7824 */ /* 0x100fe400078e02a4 */
[----:B------:R-:W4:Y:S01]  /*27c0*/  LDSM.16.M88.4 R36, [R94+UR5+0x6800] ;  /* 0x006800055e24783b */ /* 0x000f220008000200 */
[----:B------:R-:W-:Y:S02]  /*27d0*/  IMAD.IADD R91, R91, 0x1, R164 ;  /* 0x000000015b5b7824 */ /* 0x000fe400078e02a4 */
[C---:B------:R-:W-:Y:S01]  /*27e0*/  IMAD.IADD R89, R176.reuse, 0x1, R93 ;  /* 0x00000001b0597824 */ /* 0x040fe200078e025d */
[----:B------:R-:W5:Y:S01]  /*27f0*/  LDSM.16.M88.4 R28, [R94+UR5+0x7000] ;  /* 0x007000055e1c783b */ /* 0x000f620008000200 */
[----:B------:R-:W-:-:S03]  /*2800*/  IMAD.IADD R88, R176, 0x1, R91 ;  /* 0x00000001b0587824 */ /* 0x000fc600078e025b */
        /* <DEDUP_REMOVED lines=175> */
.L_x_2737:
[----:B------:R-:W1:Y:S01]  /*3300*/  LDC R6, c[0x0][0x4f0] ;  /* 0x00013c00ff067b82 */ /* 0x000e620000000800 */
[----:B------:R-:W-:Y:S01]  /*3310*/  IADD3 R11, PT, PT, R133, -0x40, RZ ;  /* 0xffffffc0850b7810 */ /* 0x000fe20007ffe0ff */
[----:B------:R-:W2:Y:S01]  /*3320*/  LDCU.64 UR6, c[0x0][0x3a0] ;  /* 0x00007400ff0677ac */ /* 0x000ea20008000a00 */
[----:B------:R-:W-:Y:S02]  /*3330*/  IABS R8, R133 ;  /* 0x0000008500087213 */ /* 0x000fe40000000000 */
[----:B------:R-:W-:Y:S02]  /*3340*/  IABS R7, R11 ;  /* 0x0000000b00077213 */ /* 0x000fe40000000000 */
[-C--:B-1----:R-:W-:Y:S02]  /*3350*/  IABS R4, R6.reuse ;  /* 0x0000000600047213 */ /* 0x082fe40000000000 */
[----:B------:R-:W-:Y:S02]  /*3360*/  LOP3.LUT R11, R11, R6, RZ, 0x3c, !PT ;  /* 0x000000060b0b7212 */ /* 0x000fe400078e3cff */
[----:B------:R-:W1:Y:S02]  /*3370*/  I2F.RP R9, R4 ;  /* 0x0000000400097306 */ /* 0x000e640000209400 */
[----:B------:R-:W-:-:S06]  /*3380*/  ISETP.GE.AND P1, PT, R11, RZ, PT ;  /* 0x000000ff0b00720c */ /* 0x000fcc0003f26270 */
        /* <DEDUP_REMOVED lines=22> */
[----:B------:R-:W-:-:S02]  /*34f0*/  ISETP.NE.AND P2, PT, R6, RZ, PT ;  /* 0x000000ff0600720c */ /* 0x000fc40003f45270 */
[----:B------:R-:W-:Y:S02]  /*3500*/  ISETP.GE.AND P3, PT, R4, RZ, PT ;  /* 0x000000ff0400720c */ /* 0x000fe40003f66270 */
[----:B------:R-:W-:-:S03]  /*3510*/  LOP3.LUT R5, RZ, R6, RZ, 0x33, !PT ;  /* 0x00000006ff057212 */ /* 0x000fc600078e33ff */
[----:B------:R-:W-:Y:S02]  /*3520*/  @P4 VIADD R10, R10, 0x1 ;  /* 0x000000010a0a4836 */ /* 0x000fe40000000000 */
[----:B------:R-:W-:Y:S02]  /*3530*/  @P6 IADD3 R12, PT, PT, R12, 0x1, RZ ;  /* 0x000000010c0c6810 */ /* 0x000fe40007ffe0ff */
[----:B------:R-:W-:-:S04]  /*3540*/  @!P1 IMAD.MOV R10, RZ, RZ, -R10 ;  /* 0x000000ffff0a9224 */ /* 0x000fc800078e0a0a */
[----:B------:R-:W-:Y:S02]  /*3550*/  @!P3 IADD3 R12, PT, PT, -R12, RZ, RZ ;  /* 0x000000ff0c0cb210 */ /* 0x000fe40007ffe1ff */
        /* <DEDUP_REMOVED lines=21> */
.L_x_2738:
        /* <DEDUP_REMOVED lines=25> */
.L_x_2736:
[----:B------:R-:W-:Y:S01]  /*3840*/  IMAD.SHL.U32 R4, R188, 0x2, RZ ;  /* 0x00000002bc047824 */ /* 0x000fe200078e00ff */
[----:B------:R-:W2:Y:S01]  /*3850*/  LDCU UR4, c[0x0][0x45c] ;  /* 0x00008b80ff0477ac */ /* 0x000ea20008000800 */
[----:B------:R-:W-:-:S03]  /*3860*/  LOP3.LUT R180, R85, 0x200, R148, 0xf8, !PT ;  /* 0x0000020055b47812 */ /* 0x000fc600078ef894 */
[----:B-1----:R-:W-:Y:S02]  /*3870*/  LOP3.LUT R11, R133, 0x6, R4, 0xf8, !PT ;  /* 0x00000006850b7812 */ /* 0x002fe400078ef804 */
[----:B------:R-:W-:Y:S02]  /*3880*/  LEA R189, R180, UR5, 0x1 ;  /* 0x00000005b4bd7c11 */ /* 0x000fe4000f8e08ff */
[C---:B------:R-:W-:Y:S02]  /*3890*/  LOP3.LUT R5, R11.reuse, 0x1, RZ, 0xfc, !PT ;  /* 0x000000010b057812 */ /* 0x040fe400078efcff */
[----:B------:R-:W-:Y:S01]  /*38a0*/  LOP3.LUT R3, R11, 0x8, RZ, 0xfc, !PT ;  /* 0x000000080b037812 */ /* 0x000fe200078efcff */
[----:B------:R-:W-:Y:S01]  /*38b0*/  LDSM.16.MT88.4 R68, [R189+0xe000] ;  /* 0x00e00000bd44783b */ /* 0x000fe20000004200 */
[-C--:B------:R-:W-:Y:S01]  /*38c0*/  ISETP.GE.AND P3, PT, R5, R2.reuse, PT ;  /* 0x000000020500720c */ /* 0x080fe20003f66270 */
[--C-:B------:R-:W-:Y:S01]  /*38d0*/  IMAD.IADD R171, R164, 0x1, R189.reuse ;  /* 0x00000001a4ab7824 */ /* 0x100fe200078e02bd */
[----:B------:R-:W-:Y:S01]  /*38e0*/  LOP3.LUT R7, R11, 0x9, RZ, 0xfc, !PT ;  /* 0x000000090b077812 */ /* 0x000fe200078efcff */
[C---:B------:R-:W-:Y:S01]  /*38f0*/  IMAD.IADD R175, R176.reuse, 0x1, R189 ;  /* 0x00000001b0af7824 */ /* 0x040fe200078e02bd */
[C---:B------:R-:W-:Y:S01]  /*3900*/  ISETP.GE.AND P4, PT, R3.reuse, R2, PT ;  /* 0x000000020300720c */ /* 0x040fe20003f86270 */
[----:B------:R-:W-:Y:S01]  /*3910*/  IMAD.IADD R168, R176, 0x1, R171 ;  /* 0x00000001b0a87824 */ /* 0x000fe200078e02ab */
[----:B------:R-:W-:Y:S01]  /*3920*/  ISETP.GE.AND P2, PT, R3, R0, PT ;  /* 0x000000000300720c */ /* 0x000fe20003f46270 */
[----:B------:R-:W-:Y:S01]  /*3930*/  LDSM.16.MT88.4 R84, [R171+0xe000] ;  /* 0x00e00000ab54783b */ /* 0x000fe20000004200 */
[----:B------:R-:W-:-:S02]  /*3940*/  FSEL R3, R49, -INF , !P3 ;  /* 0xff80000031037808 */ /* 0x000fc40005800000 */
[C---:B------:R-:W-:Y:S01]  /*3950*/  ISETP.GE.AND P6, PT, R7.reuse, R2, PT ;  /* 0x000000020700720c */ /* 0x040fe20003fc6270 */
[----:B------:R-:W-:Y:S01]  /*3960*/  LDSM.16.MT88.4 R76, [R175+0xe000] ;  /* 0x00e00000af4c783b */ /* 0x000fe20000004200 */
[-C--:B------:R-:W-:Y:S02]  /*3970*/  ISETP.GE.AND P3, PT, R7, R0.reuse, PT ;  /* 0x000000000700720c */ /* 0x080fe40003f66270 */
[----:B------:R-:W-:Y:S01]  /*3980*/  LOP3.LUT R7, R11, 0x11, RZ, 0xfc, !PT ;  /* 0x000000110b077812 */ /* 0x000fe200078efcff */
[----:B------:R-:W-:Y:S01]  /*3990*/  LDSM.16.MT88.4 R108, [R175+0x10000] ;  /* 0x01000000af6c783b */ /* 0x000fe20000004200 */
[----:B------:R-:W-:Y:S02]  /*39a0*/  ISETP.GE.AND P1, PT, R5, R0, PT ;  /* 0x000000000500720c */ /* 0x000fe40003f26270 */
[----:B------:R-:W-:Y:S01]  /*39b0*/  LOP3.LUT R5, R11, 0x10, RZ, 0xfc, !PT ;  /* 0x000000100b057812 */ /* 0x000fe200078efcff */
[----:B------:R-:W-:Y:S01]  /*39c0*/  LDSM.16.MT88.4 R92, [R168+0xe000] ;  /* 0x00e00000a85c783b */ /* 0x000fe20000004200 */
[----:B------:R-:W-:-:S02]  /*39d0*/  FSEL R45, R45, -INF , !P6 ;  /* 0xff8000002d2d7808 */ /* 0x000fc40007000000 */
[----:B------:R-:W-:Y:S01]  /*39e0*/  ISETP.GE.AND P6, PT, R7, R0, PT ;  /* 0x000000000700720c */ /* 0x000fe20003fc6270 */
[----:B------:R-:W-:Y:S01]  /*39f0*/  LDSM.16.MT88.4 R100, [R189+0x10000] ;  /* 0x01000000bd64783b */ /* 0x000fe20000004200 */
[----:B------:R-:W-:Y:S02]  /*3a00*/  FSEL R51, R51, -INF , !P1 ;  /* 0xff80000033337808 */ /* 0x000fe40004800000 */
[----:B------:R-:W-:Y:S01]  /*3a10*/  FSEL R49, R44, -INF , !P4 ;  /* 0xff8000002c317808 */ /* 0x000fe20006000000 */
[----:B------:R-:W-:Y:S01]  /*3a20*/  LDSM.16.MT88.4 R124, [R171+0x10000] ;  /* 0x01000000ab7c783b */ /* 0x000fe20000004200 */
[C---:B------:R-:W-:Y:S02]  /*3a30*/  ISETP.GE.AND P1, PT, R5.reuse, R2, PT ;  /* 0x000000020500720c */ /* 0x040fe40003f26270 */
[----:B------:R-:W-:Y:S01]  /*3a40*/  ISETP.GE.AND P4, PT, R5, R0, PT ;  /* 0x000000000500720c */ /* 0x000fe20003f86270 */
[----:B------:R-:W-:Y:S01]  /*3a50*/  LDSM.16.MT88.4 R136, [R175+0xc800] ;  /* 0x00c80000af88783b */ /* 0x000fe20000004200 */
[----:B------:R-:W-:-:S02]  /*3a60*/  LOP3.LUT R5, R11, 0x18, RZ, 0xfc, !PT ;  /* 0x000000180b057812 */ /* 0x000fc400078efcff */
[----:B------:R-:W-:Y:S02]  /*3a70*/  FSEL R13, R43, -INF , !P6 ;  /* 0xff8000002b0d7808 */ /* 0x000fe40007000000 */
[-C--:B------:R-:W-:Y:S02]  /*3a80*/  ISETP.GE.AND P6, PT, R11, R2.reuse, PT ;  /* 0x000000020b00720c */ /* 0x080fe40003fc6270 */
[----:B------:R-:W-:Y:S02]  /*3a90*/  FSEL R21, R47, -INF , !P3 ;  /* 0xff8000002f157808 */ /* 0x000fe40005800000 */
[----:B------:R-:W-:Y:S02]  /*3aa0*/  ISETP.GE.AND P3, PT, R5, R2, PT ;  /* 0x000000020500720c */ /* 0x000fe40003f66270 */
[----:B------:R-:W-:Y:S02]  /*3ab0*/  FSEL R23, R46, -INF , !P2 ;  /* 0xff8000002e177808 */ /* 0x000fe40005000000 */
[----:B------:R-:W-:-:S02]  /*3ac0*/  FSEL R43, R48, -INF , !P6 ;  /* 0xff800000302b7808 */ /* 0x000fc40007000000 */
[----:B------:R-:W-:Y:S02]  /*3ad0*/  ISETP.GE.AND P2, PT, R7, R2, PT ;  /* 0x000000020700720c */ /* 0x000fe40003f46270 */
[----:B------:R-:W-:Y:S02]  /*3ae0*/  LOP3.LUT R9, R11, 0x19, RZ, 0xfc, !PT ;  /* 0x000000190b097812 */ /* 0x000fe400078efcff */
[----:B------:R-:W-:Y:S02]  /*3af0*/  FSEL R19, R40, -INF , !P1 ;  /* 0xff80000028137808 */ /* 0x000fe40004800000 */
[----:B------:R-:W-:Y:S02]  /*3b00*/  ISETP.GE.AND P1, PT, R5, R0, PT ;  /* 0x000000000500720c */ /* 0x000fe40003f26270 */
[----:B------:R-:W-:Y:S02]  /*3b10*/  FSEL R5, R36, -INF , !P3 ;  /* 0xff80000024057808 */ /* 0x000fe40005800000 */
[----:B------:R-:W-:-:S02]  /*3b20*/  FSEL R15, R42, -INF , !P4 ;  /* 0xff8000002a0f7808 */ /* 0x000fc40006000000 */
[C---:B------:R-:W-:Y:S02]  /*3b30*/  LOP3.LUT R17, R11.reuse, 0x20, RZ, 0xfc, !PT ;  /* 0x000000200b117812 */ /* 0x040fe400078efcff */
[----:B------:R-:W-:Y:S02]  /*3b40*/  ISETP.GE.AND P3, PT, R11, R0, PT ;  /* 0x000000000b00720c */ /* 0x000fe40003f66270 */
[----:B------:R-:W-:Y:S02]  /*3b50*/  FMNMX3.FTZ R4, R43, R3, R49, !PT ;  /* 0x000000032b047276 */ /* 0x000fe40007810031 */
[----:B------:R-:W-:Y:S02]  /*3b60*/  ISETP.GE.AND P4, PT, R9, R2, PT ;  /* 0x000000020900720c */ /* 0x000fe40003f86270 */
[----:B------:R-:W-:Y:S02]  /*3b70*/  FSEL R7, R41, -INF , !P2 ;  /* 0xff80000029077808 */ /* 0x000fe40005000000 */
[----:B------:R-:W-:-:S02]  /*3b80*/  LOP3.LUT R63, R11, 0x21, RZ, 0xfc, !PT ;  /* 0x000000210b3f7812 */ /* 0x000fc400078efcff */
[----:B------:R-:W-:Y:S02]  /*3b90*/  ISETP.GE.AND P2, PT, R9, R0, PT ;  /* 0x000000000900720c */ /* 0x000fe40003f46270 */
[----:B------:R-:W-:Y:S02]  /*3ba0*/  LOP3.LUT R61, R11, 0x28, RZ, 0xfc, !PT ;  /* 0x000000280b3d7812 */ /* 0x000fe400078efcff */
[----:B------:R-:W-:Y:S02]  /*3bb0*/  FSEL R9, R38, -INF , !P1 ;  /* 0xff80000026097808 */ /* 0x000fe40004800000 */
[C---:B------:R-:W-:Y:S02]  /*3bc0*/  ISETP.GE.AND P6, PT, R17.reuse, R2, PT ;  /* 0x000000021100720c */ /* 0x040fe40003fc6270 */
[----:B------:R-:W-:Y:S02]  /*3bd0*/  ISETP.GE.AND P1, PT, R17, R0, PT ;  /* 0x000000001100720c */ /* 0x000fe40003f26270 */
[----:B------:R-:W-:-:S02]  /*3be0*/  FSEL R41, R50, -INF , !P3 ;  /* 0xff80000032297808 */ /* 0x000fc40005800000 */
[----:B------:R-:W-:Y:S02]  /*3bf0*/  FMNMX3.FTZ R4, R4, R45, R19, !PT ;  /* 0x0000002d04047276 */ /* 0x000fe40007810013 */
[----:B------:R-:W-:Y:S02]  /*3c00*/  FSEL R17, R37, -INF , !P4 ;  /* 0xff80000025117808 */ /* 0x000fe40006000000 */
[-C--:B------:R-:W-:Y:S02]  /*3c10*/  ISETP.GE.AND P3, PT, R63, R2.reuse, PT ;  /* 0x000000023f00720c */ /* 0x080fe40003f66270 */
[----:B------:R-:W-:Y:S02]  /*3c20*/  LOP3.LUT R59, R11, 0x29, RZ, 0xfc, !PT ;  /* 0x000000290b3b7812 */ /* 0x000fe400078efcff */
[----:B------:R-:W-:Y:S02]  /*3c30*/  ISETP.GE.AND P4, PT, R61, R2, PT ;  /* 0x000000023d00720c */ /* 0x000fe40003f86270 */
[----:B------:R-:W-:-:S02]  /*3c40*/  LOP3.LUT R57, R11, 0x30, RZ, 0xfc, !PT ;  /* 0x000000300b397812 */ /* 0x000fc400078efcff */
[----:B------:R-:W-:Y:S02]  /*3c50*/  FSEL R169, R32, -INF , !P6 ;  /* 0xff80000020a97808 */ /* 0x000fe40007000000 */
[----:B------:R-:W-:Y:S02]  /*3c60*/  FMNMX3.FTZ R4, R4, R7, R5, !PT ;  /* 0x0000000704047276 */ /* 0x000fe40007810005 */
[----:B------:R-:W-:Y:S02]  /*3c70*/  FSEL R217, R33, -INF , !P3 ;  /* 0xff80000021d97808 */ /* 0x000fe40005800000 */
[----:B------:R-:W-:Y:S02]  /*3c80*/  ISETP.GE.AND P3, PT, R59, R2, PT ;  /* 0x000000023b00720c */ /* 0x000fe40003f66270 */
[----:B------:R-:W-:Y:S02]  /*3c90*/  FSEL R177, R28, -INF , !P4 ;  /* 0xff8000001cb17808 */ /* 0x000fe40006000000 */
[----:B------:R-:W-:-:S02]  /*3ca0*/  LOP3.LUT R55, R11, 0x31, RZ, 0xfc, !PT ;  /* 0x000000310b377812 */ /* 0x000fc400078efcff */
[-C--:B------:R-:W-:Y:S02]  /*3cb0*/  ISETP.GE.AND P4, PT, R57, R2.reuse, PT ;  /* 0x000000023900720c */ /* 0x080fe40003f86270 */
[----:B------:R-:W-:Y:S02]  /*3cc0*/  LOP3.LUT R53, R11, 0x38, RZ, 0xfc, !PT ;  /* 0x000000380b357812 */ /* 0x000fe400078efcff */
[----:B------:R-:W-:Y:S02]  /*3cd0*/  FMNMX3.FTZ R4, R4, R17, R169, !PT ;  /* 0x0000001104047276 */ /* 0x000fe400078100a9 */
[----:B------:R-:W-:Y:S02]  /*3ce0*/  FSEL R173, R29, -INF , !P3 ;  /* 0xff8000001dad7808 */ /* 0x000fe40005800000 */
[----:B------:R-:W-:Y:S02]  /*3cf0*/  ISETP.GE.AND P3, PT, R55, R2, PT ;  /* 0x000000023700720c */ /* 0x000fe40003f66270 */
[----:B------:R-:W-:-:S02]  /*3d00*/  FSEL R213, R24, -INF , !P4 ;  /* 0xff80000018d57808 */ /* 0x000fc40006000000 */
[----:B------:R-:W-:Y:S02]  /*3d10*/  LOP3.LUT R47, R11, 0x39, RZ, 0xfc, !PT ;  /* 0x000000390b2f7812 */ /* 0x000fe400078efcff */
[-C--:B------:R-:W-:Y:S02]  /*3d20*/  ISETP.GE.AND P4, PT, R53, R2.reuse, PT ;  /* 0x000000023500720c */ /* 0x080fe40003f86270 */
[----:B------:R-:W-:Y:S02]  /*3d30*/  FMNMX3.FTZ R4, R4, R217, R177, !PT ;  /* 0x000000d904047276 */ /* 0x000fe400078100b1 */
[----:B------:R-:W-:Y:S02]  /*3d40*/  FSEL R211, R25, -INF , !P3 ;  /* 0xff80000019d37808 */ /* 0x000fe40005800000 */
[----:B------:R-:W-:Y:S02]  /*3d50*/  ISETP.GE.AND P3, PT, R47, R2, PT ;  /* 0x000000022f00720c */ /* 0x000fe40003f66270 */
[----:B------:R-:W-:-:S02]  /*3d60*/  FSEL R209, R72, -INF , !P4 ;  /* 0xff80000048d17808 */ /* 0x000fc40006000000 */
[----:B------:R-:W-:Y:S02]  /*3d70*/  FMNMX3.FTZ R4, R4, R173, R213, !PT ;  /* 0x000000ad04047276 */ /* 0x000fe400078100d5 */
[----:B------:R-:W-:Y:S02]  /*3d80*/  FSEL R203, R73, -INF , !P3 ;  /* 0xff80000049cb7808 */ /* 0x000fe40005800000 */
[----:B------:R-:W-:Y:S02]  /*3d90*/  FMNMX3.FTZ R4, R4, R211, R209, !PT ;  /* 0x000000d304047276 */ /* 0x000fe400078100d1 */
[----:B------:R-:W-:Y:S02]  /*3da0*/  FMNMX3.FTZ R6, R41, R51, R23, !PT ;  /* 0x0000003329067276 */ /* 0x000fe40007810017 */
[----:B------:R-:W-:Y:S02]  /*3db0*/  FMNMX.FTZ R4, R203, R4, !PT ;  /* 0x00000004cb047209 */ /* 0x000fe40007810000 */
[----:B------:R-:W-:-:S02]  /*3dc0*/  FMNMX3.FTZ R6, R6, R21, R15, !PT ;  /* 0x0000001506067276 */ /* 0x000fc4000781000f */
[-C--:B------:R-:W-:Y:S01]  /*3dd0*/  ISETP.GE.AND P6, PT, R63, R0.reuse, PT ;  /* 0x000000003f00720c */ /* 0x080fe20003fc6270 */
[----:B------:R-:W1:Y:S01]  /*3de0*/  SHFL.BFLY PT, R25, R4, 0x2, 0x1f ;  /* 0x0c401f0004197f89 */ /* 0x000e6200000e0000 */
[-C--:B------:R-:W-:Y:S02]  /*3df0*/  ISETP.GE.AND P4, PT, R61, R0.reuse, PT ;  /* 0x000000003d00720c */ /* 0x080fe40003f86270 */
[----:B------:R-:W-:Y:S01]  /*3e00*/  FSEL R11, R39, -INF , !P2 ;  /* 0xff800000270b7808 */ /* 0x000fe20005000000 */
[----:B------:R-:W-:Y:S01]  /*3e10*/  LDSM.16.MT88.4 R60, [R168+0xc000] ;  /* 0x00c00000a83c783b */ /* 0x000fe20000004200 */
[----:B------:R-:W-:Y:S02]  /*3e20*/  FSEL R143, R34, -INF , !P1 ;  /* 0xff800000228f7808 */ /* 0x000fe40004800000 */
[----:B------:R-:W-:Y:S01]  /*3e30*/  FMNMX3.FTZ R6, R6, R13, R9, !PT ;  /* 0x0000000d06067276 */ /* 0x000fe20007810009 */
[----:B------:R-:W-:Y:S01]  /*3e40*/  LDSM.16.MT88.4 R36, [R189+0xc000] ;  /* 0x00c00000bd24783b */ /* 0x000fe20000004200 */
[----:B------:R-:W-:-:S02]  /*3e50*/  ISETP.GE.AND P3, PT, R59, R0, PT ;  /* 0x000000003b00720c */ /* 0x000fc40003f66270 */
[-C--:B------:R-:W-:Y:S02]  /*3e60*/  ISETP.GE.AND P2, PT, R57, R0.reuse, PT ;  /* 0x000000003900720c */ /* 0x080fe40003f46270 */
[----:B------:R-:W-:Y:S02]  /*3e70*/  FSEL R141, R35, -INF , !P6 ;  /* 0xff800000238d7808 */ /* 0x000fe40007000000 */
[----:B------:R-:W-:Y:S01]  /*3e80*/  FSEL R215, R30, -INF , !P4 ;  /* 0xff8000001ed77808 */ /* 0x000fe20006000000 */
[----:B------:R-:W-:Y:S01]  /*3e90*/  LDSM.16.MT88.4 R32, [R175+0x10800] ;  /* 0x01080000af20783b */ /* 0x000fe20000004200 */
[----:B------:R-:W-:Y:S02]  /*3ea0*/  FMNMX3.FTZ R6, R6, R11, R143, !PT ;  /* 0x0000000b06067276 */ /* 0x000fe4000781008f */
[-C--:B------:R-:W-:Y:S02]  /*3eb0*/  ISETP.GE.AND P1, PT, R55, R0.reuse, PT ;  /* 0x000000003700720c */ /* 0x080fe40003f26270 */
[----:B------:R-:W-:-:S02]  /*3ec0*/  ISETP.GE.AND P4, PT, R53, R0, PT ;  /* 0x000000003500720c */ /* 0x000fc40003f86270 */
[----:B------:R-:W-:Y:S01]  /*3ed0*/  FSEL R191, R31, -INF , !P3 ;  /* 0xff8000001fbf7808 */ /* 0x000fe20005800000 */
[----:B------:R-:W-:Y:S01]  /*3ee0*/  LDSM.16.MT88.4 R52, [R171+0xc000] ;  /* 0x00c00000ab34783b */ /* 0x000fe20000004200 */
[----:B------:R-:W-:Y:S02]  /*3ef0*/  FSEL R199, R26, -INF , !P2 ;  /* 0xff8000001ac77808 */ /* 0x000fe40005000000 */
[----:B------:R-:W-:Y:S01]  /*3f00*/  FMNMX3.FTZ R6, R6, R141, R215, !PT ;  /* 0x0000008d06067276 */ /* 0x000fe200078100d7 */
[----:B------:R-:W-:Y:S01]  /*3f10*/  LDSM.16.MT88.4 R28, [R189+0xc800] ;  /* 0x00c80000bd1c783b */ /* 0x000fe20000004200 */
[----:B------:R-:W-:Y:S02]  /*3f20*/  ISETP.GE.AND P2, PT, R47, R0, PT ;  /* 0x000000002f00720c */ /* 0x000fe40003f46270 */
[----:B------:R-:W-:Y:S02]  /*3f30*/  FSEL R193, R27, -INF , !P1 ;  /* 0xff8000001bc17808 */ /* 0x000fe40004800000 */
[----:B------:R-:W-:-:S02]  /*3f40*/  FSEL R183, R74, -INF , !P4 ;  /* 0xff8000004ab77808 */ /* 0x000fc40006000000 */
        /* <DEDUP_REMOVED lines=33> */
[----:B------:R-:W1:Y:S01]  /*4160*/  LDSM.16.MT88.4 R4, [R168+0x10000] ;  /* 0x01000000a804783b */ /* 0x000e620000004200 */
[----:B------:R-:W-:Y:S01]  /*4170*/  FFMA.FTZ R203, R203, UR4, -R184 ;  /* 0x00000004cbcb7c23 */ /* 0x000fe200080108b8 */
[C---:B------:R-:W-:Y:S01]  /*4180*/  FSETP.NEU.FTZ.AND P1, PT, R3.reuse, -INF , PT ;  /* 0xff8000000300780b */ /* 0x040fe20003f3d000 */
[----:B------:R-:W-:Y:S01]  /*4190*/  FMUL.FTZ R178, R3, UR4 ;  /* 0x0000000403b27c20 */ /* 0x000fe20008410000 */
[----:B------:R-:W-:Y:S01]  /*41a0*/  MUFU.EX2 R163, R163 ;  /* 0x000000a300a37308 */ /* 0x000fe20000000800 */
[----:B------:R-:W-:Y:S03]  /*41b0*/  LDSM.16.MT88.4 R24, [R168+0xc800] ;  /* 0x00c80000a818783b */ /* 0x000fe60000004200 */
[----:B------:R-:W-:-:S02]  /*41c0*/  FSEL R178, R178, RZ, P1 ;  /* 0x000000ffb2b27208 */ /* 0x000fc40000800000 */
[----:B------:R-:W-:Y:S02]  /*41d0*/  ISETP.GT.AND P1, PT, R161, R196, PT ;  /* 0x000000c4a100720c */ /* 0x000fe40003f24270 */
[----:B------:R-:W4:Y:S01]  /*41e0*/  MUFU.EX2 R160, R160 ;  /* 0x000000a000a07308 */ /* 0x000f220000000800 */
        /* <DEDUP_REMOVED lines=8> */
[----:B------:R-:W5:Y:S01]  /*4270*/  LDSM.16.MT88.4 R8, [R189+0xe800] ;  /* 0x00e80000bd08783b */ /* 0x000f620000004200 */
[--C-:B------:R-:W-:Y:S01]  /*4280*/  FFMA.FTZ R154, R13, UR4, -R178.reuse ;  /* 0x000000040d9a7c23 */ /* 0x100fe200080108b2 */
[----:B---3--:R-:W-:Y:S01]  /*4290*/  F2FP.BF16.F32.PACK_AB R120, R166, R167 ;  /* 0x000000a7a678723e */ /* 0x008fe200000010ff */
[--C-:B------:R-:W-:Y:S01]  /*42a0*/  FFMA.FTZ R174, R143, UR4, -R178.reuse ;  /* 0x000000048fae7c23 */ /* 0x100fe200080108b2 */
[----:B------:R-:W3:Y:S01]  /*42b0*/  LDSM.16.MT88.4 R20, [R175+0xe800] ;  /* 0x00e80000af14783b */ /* 0x000ee20000004200 */
[--C-:B------:R-:W-:Y:S01]  /*42c0*/  FFMA.FTZ R177, R141, UR4, -R178.reuse ;  /* 0x000000048db17c23 */ /* 0x100fe200080108b2 */
[--C-:B------:R-:W-:Y:S01]  /*42d0*/  FFMA.FTZ R182, R215, UR4, -R178.reuse ;  /* 0x00000004d7b67c23 */ /* 0x100fe200080108b2 */
[----:B------:R-:W2:Y:S01]  /*42e0*/  MUFU.EX2 R162, R162 ;  /* 0x000000a200a27308 */ /* 0x000ea20000000800 */
[----:B----4-:R-:W-:Y:S01]  /*42f0*/  F2FP.BF16.F32.PACK_AB R122, R160, R163 ;  /* 0x000000a3a07a723e */ /* 0x010fe200000010ff */
[----:B------:R-:W4:Y:S01]  /*4300*/  LDSM.16.MT88.4 R12, [R171+0xc800] ;  /* 0x00c80000ab0c783b */ /* 0x000f220000004200 */
        /* <DEDUP_REMOVED lines=9> */
[----:B------:R-:W1:Y:S01]  /*43a0*/  MUFU.EX2 R158, R158 ;  /* 0x0000009e009e7308 */ /* 0x000e620000000800 */
[----:B--2---:R-:W-:Y:S01]  /*43b0*/  F2FP.BF16.F32.PACK_AB R121, R162, R165 ;  /* 0x000000a5a279723e */ /* 0x004fe200000010ff */
[----:B------:R-:W-:Y:S01]  /*43c0*/  FADD.FTZ R162, R165, R162 ;  /* 0x000000a2a5a27221 */ /* 0x000fe20000010000 */
[----:B------:R-:W-:-:S05]  /*43d0*/  FADD.FTZ R160, R160, R163 ;  /* 0x000000a3a0a07221 */ /* 0x000fca0000010000 */
[----:B------:R-:W-:Y:S08]  /*43e0*/  MUFU.EX2 R157, R157 ;  /* 0x0000009d009d7308 */ /* 0x000ff00000000800 */
[----:B------:R-:W2:Y:S01]  /*43f0*/  MUFU.EX2 R156, R156 ;  /* 0x0000009c009c7308 */ /* 0x000ea20000000800 */
        /* <DEDUP_REMOVED lines=13> */
[----:B------:R-:W5:Y:S01]  /*44d0*/  MUFU.EX2 R150, R150 ;  /* 0x0000009600967308 */ /* 0x000f620000000800 */
        /* <DEDUP_REMOVED lines=36> */
[----:B-1----:R-:W-:Y:S01]  /*4720*/  F2FP.BF16.F32.PACK_AB R5, R154, R155 ;  /* 0x0000009b9a05723e */ /* 0x002fe200000010ff */
[----:B------:R-:W-:-:S02]  /*4730*/  FADD.FTZ R155, R155, R158 ;  /* 0x0000009e9b9b7221 */ /* 0x000fc40000010000 */
[----:B------:R-:W-:Y:S02]  /*4740*/  FADD.FTZ R156, R156, R157 ;  /* 0x0000009d9c9c7221 */ /* 0x000fe40000010000 */
[----:B------:R-:W-:Y:S01]  /*4750*/  HMMA.16816.F32.BF16 R120, R120, R6, RZ ;  /* 0x000000067878723c */ /* 0x000fe200000418ff */
[----:B------:R-:W-:Y:S01]  /*4760*/  F2FP.BF16.F32.PACK_AB R6, R152, R153 ;  /* 0x000000999806723e */ /* 0x000fe200000010ff */
[----:B------:R-:W-:Y:S01]  /*4770*/  FADD.FTZ R154, R154, R155 ;  /* 0x0000009b9a9a7221 */ /* 0x000fe20000010000 */
[----:B-----5:R-:W-:Y:S01]  /*4780*/  F2FP.BF16.F32.PACK_AB R7, R150, R151 ;  /* 0x000000979607723e */ /* 0x020fe200000010ff */
[----:B------:R-:W-:-:S04]  /*4790*/  FADD.FTZ R153, R153, R156 ;  /* 0x0000009c99997221 */ /* 0x000fc80000010000 */
[----:B------:R-:W-:Y:S02]  /*47a0*/  FADD.FTZ R152, R152, R153 ;  /* 0x0000009998987221 */ /* 0x000fe40000010000 */
[C---:B------:R-:W-:Y:S08]  /*47b0*/  HMMA.16816.F32.BF16 R64, R4.reuse, R8, R64 ;  /* 0x000000080440723c */ /* 0x040ff00000041840 */
        /* <DEDUP_REMOVED lines=29> */
[C---:B---3--:R-:W-:Y:S08]  /*4990*/  HMMA.16816.F32.BF16 R96, R4.reuse, R12, R96 ;  /* 0x0000000c0460723c */ /* 0x048ff00000041860 */
[C---:B------:R-:W-:Y:S01]  /*49a0*/  HMMA.16816.F32.BF16 R100, R4.reuse, R14, R100 ;  /* 0x0000000e0464723c */ /* 0x040fe20000041864 */
[----:B------:R-:W2:Y:S07]  /*49b0*/  LDSM.16.MT88.4 R12, [R171+0xd000] ;  /* 0x00d00000ab0c783b */ /* 0x000eae0000004200 */
[C---:B----4-:R-:W-:Y:S08]  /*49c0*/  HMMA.16816.F32.BF16 R116, R4.reuse, R16, R116 ;  /* 0x000000100474723c */ /* 0x050ff00000041874 */
[----:B------:R-:W-:Y:S01]  /*49d0*/  HMMA.16816.F32.BF16 R120, R4, R18, R120 ;  /* 0x000000120478723c */ /* 0x000fe20000041878 */
[----:B------:R-:W3:Y:S01]  /*49e0*/  LDSM.16.MT88.4 R16, [R168+0xf000] ;  /* 0x00f00000a810783b */ /* 0x000ee20000004200 */
[----:B------:R-:W-:Y:S01]  /*49f0*/  F2FP.BF16.F32.PACK_AB R4, R170, R169 ;  /* 0x000000a9aa04723e */ /* 0x000fe200000010ff */
[----:B------:R-:W-:Y:S01]  /*4a00*/  FADD.FTZ R169, R169, R152 ;  /* 0x00000098a9a97221 */ /* 0x000fe20000010000 */
        /* <DEDUP_REMOVED lines=114> */
[----:B------:R-:W-:Y:S02]  /*5130*/  LOP3.LUT R4, R133, R8, RZ, 0x3c, !PT ;  /* 0x0000000885047212 */ /* 0x000fe400078e3cff */
        /* <DEDUP_REMOVED lines=8> */
[----:B------:R-:W-:-:S09]  /*51c0*/  ISETP.GE.U32.AND P2, PT, R7, R6, PT ;  /* 0x000000060700720c */ /* 0x000fd20003f46070 */
[----:B------:R-:W-:-:S04]  /*51d0*/  @P6 IADD3 R12, PT, PT, R12, 0x1, RZ ;  /* 0x000000010c0c6810 */ /* 0x000fc80007ffe0ff */
[----:B------:R-:W-:Y:S01]  /*51e0*/  @P2 VIADD R5, R5, 0x1 ;  /* 0x0000000105052836 */ /* 0x000fe20000000000 */
[----:B------:R-:W-:Y:S01]  /*51f0*/  ISETP.NE.AND P2, PT, R8, RZ, PT ;  /* 0x000000ff0800720c */ /* 0x000fe20003f45270 */
[----:B------:R-:W-:-:S03]  /*5200*/  @!P3 IMAD.MOV R12, RZ, RZ, -R12 ;  /* 0x000000ffff0cb224 */ /* 0x000fc600078e0a0c */
[----:B------:R-:W-:Y:S02]  /*5210*/  MOV R4, R5 ;  /* 0x0000000500047202 */ /* 0x000fe40000000f00 */
[----:B------:R-:W-:Y:S02]  /*5220*/  LOP3.LUT R5, RZ, R8, RZ, 0x33, !PT ;  /* 0x00000008ff057212 */ /* 0x000fe400078e33ff */
        /* <DEDUP_REMOVED lines=23> */
.L_x_2740:
[----:B------:R-:W-:Y:S01]  /*53a0*/  UMOV UR4, URZ ;  /* 0x000000ff00047c82 */ /* 0x000fe20008000000 */
[----:B------:R-:W-:Y:S01]  /*53b0*/  IMAD.SHL.U32 R4, R144, 0x40, RZ ;  /* 0x0000004090047824 */ /* 0x000fe200078e00ff */
[----:B------:R-:W-:-:S05]  /*53c0*/  IADD3 R5, P1, PT, RZ, -UR4, RZ ;  /* 0x80000004ff057c10 */ /* 0x000fca000ff3e0ff */
[----:B------:R-:W-:-:S05]  /*53d0*/  IMAD.X R4, RZ, RZ, ~R4, P1 ;  /* 0x000000ffff047224 */ /* 0x000fca00008e0e04 */
[----:B------:R-:W-:-:S04]  /*53e0*/  SHF.R.S64 R5, R5, 0x1f, R4 ;  /* 0x0000001f05057819 */ /* 0x000fc80000001004 */
[----:B------:R-:W-:-:S04]  /*53f0*/  IADD3 R200, P1, PT, R5, R200, RZ ;  /* 0x000000c805c87210 */ /* 0x000fc80007f3e0ff */
[----:B------:R-:W-:-:S09]  /*5400*/  LEA.HI.X.SX32 R201, R4, R201, 0x1, P1 ;  /* 0x000000c904c97211 */ /* 0x000fd200008f0eff */
.L_x_2741:
[----:B------:R-:W1:Y:S01]  /*5410*/  LDCU.64 UR6, c[0x0][0x3c0] ;  /* 0x00007800ff0677ac */ /* 0x000e620008000a00 */
[----:B------:R-:W-:Y:S01]  /*5420*/  IMAD.SHL.U32 R187, R188, 0x20, RZ ;  /* 0x00000020bcbb7824 */ /* 0x000fe200078e00ff */
[----:B------:R-:W-:Y:S02]  /*5430*/  LOP3.LUT R5, R149, 0x1f8, RZ, 0xc0, !PT ;  /* 0x000001f895057812 */ /* 0x000fe400078ec0ff */
[--C-:B------:R-:W-:Y:S02]  /*5440*/  SHF.R.U32.HI R190, RZ, 0x1, R188.reuse ;  /* 0x00000001ffbe7819 */ /* 0x100fe400000116bc */
[----:B------:R-:W-:Y:S02]  /*5450*/  LOP3.LUT R187, R187, 0x7c00, RZ, 0xc0, !PT ;  /* 0x00007c00bbbb7812 */ /* 0x000fe400078ec0ff */
[----:B------:R-:W-:Y:S02]  /*5460*/  LOP3.LUT R182, R5, 0x38, R188, 0x78, !PT ;  /* 0x0000003805b67812 */ /* 0x000fe400078e78bc */
[----:B------:R-:W-:-:S02]  /*5470*/  LOP3.LUT R192, R148, 0x400, RZ, 0xc0, !PT ;  /* 0x0000040094c07812 */ /* 0x000fc400078ec0ff */
[----:B------:R-:W-:Y:S02]  /*5480*/  LOP3.LUT R5, R190, 0x8, RZ, 0xc0, !PT ;  /* 0x00000008be057812 */ /* 0x000fe400078ec0ff */
[----:B------:R-:W-:Y:S01]  /*5490*/  LOP3.LUT R148, R187, 0x200, R148, 0xf8, !PT ;  /* 0x00000200bb947812 */ /* 0x000fe200078ef894 */
[----:B------:R-:W-:Y:S01]  /*54a0*/  IMAD R192, R147, 0x2, R192 ;  /* 0x0000000293c07824 */ /* 0x000fe200078e02c0 */
[----:B------:R-:W-:Y:S01]  /*54b0*/  LOP3.LUT R182, R182, 0x1e00, R149, 0xf8, !PT ;  /* 0x00001e00b6b67812 */ /* 0x000fe200078ef895 */
[----:B-1----:R-:W-:Y:S01]  /*54c0*/  USHF.L.U32 UR4, UR6, 0x5, URZ ;  /* 0x0000000506047899 */ /* 0x002fe200080006ff */
[----:B------:R-:W-:Y:S01]  /*54d0*/  LOP3.LUT R148, R148, R146, R5, 0xf6, !PT ;  /* 0x0000009294947212 */ /* 0x000fe200078ef605 */
[----:B------:R-:W-:Y:S01]  /*54e0*/  USHF.L.U64.HI UR7, UR6, 0x5, UR7 ;  /* 0x0000000506077899 */ /* 0x000fe20008010207 */
[----:B------:R-:W-:Y:S01]  /*54f0*/  LEA R182, R182, UR5, 0x1 ;  /* 0x00000005b6b67c11 */ /* 0x000fe2000f8e08ff */
[----:B------:R-:W-:Y:S01]  /*5500*/  VIADD R189, R192, UR5 ;  /* 0x00000005c0bd7c36 */ /* 0x000fe20008000000 */
[----:B------:R-:W-:-:S02]  /*5510*/  LEA R179, R148, UR5, 0x1 ;  /* 0x0000000594b37c11 */ /* 0x000fc4000f8e08ff */
[----:B------:R-:W-:Y:S01]  /*5520*/  IADD3 R4, P1, PT, R200, UR4, RZ ;  /* 0x00000004c8047c10 */ /* 0x000fe2000ff3e0ff */
[----:B------:R-:W-:Y:S01]  /*5530*/  @!PT LDS RZ, [RZ] ;  /* 0x00000000fffff984 */ /* 0x000fe20000000800 */
[----:B------:R-:W-:Y:S01]  /*5540*/  @!PT LDS RZ, [RZ] ;  /* 0x00000000fffff984 */ /* 0x000fe20000000800 */
[----:B------:R-:W-:Y:S01]  /*5550*/  @!PT LDS RZ, [RZ] ;  /* 0x00000000fffff984 */ /* 0x000fe20000000800 */
[----:B------:R-:W-:Y:S01]  /*5560*/  LDGSTS.E.BYPASS.LTC128B.128 [R182+0xc000], desc[UR16][R200.64] ;  /* 0x0c000000c8b67fae */ /* 0x000fe2000b981a10 */
[----:B------:R-:W-:Y:S02]  /*5570*/  IMAD.IADD R184, R176, 0x1, R189 ;  /* 0x00000001b0b87824 */ /* 0x000fe400078e02bd */
[----:B------:R-:W-:Y:S01]  /*5580*/  IADD3.X R5, PT, PT, R201, UR7, RZ, P1, !PT ;  /* 0x00000007c9057c10 */ /* 0x000fe20008ffe4ff */
[----:B------:R-:W-:Y:S01]  /*5590*/  LDGSTS.E.BYPASS.LTC128B.128 [R182+0xe000], desc[UR16][R200.64+0x80] ;  /* 0x0e000080c8b67fae */ /* 0x000fe2000b981a10 */
[----:B------:R-:W-:Y:S01]  /*55a0*/  IADD3 R8, P1, PT, R4, UR4, RZ ;  /* 0x0000000404087c10 */ /* 0x000fe2000ff3e0ff */
[--C-:B------:R-:W-:Y:S02]  /*55b0*/  IMAD.IADD R177, R176, 0x1, R179.reuse ;  /* 0x00000001b0b17824 */ /* 0x100fe400078e02b3 */
[----:B------:R-:W-:Y:S01]  /*55c0*/  LDGSTS.E.BYPASS.LTC128B.128 [R182+0x10000], desc[UR16][R200.64+0x100] ;  /* 0x10000100c8b67fae */ /* 0x000fe2000b981a10 */
[----:B------:R-:W-:Y:S01]  /*55d0*/  IADD3.X R9, PT, PT, R5, UR7, RZ, P1, !PT ;  /* 0x0000000705097c10 */ /* 0x000fe20008ffe4ff */
[----:B------:R-:W-:Y:S01]  /*55e0*/  IMAD.IADD R193, R164, 0x1, R179 ;  /* 0x00000001a4c17824 */ /* 0x000fe200078e02b3 */
[----:B------:R-:W-:Y:S01]  /*55f0*/  IADD3 R6, P1, PT, R8, UR4, RZ ;  /* 0x0000000408067c10 */ /* 0x000fe2000ff3e0ff */
[----:B------:R-:W-:Y:S01]  /*5600*/  LDGSTS.E.BYPASS.LTC128B.128 [R182+0xc800], desc[UR16][R4.64] ;  /* 0x0c80000004b67fae */ /* 0x000fe2000b981a10 */
[----:B------:R-:W-:-:S02]  /*5610*/  IMAD.IADD R189, R164, 0x1, R189 ;  /* 0x00000001a4bd7824 */ /* 0x000fc400078e02bd */
[----:B------:R-:W-:Y:S01]  /*5620*/  IADD3.X R7, PT, PT, R9, UR7, RZ, P1, !PT ;  /* 0x0000000709077c10 */ /* 0x000fe20008ffe4ff */
[----:B------:R-:W-:Y:S01]  /*5630*/  LDGSTS.E.BYPASS.LTC128B.128 [R182+0xe800], desc[UR16][R4.64+0x80] ;  /* 0x0e80008004b67fae */ /* 0x000fe2000b981a10 */
[C---:B------:R-:W-:Y:S02]  /*5640*/  IMAD.IADD R191, R176.reuse, 0x1, R193 ;  /* 0x00000001b0bf7824 */ /* 0x040fe400078e02c1 */
[----:B------:R-:W-:Y:S01]  /*5650*/  IMAD.IADD R183, R176, 0x1, R189 ;  /* 0x00000001b0b77824 */ /* 0x000fe200078e02bd */
        /* <DEDUP_REMOVED lines=23> */
[----:B------:R-:W0:Y:S01]  /*57d0*/  LDGDEPBAR ;  /* 0x00000000000079af */ /* 0x000e220000000000 */
[C---:B-----5:R-:W-:Y:S08]  /*57e0*/  HMMA.16816.F32.BF16 R152, R140.reuse, R148, RZ ;  /* 0x000000948c98723c */ /* 0x060ff000000418ff */
[C---:B------:R-:W-:Y:S08]  /*57f0*/  HMMA.16816.F32.BF16 R12, R140.reuse, R14, RZ ;  /* 0x0000000e8c0c723c */ /* 0x040ff000000418ff */
[C---:B------:R-:W-:Y:S08]  /*5800*/  HMMA.16816.F32.BF16 R156, R140.reuse, R158, RZ ;  /* 0x0000009e8c9c723c */ /* 0x040ff000000418ff */
[C---:B------:R-:W-:Y:S08]  /*5810*/  HMMA.16816.F32.BF16 R148, R140.reuse, R150, RZ ;  /* 0x000000968c94723c */ /* 0x040ff000000418ff */
[C---:B------:R-:W-:Y:S08]  /*5820*/  HMMA.16816.F32.BF16 R144, R140.reuse, R20, RZ ;  /* 0x000000148c90723c */ /* 0x040ff000000418ff */
[----:B------:R-:W-:Y:S01]  /*5830*/  HMMA.16816.F32.BF16 R140, R140, R22, RZ ;  /* 0x000000168c8c723c */ /* 0x000fe200000418ff */
[----:B------:R-:W3:Y:S07]  /*5840*/  LDSM.16.M88.4 R20, [R189+0x6000] ;  /* 0x00600000bd14783b */ /* 0x000eee0000000200 */
[C---:B-1----:R-:W-:Y:S08]  /*5850*/  HMMA.16816.F32.BF16 R16, R8.reuse, R28, R16 ;  /* 0x0000001c0810723c */ /* 0x042ff00000041810 */
[C---:B------:R-:W-:Y:S01]  /*5860*/  HMMA.16816.F32.BF16 R12, R8.reuse, R30, R12 ;  /* 0x0000001e080c723c */ /* 0x040fe2000004180c */
[----:B------:R-:W-:Y:S07]  /*5870*/  LDSM.16.M88.4 R28, [R183+0x6000] ;  /* 0x00600000b71c783b */ /* 0x000fee0000000200 */
[C---:B--2---:R-:W-:Y:S08]  /*5880*/  HMMA.16816.F32.BF16 R160, R8.reuse, R4, R160 ;  /* 0x0000000408a0723c */ /* 0x044ff000000418a0 */
[C---:B------:R-:W-:Y:S01]  /*5890*/  HMMA.16816.F32.BF16 R156, R8.reuse, R6, R156 ;  /* 0x00000006089c723c */ /* 0x040fe2000004189c */
[----:B------:R-:W1:Y:S07]  /*58a0*/  LDSM.16.M88.4 R4, [R191] ;  /* 0x00000000bf04783b */ /* 0x000e6e0000000200 */
[C---:B------:R-:W-:Y:S08]  /*58b0*/  HMMA.16816.F32.BF16 R152, R8.reuse, R172, R152 ;  /* 0x000000ac0898723c */ /* 0x040ff00000041898 */
[C---:B------:R-:W-:Y:S01]  /*58c0*/  HMMA.16816.F32.BF16 R148, R8.reuse, R174, R148 ;  /* 0x000000ae0894723c */ /* 0x040fe20000041894 */
[----:B------:R-:W-:Y:S07]  /*58d0*/  LDSM.16.M88.4 R172, [R184+0x9800] ;  /* 0x00980000b8ac783b */ /* 0x000fee0000000200 */
[C---:B------:R-:W-:Y:S08]  /*58e0*/  HMMA.16816.F32.BF16 R144, R8.reuse, R24, R144 ;  /* 0x000000180890723c */ /* 0x040ff00000041890 */
[----:B------:R-:W-:Y:S01]  /*58f0*/  HMMA.16816.F32.BF16 R140, R8, R26, R140 ;  /* 0x0000001a088c723c */ /* 0x000fe2000004188c */
[----:B------:R-:W2:Y:S04]  /*5900*/  LDSM.16.M88.4 R8, [R183+0x6800] ;  /* 0x00680000b708783b */ /* 0x000ea80000000200 */
[----:B------:R-:W4:Y:S03]  /*5910*/  LDSM.16.M88.4 R24, [R183+0x7000] ;  /* 0x00700000b718783b */ /* 0x000f260000000200 */
[C---:B---3--:R-:W-:Y:S08]  /*5920*/  HMMA.16816.F32.BF16 R16, R32.reuse, R20, R16 ;  /* 0x000000142010723c */ /* 0x048ff00000041810 */
[C---:B------:R-:W-:Y:S01]  /*5930*/  HMMA.16816.F32.BF16 R12, R32.reuse, R22, R12 ;  /* 0x00000016200c723c */ /* 0x040fe2000004180c */
[----:B------:R-:W3:Y:S07]  /*5940*/  LDSM.16.M88.4 R20, [R183+0x7800] ;  /* 0x00780000b714783b */ /* 0x000eee0000000200 */
[C---:B------:R-:W-:Y:S08]  /*5950*/  HMMA.16816.F32.BF16 R160, R32.reuse, R168, R160 ;  /* 0x000000a820a0723c */ /* 0x040ff000000418a0 */
[----:B------:R-:W-:Y:S01]  /*5960*/  HMMA.16816.F32.BF16 R156, R32, R170, R156 ;  /* 0x000000aa209c723c */ /* 0x000fe2000004189c */
[----:B------:R-:W-:Y:S07]  /*5970*/  LDSM.16.M88.4 R168, [R183+0x8000] ;  /* 0x00800000b7a8783b */ /* 0x000fee0000000200 */
[C---:B-1----:R-:W-:Y:S08]  /*5980*/  HMMA.16816.F32.BF16 R16, R4.reuse, R28, R16 ;  /* 0x0000001c0410723c */ /* 0x042ff00000041810 */
[C---:B------:R-:W-:Y:S01]  /*5990*/  HMMA.16816.F32.BF16 R12, R4.reuse, R30, R12 ;  /* 0x0000001e040c723c */ /* 0x040fe2000004180c */
[----:B------:R-:W-:Y:S07]  /*59a0*/  LDSM.16.M88.4 R28, [R179+0x2000] ;  /* 0x00200000b31c783b */ /* 0x000fee0000000200 */
[C---:B--2---:R-:W-:Y:S08]  /*59b0*/  HMMA.16816.F32.BF16 R160, R4.reuse, R8, R160 ;  /* 0x0000000804a0723c */ /* 0x044ff000000418a0 */
[----:B------:R-:W-:Y:S01]  /*59c0*/  HMMA.16816.F32.BF16 R156, R4, R10, R156 ;  /* 0x0000000a049c723c */ /* 0x000fe2000004189c */
[----:B------:R-:W1:Y:S07]  /*59d0*/  LDSM.16.M88.4 R8, [R192+UR5+0x8800] ;  /* 0x00880005c008783b */ /* 0x000e6e0008000200 */
[C---:B------:R-:W-:Y:S08]  /*59e0*/  HMMA.16816.F32.BF16 R152, R32.reuse, R164, R152 ;  /* 0x000000a42098723c */ /* 0x040ff00000041898 */
[C---:B------:R-:W-:Y:S01]  /*59f0*/  HMMA.16816.F32.BF16 R148, R32.reuse, R166, R148 ;  /* 0x000000a62094723c */ /* 0x040fe20000041894 */
[----:B------:R-:W2:Y:S07]  /*5a00*/  LDSM.16.M88.4 R164, [R192+UR5+0x8000] ;  /* 0x00800005c0a4783b */ /* 0x000eae0008000200 */
[C---:B------:R-:W-:Y:S08]  /*5a10*/  HMMA.16816.F32.BF16 R144, R32.reuse, R136, R144 ;  /* 0x000000882090723c */ /* 0x040ff00000041890 */
[----:B------:R-:W-:Y:S01]  /*5a20*/  HMMA.16816.F32.BF16 R140, R32, R138, R140 ;  /* 0x0000008a208c723c */ /* 0x000fe2000004188c */
[----:B------:R-:W5:Y:S04]  /*5a30*/  LDSM.16.M88.4 R136, [R192+UR5+0x9000] ;  /* 0x00900005c088783b */ /* 0x000f680008000200 */
[----:B------:R-:W5:Y:S03]  /*5a40*/  LDSM.16.M88.4 R32, [R192+UR5+0x9800] ;  /* 0x00980005c020783b */ /* 0x000f660008000200 */
[C---:B----4-:R-:W-:Y:S08]  /*5a50*/  HMMA.16816.F32.BF16 R152, R4.reuse, R24, R152 ;  /* 0x000000180498723c */ /* 0x050ff00000041898 */
[C---:B------:R-:W-:Y:S01]  /*5a60*/  HMMA.16816.F32.BF16 R148, R4.reuse, R26, R148 ;  /* 0x0000001a0494723c */ /* 0x040fe20000041894 */
[----:B------:R-:W-:Y:S07]  /*5a70*/  LDSM.16.M88.4 R24, [R184+0x8800] ;  /* 0x00880000b818783b */ /* 0x000fee0000000200 */
        /* <DEDUP_REMOVED lines=17> */
[C---:B---3--:R-:W-:Y:S08]  /*5b90*/  HMMA.16816.F32.BF16 R16, R20.reuse, R4, R16 ;  /* 0x000000041410723c */ /* 0x048ff00000041810 */
[C---:B------:R-:W-:Y:S01]  /*5ba0*/  HMMA.16816.F32.BF16 R12, R20.reuse, R6, R12 ;  /* 0x00000006140c723c */ /* 0x040fe2000004180c */
[----:B------:R-:W2:Y:S07]  /*5bb0*/  LDSM.16.M88.4 R4, [R193+0x2000] ;  /* 0x00200000c104783b */ /* 0x000eae0000000200 */
[C---:B------:R-:W-:Y:S08]  /*5bc0*/  HMMA.16816.F32.BF16 R160, R20.reuse, R24, R160 ;  /* 0x0000001814a0723c */ /* 0x040ff000000418a0 */
[C---:B------:R-:W-:Y:S01]  /*5bd0*/  HMMA.16816.F32.BF16 R156, R20.reuse, R26, R156 ;  /* 0x0000001a149c723c */ /* 0x040fe2000004189c */
[----:B------:R-:W3:Y:S07]  /*5be0*/  LDSM.16.M88.4 R24, [R189+0x9800] ;  /* 0x00980000bd18783b */ /* 0x000eee0000000200 */
[C---:B-1----:R-:W-:Y:S08]  /*5bf0*/  HMMA.16816.F32.BF16 R152, R20.reuse, R8, R152 ;  /* 0x000000081498723c */ /* 0x042ff00000041898 */
[C---:B------:R-:W-:Y:S01]  /*5c00*/  HMMA.16816.F32.BF16 R148, R20.reuse, R10, R148 ;  /* 0x0000000a1494723c */ /* 0x040fe20000041894 */
[----:B------:R-:W1:Y:S07]  /*5c10*/  LDSM.16.M88.4 R8, [R183+0x8800] ;  /* 0x00880000b708783b */ /* 0x000e6e0000000200 */
[C---:B------:R-:W-:Y:S08]  /*5c20*/  HMMA.16816.F32.BF16 R144, R20.reuse, R172, R144 ;  /* 0x000000ac1490723c */ /* 0x040ff00000041890 */
[----:B------:R-:W-:Y:S01]  /*5c30*/  HMMA.16816.F32.BF16 R140, R20, R174, R140 ;  /* 0x000000ae148c723c */ /* 0x000fe2000004188c */
[----:B------:R-:W4:Y:S04]  /*5c40*/  LDSM.16.M88.4 R20, [R183+0x9000] ;  /* 0x00900000b714783b */ /* 0x000f280000000200 */
[----:B------:R-:W-:Y:S03]  /*5c50*/  LDSM.16.M88.4 R172, [R184+0xa800] ;  /* 0x00a80000b8ac783b */ /* 0x000fe60000000200 */
[C---:B--2---:R-:W-:Y:S08]  /*5c60*/  HMMA.16816.F32.BF16 R16, R4.reuse, R164, R16 ;  /* 0x000000a40410723c */ /* 0x044ff00000041810 */
[C---:B------:R-:W-:Y:S01]  /*5c70*/  HMMA.16816.F32.BF16 R12, R4.reuse, R166, R12 ;  /* 0x000000a6040c723c */ /* 0x040fe2000004180c */
[----:B------:R-:W2:Y:S07]  /*5c80*/  LDSM.16.M88.4 R164, [R183+0x9800] ;  /* 0x00980000b7a4783b */ /* 0x000eae0000000200 */
[C---:B------:R-:W-:Y:S08]  /*5c90*/  HMMA.16816.F32.BF16 R160, R4.reuse, R32, R160 ;  /* 0x0000002004a0723c */ /* 0x040ff000000418a0 */
[C---:B------:R-:W-:Y:S01]  /*5ca0*/  HMMA.16816.F32.BF16 R156, R4.reuse, R34, R156 ;  /* 0x00000022049c723c */ /* 0x040fe2000004189c */
[----:B------:R-:W-:Y:S07]  /*5cb0*/  LDSM.16.M88.4 R32, [R192+UR5+0xa000] ;  /* 0x00a00005c020783b */ /* 0x000fee0008000200 */
[C---:B------:R-:W-:Y:S08]  /*5cc0*/  HMMA.16816.F32.BF16 R152, R4.reuse, R28, R152 ;  /* 0x0000001c0498723c */ /* 0x040ff00000041898 */
[C---:B------:R-:W-:Y:S01]  /*5cd0*/  HMMA.16816.F32.BF16 R148, R4.reuse, R30, R148 ;  /* 0x0000001e0494723c */ /* 0x040fe20000041894 */
[----:B------:R-:W-:Y:S07]  /*5ce0*/  LDSM.16.M88.4 R28, [R192+UR5+0xa800] ;  /* 0x00a80005c01c783b */ /* 0x000fee0008000200 */
[C---:B---3--:R-:W-:Y:S08]  /*5cf0*/  HMMA.16816.F32.BF16 R144, R4.reuse, R24, R144 ;  /* 0x000000180490723c */ /* 0x048ff00000041890 */
[----:B------:R-:W-:Y:S01]  /*5d00*/  HMMA.16816.F32.BF16 R140, R4, R26, R140 ;  /* 0x0000001a048c723c */ /* 0x000fe2000004188c */
[----:B------:R-:W3:Y:S04]  /*5d10*/  LDSM.16.M88.4 R4, [R179+0x4000] ;  /* 0x00400000b304783b */ /* 0x000ee80000000200 */
[----:B------:R-:W5:Y:S03]  /*5d20*/  LDSM.16.M88.4 R24, [R192+UR5+0xb000] ;  /* 0x00b00005c018783b */ /* 0x000f660008000200 */
[C---:B-1----:R-:W-:Y:S01]  /*5d30*/  HMMA.16816.F32.BF16 R160, R136.reuse, R8, R160 ;  /* 0x0000000888a0723c */ /* 0x042fe200000418a0 */
[----:B------:R-:W-:Y:S07]  /*5d40*/  LDSM.16.M88.4 R176, [R177+0x4000] ;  /* 0x00400000b1b0783b */ /* 0x000fee0000000200 */
[C---:B------:R-:W-:Y:S01]  /*5d50*/  HMMA.16816.F32.BF16 R156, R136.reuse, R10, R156 ;  /* 0x0000000a889c723c */ /* 0x040fe2000004189c */
[----:B------:R-:W1:Y:S07]  /*5d60*/  LDSM.16.M88.4 R8, [R192+UR5+0xb800] ;  /* 0x00b80005c008783b */ /* 0x000e6e0008000200 */
[C---:B------:R-:W-:Y:S08]  /*5d70*/  HMMA.16816.F32.BF16 R16, R136.reuse, R168, R16 ;  /* 0x000000a88810723c */ /* 0x040ff00000041810 */
[C---:B------:R-:W-:Y:S01]  /*5d80*/  HMMA.16816.F32.BF16 R12, R136.reuse, R170, R12 ;  /* 0x000000aa880c723c */ /* 0x040fe2000004180c */
[----:B------:R-:W-:Y:S07]  /*5d90*/  LDSM.16.M88.4 R168, [R184+0xb000] ;  /* 0x00b00000b8a8783b */ /* 0x000fee0000000200 */
[C---:B----4-:R-:W-:Y:S08]  /*5da0*/  HMMA.16816.F32.BF16 R152, R136.reuse, R20, R152 ;  /* 0x000000148898723c */ /* 0x050ff00000041898 */
[C---:B------:R-:W-:Y:S01]  /*5db0*/  HMMA.16816.F32.BF16 R148, R136.reuse, R22, R148 ;  /* 0x000000168894723c */ /* 0x040fe20000041894 */
[----:B------:R-:W4:Y:S07]  /*5dc0*/  LDSM.16.M88.4 R20, [R184+0xa000] ;  /* 0x00a00000b814783b */ /* 0x000f2e0000000200 */
[C---:B--2---:R-:W-:Y:S08]  /*5dd0*/  HMMA.16816.F32.BF16 R144, R136.reuse, R164, R144 ;  /* 0x000000a48890723c */ /* 0x044ff00000041890 */
[----:B------:R-:W-:Y:S01]  /*5de0*/  HMMA.16816.F32.BF16 R140, R136, R166, R140 ;  /* 0x000000a6888c723c */ /* 0x000fe2000004188c */
[----:B------:R-:W-:Y:S04]  /*5df0*/  LDSM.16.M88.4 R136, [R193+0x4000] ;  /* 0x00400000c188783b */ /* 0x000fe80000000200 */
[----:B------:R-:W2:Y:S03]  /*5e00*/  LDSM.16.M88.4 R164, [R184+0xb800] ;  /* 0x00b80000b8a4783b */ /* 0x000ea60000000200 */
[C---:B---3--:R-:W-:Y:S08]  /*5e10*/  HMMA.16816.F32.BF16 R16, R4.reuse, R32, R16 ;  /* 0x000000200410723c */ /* 0x048ff00000041810 */
[C---:B------:R-:W-:Y:S01]  /*5e20*/  HMMA.16816.F32.BF16 R12, R4.reuse, R34, R12 ;  /* 0x00000022040c723c */ /* 0x040fe2000004180c */
[----:B------:R-:W3:Y:S07]  /*5e30*/  LDSM.16.M88.4 R32, [R189+0xa000] ;  /* 0x00a00000bd20783b */ /* 0x000eee0000000200 */
[C---:B------:R-:W-:Y:S08]  /*5e40*/  HMMA.16816.F32.BF16 R160, R4.reuse, R28, R160 ;  /* 0x0000001c04a0723c */ /* 0x040ff000000418a0 */
[C---:B------:R-:W-:Y:S01]  /*5e50*/  HMMA.16816.F32.BF16 R156, R4.reuse, R30, R156 ;  /* 0x0000001e049c723c */ /* 0x040fe2000004189c */
[----:B------:R-:W-:Y:S07]  /*5e60*/  LDSM.16.M88.4 R28, [R189+0xa800] ;  /* 0x00a80000bd1c783b */ /* 0x000fee0000000200 */
        /* <DEDUP_REMOVED lines=9> */
[----:B------:R-:W4:Y:S07]  /*5f00*/  LDSM.16.M88.4 R20, [R189+0xb800] ;  /* 0x00b80000bd14783b */ /* 0x000f2e0000000200 */
[----:B--2---:R-:W-:Y:S08]  /*5f10*/  HMMA.16816.F32.BF16 R144, R176, R164, R144 ;  /* 0x000000a4b090723c */ /* 0x004ff00000041890 */
[C---:B---3--:R-:W-:Y:S08]  /*5f20*/  HMMA.16816.F32.BF16 R16, R136.reuse, R32, R16 ;  /* 0x000000208810723c */ /* 0x048ff00000041810 */
[----:B------:R-:W-:Y:S08]  /*5f30*/  HMMA.16816.F32.BF16 R12, R136, R34, R12 ;  /* 0x00000022880c723c */ /* 0x000ff0000004180c */
[----:B------:R-:W-:Y:S08]  /*5f40*/  HMMA.16816.F32.BF16 R152, R176, R168, R152 ;  /* 0x000000a8b098723c */ /* 0x000ff00000041898 */
[----:B-1----:R-:W-:Y:S01]  /*5f50*/  HMMA.16816.F32.BF16 R16, R8, R4, R16 ;  /* 0x000000040810723c */ /* 0x002fe20000041810 */
[----:B------:R-:W-:-:S05]  /*5f60*/  IMAD.SHL.U32 R4, R188, 0x2, RZ ;  /* 0x00000002bc047824 */ /* 0x000fca00078e00ff */
[----:B------:R-:W-:Y:S02]  /*5f70*/  LOP3.LUT R4, R4, 0x6, RZ, 0xc0, !PT ;  /* 0x0000000604047812 */ /* 0x000fe400078ec0ff */
[C---:B------:R-:W-:Y:S01]  /*5f80*/  HMMA.16816.F32.BF16 R148, R176.reuse, R170, R148 ;  /* 0x000000aab094723c */ /* 0x040fe20000041894 */
[----:B------:R-:W1:Y:S07]  /*5f90*/  LDSM.16.M88.4 R168, [R183+0xa800] ;  /* 0x00a80000b7a8783b */ /* 0x000e6e0000000200 */
[----:B------:R-:W-:Y:S08]  /*5fa0*/  HMMA.16816.F32.BF16 R160, R176, R172, R160 ;  /* 0x000000acb0a0723c */ /* 0x000ff000000418a0 */
[----:B----4-:R-:W-:Y:S01]  /*5fb0*/  HMMA.16816.F32.BF16 R144, R136, R20, R144 ;  /* 0x000000148890723c */ /* 0x010fe20000041890 */
[----:B------:R-:W-:-:S04]  /*5fc0*/  IMAD R20, R181, 0x40, R4 ;  /* 0x00000040b5147824 */ /* 0x000fc800078e0204 */
[C---:B------:R-:W-:Y:S02]  /*5fd0*/  VIADD R5, R20.reuse, 0xffffff80 ;  /* 0xffffff8014057836 */ /* 0x040fe40000000000 */
[C---:B------:R-:W-:Y:S01]  /*5fe0*/  VIADD R35, R20.reuse, 0xffffff91 ;  /* 0xffffff9114237836 */ /* 0x040fe20000000000 */
[----:B------:R-:W-:Y:S01]  /*5ff0*/  HMMA.16816.F32.BF16 R12, R8, R6, R12 ;  /* 0x00000006080c723c */ /* 0x000fe2000004180c */
[C---:B------:R-:W-:Y:S01]  /*6000*/  VIADD R7, R20.reuse, 0xffffff81 ;  /* 0xffffff8114077836 */ /* 0x040fe20000000000 */
[C---:B------:R-:W-:Y:S02]  /*6010*/  ISETP.GE.AND P2, PT, R5.reuse, R2, PT ;  /* 0x000000020500720c */ /* 0x040fe40003f46270 */
[----:B------:R-:W-:Y:S01]  /*6020*/  ISETP.GE.AND P1, PT, R5, R0, PT ;  /* 0x000000000500720c */ /* 0x000fe20003f26270 */
[C---:B------:R-:W-:Y:S01]  /*6030*/  VIADD R5, R20.reuse, 0xffffff88 ;  /* 0xffffff8814057836 */ /* 0x040fe20000000000 */
[C---:B------:R-:W-:Y:S02]  /*6040*/  ISETP.GE.AND P4, PT, R7.reuse, R2, PT ;  /* 0x000000020700720c */ /* 0x040fe40003f86270 */
[----:B------:R-:W-:Y:S01]  /*6050*/  HMMA.16816.F32.BF16 R156, R176, R174, R156 ;  /* 0x000000aeb09c723c */ /* 0x000fe2000004189c */
[----:B------:R-:W-:Y:S01]  /*6060*/  ISETP.GE.AND P6, PT, R7, R0, PT ;  /* 0x000000000700720c */ /* 0x000fe20003fc6270 */
[----:B------:R-:W-:Y:S01]  /*6070*/  VIADD R7, R20, 0xffffff89 ;  /* 0xffffff8914077836 */ /* 0x000fe20000000000 */
[----:B------:R-:W-:-:S02]  /*6080*/  ISETP.GE.AND P3, PT, R5, R2, PT ;  /* 0x000000020500720c */ /* 0x000fc40003f66270 */
[----:B------:R-:W-:Y:S02]  /*6090*/  FSEL R21, R18, -INF , !P1 ;  /* 0xff80000012157808 */ /* 0x000fe40004800000 */
[----:B------:R-:W-:Y:S01]  /*60a0*/  FSEL R17, R17, -INF , !P4 ;  /* 0xff80000011117808 */ /* 0x000fe20006000000 */
[C---:B------:R-:W-:Y:S01]  /*60b0*/  HMMA.16816.F32.BF16 R152, R136.reuse, R24, R152 ;  /* 0x000000188898723c */ /* 0x040fe20000041898 */
[----:B------:R-:W-:Y:S02]  /*60c0*/  FSEL R19, R19, -INF , !P6 ;  /* 0xff80000013137808 */ /* 0x000fe40007000000 */
[----:B------:R-:W-:Y:S02]  /*60d0*/  FSEL R33, R12, -INF , !P3 ;  /* 0xff8000000c217808 */ /* 0x000fe40005800000 */
[C---:B------:R-:W-:Y:S02]  /*60e0*/  ISETP.GE.AND P1, PT, R7.reuse, R2, PT ;  /* 0x000000020700720c */ /* 0x040fe40003f26270 */
[----:B------:R-:W-:Y:S01]  /*60f0*/  ISETP.GE.AND P4, PT, R7, R0, PT ;  /* 0x000000000700720c */ /* 0x000fe20003f86270 */
[----:B------:R-:W-:Y:S01]  /*6100*/  HMMA.16816.F32.BF16 R148, R136, R26, R148 ;  /* 0x0000001a8894723c */ /* 0x000fe20000041894 */
[----:B------:R-:W2:Y:S01]  /*6110*/  LDSM.16.M88.4 R24, [R183+0xb000] ;  /* 0x00b00000b718783b */ /* 0x000ea20000000200 */
[----:B------:R-:W-:-:S02]  /*6120*/  FSEL R13, R13, -INF , !P1 ;  /* 0xff8000000d0d7808 */ /* 0x000fc40004800000 */
[----:B------:R-:W-:-:S04]  /*6130*/  ISETP.GE.AND P1, PT, R35, R0, PT ;  /* 0x000000002300720c */ /* 0x000fc80003f26270 */
[----:B------:R-:W-:Y:S01]  /*6140*/  HMMA.16816.F32.BF16 R160, R136, R28, R160 ;  /* 0x0000001c88a0723c */ /* 0x000fe200000418a0 */
[----:B------:R-:W-:Y:S02]  /*6150*/  FSEL R29, R16, -INF , !P2 ;  /* 0xff800000101d7808 */ /* 0x000fe40005000000 */
[----:B------:R-:W-:Y:S01]  /*6160*/  ISETP.GE.AND P2, PT, R5, R0, PT ;  /* 0x000000000500720c */ /* 0x000fe20003f46270 */
[----:B------:R-:W-:-:S04]  /*6170*/  VIADD R5, R20, 0xffffff90 ;  /* 0xffffff9014057836 */ /* 0x000fc80000000000 */
[----:B------:R-:W-:Y:S01]  /*6180*/  HMMA.16816.F32.BF16 R156, R136, R30, R156 ;  /* 0x0000001e889c723c */ /* 0x000fe2000004189c */
[C---:B------:R-:W-:Y:S02]  /*6190*/  ISETP.GE.AND P6, PT, R5.reuse, R2, PT ;  /* 0x000000020500720c */ /* 0x040fe40003fc6270 */
[----:B------:R-:W-:Y:S02]  /*61a0*/  ISETP.GE.AND P3, PT, R5, R0, PT ;  /* 0x000000000500720c */ /* 0x000fe40003f66270 */
[----:B------:R3:W4:Y:S01]  /*61b0*/  LDSM.16.M88.4 R4, [R183+0xb800] ;  /* 0x00b80000b704783b */ /* 0x0007220000000200 */
[----:B------:R-:W-:Y:S01]  /*61c0*/  FSEL R31, R14, -INF , !P2 ;  /* 0xff8000000e1f7808 */ /* 0x000fe20005000000 */
[----:B------:R-:W-:-:S04]  /*61d0*/  DEPBAR.LE SB0, 0x0 ;  /* 0x000080000000791a */ /* 0x000fc80000000000 */
[----:B------:R-:W-:Y:S01]  /*61e0*/  HMMA.16816.F32.BF16 R140, R176, R166, R140 ;  /* 0x000000a6b08c723c */ /* 0x000fe2000004188c */
[----:B------:R-:W-:Y:S01]  /*61f0*/  BAR.SYNC.DEFER_BLOCKING 0x0 ;  /* 0x0000000000007b1d */ /* 0x000fe20000010000 */
[----:B------:R-:W-:Y:S01]  /*6200*/  ISETP.GE.AND P2, PT, R35, R2, PT ;  /* 0x000000022300720c */ /* 0x000fe20003f46270 */
[----:B------:R-:W-:-:S05]  /*6210*/  VIADD R35, R20, 0xffffff98 ;  /* 0xffffff9814237836 */ /* 0x000fca0000000000 */
[C---:B-1----:R-:W-:Y:S08]  /*6220*/  HMMA.16816.F32.BF16 R160, R8.reuse, R168, R160 ;  /* 0x000000a808a0723c */ /* 0x042ff000000418a0 */
[C---:B------:R-:W-:Y:S08]  /*6230*/  HMMA.16816.F32.BF16 R156, R8.reuse, R170, R156 ;  /* 0x000000aa089c723c */ /* 0x040ff0000004189c */
[----:B--2---:R-:W-:Y:S01]  /*6240*/  HMMA.16816.F32.BF16 R152, R8, R24, R152 ;  /* 0x000000180898723c */ /* 0x004fe20000041898 */
[----:B------:R-:W-:Y:S01]  /*6250*/  FSEL R25, R15, -INF , !P4 ;  /* 0xff8000000f197808 */ /* 0x000fe20006000000 */
[----:B------:R-:W-:Y:S01]  /*6260*/  VIADD R15, R20, 0xffffff99 ;  /* 0xffffff99140f7836 */ /* 0x000fe20000000000 */
[----:B------:R-:W-:-:S02]  /*6270*/  FSEL R177, R162, -INF , !P3 ;  /* 0xff800000a2b17808 */ /* 0x000fc40005800000 */
[----:B------:R-:W-:Y:S01]  /*6280*/  FSEL R221, R161, -INF , !P2 ;  /* 0xff800000a1dd7808 */ /* 0x000fe20005000000 */
[----:B------:R-:W-:Y:S01]  /*6290*/  VIADD R161, R181, 0xfffffffe ;  /* 0xfffffffeb5a17836 */ /* 0x000fe20000000000 */
[C---:B------:R-:W-:Y:S01]  /*62a0*/  ISETP.GE.AND P3, PT, R15.reuse, R2, PT ;  /* 0x000000020f00720c */ /* 0x040fe20003f66270 */
[----:B------:R-:W-:Y:S01]  /*62b0*/  HMMA.16816.F32.BF16 R148, R8, R26, R148 ;  /* 0x0000001a0894723c */ /* 0x000fe20000041894 */
[----:B------:R-:W-:Y:S01]  /*62c0*/  ISETP.GE.AND P2, PT, R15, R0, PT ;  /* 0x000000000f00720c */ /* 0x000fe20003f46270 */
[C---:B------:R-:W-:Y:S01]  /*62d0*/  VIADD R15, R20.reuse, 0xffffffa0 ;  /* 0xffffffa0140f7836 */ /* 0x040fe20000000000 */
[----:B------:R-:W-:Y:S01]  /*62e0*/  ISETP.GE.AND P4, PT, R35, R2, PT ;  /* 0x000000022300720c */ /* 0x000fe20003f86270 */
[----:B------:R-:W-:Y:S01]  /*62f0*/  VIADD R27, R20, 0xffffffa1 ;  /* 0xffffffa1141b7836 */ /* 0x000fe20000000000 */
[----:B------:R-:W-:Y:S02]  /*6300*/  FSEL R173, R160, -INF , !P6 ;  /* 0xff800000a0ad7808 */ /* 0x000fe40007000000 */
[----:B------:R-:W-:Y:S01]  /*6310*/  FSEL R175, R156, -INF , !P4 ;  /* 0xff8000009caf7808 */ /* 0x000fe20006000000 */
[----:B------:R-:W-:Y:S01]  /*6320*/  HMMA.16816.F32.BF16 R140, R136, R22, R140 ;  /* 0x00000016888c723c */ /* 0x000fe2000004188c */
[-C--:B------:R-:W-:Y:S01]  /*6330*/  ISETP.GE.AND P4, PT, R15, R0.reuse, PT ;  /* 0x000000000f00720c */ /* 0x080fe20003f86270 */
[----:B------:R-:W-:Y:S01]  /*6340*/  VIADD R23, R20, 0xffffffa9 ;  /* 0xffffffa914177836 */ /* 0x000fe20000000000 */
[----:B------:R-:W-:-:S02]  /*6350*/  ISETP.GE.AND P6, PT, R35, R0, PT ;  /* 0x000000002300720c */ /* 0x000fc40003fc6270 */
[----:B---3--:R-:W-:Y:S02]  /*6360*/  FSEL R183, R154, -INF , !P4 ;  /* 0xff8000009ab77808 */ /* 0x008fe40006000000 */
[-C--:B------:R-:W-:Y:S01]  /*6370*/  ISETP.GE.AND P4, PT, R23, R2.reuse, PT ;  /* 0x000000021700720c */ /* 0x080fe20003f86270 */
[----:B----4-:R-:W-:Y:S01]  /*6380*/  HMMA.16816.F32.BF16 R144, R8, R4, R144 ;  /* 0x000000040890723c */ /* 0x010fe20000041890 */
[----:B------:R-:W-:Y:S01]  /*6390*/  VIADD R5, R20, 0xffffffb1 ;  /* 0xffffffb114057836 */ /* 0x000fe20000000000 */
[----:B------:R-:W-:Y:S02]  /*63a0*/  FSEL R217, R163, -INF , !P1 ;  /* 0xff800000a3d97808 */ /* 0x000fe40004800000 */
[----:B------:R-:W-:Y:S02]  /*63b0*/  FSEL R215, R158, -INF , !P6 ;  /* 0xff8000009ed77808 */ /* 0x000fe40007000000 */
[-C--:B------:R-:W-:Y:S01]  /*63c0*/  ISETP.GE.AND P1, PT, R15, R2.reuse, PT ;  /* 0x000000020f00720c */ /* 0x080fe20003f26270 */
[----:B------:R-:W-:Y:S01]  /*63d0*/  VIADD R15, R20, 0xffffffa8 ;  /* 0xffffffa8140f7836 */ /* 0x000fe20000000000 */
[----:B------:R-:W-:-:S02]  /*63e0*/  ISETP.GE.AND P6, PT, R27, R2, PT ;  /* 0x000000021b00720c */ /* 0x000fc40003fc6270 */
[----:B------:R-:W-:Y:S02]  /*63f0*/  FSEL R193, R149, -INF , !P4 ;  /* 0xff80000095c17808 */ /* 0x000fe40006000000 */
[----:B------:R-:W-:Y:S01]  /*6400*/  ISETP.GE.AND P4, PT, R5, R0, PT ;  /* 0x000000000500720c */ /* 0x000fe20003f86270 */
[----:B------:R-:W-:Y:S01]  /*6410*/  HMMA.16816.F32.BF16 R140, R8, R6, R140 ;  /* 0x00000006088c723c */ /* 0x000fe2000004188c */
[----:B------:R-:W-:Y:S01]  /*6420*/  FSEL R203, R153, -INF , !P6 ;  /* 0xff80000099cb7808 */ /* 0x000fe20007000000 */
[----:B------:R-:W-:Y:S01]  /*6430*/  VIADD R7, R20, 0xffffffb8 ;  /* 0xffffffb814077836 */ /* 0x000fe20000000000 */
[----:B------:R-:W-:Y:S02]  /*6440*/  FSEL R179, R159, -INF , !P2 ;  /* 0xff8000009fb37808 */ /* 0x000fe40005000000 */
[----:B------:R-:W-:Y:S02]  /*6450*/  FSEL R213, R152, -INF , !P1 ;  /* 0xff80000098d57808 */ /* 0x000fe40004800000 */
[----:B------:R-:W-:-:S02]  /*6460*/  FSEL R153, R147, -INF , !P4 ;  /* 0xff80000093997808 */ /* 0x000fc40006000000 */
[----:B------:R-:W-:Y:S02]  /*6470*/  FSEL R219, R157, -INF , !P3 ;  /* 0xff8000009ddb7808 */ /* 0x000fe40005800000 */
[C---:B------:R-:W-:Y:S02]  /*6480*/  ISETP.GE.AND P2, PT, R15.reuse, R2, PT ;  /* 0x000000020f00720c */ /* 0x040fe40003f46270 */
[----:B------:R-:W-:Y:S01]  /*6490*/  ISETP.GE.AND P1, PT, R15, R0, PT ;  /* 0x000000000f00720c */ /* 0x000fe20003f26270 */
[----:B------:R-:W-:Y:S01]  /*64a0*/  VIADD R15, R20, 0xffffffb0 ;  /* 0xffffffb0140f7836 */ /* 0x000fe20000000000 */
[----:B------:R-:W-:Y:S02]  /*64b0*/  ISETP.GT.AND P4, PT, R161, R196, PT ;  /* 0x000000c4a100720c */ /* 0x000fe40003f84270 */
[----:B------:R-:W-:Y:S02]  /*64c0*/  ISETP.GE.AND P3, PT, R27, R0, PT ;  /* 0x000000001b00720c */ /* 0x000fe40003f66270 */
[----:B------:R-:W-:-:S02]  /*64d0*/  FSEL R137, R150, -INF , !P1 ;  /* 0xff80000096897808 */ /* 0x000fc40004800000 */
[----:B------:R-:W-:Y:S02]  /*64e0*/  ISETP.GE.AND P6, PT, R23, R0, PT ;  /* 0x000000001700720c */ /* 0x000fe40003fc6270 */
[----:B------:R-:W-:Y:S02]  /*64f0*/  FSEL R191, R155, -INF , !P3 ;  /* 0xff8000009bbf7808 */ /* 0x000fe40005800000 */
[----:B------:R-:W-:Y:S02]  /*6500*/  FSEL R199, R148, -INF , !P2 ;  /* 0xff80000094c77808 */ /* 0x000fe40005000000 */
[-C--:B------:R-:W-:Y:S01]  /*6510*/  ISETP.GE.AND P1, PT, R5, R2.reuse, PT ;  /* 0x000000020500720c */ /* 0x080fe20003f26270 */
[----:B------:R-:W-:Y:S01]  /*6520*/  VIADD R5, R20, 0xffffffb9 ;  /* 0xffffffb914057836 */ /* 0x000fe20000000000 */
[C---:B------:R-:W-:Y:S02]  /*6530*/  ISETP.GE.AND P3, PT, R15.reuse, R2, PT ;  /* 0x000000020f00720c */ /* 0x040fe40003f66270 */
[----:B------:R-:W-:-:S02]  /*6540*/  ISETP.GE.AND P2, PT, R15, R0, PT ;  /* 0x000000000f00720c */ /* 0x000fc40003f46270 */
[----:B------:R-:W-:Y:S02]  /*6550*/  FSEL R139, R151, -INF , !P6 ;  /* 0xff800000978b7808 */ /* 0x000fe40007000000 */
[----:B------:R-:W-:Y:S02]  /*6560*/  FSEL R157, R144, -INF , !P3 ;  /* 0xff800000909d7808 */ /* 0x000fe40005800000 */
[----:B------:R-:W-:Y:S02]  /*6570*/  FSEL R151, R146, -INF , !P2 ;  /* 0xff80000092977808 */ /* 0x000fe40005000000 */
[----:B------:R-:W-:Y:S02]  /*6580*/  FSEL R159, R145, -INF , !P1 ;  /* 0xff800000919f7808 */ /* 0x000fe40004800000 */
[-C--:B------:R-:W-:Y:S02]  /*6590*/  ISETP.GE.AND P6, PT, R7, R2.reuse, PT ;  /* 0x000000020700720c */ /* 0x080fe40003fc6270 */
[----:B------:R-:W-:-:S02]  /*65a0*/  ISETP.GE.AND P3, PT, R5, R2, PT ;  /* 0x000000020500720c */ /* 0x000fc40003f66270 */
[-C--:B------:R-:W-:Y:S02]  /*65b0*/  ISETP.GE.AND P2, PT, R7, R0.reuse, PT ;  /* 0x000000000700720c */ /* 0x080fe40003f46270 */
[----:B------:R-:W-:Y:S02]  /*65c0*/  ISETP.GE.AND P1, PT, R5, R0, PT ;  /* 0x000000000500720c */ /* 0x000fe40003f26270 */
[----:B------:R-:W-:Y:S02]  /*65d0*/  FSEL R155, R140, -INF , !P6 ;  /* 0xff8000008c9b7808 */ /* 0x000fe40007000000 */
        /* <DEDUP_REMOVED lines=10> */
[----:B------:R-:W-:Y:S02]  /*6680*/  IABS R6, R133 ;  /* 0x0000008500067213 */ /* 0x000fe40000000000 */
[-C--:B-1----:R-:W-:Y:S02]  /*6690*/  IABS R0, R2.reuse ;  /* 0x0000000200007213 */ /* 0x082fe40000000000 */
[----:B------:R-:W-:-:S02]  /*66a0*/  LOP3.LUT R5, R5, R2, RZ, 0x3c, !PT ;  /* 0x0000000205057212 */ /* 0x000fc400078e3cff */
        /* <DEDUP_REMOVED lines=54> */
.L_x_2743:
[----:B------:R-:W-:Y:S01]  /*6a10*/  UMOV UR4, URZ ;  /* 0x000000ff00047c82 */ /* 0x000fe20008000000 */
[----:B------:R-:W-:Y:S01]  /*6a20*/  IMAD.SHL.U32 R0, R134, 0x40, RZ ;  /* 0x0000004086007824 */ /* 0x000fe200078e00ff */
[----:B------:R-:W-:-:S05]  /*6a30*/  IADD3 R2, P1, PT, RZ, -UR4, RZ ;  /* 0x80000004ff027c10 */ /* 0x000fca000ff3e0ff */
[----:B------:R-:W-:-:S05]  /*6a40*/  IMAD.X R0, RZ, RZ, ~R0, P1 ;  /* 0x000000ffff007224 */ /* 0x000fca00008e0e00 */
[----:B------:R-:W-:-:S04]  /*6a50*/  SHF.R.S64 R5, R2, 0x1f, R0 ;  /* 0x0000001f02057819 */ /* 0x000fc80000001000 */
[----:B------:R-:W-:-:S04]  /*6a60*/  IADD3 R198, P1, PT, R5, R198, RZ ;  /* 0x000000c605c67210 */ /* 0x000fc80007f3e0ff */
[----:B------:R-:W-:-:S09]  /*6a70*/  LEA.HI.X.SX32 R197, R0, R197, 0x1, P1 ;  /* 0x000000c500c57211 */ /* 0x000fd200008f0eff */
.L_x_2744:
[C---:B------:R-:W-:Y:S01]  /*6a80*/  IMAD.SHL.U32 R5, R134.reuse, 0x20, RZ ;  /* 0x0000002086057824 */ /* 0x040fe200078e00ff */
[----:B------:R-:W-:Y:S01]  /*6a90*/  SHF.L.U64.HI R134, R134, 0x5, R135 ;  /* 0x0000000586867819 */ /* 0x000fe20000010287 */
[----:B------:R-:W-:Y:S01]  /*6aa0*/  IMAD.MOV.U32 R8, RZ, RZ, R198 ;  /* 0x000000ffff087224 */ /* 0x000fe200078e00c6 */
        /* <DEDUP_REMOVED lines=23> */
.L_x_2742:
        /* <DEDUP_REMOVED lines=18> */
[----:B------:R-:W2:Y:S01]  /*6d40*/  SHFL.BFLY PT, R7, R6, 0x2, 0x1f ;  /* 0x0c401f0006077f89 */ /* 0x000ea200000e0000 */
[----:B------:R-:W-:-:S02]  /*6d50*/  SEL R24, R186, 0xffffffe0, !P5 ;  /* 0xffffffe0ba187807 */ /* 0x000fc40006800000 */
[C---:B------:R-:W-:Y:S01]  /*6d60*/  IADD3 R16, PT, PT, R189.reuse, 0xc000, RZ ;  /* 0x0000c000bd107810 */ /* 0x040fe20007ffe0ff */
[----:B------:R-:W3:Y:S01]  /*6d70*/  SHFL.BFLY PT, R5, R4, 0x2, 0x1f ;  /* 0x0c401f0004057f89 */ /* 0x000ee200000e0000 */
[----:B------:R-:W-:Y:S02]  /*6d80*/  IADD3 R172, PT, PT, R24, R189, RZ ;  /* 0x000000bd18ac7210 */ /* 0x000fe40007ffe0ff */
[----:B------:R-:W-:Y:S02]  /*6d90*/  IADD3 R171, PT, PT, R189, 0xc040, RZ ;  /* 0x0000c040bdab7810 */ /* 0x000fe40007ffe0ff */
[----:B------:R-:W-:Y:S02]  /*6da0*/  @P0 IADD3 R171, PT, PT, R16, -0x40, RZ ;  /* 0xffffffc010ab0810 */ /* 0x000fe40007ffe0ff */
[----:B------:R-:W-:Y:S02]  /*6db0*/  @P4 IADD3 R181, PT, PT, R181, -0x3, RZ ;  /* 0xfffffffdb5b54810 */ /* 0x000fe40007ffe0ff */
[----:B------:R-:W-:Y:S01]  /*6dc0*/  IADD3 R169, PT, PT, R24, R171, RZ ;  /* 0x000000ab18a97210 */ /* 0x000fe20007ffe0ff */
[----:B------:R-:W-:Y:S04]  /*6dd0*/  LDSM.16.MT88.4 R144, [R171+0x1000] ;  /* 0x00100000ab90783b */ /* 0x000fe80000004200 */
[----:B------:R-:W-:Y:S01]  /*6de0*/  LDSM.16.MT88.4 R140, [R169+0x1000] ;  /* 0x00100000a98c783b */ /* 0x000fe20000004200 */
[----:B--2---:R-:W-:-:S02]  /*6df0*/  FMNMX.FTZ R7, R6, R7, !PT ;  /* 0x0000000706077209 */ /* 0x004fc40007810000 */
[----:B---3--:R-:W-:-:S03]  /*6e00*/  FMNMX.FTZ R5, R4, R5, !PT ;  /* 0x0000000504057209 */ /* 0x008fc60007810000 */
[----:B------:R-:W2:Y:S04]  /*6e10*/  SHFL.BFLY PT, R2, R7, 0x1, 0x1f ;  /* 0x0c201f0007027f89 */ /* 0x000ea800000e0000 */
[----:B------:R-:W3:Y:S01]  /*6e20*/  SHFL.BFLY PT, R0, R5, 0x1, 0x1f ;  /* 0x0c201f0005007f89 */ /* 0x000ee200000e0000 */
[----:B--2---:R-:W-:-:S04]  /*6e30*/  FMNMX.FTZ R2, R7, R2, !PT ;  /* 0x0000000207027209 */ /* 0x004fc80007810000 */
[C---:B------:R-:W-:Y:S01]  /*6e40*/  FSETP.NEU.FTZ.AND P2, PT, R2.reuse, -INF , PT ;  /* 0xff8000000200780b */ /* 0x040fe20003f5d000 */
[C---:B-1----:R-:W-:Y:S01]  /*6e50*/  FMUL.FTZ R154, R2.reuse, UR4 ;  /* 0x00000004029a7c20 */ /* 0x042fe20008410000 */
[----:B---3--:R-:W-:Y:S02]  /*6e60*/  FMNMX.FTZ R0, R5, R0, !PT ;  /* 0x0000000005007209 */ /* 0x008fe40007810000 */
[----:B------:R-:W-:Y:S02]  /*6e70*/  FSEL R5, R2, RZ, P2 ;  /* 0x000000ff02057208 */ /* 0x000fe40001000000 */
[----:B------:R-:W-:Y:S01]  /*6e80*/  FSEL R154, R154, RZ, P2 ;  /* 0x000000ff9a9a7208 */ /* 0x000fe20001000000 */
[C---:B------:R-:W-:Y:S01]  /*6e90*/  FMUL.FTZ R150, R0.reuse, UR4 ;  /* 0x0000000400967c20 */ /* 0x040fe20008410000 */
[----:B------:R-:W-:Y:S01]  /*6ea0*/  FSETP.NEU.FTZ.AND P1, PT, R0, -INF , PT ;  /* 0xff8000000000780b */ /* 0x000fe20003f3d000 */
[----:B------:R-:W-:Y:S02]  /*6eb0*/  FADD.FTZ R4, R132, -R5 ;  /* 0x8000000584047221 */ /* 0x000fe40000010000 */
[--C-:B------:R-:W-:Y:S01]  /*6ec0*/  FFMA.FTZ R162, R13, UR4, -R154.reuse ;  /* 0x000000040da27c23 */ /* 0x100fe2000801089a */
[----:B------:R-:W-:Y:S01]  /*6ed0*/  FSEL R6, R0, RZ, P1 ;  /* 0x000000ff00067208 */ /* 0x000fe20000800000 */
[----:B------:R-:W1:Y:S01]  /*6ee0*/  LDSM.16.MT88.4 R12, [R189+0xc000] ;  /* 0x00c00000bd0c783b */ /* 0x000e620000004200 */
[----:B------:R-:W-:Y:S01]  /*6ef0*/  FSEL R150, R150, RZ, P1 ;  /* 0x000000ff96967208 */ /* 0x000fe20000800000 */
[--C-:B------:R-:W-:Y:S01]  /*6f00*/  FFMA.FTZ R170, R29, UR4, -R154.reuse ;  /* 0x000000041daa7c23 */ /* 0x100fe2000801089a */
[----:B------:R-:W-:Y:S01]  /*6f10*/  FFMA.FTZ R164, R17, UR4, -R154 ;  /* 0x0000000411a47c23 */ /* 0x000fe2000801089a */
[----:B------:R-:W-:Y:S01]  /*6f20*/  FADD.FTZ R3, R3, -R6 ;  /* 0x8000000603037221 */ /* 0x000fe20000010000 */
[----:B------:R-:W-:Y:S01]  /*6f30*/  FFMA.FTZ R163, R33, UR4, -R154 ;  /* 0x0000000421a37c23 */ /* 0x000fe2000801089a */
[--C-:B------:R-:W-:Y:S01]  /*6f40*/  FFMA.FTZ R168, R21, UR4, -R150.reuse ;  /* 0x0000000415a87c23 */ /* 0x100fe20008010896 */
[--C-:B------:R-:W-:Y:S01]  /*6f50*/  FFMA.FTZ R160, R19, UR4, -R150.reuse ;  /* 0x0000000413a07c23 */ /* 0x100fe20008010896 */
[--C-:B------:R-:W-:Y:S01]  /*6f60*/  FFMA.FTZ R165, R31, UR4, -R150.reuse ;  /* 0x000000041fa57c23 */ /* 0x100fe20008010896 */
[----:B------:R-:W-:Y:S01]  /*6f70*/  FFMA.FTZ R166, R25, UR4, -R150 ;  /* 0x0000000419a67c23 */ /* 0x000fe20008010896 */
[----:B------:R-:W-:Y:S01]  /*6f80*/  FMUL.FTZ R167, R4, UR4 ;  /* 0x0000000404a77c20 */ /* 0x000fe20008410000 */
[----:B------:R-:W-:Y:S01]  /*6f90*/  FMUL.FTZ R3, R3, UR4 ;  /* 0x0000000403037c20 */ /* 0x000fe20008410000 */
[----:B------:R-:W-:Y:S01]  /*6fa0*/  MUFU.EX2 R170, R170 ;  /* 0x000000aa00aa7308 */ /* 0x000fe20000000800 */
[----:B------:R-:W2:Y:S01]  /*6fb0*/  LDSM.16.MT88.4 R20, [R172+0xc000] ;  /* 0x00c00000ac14783b */ /* 0x000ea20000004200 */
[--C-:B------:R-:W-:Y:S01]  /*6fc0*/  FFMA.FTZ R173, R173, UR4, -R154.reuse ;  /* 0x00000004adad7c23 */ /* 0x100fe2000801089a */
[--C-:B------:R-:W-:Y:S01]  /*6fd0*/  FFMA.FTZ R174, R221, UR4, -R154.reuse ;  /* 0x00000004ddae7c23 */ /* 0x100fe2000801089a */
[--C-:B------:R-:W-:Y:S01]  /*6fe0*/  FFMA.FTZ R175, R175, UR4, -R154.reuse ;  /* 0x00000004afaf7c23 */ /* 0x100fe2000801089a */
[----:B------:R-:W3:Y:S01]  /*6ff0*/  LDSM.16.MT88.4 R28, [R171] ;  /* 0x00000000ab1c783b */ /* 0x000ee20000004200 */
[----:B------:R-:W-:Y:S01]  /*7000*/  FFMA.FTZ R176, R219, UR4, -R154 ;  /* 0x00000004dbb07c23 */ /* 0x000fe2000801089a */
[--C-:B------:R-:W-:Y:S01]  /*7010*/  FFMA.FTZ R177, R177, UR4, -R150.reuse ;  /* 0x00000004b1b17c23 */ /* 0x100fe20008010896 */
[----:B------:R-:W4:Y:S01]  /*7020*/  MUFU.EX2 R164, R164 ;  /* 0x000000a400a47308 */ /* 0x000f220000000800 */
[----:B------:R-:W-:Y:S01]  /*7030*/  LDSM.16.MT88.4 R132, [R189+0xc800] ;  /* 0x00c80000bd84783b */ /* 0x000fe20000004200 */
[--C-:B------:R-:W-:Y:S01]  /*7040*/  FFMA.FTZ R178, R217, UR4, -R150.reuse ;  /* 0x00000004d9b27c23 */ /* 0x100fe20008010896 */
[--C-:B------:R-:W-:Y:S01]  /*7050*/  FFMA.FTZ R180, R215, UR4, -R150.reuse ;  /* 0x00000004d7b47c23 */ /* 0x100fe20008010896 */
[--C-:B------:R-:W-:Y:S01]  /*7060*/  FFMA.FTZ R179, R179, UR4, -R150.reuse ;  /* 0x00000004b3b37c23 */ /* 0x100fe20008010896 */
[----:B------:R-:W-:Y:S01]  /*7070*/  FFMA.FTZ R192, R191, UR4, -R150 ;  /* 0x00000004bfc07c23 */ /* 0x000fe20008010896 */
[--C-:B------:R-:W-:Y:S01]  /*7080*/  FFMA.FTZ R182, R213, UR4, -R154.reuse ;  /* 0x00000004d5b67c23 */ /* 0x100fe2000801089a */
[--C-:B------:R-:W-:Y:S01]  /*7090*/  FFMA.FTZ R203, R203, UR4, -R154.reuse ;  /* 0x00000004cbcb7c23 */ /* 0x100fe2000801089a */
[----:B------:R-:W-:Y:S01]  /*70a0*/  MUFU.EX2 R163, R163 ;  /* 0x000000a300a37308 */ /* 0x000fe20000000800 */
[--C-:B------:R-:W-:Y:S01]  /*70b0*/  FFMA.FTZ R184, R199, UR4, -R154.reuse ;  /* 0x00000004c7b87c23 */ /* 0x100fe2000801089a */
[----:B------:R-:W-:Y:S01]  /*70c0*/  FFMA.FTZ R193, R193, UR4, -R154 ;  /* 0x00000004c1c17c23 */ /* 0x000fe2000801089a */
[--C-:B------:R-:W-:Y:S01]  /*70d0*/  FFMA.FTZ R183, R183, UR4, -R150.reuse ;  /* 0x00000004b7b77c23 */ /* 0x100fe20008010896 */
[--C-:B------:R-:W-:Y:S01]  /*70e0*/  FFMA.FTZ R191, R137, UR4, -R150.reuse ;  /* 0x0000000489bf7c23 */ /* 0x100fe20008010896 */
[----:B------:R-:W-:Y:S01]  /*70f0*/  FFMA.FTZ R194, R139, UR4, -R150 ;  /* 0x000000048bc27c23 */ /* 0x000fe20008010896 */
[--C-:B------:R-:W-:Y:S01]  /*7100*/  FFMA.FTZ R199, R157, UR4, -R154.reuse ;  /* 0x000000049dc77c23 */ /* 0x100fe2000801089a */
[--C-:B------:R-:W-:Y:S01]  /*7110*/  FFMA.FTZ R204, R159, UR4, -R154.reuse ;  /* 0x000000049fcc7c23 */ /* 0x100fe2000801089a */
[----:B------:R-:W5:Y:S01]  /*7120*/  MUFU.EX2 R162, R162 ;  /* 0x000000a200a27308 */ /* 0x000f620000000800 */
[----:B----4-:R-:W-:Y:S01]  /*7130*/  F2FP.BF16.F32.PACK_AB R4, R164, R170 ;  /* 0x000000aaa404723e */ /* 0x010fe200000010ff */
[----:B------:R-:W-:Y:S01]  /*7140*/  LDSM.16.MT88.4 R156, [R172+0x11800] ;  /* 0x01180000ac9c783b */ /* 0x000fe20000004200 */
[--C-:B------:R-:W-:Y:S01]  /*7150*/  FFMA.FTZ R202, R155, UR4, -R154.reuse ;  /* 0x000000049bca7c23 */ /* 0x100fe2000801089a */
[----:B------:R-:W-:Y:S01]  /*7160*/  FFMA.FTZ R213, R152, UR4, -R154 ;  /* 0x0000000498d57c23 */ /* 0x000fe2000801089a */
[--C-:B------:R-:W-:Y:S01]  /*7170*/  FFMA.FTZ R215, R153, UR4, -R150.reuse ;  /* 0x0000000499d77c23 */ /* 0x100fe20008010896 */
[--C-:B------:R-:W-:Y:S01]  /*7180*/  FFMA.FTZ R208, R151, UR4, -R150.reuse ;  /* 0x0000000497d07c23 */ /* 0x100fe20008010896 */
[----:B------:R-:W-:Y:S01]  /*7190*/  LDSM.16.MT88.4 R152, [R171+0x1800] ;  /* 0x00180000ab98783b */ /* 0x000fe20000004200 */
[----:B------:R-:W-:Y:S01]  /*71a0*/  MUFU.EX2 R168, R168 ;  /* 0x000000a800a87308 */ /* 0x000fe20000000800 */
[--C-:B------:R-:W-:Y:S01]  /*71b0*/  FFMA.FTZ R210, R149, UR4, -R150.reuse ;  /* 0x0000000495d27c23 */ /* 0x100fe20008010896 */
[----:B------:R-:W-:-:S02]  /*71c0*/  FFMA.FTZ R217, R148, UR4, -R150 ;  /* 0x0000000494d97c23 */ /* 0x000fc40008010896 */
[----:B------:R-:W-:Y:S04]  /*71d0*/  LDSM.16.MT88.4 R148, [R189+0xd800] ;  /* 0x00d80000bd94783b */ /* 0x000fe80000004200 */
        /* <DEDUP_REMOVED lines=138> */
[----:B------:R-:W-:Y:S01]  /*7a80*/  FADD.FTZ R163, R163, R164 ;  /* 0x000000a4a3a37221 */ /* 0x000fe20000010000 */
[-C--:B------:R-:W-:Y:S01]  /*7a90*/  MOV R3, R0.reuse ;  /* 0x0000000000037202 */ /* 0x080fe20000000f00 */
[----:B------:R-:W-:Y:S01]  /*7aa0*/  FADD.FTZ R165, R165, R160 ;  /* 0x000000a0a5a57221 */ /* 0x000fe20000010000 */
[----:B------:R-:W-:Y:S01]  /*7ab0*/  @P4 MOV R3, R0 ;  /* 0x0000000000034202 */ /* 0x000fe20000000f00 */
        /* <DEDUP_REMOVED lines=160> */
[----:B------:R-:W-:Y:S01]  /*84c0*/  HMMA.16816.F32.BF16 R44, R144, R46, R132 ;  /* 0x0000002e902c723c */ /* 0x000fe20000041884 */
[----:B------:R-:W-:-:S02]  /*84d0*/  MOV R132, R2 ;  /* 0x0000000200847202 */ /* 0x000fc40000000f00 */
[----:B------:R-:W-:-:S05]  /*84e0*/  @P4 MOV R132, R2 ;  /* 0x0000000200844202 */ /* 0x000fca0000000f00 */
[C---:B------:R-:W-:Y:S08]  /*84f0*/  HMMA.16816.F32.BF16 R128, R144.reuse, R148, R8 ;  /* 0x000000949080723c */ /* 0x040ff00000041808 */
[C---:B------:R-:W-:Y:S08]  /*8500*/  HMMA.16816.F32.BF16 R36, R144.reuse, R150, R12 ;  /* 0x000000969024723c */ /* 0x040ff0000004180c */
[C---:B--2---:R-:W-:Y:S08]  /*8510*/  HMMA.16816.F32.BF16 R96, R144.reuse, R28, R96 ;  /* 0x0000001c9060723c */ /* 0x044ff00000041860 */
[C---:B------:R-:W-:Y:S08]  /*8520*/  HMMA.16816.F32.BF16 R100, R144.reuse, R30, R100 ;  /* 0x0000001e9064723c */ /* 0x040ff00000041864 */
[C---:B---3--:R-:W-:Y:S08]  /*8530*/  HMMA.16816.F32.BF16 R116, R144.reuse, R4, R140 ;  /* 0x000000049074723c */ /* 0x048ff0000004188c */
[----:B------:R-:W-:Y:S01]  /*8540*/  HMMA.16816.F32.BF16 R120, R144, R6, R120 ;  /* 0x000000069078723c */ /* 0x000fe20000041878 */
[----:B------:R-:W-:-:S04]  /*8550*/  NOP ;  /* 0x0000000000007918 */ /* 0x000fc80000000000 */
[----:B------:R-:W-:-:S15]  /*8560*/  @P4 BRA `(.L_x_2745) ;  /* 0x0000000000044947 */ /* 0x000fde0003800000 */
.L_x_2739:
[----:B------:R-:W-:-:S07]  /*8570*/  IADD3 R181, PT, PT, R161, -0x1, RZ ;  /* 0xffffffffa1b57810 */ /* 0x000fce0007ffe0ff */
.L_x_2745:
[----:B------:R-:W-:-:S13]  /*8580*/  ISETP.GE.AND P1, PT, R181, R196, PT ;  /* 0x000000c4b500720c */ /* 0x000fda0003f26270 */
[----:B------:R-:W-:Y:S05]  /*8590*/  @!P1 BRA `(.L_x_2746) ;  /* 0x00000030009c9947 */ /* 0x000fea0003800000 */
[----:B------:R-:W1:Y:S01]  /*85a0*/  S2UR UR5, SR_CgaCtaId ;  /* 0x00000000000579c3 */ /* 0x000e620000008800 */
[----:B------:R-:W-:Y:S01]  /*85b0*/  UISETP.NE.U32.AND UP0, UPT, UR8, URZ, UPT ;  /* 0x000000ff0800728c */ /* 0x000fe2000bf05070 */
[----:B------:R-:W-:Y:S01]  /*85c0*/  MOV R184, 0x20 ;  /* 0x0000002000b87802 */ /* 0x000fe20000000f00 */
[----:B------:R-:W-:Y:S01]  /*85d0*/  IMAD.MOV.U32 R0, RZ, RZ, R3 ;  /* 0x000000ffff007224 */ /* 0x000fe200078e0003 */
[----:B------:R-:W-:Y:S01]  /*85e0*/  LEA R204, R181, 0x40, 0x6 ;  /* 0x00000040b5cc7811 */ /* 0x000fe200078e30ff */
[----:B------:R-:W-:Y:S01]  /*85f0*/  UISETP.NE.AND.EX UP0, UPT, UR9, URZ, UPT, UP0 ;  /* 0x000000ff0900728c */ /* 0x000fe2000bf05300 */
[----:B------:R-:W-:Y:S01]  /*8600*/  SEL R184, R184, 0xffffffe0, !P5 ;  /* 0xffffffe0b8b87807 */ /* 0x000fe20006800000 */
[----:B------:R-:W-:Y:S01]  /*8610*/  IMAD.MOV.U32 R133, RZ, RZ, R132 ;  /* 0x000000ffff857224 */ /* 0x000fe200078e0084 */
[----:B------:R-:W-:Y:S01]  /*8620*/  IADD3 R194, PT, PT, R189, 0xc000, RZ ;  /* 0x0000c000bdc27810 */ /* 0x000fe20007ffe0ff */
[----:B------:R-:W-:Y:S01]  /*8630*/  VIADD R203, R181, 0x1 ;  /* 0x00000001b5cb7836 */ /* 0x000fe20000000000 */
[----:B------:R-:W-:Y:S01]  /*8640*/  IADD3 R184, PT, PT, R184, R189, RZ ;  /* 0x000000bdb8b87210 */ /* 0x000fe20007ffe0ff */
[----:B------:R-:W-:Y:S01]  /*8650*/  IMAD.MOV.U32 R202, RZ, RZ, RZ ;  /* 0x000000ffffca7224 */ /* 0x000fe200078e00ff */
[----:B------:R-:W-:Y:S01]  /*8660*/  PLOP3.LUT P1, PT, PT, PT, UP0, 0x80, 0x8 ;  /* 0x000000000008781c */ /* 0x000fe20003f2f008 */
[----:B------:R-:W-:Y:S01]  /*8670*/  UMOV UR10, 0x400 ;  /* 0x00000400000a7882 */ /* 0x000fe20000000000 */
[----:B------:R-:W2:Y:S01]  /*8680*/  LDCU UR4, c[0x0][0x45c] ;  /* 0x00008b80ff0477ac */ /* 0x000ea20008000800 */
[----:B------:R-:W3:Y:S01]  /*8690*/  LDCU.64 UR6, c[0x0][0x3a0] ;  /* 0x00007400ff0677ac */ /* 0x000ee20008000a00 */
[----:B------:R-:W4:Y:S01]  /*86a0*/  LDCU.64 UR8, c[0x0][0x3a8] ;  /* 0x00007500ff0877ac */ /* 0x000f220008000a00 */
[----:B-1----:R-:W-:-:S12]  /*86b0*/  ULEA UR5, UR5, UR10, 0x18 ;  /* 0x0000000a05057291 */ /* 0x002fd8000f8ec0ff */
.L_x_2750:
[----:B------:R-:W-:Y:S01]  /*86c0*/  @!P1 IADD3 R7, P0, PT, RZ, -R202, RZ ;  /* 0x800000caff079210 */ /* 0x000fe20007f1e0ff */
[----:B------:R-:W1:Y:S01]  /*86d0*/  S2R R188, SR_TID.X ;  /* 0x0000000000bc7919 */ /* 0x000e620000002100 */
[----:B------:R-:W5:Y:S01]  /*86e0*/  @!P1 LDC R172, c[0x0][0x3c0] ;  /* 0x0000f000ffac9b82 */ /* 0x000f620000000800 */
[----:B------:R-:W-:Y:S07]  /*86f0*/  DEPBAR.LE SB0, 0x0 ;  /* 0x000080000000791a */ /* 0x000fee0000000000 */
[----:B------:R-:W2:Y:S08]  /*8700*/  LDC R175, c[0x0][0x3c4] ;  /* 0x0000f100ffaf7b82 */ /* 0x000eb00000000800 */
[----:B------:R-:W-:Y:S01]  /*8710*/  BAR.SYNC.DEFER_BLOCKING 0x0 ;  /* 0x0000000000007b1d */ /* 0x000fe20000010000 */
[----:B-1----:R-:W-:Y:S01]  /*8720*/  LOP3.LUT R213, R188, 0x38, RZ, 0xc0, !PT ;  /* 0x00000038bcd57812 */ /* 0x002fe200078ec0ff */
[----:B-----5:R-:W-:Y:S01]  /*8730*/  @!P1 IMAD.SHL.U32 R6, R172, 0x40, RZ ;  /* 0x00000040ac069824 */ /* 0x020fe200078e00ff */
[----:B------:R-:W-:Y:S01]  /*8740*/  SHF.R.U32.HI R190, RZ, 0x1, R188 ;  /* 0x00000001ffbe7819 */ /* 0x000fe200000116bc */
[C---:B------:R-:W-:Y:S02]  /*8750*/  IMAD.SHL.U32 R132, R188.reuse, 0x40, RZ ;  /* 0x00000040bc847824 */ /* 0x040fe400078e00ff */
[----:B------:R-:W-:Y:S01]  /*8760*/  IMAD.SHL.U32 R2, R188, 0x8, RZ ;  /* 0x00000008bc027824 */ /* 0x000fe200078e00ff */
[----:B------:R-:W-:Y:S01]  /*8770*/  LOP3.LUT R176, R190, 0x8, RZ, 0xc0, !PT ;  /* 0x00000008beb07812 */ /* 0x000fe200078ec0ff */
[----:B------:R-:W-:Y:S01]  /*8780*/  IMAD.SHL.U32 R5, R188, 0x20, RZ ;  /* 0x00000020bc057824 */ /* 0x000fe200078e00ff */
[----:B------:R-:W-:Y:S01]  /*8790*/  LOP3.LUT R3, R132, 0x1c0, RZ, 0xc0, !PT ;  /* 0x000001c084037812 */ /* 0x000fe200078ec0ff */
[----:B------:R-:W-:Y:S01]  /*87a0*/  @!P1 IMAD.X R6, RZ, RZ, ~R6, P0 ;  /* 0x000000ffff069224 */ /* 0x000fe200000e0e06 */
[----:B------:R-:W-:Y:S02]  /*87b0*/  LOP3.LUT R213, R213, 0x1f8, R2, 0x78, !PT ;  /* 0x000001f8d5d57812 */ /* 0x000fe400078e7802 */
[----:B------:R-:W-:Y:S01]  /*87c0*/  LOP3.LUT R187, R5, 0x7c00, RZ, 0xc0, !PT ;  /* 0x00007c0005bb7812 */ /* 0x000fe200078ec0ff */
[----:B------:R-:W-:Y:S01]  /*87d0*/  IMAD.MOV.U32 R5, RZ, RZ, R200 ;  /* 0x000000ffff057224 */ /* 0x000fe200078e00c8 */
[----:B------:R-:W-:Y:S02]  /*87e0*/  @!P1 SHF.R.S64 R7, R7, 0x1f, R6 ;  /* 0x0000001f07079819 */ /* 0x000fe40000001006 */
[--C-:B------:R-:W-:Y:S02]  /*87f0*/  LOP3.LUT R3, R3, 0x38, R2.reuse, 0xf8, !PT ;  /* 0x0000003803037812 */ /* 0x100fe400078ef802 */
[----:B------:R-:W-:Y:S02]  /*8800*/  LOP3.LUT R213, R213, 0x1e00, R2, 0xf8, !PT ;  /* 0x00001e00d5d57812 */ /* 0x000fe400078ef802 */
[----:B------:R-:W-:Y:S02]  /*8810*/  LOP3.LUT R4, R187, 0x200, R132, 0xf8, !PT ;  /* 0x00000200bb047812 */ /* 0x000fe400078ef884 */
[----:B------:R-:W-:Y:S02]  /*8820*/  LOP3.LUT R2, R188, 0x8, RZ, 0xc0, !PT ;  /* 0x00000008bc027812 */ /* 0x000fe400078ec0ff */
[----:B------:R-:W-:Y:S01]  /*8830*/  @!P1 IADD3 R200, P0, PT, R200, R7, RZ ;  /* 0x00000007c8c89210 */ /* 0x000fe20007f1e0ff */
[----:B------:R-:W-:Y:S01]  /*8840*/  IMAD.MOV.U32 R7, RZ, RZ, R201 ;  /* 0x000000ffff077224 */ /* 0x000fe200078e00c9 */
[----:B------:R-:W-:Y:S02]  /*8850*/  LOP3.LUT R176, R4, R3, R176, 0xf6, !PT ;  /* 0x0000000304b07212 */ /* 0x000fe400078ef6b0 */
[----:B------:R-:W-:Y:S02]  /*8860*/  LOP3.LUT R2, R3, R2, RZ, 0x3c, !PT ;  /* 0x0000000203027212 */ /* 0x000fe400078e3cff */
[----:B------:R-:W-:Y:S01]  /*8870*/  @!P1 LEA.HI.X.SX32 R201, R6, R201, 0x1, P0 ;  /* 0x000000c906c99211 */ /* 0x000fe200000f0eff */
[----:B--2---:R-:W-:Y:S06]  /*8880*/  @!P1 BRA `(.L_x_2747) ;  /* 0x0000000000f49947 */ /* 0x004fec0003800000 */
[----:B------:R-:W1:Y:S01]  /*8890*/  LDC R3, c[0x0][0x4f0] ;  /* 0x00013c00ff037b82 */ /* 0x000e620000000800 */
[----:B------:R-:W-:Y:S07]  /*88a0*/  IABS R10, R204 ;  /* 0x000000cc000a7213 */ /* 0x000fee0000000000 */
[----:B------:R-:W2:Y:S01]  /*88b0*/  LDC.64 R172, c[0x0][0x3c0] ;  /* 0x0000f000ffac7b82 */ /* 0x000ea20000000a00 */
[-C--:B-1----:R-:W-:Y:S04]  /*88c0*/  IABS R4, R3.reuse ;  /* 0x0000000300047213 */ /* 0x082fe80000000000 */
[----:B------:R-:W1:Y:S10]  /*88d0*/  I2F.RP R11, R4 ;  /* 0x00000004000b7306 */ /* 0x000e740000209400 */
[----:B-1----:R-:W1:Y:S02]  /*88e0*/  MUFU.RCP R6, R11 ;  /* 0x0000000b00067308 */ /* 0x002e640000001000 */
[----:B-1----:R-:W-:Y:S02]  /*88f0*/  VIADD R12, R6, 0xffffffe ;  /* 0x0ffffffe060c7836 */ /* 0x002fe40000000000 */
[----:B------:R-:W-:Y:S06]  /*8900*/  VIADD R6, R204, 0xffffffc0 ;  /* 0xffffffc0cc067836 */ /* 0x000fec0000000000 */
[----:B------:R-:W1:Y:S01]  /*8910*/  F2I.FTZ.U32.TRUNC.NTZ R13, R12 ;  /* 0x0000000c000d7305 */ /* 0x000e62000021f000 */
[----:B------:R-:W-:Y:S02]  /*8920*/  IABS R8, R6 ;  /* 0x0000000600087213 */ /* 0x000fe40000000000 */
[----:B------:R-:W-:Y:S04]  /*8930*/  LOP3.LUT R6, R6, R3, RZ, 0x3c, !PT ;  /* 0x0000000306067212 */ /* 0x000fe800078e3cff */
[----:B------:R-:W-:Y:S01]  /*8940*/  ISETP.GE.AND P0, PT, R6, RZ, PT ;  /* 0x000000ff0600720c */ /* 0x000fe20003f06270 */
        /* <DEDUP_REMOVED lines=42> */
[----:B----4-:R-:W-:Y:S01]  /*8bf0*/  IMAD.WIDE.U32 R10, R9, UR8, R10 ;  /* 0x00000008090a7c25 */ /* 0x010fe2000f8e000a */
[----:B------:R-:W-:Y:S02]  /*8c00*/  SHF.R.S32.HI R3, RZ, 0x1f, R9 ;  /* 0x0000001fff037819 */ /* 0x000fe40000011409 */
[C---:B------:R-:W-:Y:S03]  /*8c10*/  LEA R200, P0, R10.reuse, R5, 0x1 ;  /* 0x000000050ac87211 */ /* 0x040fe600078008ff */
[----:B------:R-:W-:Y:S04]  /*8c20*/  IMAD R4, R3, UR8, RZ ;  /* 0x0000000803047c24 */ /* 0x000fe8000f8e02ff */
[----:B------:R-:W-:Y:S04]  /*8c30*/  IMAD R4, R9, UR9, R4 ;  /* 0x0000000909047c24 */ /* 0x000fe8000f8e0204 */
[----:B------:R-:W-:Y:S05]  /*8c40*/  IMAD.IADD R4, R11, 0x1, R4 ;  /* 0x000000010b047824 */ /* 0x000fea00078e0204 */
[----:B------:R-:W-:Y:S07]  /*8c50*/  LEA.HI.X R201, R10, R7, R4, 0x1, P0 ;  /* 0x000000070ac97211 */ /* 0x000fee00000f0c04 */
.L_x_2747:
[----:B------:R-:W-:Y:S01]  /*8c60*/  LEA R213, R213, UR5, 0x1 ;  /* 0x00000005d5d57c11 */ /* 0x000fe2000f8e08ff */
[C---:B------:R-:W-:Y:S01]  /*8c70*/  IMAD.SHL.U32 R173, R172.reuse, 0x20, RZ ;  /* 0x00000020acad7824 */ /* 0x040fe200078e00ff */
[----:B------:R-:W-:Y:S01]  /*8c80*/  SHF.L.U64.HI R172, R172, 0x5, R175 ;  /* 0x00000005acac7819 */ /* 0x000fe200000102af */
[----:B------:R-:W-:Y:S01]  /*8c90*/  VIADD R203, R203, 0xffffffff ;  /* 0xffffffffcbcb7836 */ /* 0x000fe20000000000 */
[----:B------:R-:W-:Y:S01]  /*8ca0*/  LOP3.LUT R193, R132, 0x400, RZ, 0xc0, !PT ;  /* 0x0000040084c17812 */ /* 0x000fe200078ec0ff */
[----:B------:R-:W-:Y:S01]  /*8cb0*/  @!PT LDS RZ, [RZ] ;  /* 0x00000000fffff984 */ /* 0x000fe20000000800 */
[----:B------:R-:W-:Y:S01]  /*8cc0*/  @!PT LDS RZ, [RZ] ;  /* 0x00000000fffff984 */ /* 0x000fe20000000800 */
[----:B------:R-:W-:Y:S01]  /*8cd0*/  @!PT LDS RZ, [RZ] ;  /* 0x00000000fffff984 */ /* 0x000fe20000000800 */
[----:B------:R-:W-:Y:S01]  /*8ce0*/  LDGSTS.E.BYPASS.LTC128B.128 [R213+0xc000], desc[UR16][R200.64] ;  /* 0x0c000000c8d57fae */ /* 0x000fe2000b981a10 */
[C---:B------:R-:W-:Y:S02]  /*8cf0*/  IADD3 R174, P0, PT, R173.reuse, R200, RZ ;  /* 0x000000c8adae7210 */ /* 0x040fe40007f1e0ff */
[----:B------:R-:W-:Y:S01]  /*8d00*/  LEA R176, R176, UR5, 0x1 ;  /* 0x00000005b0b07c11 */ /* 0x000fe2000f8e08ff */
[----:B------:R-:W-:Y:S01]  /*8d10*/  LDGSTS.E.BYPASS.LTC128B.128 [R213+0xe000], desc[UR16][R200.64+0x80] ;  /* 0x0e000080c8d57fae */ /* 0x000fe2000b981a10 */
[C---:B------:R-:W-:Y:S01]  /*8d20*/  IADD3 R180, P2, PT, R173.reuse, R174, RZ ;  /* 0x000000aeadb47210 */ /* 0x040fe20007f5e0ff */
[C---:B------:R-:W-:Y:S02]  /*8d30*/  IMAD.X R175, R172.reuse, 0x1, R201, P0 ;  /* 0x00000001acaf7824 */ /* 0x040fe400000e06c9 */
[----:B------:R-:W-:Y:S01]  /*8d40*/  LDGSTS.E.BYPASS.LTC128B.128 [R213+0x10000], desc[UR16][R200.64+0x100] ;  /* 0x10000100c8d57fae */ /* 0x000fe2000b981a10 */
[----:B------:R-:W-:Y:S01]  /*8d50*/  IADD3 R178, P0, PT, R173, R180, RZ ;  /* 0x000000b4adb27210 */ /* 0x000fe20007f1e0ff */
[----:B------:R-:W-:Y:S01]  /*8d60*/  IMAD.X R181, R172, 0x1, R175, P2 ;  /* 0x00000001acb57824 */ /* 0x000fe200010e06af */
[----:B------:R-:W-:Y:S01]  /*8d70*/  ISETP.GT.AND P2, PT, R203, R196, PT ;  /* 0x000000c4cb00720c */ /* 0x000fe20003f44270 */
[----:B------:R-:W-:Y:S01]  /*8d80*/  LDGSTS.E.BYPASS.LTC128B.128 [R213+0xc800], desc[UR16][R174.64] ;  /* 0x0c800000aed57fae */ /* 0x000fe2000b981a10 */
[----:B------:R-:W-:Y:S02]  /*8d90*/  IMAD R193, R2, 0x2, R193 ;  /* 0x0000000202c17824 */ /* 0x000fe400078e02c1 */
[----:B------:R-:W-:Y:S01]  /*8da0*/  IMAD.X R179, R172, 0x1, R181, P0 ;  /* 0x00000001acb37824 */ /* 0x000fe200000e06b5 */
[----:B------:R-:W-:Y:S01]  /*8db0*/  LDGSTS.E.BYPASS.LTC128B.128 [R213+0xe800], desc[UR16][R174.64+0x80] ;  /* 0x0e800080aed57fae */ /* 0x000fe2000b981a10 */
[----:B------:R-:W-:Y:S01]  /*8dc0*/  LOP3.LUT P0, RZ, R188, 0x2, RZ, 0xc0, !PT ;  /* 0x00000002bcff7812 */ /* 0x000fe2000780c0ff */
[----:B------:R-:W-:Y:S02]  /*8dd0*/  VIADD R132, R193, UR5 ;  /* 0x00000005c1847c36 */ /* 0x000fe40008000000 */
[----:B------:R1:W-:Y:S01]  /*8de0*/  LDGSTS.E.BYPASS.LTC128B.128 [R213+0x10800], desc[UR16][R174.64+0x100] ;  /* 0x10800100aed57fae */ /* 0x0003e2000b981a10 */
[----:B------:R-:W-:Y:S02]  /*8df0*/  SEL R191, R186, 0xffffffe0, !P0 ;  /* 0xffffffe0babf7807 */ /* 0x000fe40004000000 */
[----:B------:R-:W-:Y:S01]  /*8e00*/  LOP3.LUT P0, RZ, R188, 0x4, RZ, 0xc0, !PT ;  /* 0x00000004bcff7812 */ /* 0x000fe2000780c0ff */
[----:B------:R-:W-:Y:S01]  /*8e10*/  LDGSTS.E.BYPASS.LTC128B.128 [R213+0xd000], desc[UR16][R180.64] ;  /* 0x0d000000b4d57fae */ /* 0x000fe2000b981a10 */
[C---:B------:R-:W-:Y:S01]  /*8e20*/  IADD3 R135, PT, PT, R191.reuse, R176, RZ ;  /* 0x000000b0bf877210 */ /* 0x040fe20007ffe0ff */
[----:B------:R-:W-:Y:S01]  /*8e30*/  IMAD.IADD R134, R191, 0x1, R132 ;  /* 0x00000001bf867824 */ /* 0x000fe200078e0284 */
[----:B------:R-:W-:Y:S01]  /*8e40*/  SEL R3, R185, 0xffffffc0, !P0 ;  /* 0xffffffc0b9037807 */ /* 0x000fe20004000000 */
[----:B------:R-:W-:Y:S04]  /*8e50*/  LDGSTS.E.BYPASS.LTC128B.128 [R213+0xf000], desc[UR16][R180.64+0x80] ;  /* 0x0f000080b4d57fae */ /* 0x000fe8000b981a10 */
[----:B------:R2:W-:Y:S01]  /*8e60*/  LDGSTS.E.BYPASS.LTC128B.128 [R213+0x11000], desc[UR16][R180.64+0x100] ;  /* 0x11000100b4d57fae */ /* 0x0005e2000b981a10 */
[C---:B------:R-:W-:Y:S02]  /*8e70*/  IMAD.IADD R192, R3.reuse, 0x1, R176 ;  /* 0x0000000103c07824 */ /* 0x040fe400078e02b0 */
[----:B------:R-:W-:Y:S01]  /*8e80*/  IMAD.IADD R132, R3, 0x1, R132 ;  /* 0x0000000103847824 */ /* 0x000fe200078e0284 */
[----:B------:R-:W-:Y:S02]  /*8e90*/  LDGSTS.E.BYPASS.LTC128B.128 [R213+0xd800], desc[UR16][R178.64] ;  /* 0x0d800000b2d57fae */ /* 0x000fe4000b981a10 */
[C---:B------:R-:W-:Y:S01]  /*8ea0*/  IADD3 R3, PT, PT, R191.reuse, R192, RZ ;  /* 0x000000c0bf037210 */ /* 0x040fe20007ffe0ff */
        /* <DEDUP_REMOVED lines=240> */
.L_x_2749:
        /* <DEDUP_REMOVED lines=25> */
.L_x_2748:
        /* <DEDUP_REMOVED lines=49> */
[----:B------:R-:W-:Y:S01]  /*a250*/  IADD3 R6, PT, PT, R189, 0xc040, RZ ;  /* 0x0000c040bd067810 */ /* 0x000fe20007ffe0ff */
        /* <DEDUP_REMOVED lines=152> */
[----:B------:R-:W-:Y:S01]  /*abe0*/  ISETP.GT.AND P2, PT, R203, R196, PT ;  /* 0x000000c4cb00720c */ /* 0x000fe20003f44270 */
        /* <DEDUP_REMOVED lines=194> */
.L_x_2746:
[----:B------:R-:W1:Y:S01]  /*b810*/  SHFL.BFLY PT, R2, R211, 0x2, 0x1f ;  /* 0x0c401f00d3027f89 */ /* 0x000e6200000e0000 */
[----:B------:R-:W-:Y:S01]  /*b820*/  SHF.L.U32 R10, R188, 0x4, RZ ;  /* 0x00000004bc0a7819 */ /* 0x000fe200000006ff */
[----:B------:R-:W-:Y:S01]  /*b830*/  S2UR UR8, SR_CTAID.Y ;  /* 0x00000000000879c3 */ /* 0x000fe20000002600 */
[----:B------:R-:W-:Y:S01]  /*b840*/  SEL R186, R186, 0xffffffe0, !P0 ;  /* 0xffffffe0baba7807 */ /* 0x000fe20004000000 */
[----:B------:R-:W2:Y:S01]  /*b850*/  SHFL.BFLY PT, R0, R209, 0x2, 0x1f ;  /* 0x0c401f00d1007f89 */ /* 0x000ea200000e0000 */
[C---:B------:R-:W-:Y:S01]  /*b860*/  LOP3.LUT R7, R10.reuse, 0x1c0, RZ, 0xc0, !PT ;  /* 0x000001c00a077812 */ /* 0x040fe200078ec0ff */
[----:B------:R-:W3:Y:S01]  /*b870*/  LDCU UR4, c[0x0][0x44c] ;  /* 0x00008980ff0477ac */ /* 0x000ee20008000800 */
[----:B------:R-:W-:Y:S01]  /*b880*/  LOP3.LUT R10, R10, 0x10, RZ, 0xc0, !PT ;  /* 0x000000100a0a7812 */ /* 0x000fe200078ec0ff */
[----:B------:R-:W-:Y:S02]  /*b890*/  BSSY.RECONVERGENT B0, `(.L_x_2751) ;  /* 0x00000ee000007945 */ /* 0x000fe40003800200 */
[----:B------:R-:W-:Y:S08]  /*b8a0*/  S2UR UR7, SR_CTAID.Z ;  /* 0x00000000000779c3 */ /* 0x000ff00000002700 */
[----:B------:R-:W4:Y:S01]  /*b8b0*/  LDC R14, c[0x0][0x3e0] ;  /* 0x0000f800ff0e7b82 */ /* 0x000f220000000800 */
[----:B-1----:R-:W-:Y:S01]  /*b8c0*/  FADD.FTZ R11, R2, R211 ;  /* 0x000000d3020b7221 */ /* 0x002fe20000010000 */
[----:B------:R-:W-:-:S06]  /*b8d0*/  SHF.L.U32 R2, R188, 0x1, RZ ;  /* 0x00000001bc027819 */ /* 0x000fcc00000006ff */
[----:B------:R-:W1:Y:S01]  /*b8e0*/  S2UR UR6, SR_CTAID.X ;  /* 0x00000000000679c3 */ /* 0x000e620000002500 */
[----:B--2---:R-:W-:Y:S01]  /*b8f0*/  FADD.FTZ R9, R0, R209 ;  /* 0x000000d100097221 */ /* 0x004fe20000010000 */
[--C-:B------:R-:W-:Y:S01]  /*b900*/  LOP3.LUT R12, R187, 0x6, R2.reuse, 0xf8, !PT ;  /* 0x00000006bb0c7812 */ /* 0x100fe200078ef802 */
[----:B------:R-:W2:Y:S01]  /*b910*/  SHFL.BFLY PT, R0, R11, 0x1, 0x1f ;  /* 0x0c201f000b007f89 */ /* 0x000ea200000e0000 */
[----:B------:R-:W-:Y:S02]  /*b920*/  LOP3.LUT R7, R7, 0x38, R2, 0xf8, !PT ;  /* 0x0000003807077812 */ /* 0x000fe400078ef802 */
[----:B------:R-:W-:Y:S01]  /*b930*/  SHF.R.U32.HI R2, RZ, 0x2, R188 ;  /* 0x00000002ff027819 */ /* 0x000fe200000116bc */
[----:B------:R-:W5:Y:S01]  /*b940*/  SHFL.BFLY PT, R4, R9, 0x1, 0x1f ;  /* 0x0c201f0009047f89 */ /* 0x000f6200000e0000 */
[----:B------:R-:W-:Y:S02]  /*b950*/  LOP3.LUT R7, R12, R7, RZ, 0xfc, !PT ;  /* 0x000000070c077212 */ /* 0x000fe400078efcff */
[----:B------:R-:W3:Y:S02]  /*b960*/  LDC.64 R12, c[0x0][0x430] ;  /* 0x00010c00ff0c7b82 */ /* 0x000ee40000000a00 */
[----:B------:R-:W-:Y:S01]  /*b970*/  LEA R7, R7, UR5, 0x2 ;  /* 0x0000000507077c11 */ /* 0x000fe2000f8e10ff */
[----:B-1----:R-:W-:Y:S01]  /*b980*/  USHF.L.U32 UR6, UR6, 0x6, URZ ;  /* 0x0000000606067899 */ /* 0x002fe200080006ff */
[----:B--2---:R-:W-:Y:S01]  /*b990*/  FADD.FTZ R5, R11, R0 ;  /* 0x000000000b057221 */ /* 0x004fe20000010000 */
[----:B------:R-:W-:-:S02]  /*b9a0*/  SHF.L.U32 R0, R188, 0x2, RZ ;  /* 0x00000002bc007819 */ /* 0x000fc400000006ff */
[----:B------:R-:W-:Y:S01]  /*b9b0*/  IADD3 R11, PT, PT, R7, 0x80, RZ ;  /* 0x00000080070b7810 */ /* 0x000fe20007ffe0ff */
[----:B------:R-:W1:Y:S01]  /*b9c0*/  MUFU.RCP R8, R5 ;  /* 0x0000000500087308 */ /* 0x000e620000001000 */
[----:B-----5:R-:W-:Y:S01]  /*b9d0*/  FADD.FTZ R4, R9, R4 ;  /* 0x0000000409047221 */ /* 0x020fe20000010000 */
[----:B------:R-:W-:Y:S01]  /*b9e0*/  BAR.SYNC.DEFER_BLOCKING 0x0 ;  /* 0x0000000000007b1d */ /* 0x000fe20000010000 */
[----:B------:R-:W-:Y:S02]  /*b9f0*/  FSETP.NE.FTZ.AND P2, PT, R5, RZ, PT ;  /* 0x000000ff0500720b */ /* 0x000fe40003f55000 */
[----:B------:R-:W-:Y:S02]  /*ba00*/  LOP3.LUT R133, R0, 0x1f8, RZ, 0xc0, !PT ;  /* 0x000001f800857812 */ /* 0x000fe400078ec0ff */
[----:B------:R-:W-:Y:S01]  /*ba10*/  FSETP.NE.FTZ.AND P1, PT, R4, RZ, PT ;  /* 0x000000ff0400720b */ /* 0x000fe20003f35000 */
[----:B------:R-:W2:Y:S01]  /*ba20*/  MUFU.RCP R6, R4 ;  /* 0x0000000400067308 */ /* 0x000ea20000001000 */
[----:B------:R-:W-:-:S02]  /*ba30*/  LOP3.LUT R9, R190, 0x30, RZ, 0xc0, !PT ;  /* 0x00000030be097812 */ /* 0x000fc400078ec0ff */
[----:B------:R-:W-:Y:S02]  /*ba40*/  R2P PR, R188, 0x18 ;  /* 0x00000018bc007804 */ /* 0x000fe40000000000 */
[----:B------:R-:W-:Y:S02]  /*ba50*/  LOP3.LUT R133, R133, 0x38, R190, 0x78, !PT ;  /* 0x0000003885857812 */ /* 0x000fe400078e78be */
[----:B------:R-:W-:Y:S01]  /*ba60*/  LOP3.LUT R2, R9, 0x7, R2, 0xf8, !PT ;  /* 0x0000000709027812 */ /* 0x000fe200078ef802 */
[----:B------:R-:W5:Y:S01]  /*ba70*/  @P2 LDC R17, c[0x0][0x458] ;  /* 0x00011600ff112b82 */ /* 0x000f620000000800 */
[----:B-1----:R-:W-:Y:S01]  /*ba80*/  FSEL R8, R8, 1, P2 ;  /* 0x3f80000008087808 */ /* 0x002fe20001000000 */
[----:B------:R-:W1:Y:S01]  /*ba90*/  @P2 MUFU.LG2 R5, R5 ;  /* 0x0000000500052308 */ /* 0x000e620000000c00 */
[----:B------:R-:W-:Y:S02]  /*baa0*/  LEA R133, R133, R10, 0x2 ;  /* 0x0000000a85857211 */ /* 0x000fe400078e10ff */
        /* <DEDUP_REMOVED lines=49> */
[----:B--2---:R-:W-:Y:S01]  /*bdc0*/  FSEL R6, R6, 1, P1 ;  /* 0x3f80000006067808 */ /* 0x004fe20000800000 */
[----:B------:R-:W-:Y:S01]  /*bdd0*/  STS.64 [R7], R128 ;  /* 0x0000008007007388 */ /* 0x000fe20000000a00 */
[----:B------:R-:W-:Y:S01]  /*bde0*/  SEL R8, R185, 0xffffffc0, !P3 ;  /* 0xffffffc0b9087807 */ /* 0x000fe20005800000 */
[----:B------:R-:W2:Y:S01]  /*bdf0*/  @P1 LDC R16, c[0x0][0x458] ;  /* 0x00011600ff101b82 */ /* 0x000ea20000000800 */
[C---:B------:R-:W-:Y:S01]  /*be00*/  @P4 IADD3 R11, PT, PT, R7.reuse, -0x80, RZ ;  /* 0xffffff80070b4810 */ /* 0x040fe20007ffe0ff */
[C---:B------:R-:W-:Y:S01]  /*be10*/  FMUL.FTZ R130, R6.reuse, R130 ;  /* 0x0000008206827220 */ /* 0x040fe20000410000 */
[C---:B------:R-:W-:Y:S01]  /*be20*/  IADD3 R9, PT, PT, R7.reuse, R8, RZ ;  /* 0x0000000807097210 */ /* 0x040fe20007ffe0ff */
        /* <DEDUP_REMOVED lines=48> */
[----:B------:R-:W-:Y:S01]  /*c130*/  STS.64 [R7+0x800], R130 ;  /* 0x0008008207007388 */ /* 0x000fe20000000a00 */
[----:B------:R-:W-:Y:S01]  /*c140*/  IADD3 R10, PT, PT, R186, R9, RZ ;  /* 0x00000009ba0a7210 */ /* 0x000fe20007ffe0ff */
[----:B------:R-:W4:Y:S01]  /*c150*/  @P1 MUFU.LG2 R4, R4 ;  /* 0x0000000400041308 */ /* 0x000f220000000c00 */
[-C--:B------:R-:W-:Y:S01]  /*c160*/  IADD3 R15, PT, PT, R8, R11.reuse, RZ ;  /* 0x0000000b080f7210 */ /* 0x080fe20007ffe0ff */
[----:B------:R-:W-:Y:S01]  /*c170*/  STS.64 [R6], R36 ;  /* 0x0000002406007388 */ /* 0x000fe20000000a00 */
[C---:B------:R-:W-:Y:S01]  /*c180*/  IADD3 R8, PT, PT, R186.reuse, R11, RZ ;  /* 0x0000000bba087210 */ /* 0x040fe20007ffe0ff */
[----:B-1----:R-:W-:Y:S01]  /*c190*/  @P2 FMUL.FTZ R5, R5, 0.69314718246459960938 ;  /* 0x3f31721805052820 */ /* 0x002fe20000410000 */
[----:B------:R-:W-:Y:S01]  /*c1a0*/  IADD3 R186, PT, PT, R186, R15, RZ ;  /* 0x0000000fbaba7210 */ /* 0x000fe20007ffe0ff */
[----:B------:R-:W-:Y:S04]  /*c1b0*/  STS.64 [R6+0x800], R38 ;  /* 0x0008002606007388 */ /* 0x000fe80000000a00 */
[----:B------:R-:W-:Y:S04]  /*c1c0*/  STS.64 [R9], R40 ;  /* 0x0000002809007388 */ /* 0x000fe80000000a00 */
[----:B------:R-:W-:Y:S01]  /*c1d0*/  STS.64 [R9+0x800], R42 ;  /* 0x0008002a09007388 */ /* 0x000fe20000000a00 */
[----:B----4-:R-:W-:-:S03]  /*c1e0*/  @P1 FMUL.FTZ R4, R4, 0.69314718246459960938 ;  /* 0x3f31721804041820 */ /* 0x010fc60000410000 */
[----:B------:R-:W-:Y:S04]  /*c1f0*/  STS.64 [R10], R44 ;  /* 0x0000002c0a007388 */ /* 0x000fe80000000a00 */
[----:B------:R-:W-:Y:S04]  /*c200*/  STS.64 [R10+0x800], R46 ;  /* 0x0008002e0a007388 */ /* 0x000fe80000000a00 */
        /* <DEDUP_REMOVED lines=32> */
[----:B-1----:R-:W-:-:S03]  /*c410*/  IADD3 R7, PT, PT, -R205, RZ, RZ ;  /* 0x000000ffcd077210 */ /* 0x002fc60007ffe1ff */
[----:B------:R1:W-:Y:S01]  /*c420*/  STS.64 [R11+0x8000], R112 ;  /* 0x008000700b007388 */ /* 0x0003e20000000a00 */
[----:B---3--:R-:W-:Y:S01]  /*c430*/  IMAD R205, R12, UR8, R205 ;  /* 0x000000080ccd7c24 */ /* 0x008fe2000f8e02cd */
[----:B----4-:R-:W-:Y:S02]  /*c440*/  MOV R101, 0xff800000 ;  /* 0xff80000000657802 */ /* 0x010fe40000000f00 */
[----:B------:R1:W-:Y:S01]  /*c450*/  STS.64 [R11+0x8800], R114 ;  /* 0x008800720b007388 */ /* 0x0003e20000000a00 */
[----:B------:R-:W-:Y:S01]  /*c460*/  IMAD R7, R14, R7, UR7 ;  /* 0x000000070e077e24 */ /* 0x000fe2000f8e0207 */
[----:B------:R-:W-:Y:S01]  /*c470*/  MOV R100, 0xff800000 ;  /* 0xff80000000647802 */ /* 0x000fe20000000f00 */
[----:B-----5:R-:W-:Y:S01]  /*c480*/  @P2 FFMA.FTZ R101, R132, R17, R5 ;  /* 0x0000001184652223 */ /* 0x020fe20000010005 */
[----:B------:R1:W-:Y:S01]  /*c490*/  STS.64 [R8+0x8000], R124 ;  /* 0x0080007c08007388 */ /* 0x0003e20000000a00 */
[----:B------:R-:W-:Y:S02]  /*c4a0*/  IMAD R14, R205, R14, R7 ;  /* 0x0000000ecd0e7224 */ /* 0x000fe400078e0207 */
[----:B--2---:R-:W-:Y:S01]  /*c4b0*/  @P1 FFMA.FTZ R100, R3, R16, R4 ;  /* 0x0000001003641223 */ /* 0x004fe20000010004 */
[----:B------:R1:W-:Y:S01]  /*c4c0*/  STS.64 [R8+0x8800], R126 ;  /* 0x0088007e08007388 */ /* 0x0003e20000000a00 */
[----:B------:R-:W-:-:S03]  /*c4d0*/  IMAD R103, R14, R13, UR6 ;  /* 0x000000060e677e24 */ /* 0x000fc6000f8e020d */
[----:B------:R1:W-:Y:S01]  /*c4e0*/  STS.64 [R15+0x8000], R116 ;  /* 0x008000740f007388 */ /* 0x0003e20000000a00 */
[----:B------:R-:W-:-:S03]  /*c4f0*/  IMAD R3, R103, UR4, RZ ;  /* 0x0000000467037c24 */ /* 0x000fc6000f8e02ff */
[----:B------:R1:W-:Y:S04]  /*c500*/  STS.64 [R15+0x8800], R118 ;  /* 0x008800760f007388 */ /* 0x0003e80000000a00 */
[----:B------:R1:W-:Y:S04]  /*c510*/  STS.64 [R186+0x8000], R120 ;  /* 0x00800078ba007388 */ /* 0x0003e80000000a00 */
[----:B------:R1:W-:Y:S01]  /*c520*/  STS.64 [R186+0x8800], R122 ;  /* 0x0088007aba007388 */ /* 0x0003e20000000a00 */
[----:B------:R-:W-:Y:S06]  /*c530*/  BAR.SYNC.DEFER_BLOCKING 0x0 ;  /* 0x0000000000007b1d */ /* 0x000fec0000010000 */
[----:B------:R1:W2:Y:S04]  /*c540*/  LDS.128 R96, [R133+UR5] ;  /* 0x0000000585607984 */ /* 0x0002a80008000c00 */
        /* <DEDUP_REMOVED lines=23> */
[----:B--234-:R-:W-:Y:S05]  /*c6c0*/  @P0 BRA `(.L_x_2752) ;  /* 0x0000000000280947 */ /* 0x01cfea0003800000 */
[----:B------:R-:W2:Y:S01]  /*c6d0*/  LDCU.64 UR4, c[0x0][0x428] ;  /* 0x00008500ff0477ac */ /* 0x000ea20008000a00 */
[C---:B------:R-:W-:Y:S01]  /*c6e0*/  VIADD R104, R2.reuse, 0x8 ;  /* 0x0000000802687836 */ /* 0x040fe20000000000 */
[C---:B------:R-:W-:Y:S02]  /*c6f0*/  IADD3 R102, P0, PT, R103.reuse, R2, RZ ;  /* 0x0000000267667210 */ /* 0x040fe40007f1e0ff */
[-C--:B------:R-:W-:Y:S02]  /*c700*/  ISETP.GE.AND P2, PT, R2, R195.reuse, PT ;  /* 0x000000c30200720c */ /* 0x080fe40003f46270 */
[----:B------:R-:W-:Y:S02]  /*c710*/  ISETP.GE.AND P1, PT, R104, R195, PT ;  /* 0x000000c36800720c */ /* 0x000fe40003f26270 */
[----:B------:R-:W-:Y:S02]  /*c720*/  LEA.HI.X.SX32 R103, R103, RZ, 0x1, P0 ;  /* 0x000000ff67677211 */ /* 0x000fe400000f0eff */
[----:B--2---:R-:W-:-:S04]  /*c730*/  LEA R104, P0, R102, UR4, 0x2 ;  /* 0x0000000466687c11 */ /* 0x004fc8000f8010ff */
[----:B------:R-:W-:-:S05]  /*c740*/  LEA.HI.X R105, R102, UR5, R103, 0x2, P0 ;  /* 0x0000000566697c11 */ /* 0x000fca00080f1467 */
[----:B------:R2:W-:Y:S04]  /*c750*/  @!P2 STG.E desc[UR16][R104.64], R101 ;  /* 0x000000656800a986 */ /* 0x0005e8000c101910 */
[----:B------:R2:W-:Y:S02]  /*c760*/  @!P1 STG.E desc[UR16][R104.64+0x20], R100 ;  /* 0x0000206468009986 */ /* 0x0005e4000c101910 */
.L_x_2752:
[----:B------:R-:W-:Y:S05]  /*c770*/  BSYNC.RECONVERGENT B0 ;  /* 0x0000000000007941 */ /* 0x000fea0003800200 */
.L_x_2751:
[----:B------:R-:W3:Y:S01]  /*c780*/  LDCU.64 UR4, c[0x0][0x3f8] ;  /* 0x00007f00ff0477ac */ /* 0x000ee20008000a00 */
[----:B------:R-:W-:Y:S02]  /*c790*/  SHF.R.U32.HI R188, RZ, 0x4, R188 ;  /* 0x00000004ffbc7819 */ /* 0x000fe400000116bc */
[----:B--2---:R-:W-:Y:S02]  /*c7a0*/  LOP3.LUT R101, R0, 0x3c, RZ, 0xc0, !PT ;  /* 0x0000003c00657812 */ /* 0x004fe400078ec0ff */
[CC--:B------:R-:W-:Y:S01]  /*c7b0*/  ISETP.GE.AND P0, PT, R188.reuse, R195.reuse, PT ;  /* 0x000000c3bc00720c */ /* 0x0c0fe20003f06270 */
[C---:B------:R-:W-:Y:S02]  /*c7c0*/  VIADD R2, R188.reuse, 0x8 ;  /* 0x00000008bc027836 */ /* 0x040fe40000000000 */
[C---:B------:R-:W-:Y:S02]  /*c7d0*/  IMAD R0, R188.reuse, 0xc0, R101 ;  /* 0x000000c0bc007824 */ /* 0x040fe400078e0265 */
[----:B------:R-:W-:Y:S01]  /*c7e0*/  VIADD R100, R188, 0x10 ;  /* 0x00000010bc647836 */ /* 0x000fe20000000000 */
[-C--:B------:R-:W-:Y:S01]  /*c7f0*/  ISETP.GE.AND P6, PT, R2, R195.reuse, PT ;  /* 0x000000c30200720c */ /* 0x080fe20003fc6270 */
[C---:B------:R-:W-:Y:S01]  /*c800*/  VIADD R2, R188.reuse, 0x18 ;  /* 0x00000018bc027836 */ /* 0x040fe20000000000 */
[C---:B------:R-:W-:Y:S01]  /*c810*/  IADD3 R0, P1, PT, R3.reuse, R0, RZ ;  /* 0x0000000003007210 */ /* 0x040fe20007f3e0ff */
[----:B------:R-:W-:Y:S01]  /*c820*/  VIADD R102, R188, 0x20 ;  /* 0x00000020bc667836 */ /* 0x000fe20000000000 */
[----:B------:R-:W-:Y:S01]  /*c830*/  ISETP.GE.AND P5, PT, R100, R195, PT ;  /* 0x000000c36400720c */ /* 0x000fe20003fa6270 */
[----:B------:R-:W-:Y:S01]  /*c840*/  VIADD R100, R188, 0x28 ;  /* 0x00000028bc647836 */ /* 0x000fe20000000000 */
[----:B------:R-:W-:-:S02]  /*c850*/  LEA.HI.X.SX32 R3, R3, RZ, 0x1, P1 ;  /* 0x000000ff03037211 */ /* 0x000fc400008f0eff */
[----:B---3--:R-:W-:Y:S02]  /*c860*/  LEA R104, P1, R0, UR4, 0x2 ;  /* 0x0000000400687c11 */ /* 0x008fe4000f8210ff */
[-C--:B------:R-:W-:Y:S01]  /*c870*/  ISETP.GE.AND P4, PT, R2, R195.reuse, PT ;  /* 0x000000c30200720c */ /* 0x080fe20003f86270 */
[----:B------:R-:W-:Y:S01]  /*c880*/  VIADD R2, R188, 0x30 ;  /* 0x00000030bc027836 */ /* 0x000fe20000000000 */
[----:B------:R-:W-:Y:S01]  /*c890*/  LEA.HI.X R105, R0, UR5, R3, 0x2, P1 ;  /* 0x0000000500697c11 */ /* 0x000fe200088f1403 */
[----:B------:R-:W-:Y:S01]  /*c8a0*/  VIADD R188, R188, 0x38 ;  /* 0x00000038bcbc7836 */ /* 0x000fe20000000000 */
[-C--:B------:R-:W-:Y:S02]  /*c8b0*/  ISETP.GE.AND P3, PT, R102, R195.reuse, PT ;  /* 0x000000c36600720c */ /* 0x080fe40003f66270 */
[-C--:B------:R-:W-:Y:S01]  /*c8c0*/  ISETP.GE.AND P2, PT, R100, R195.reuse, PT ;  /* 0x000000c36400720c */ /* 0x080fe20003f46270 */
[----:B------:R2:W-:Y:S01]  /*c8d0*/  @!P0 STG.E.128 desc[UR16][R104.64], R96 ;  /* 0x0000006068008986 */ /* 0x0005e2000c101d10 */
[----:B------:R-:W-:-:S03]  /*c8e0*/  ISETP.GE.AND P1, PT, R2, R195, PT ;  /* 0x000000c30200720c */ /* 0x000fc60003f26270 */
[----:B-1----:R2:W-:Y:S04]  /*c8f0*/  @!P0 STG.E.128 desc[UR16][R104.64+0x100], R64 ;  /* 0x0001004068008986 */ /* 0x0025e8000c101d10 */
[----:B------:R2:W-:Y:S01]  /*c900*/  @!P0 STG.E.128 desc[UR16][R104.64+0x200], R32 ;  /* 0x0002002068008986 */ /* 0x0005e2000c101d10 */
[----:B------:R-:W-:-:S03]  /*c910*/  ISETP.GE.AND P0, PT, R188, R195, PT ;  /* 0x000000c3bc00720c */ /* 0x000fc60003f06270 */
[----:B------:R2:W-:Y:S04]  /*c920*/  @!P6 STG.E.128 desc[UR16][R104.64+0x1800], R92 ;  /* 0x0018005c6800e986 */ /* 0x0005e8000c101d10 */
        /* <DEDUP_REMOVED lines=16> */
[----:B------:R2:W-:Y:S01]  /*ca30*/  @!P1 STG.E.128 desc[UR16][R104.64+0x9200], R8 ;  /* 0x0092000868009986 */ /* 0x0005e2000c101d10 */
[----:B------:R-:W-:Y:S05]  /*ca40*/  @P0 EXIT ;  /* 0x000000000000094d */ /* 0x000fea0003800000 */
[----:B------:R-:W-:Y:S04]  /*ca50*/  STG.E.128 desc[UR16][R104.64+0xa800], R68 ;  /* 0x00a8004468007986 */ /* 0x000fe8000c101d10 */
[----:B------:R-:W-:Y:S04]  /*ca60*/  STG.E.128 desc[UR16][R104.64+0xa900], R36 ;  /* 0x00a9002468007986 */ /* 0x000fe8000c101d10 */
[----:B------:R-:W-:Y:S01]  /*ca70*/  STG.E.128 desc[UR16][R104.64+0xaa00], R4 ;  /* 0x00aa000468007986 */ /* 0x000fe2000c101d10 */
[----:B------:R-:W-:Y:S05]  /*ca80*/  EXIT ;  /* 0x000000000000794d */ /* 0x000fea0003800000 */
.L_x_2753:
        /* <DEDUP_REMOVED lines=15> */
.L_x_3753:


//--------------------- .text._ZN5flash24flash_fwd_splitkv_kernelI23Flash_fwd_kernel_traitsILi192ELi64ELi64ELi4ELb0ELb0EN7cutlass10bfloat16_tE19Flash_kernel_traitsILi192ELi64ELi64ELi4ES3_EELb1ELb0ELb0ELb0ELb1ELb1ELb1ELb0EEEvNS_16Flash_fwd_paramsE --------------------------
	.section	.text._ZN5flash24flash_fwd_splitkv_kernelI23Flash_fwd_kernel_traitsILi192ELi64ELi64ELi4ELb0ELb0EN7cutlass10bfloat16_tE19Flash_kernel_traitsILi192ELi64ELi64ELi4ES3_EELb1ELb0ELb0ELb0ELb1ELb1ELb1ELb0EEEvNS_16Flash_fwd_paramsE,"ax",@progbits
	.align	128
        .global         _ZN5flash24flash_fwd_splitkv_kernelI23Flash_fwd_kernel_traitsILi192ELi64ELi64ELi4ELb0ELb0EN7cutlass10bfloat16_tE19Flash_kernel_traitsILi192ELi64ELi64ELi4ES3_EELb1ELb0ELb0ELb0ELb1ELb1ELb1ELb0EEEvNS_16Flash_fwd_paramsE
        .type           _ZN5flash24flash_fwd_splitkv_kernelI23Flash_fwd_kernel_traitsILi192ELi64ELi64ELi4ELb0ELb0EN7cutlass10bfloat16_tE19Flash_kernel_traitsILi192ELi64ELi64ELi4ES3_EELb1ELb0ELb0ELb0ELb1ELb1ELb1ELb0EEEvNS_16Flash_fwd_paramsE,@function
        .size           _ZN5flash24flash_fwd_splitkv_kernelI23Flash_fwd_kernel_traitsILi192ELi64ELi64ELi4ELb0ELb0EN7cutlass10bfloat16_tE19Flash_kernel_traitsILi192ELi64ELi64ELi4ES3_EELb1ELb0ELb0ELb0ELb1ELb1ELb1ELb0EEEvNS_16Flash_fwd_paramsE,(.L_x_3754 - _ZN5flash24flash_fwd_splitkv_kernelI23Flash_fwd_kernel_traitsILi192ELi64ELi64ELi4ELb0ELb0EN7cutlass10bfloat16_tE19Flash_kernel_traitsILi192ELi64ELi64ELi4ES3_EELb1ELb0ELb0ELb0ELb1ELb1ELb1ELb0EEEvNS_16Flash_fwd_paramsE)
        .other          _ZN5flash24flash_fwd_splitkv_kernelI23Flash_fwd_kernel_traitsILi192ELi64ELi64ELi4ELb0ELb0EN7cutlass10bfloat16_tE19Flash_kernel_traitsILi192ELi64ELi64ELi4ES3_EELb1ELb0ELb0ELb0ELb1ELb1ELb1ELb0EEEvNS_16Flash_fwd_paramsE,@"STO_CUDA_ENTRY STV_DEFAULT"
_ZN5flash24flash_fwd_splitkv_kernelI23Flash_fwd_kernel_traitsILi192ELi64ELi64ELi4ELb0ELb0EN7cutlass10bfloat16_tE19Flash_kernel_traitsILi192ELi64ELi64ELi4ES3_EELb1ELb0ELb0ELb0ELb1ELb1ELb1ELb0EEEvNS_16Flash_fwd_paramsE:
.text._ZN5flash24flash_fwd_splitkv_kernelI23Flash_fwd_kernel_traitsILi192ELi64ELi64ELi4ELb0ELb0EN7cutlass10bfloat16_tE19Flash_kernel_traitsILi192ELi64ELi64ELi4ES3_EELb1ELb0ELb0ELb0ELb1ELb1ELb1ELb0EEEvNS_16Flash_fwd_paramsE:
[----:B------:R-:W-:Y:S08]  /*0000*/  LDC R1, c[0x0][0x37c] ;  /* 0x0000df00ff017b82 */ /* 0x000ff00000000800 */
[----:B------:R-:W1:Y:S01]  /*0010*/  LDC R9, c[0x0][0x3e0] ;  /* 0x0000f800ff097b82 */ /* 0x000e620000000800 */
[----:B------:R-:W2:Y:S01]  /*0020*/  S2R R28, SR_CTAID.Z ;  /* 0x00000000001c7919 */ /* 0x000ea20000002700 */
[----:B------:R-:W3:Y:S01]  /*0030*/  LDCU.64 UR16, c[0x0][0x358] ;  /* 0x00006b00ff1077ac */ /* 0x000ee20008000a00 */
[----:B------:R-:W-:Y:S01]  /*0040*/  IMAD.MOV.U32 R7, RZ, RZ, -0x1 ;  /* 0xffffffffff077424 */ /* 0x000fe200078e00ff */
[----:B------:R-:W4:Y:S01]  /*0050*/  LDCU.64 UR4, c[0x0][0x470] ;  /* 0x00008e00ff0477ac */ /* 0x000f220008000a00 */
[----:B-1----:R-:W1:Y:S01]  /*0060*/  I2F.U32.RP R4, R9 ;  /* 0x0000000900047306 */ /* 0x002e620000209000 */
[----:B------:R-:W-:-:S07]  /*0070*/  ISETP.NE.U32.AND P1, PT, R9, RZ, PT ;  /* 0x000000ff0900720c */ /* 0x000fce0003f25070 */
        /* <DEDUP_REMOVED lines=10> */
[----:B------:R-:W2:Y:S01]  /*0120*/  LDCU.U8 UR6, c[0x0][0x532] ;  /* 0x0000a640ff0677ac */ /* 0x000ea20008000000 */
[----:B------:R-:W3:Y:S02]  /*0130*/  LDC.64 R4, c[0x0][0x460] ;  /* 0x00011800ff047b82 */ /* 0x000ee40000000a00 */
        /* <DEDUP_REMOVED lines=10> */
[----:B--2---:R-:W-:-:S08]  /*01e0*/  ISETP.NE.AND P5, PT, RZ, UR6, PT ;  /* 0x00000006ff007c0c */ /* 0x004fd0000bfa5270 */
[----:B------:R-:W-:Y:S01]  /*01f0*/  @P2 VIADD R207, R207, 0x1 ;  /* 0x00000001cfcf2836 */ /* 0x000fe20000000000 */
[----:B------:R-:W-:-:S05]  /*0200*/  @!P1 LOP3.LUT R207, RZ, R9, RZ, 0x33, !PT ;  /* 0x00000009ffcf9212 */ /* 0x000fca00078e33ff */
[C---:B------:R-:W-:Y:S01]  /*0210*/  IMAD.SHL.U32 R11, R207.reuse, 0x4, RZ ;  /* 0x00000004cf0b7824 */ /* 0x040fe200078e00ff */
[----:B------:R-:W-:Y:S01]  /*0220*/  SHF.R.U32.HI R6, RZ, 0x1e, R207 ;  /* 0x0000001eff067819 */ /* 0x000fe200000116cf */
[----:B---3--:R-:W-:Y:S01]  /*0230*/  IMAD.WIDE.U32 R4, R207, 0x4, R4 ;  /* 0x00000004cf047825 */ /* 0x008fe200078e0004 */
[----:B----4-:R-:W-:Y:S02]  /*0240*/  ISETP.NE.U32.AND P3, PT, RZ, UR4, PT ;  /* 0x00000004ff007c0c */ /* 0x010fe4000bf65070 */
[C---:B-1----:R-:W-:Y:S02]  /*0250*/  ISETP.EQ.U32.AND P6, PT, R2.reuse, RZ, PT ;  /* 0x000000ff0200720c */ /* 0x042fe40003fc2070 */
[----:B------:R-:W5:Y:S01]  /*0260*/  @P0 LDG.E R7, desc[UR16][R4.64] ;  /* 0x0000001004070981 */ /* 0x000f62000c1e1900 */
[----:B------:R-:W-:Y:S02]  /*0270*/  IADD3 R14, P1, PT, R11, R2, RZ ;  /* 0x000000020b0e7210 */ /* 0x000fe40007f3e0ff */
[----:B------:R-:W-:Y:S01]  /*0280*/  ISETP.EQ.OR.EX P6, PT, R3, RZ, !P5, P6 ;  /* 0x000000ff0300720c */ /* 0x000fe20006fc2760 */
[----:B------:R1:W5:Y:S01]  /*0290*/  @P4 LDG.E R0, desc[UR16][R4.64+0x4] ;  /* 0x0000041004004981 */ /* 0x000362000c1e1900 */
[----:B------:R-:W-:Y:S01]  /*02a0*/  ISETP.NE.U32.AND P2, PT, R2, RZ, PT ;  /* 0x000000ff0200720c */ /* 0x000fe20003f45070 */
[----:B------:R-:W-:Y:S01]  /*02b0*/  IMAD.X R15, R6, 0x1, R3, P1 ;  /* 0x00000001060f7824 */ /* 0x000fe200008e0603 */
[----:B------:R-:W-:-:S02]  /*02c0*/  ISETP.NE.AND.EX P3, PT, RZ, UR5, PT, P3 ;  /* 0x00000005ff007c0c */ /* 0x000fc4000bf65330 */
[----:B------:R-:W-:Y:S01]  /*02d0*/  ISETP.NE.AND.EX P2, PT, R3, RZ, PT, P2 ;  /* 0x000000ff0300720c */ /* 0x000fe20003f45320 */
[----:B------:R-:W-:-:S06]  /*02e0*/  IMAD.MOV.U32 R3, RZ, RZ, -0x1 ;  /* 0xffffffffff037424 */ /* 0x000fcc00078e00ff */
[----:B------:R2:W5:Y:S06]  /*02f0*/  @!P6 LDG.E R3, desc[UR16][R14.64] ;  /* 0x000000100e03e981 */ /* 0x00056c000c1e1900 */
[----:B------:R-:W3:Y:S01]  /*0300*/  @!P2 LDC R13, c[0x0][0x438] ;  /* 0x00010e00ff0dab82 */ /* 0x000ee20000000800 */
[----:B-1----:R-:W-:-:S04]  /*0310*/  @P3 IADD3 R4, P0, PT, R11, UR4, RZ ;  /* 0x000000040b043c10 */ /* 0x002fc8000ff1e0ff */
[----:B------:R-:W-:Y:S01]  /*0320*/  @P3 IADD3.X R5, PT, PT, R6, UR5, RZ, P0, !PT ;  /* 0x0000000506053c10 */ /* 0x000fe200087fe4ff */
[----:B------:R-:W-:Y:S08]  /*0330*/  @!P2 BRA `(.L_x_2754) ;  /* 0x00000000000ca947 */ /* 0x000ff00003800000 */
[----:B------:R-:W3:Y:S02]  /*0340*/  @P5 LDG.E R2, desc[UR16][R14.64+0x4] ;  /* 0x000004100e025981 */ /* 0x000ee4000c1e1900 */
[----:B---3-5:R-:W-:-:S06]  /*0350*/  @P5 IADD3 R13, PT, PT, R2, -R3, RZ ;  /* 0x80000003020d5210 */ /* 0x028fcc0007ffe0ff */
[----:B------:R1:W5:Y:S02]  /*0360*/  @!P5 LDG.E R13, desc[UR16][R14.64] ;  /* 0x000000100e0dd981 */ /* 0x000364000c1e1900 */
.L_x_2754:
[----:B------:R-:W4:Y:S01]  /*0370*/  LDCU.64 UR4, c[0x0][0x478] ;  /* 0x00008f00ff0477ac */ /* 0x000f220008000a00 */
[----:B------:R-:W-:-:S06]  /*0380*/  IMAD.MOV.U32 R2, RZ, RZ, RZ ;  /* 0x000000ffff027224 */ /* 0x000fcc00078e00ff */
[----:B------:R1:W5:Y:S01]  /*0390*/  @P3 LDG.E R2, desc[UR16][R4.64] ;  /* 0x0000001004023981 */ /* 0x000362000c1e1900 */
[----:B----4-:R-:W-:-:S04]  /*03a0*/  ISETP.NE.U32.AND P0, PT, RZ, UR4, PT ;  /* 0x00000004ff007c0c */ /* 0x010fc8000bf05070 */
[----:B------:R-:W-:-:S13]  /*03b0*/  ISETP.NE.AND.EX P0, PT, RZ, UR5, PT, P0 ;  /* 0x00000005ff007c0c */ /* 0x000fda000bf05300 */
[----:B-12---:R-:W-:-:S04]  /*03c0*/  @P0 IADD3 R14, P1, PT, R11, UR4, RZ ;  /* 0x000000040b0e0c10 */ /* 0x006fc8000ff3e0ff */
[----:B------:R-:W-:-:S05]  /*03d0*/  @P0 IADD3.X R15, PT, PT, R6, UR5, RZ, P1, !PT ;  /* 0x00000005060f0c10 */ /* 0x000fca0008ffe4ff */
[----:B------:R1:W5:Y:S01]  /*03e0*/  @P0 LDG.E R19, desc[UR16][R14.64] ;  /* 0x000000100e130981 */ /* 0x000362000c1e1900 */
[----:B------:R-:W2:Y:S01]  /*03f0*/  S2R R41, SR_CTAID.X ;  /* 0x0000000000297919 */ /* 0x000ea20000002500 */
[----:B------:R-:W4:Y:S01]  /*0400*/  @!P4 LDC R83, c[0x0][0x434] ;  /* 0x00010d00ff53cb82 */ /* 0x000f220000000800 */
[----:B-----5:R-:W-:Y:S02]  /*0410*/  @P4 IMAD.IADD R83, R0, 0x1, -R7 ;  /* 0x0000000100534824 */ /* 0x020fe400078e0a07 */
[----:B--2---:R-:W-:-:S05]  /*0420*/  IMAD.SHL.U32 R84, R41, 0x40, RZ ;  /* 0x0000004029547824 */ /* 0x004fca00078e00ff */
[----:B----4-:R-:W-:-:S13]  /*0430*/  ISETP.GT.AND P1, PT, R83, R84, PT ;  /* 0x000000545300720c */ /* 0x010fda0003f24270 */
[----:B-1----:R-:W-:Y:S05]  /*0440*/  @!P1 EXIT ;  /* 0x000000000000994d */ /* 0x002fea0003800000 */
[----:B------:R-:W1:Y:S01]  /*0450*/  LDC R8, c[0x0][0x374] ;  /* 0x0000dd00ff087b82 */ /* 0x000e620000000800 */
[----:B------:R-:W2:Y:S01]  /*0460*/  LDCU UR14, c[0x0][0x508] ;  /* 0x0000a100ff0e77ac */ /* 0x000ea20008000800 */
[----:B------:R-:W-:Y:S01]  /*0470*/  VIADD R14, R41, 0x1 ;  /* 0x00000001290e7836 */ /* 0x000fe20000000000 */
[----:B------:R-:W4:Y:S05]  /*0480*/  S2R R186, SR_TID.X ;  /* 0x0000000000ba7919 */ /* 0x000f2a0000002100 */
        /* <DEDUP_REMOVED lines=8> */
[----:B-1----:R-:W1:Y:S01]  /*0510*/  MUFU.RCP R5, R10 ;  /* 0x0000000a00057308 */ /* 0x002e620000001000 */
[----:B------:R-:W-:Y:S02]  /*0520*/  IMAD.MOV.U32 R4, RZ, RZ, RZ ;  /* 0x000000ffff047224 */ /* 0x000fe400078e00ff */
[----:B------:R-:W-:-:S05]  /*0530*/  LEA.HI.SX32 R17, R17, R8, 0x1a ;  /* 0x0000000811117211 */ /* 0x000fca00078fd2ff */
[----:B------:R-:W-:-:S05]  /*0540*/  VIADD R17, R17, 0xffffffff ;  /* 0xffffffff11117836 */ /* 0x000fca0000000000 */
[----:B------:R-:W-:Y:S02]  /*0550*/  IABS R12, R17 ;  /* 0x00000011000c7213 */ /* 0x000fe40000000000 */
[----:B------:R-:W-:Y:S01]  /*0560*/  LOP3.LUT R17, R17, R8, RZ, 0x3c, !PT ;  /* 0x0000000811117212 */ /* 0x000fe200078e3cff */
[----:B-1----:R-:W-:-:S03]  /*0570*/  VIADD R5, R5, 0xffffffe ;  /* 0x0ffffffe05057836 */ /* 0x002fc60000000000 */
[----:B------:R-:W-:-:S03]  /*0580*/  ISETP.GE.AND P1, PT, R17, RZ, PT ;  /* 0x000000ff1100720c */ /* 0x000fc60003f26270 */
[----:B------:R-:W1:Y:S02]  /*0590*/  F2I.FTZ.U32.TRUNC.NTZ R5, R5 ;  /* 0x0000000500057305 */ /* 0x000e64000021f000 */
[----:B-1----:R-:W-:-:S04]  /*05a0*/  IMAD.MOV R21, RZ, RZ, -R5 ;  /* 0x000000ffff157224 */ /* 0x002fc800078e0a05 */
[----:B------:R-:W-:-:S04]  /*05b0*/  IMAD R21, R21, R0, RZ ;  /* 0x0000000015157224 */ /* 0x000fc800078e02ff */
[----:B------:R-:W-:Y:S02]  /*05c0*/  IMAD.HI.U32 R21, R5, R21, R4 ;  /* 0x0000001505157227 */ /* 0x000fe400078e0004 */
[----:B------:R-:W1:Y:S04]  /*05d0*/  @!P0 LDC.64 R4, c[0x0][0x488] ;  /* 0x00012200ff048b82 */ /* 0x000e680000000a00 */
        /* <DEDUP_REMOVED lines=9> */
[----:B------:R-:W-:-:S02]  /*0670*/  ISETP.NE.AND P2, PT, R8, RZ, PT ;  /* 0x000000ff0800720c */ /* 0x000fc40003f45270 */
[----:B------:R-:W-:Y:S01]  /*0680*/  ISETP.GE.U32.AND P4, PT, R15, R0, PT ;  /* 0x000000000f00720c */ /* 0x000fe20003f86070 */
[----:B------:R-:W-:Y:S01]  /*0690*/  @P0 IMAD.IADD R0, R19, 0x1, -R2 ;  /* 0x0000000113000824 */ /* 0x000fe200078e0a02 */
[----:B-----5:R-:W-:-:S04]  /*06a0*/  @!P0 SEL R12, R12, RZ, P3 ;  /* 0x000000ff0c0c8207 */ /* 0x020fc80001800000 */
[----:B---3--:R-:W-:Y:S01]  /*06b0*/  @!P0 IADD3 R0, PT, PT, R12, R13, -R2 ;  /* 0x0000000d0c008210 */ /* 0x008fe20007ffe802 */
[----:B------:R-:W-:-:S04]  /*06c0*/  IMAD R12, R14, 0x40, -R83 ;  /* 0x000000400e0c7824 */ /* 0x000fc800078e0a53 */
[----:B------:R-:W-:Y:S02]  /*06d0*/  VIADD R13, R0, 0x3f ;  /* 0x0000003f000d7836 */ /* 0x000fe40000000000 */
[----:B------:R-:W-:-:S03]  /*06e0*/  @P4 VIADD R10, R10, 0x1 ;  /* 0x000000010a0a4836 */ /* 0x000fc60000000000 */
[----:B--2---:R-:W-:Y:S01]  /*06f0*/  IADD3 R5, PT, PT, R13, UR14, R12 ;  /* 0x0000000e0d057c10 */ /* 0x004fe2000fffe00c */
[----:B------:R-:W-:Y:S01]  /*0700*/  @!P1 IMAD.MOV R10, RZ, RZ, -R10 ;  /* 0x000000ffff0a9224 */ /* 0x000fe200078e0a0a */
[----:B------:R-:W-:Y:S02]  /*0710*/  SHF.R.S32.HI R12, RZ, 0x1f, R13 ;  /* 0x0000001fff0c7819 */ /* 0x000fe4000001140d */
[----:B------:R-:W-:Y:S02]  /*0720*/  @!P2 LOP3.LUT R10, RZ, R8, RZ, 0x33, !PT ;  /* 0x00000008ff0aa212 */ /* 0x000fe400078e33ff */
[----:B------:R-:W-:Y:S02]  /*0730*/  SHF.R.S32.HI R8, RZ, 0x1f, R5 ;  /* 0x0000001fff087819 */ /* 0x000fe40000011405 */
[----:B------:R-:W-:Y:S02]  /*0740*/  LEA.HI R12, R12, R13, RZ, 0x6 ;  /* 0x0000000d0c0c7211 */ /* 0x000fe400078f30ff */
[----:B------:R-:W-:Y:S01]  /*0750*/  LEA.HI R8, R8, R5, RZ, 0x6 ;  /* 0x0000000508087211 */ /* 0x000fe200078f30ff */
[----:B-1----:R-:W-:Y:S01]  /*0760*/  IMAD R198, R10, R4, RZ ;  /* 0x000000040ac67224 */ /* 0x002fe200078e02ff */
[----:B------:R-:W-:-:S02]  /*0770*/  SHF.R.S32.HI R5, RZ, 0x6, R12 ;  /* 0x00000006ff057819 */ /* 0x000fc4000001140c */
[----:B------:R-:W-:Y:S02]  /*0780*/  SHF.R.S32.HI R8, RZ, 0x6, R8 ;  /* 0x00000006ff087819 */ /* 0x000fe40000011408 */
[----:B------:R-:W-:-:S04]  /*0790*/  VIADDMNMX R5, R198, R10, R5, PT ;  /* 0x0000000ac6057246 */ /* 0x000fc80003800105 */
[----:B------:R-:W-:Y:S01]  /*07a0*/  VIMNMX R137, PT, PT, R5, R8, PT ;  /* 0x0000000805897248 */ /* 0x000fe20003fe0100 */
[----:B------:R-:W-:-:S03]  /*07b0*/  IMAD.MOV R5, RZ, RZ, -R207 ;  /* 0x000000ffff057224 */ /* 0x000fc600078e0acf */
[----:B------:R-:W-:Y:S01]  /*07c0*/  ISETP.GE.AND P0, PT, R198, R137, PT ;  /* 0x00000089c600720c */ /* 0x000fe20003f06270 */
[----:B------:R-:W-:-:S12]  /*07d0*/  IMAD R28, R9, R5, R28 ;  /* 0x00000005091c7224 */ /* 0x000fd800078e021c */
        /* <DEDUP_REMOVED lines=10> */
[C---:B------:R-:W-:Y:S01]  /*0880*/  ISETP.GE.AND P2, PT, R0.reuse, R83, PT ;  /* 0x000000530000720c */ /* 0x040fe20003f46270 */
[----:B------:R-:W-:-:S02]  /*0890*/  VIADD R6, R0, 0x18 ;  /* 0x0000001800067836 */ /* 0x000fc40000000000 */
[----:B------:R-:W-:Y:S01]  /*08a0*/  IMAD R5, R0, 0xc0, R5 ;  /* 0x000000c000057824 */ /* 0x000fe200078e0205 */
[-C--:B------:R-:W-:Y:S02]  /*08b0*/  ISETP.GE.AND P5, PT, R8, R83.reuse, PT ;  /* 0x000000530800720c */ /* 0x080fe40003fa6270 */
[----:B------:R-:W-:Y:S01]  /*08c0*/  ISETP.GE.AND P4, PT, R6, R83, PT ;  /* 0x000000530600720c */ /* 0x000fe20003f86270 */
[----:B------:R-:W-:Y:S02]  /*08d0*/  VIADD R6, R0, 0x30 ;  /* 0x0000003000067836 */ /* 0x000fe40000000000 */
[----:B-1----:R-:W-:Y:S02]  /*08e0*/  IMAD R2, R4, R2, R207 ;  /* 0x0000000204027224 */ /* 0x002fe400078e02cf */
[----:B------:R-:W-:Y:S02]  /*08f0*/  VIADD R4, R0, 0x8 ;  /* 0x0000000800047836 */ /* 0x000fe40000000000 */
[----:B------:R-:W-:-:S03]  /*0900*/  IMAD R9, R2, R9, R28 ;  /* 0x0000000902097224 */ /* 0x000fc600078e021c */
[----:B------:R-:W-:Y:S01]  /*0910*/  ISETP.GE.AND P1, PT, R4, R83, PT ;  /* 0x000000530400720c */ /* 0x000fe20003f26270 */
[----:B------:R-:W-:Y:S02]  /*0920*/  IMAD R3, R9, R3, R84 ;  /* 0x0000000309037224 */ /* 0x000fe400078e0254 */
[----:B------:R-:W-:Y:S02]  /*0930*/  VIADD R4, R0, 0x20 ;  /* 0x0000002000047836 */ /* 0x000fe40000000000 */
[----:B--2---:R-:W-:Y:S01]  /*0940*/  IMAD R2, R3, UR4, RZ ;  /* 0x0000000403027c24 */ /* 0x004fe2000f8e02ff */
[----:B------:R-:W1:Y:S02]  /*0950*/  LDCU.64 UR4, c[0x0][0x428] ;  /* 0x00008500ff0477ac */ /* 0x000e640008000a00 */
[----:B------:R-:W-:Y:S01]  /*0960*/  ISETP.GE.AND P3, PT, R4, R83, PT ;  /* 0x000000530400720c */ /* 0x000fe20003f66270 */
[----:B------:R-:W-:Y:S01]  /*0970*/  VIADD R4, R0, 0x28 ;  /* 0x0000002800047836 */ /* 0x000fe20000000000 */
        /* <DEDUP_REMOVED lines=64> */
.L_x_2755:
        /* <DEDUP_REMOVED lines=8> */
.L_x_2756:
[----:B------:R-:W2:Y:S02]  /*0e00*/  LDCU.64 UR8, c[0x0][0x4e0] ;  /* 0x00009c00ff0877ac */ /* 0x000ea40008000a00 */
[----:B--2---:R-:W-:-:S04]  /*0e10*/  UISETP.NE.U32.AND UP1, UPT, UR8, URZ, UPT ;  /* 0x000000ff0800728c */ /* 0x004fc8000bf25070 */
[----:B------:R-:W-:-:S09]  /*0e20*/  UISETP.NE.AND.EX UP1, UPT, UR9, URZ, UPT, UP1 ;  /* 0x000000ff0900728c */ /* 0x000fd2000bf25310 */
        /* <DEDUP_REMOVED lines=13> */
[----:B-1---5:R-:W-:Y:S01]  /*0f00*/  IMAD.MOV R4, RZ, RZ, -R9 ;  /* 0x000000ffff047224 */ /* 0x022fe200078e0a09 */
        /* <DEDUP_REMOVED lines=8> */
[----:B------:R-:W-:Y:S02]  /*0f90*/  ISETP.GE.AND P1, PT, R3, RZ, PT ;  /* 0x000000ff0300720c */ /* 0x000fe40003f26270 */
[----:B------:R-:W1:Y:S09]  /*0fa0*/  LDC R3, c[0x0][0x3e8] ;  /* 0x0000fa00ff037b82 */ /* 0x000e720000000800 */
[----:B------:R-:W-:Y:S01]  /*0fb0*/  @!P2 IADD3 R4, PT, PT, R4, -R5, RZ ;  /* 0x800000050404a210 */ /* 0x000fe20007ffe0ff */
[----:B------:R-:W-:Y:S01]  /*0fc0*/  @!P2 VIADD R9, R9, 0x1 ;  /* 0x000000010909a836 */ /* 0x000fe20000000000 */
[----:B------:R-:W-:-:S02]  /*0fd0*/  ISETP.NE.AND P2, PT, R15, RZ, PT ;  /* 0x000000ff0f00720c */ /* 0x000fc40003f45270 */
        /* <DEDUP_REMOVED lines=12> */
[----:B------:R-:W-:Y:S01]  /*10a0*/  IMAD.MOV R9, RZ, RZ, -R9 ;  /* 0x000000ffff097224 */ /* 0x000fe200078e0a09 */
[----:B---3--:R-:W-:Y:S01]  /*10b0*/  MOV R148, UR10 ;  /* 0x0000000a00947c02 */ /* 0x008fe20008000f00 */
[----:B----4-:R-:W-:Y:S01]  /*10c0*/  IMAD.U32 R134, RZ, RZ, UR12 ;  /* 0x0000000cff867e24 */ /* 0x010fe2000f8e00ff */
[----:B------:R-:W1:Y:S01]  /*10d0*/  I2F.RP R12, R4 ;  /* 0x00000004000c7306 */ /* 0x000e620000209400 */
[----:B------:R-:W-:Y:S01]  /*10e0*/  IMAD R2, R15, R9, R2 ;  /* 0x000000090f027224 */ /* 0x000fe200078e0202 */
[----:B------:R-:W-:Y:S01]  /*10f0*/  MOV R149, UR11 ;  /* 0x0000000b00957c02 */ /* 0x000fe20008000f00 */
[----:B------:R-:W-:-:S05]  /*1100*/  IMAD.U32 R135, RZ, RZ, UR13 ;  /* 0x0000000dff877e24 */ /* 0x000fca000f8e00ff */
        /* <DEDUP_REMOVED lines=40> */
[----:B------:R-:W-:Y:S01]  /*1390*/  IADD3 R11, PT, PT, R11, R4, RZ ;  /* 0x000000040b0b7210 */ /* 0x000fe20007ffe0ff */
[----:B------:R-:W-:Y:S02]  /*13a0*/  IMAD.IADD R9, R9, 0x1, R3 ;  /* 0x0000000109097824 */ /* 0x000fe400078e0203 */
[C---:B-1----:R-:W-:Y:S02]  /*13b0*/  IMAD R4, R2.reuse, UR4, RZ ;  /* 0x0000000402047c24 */ /* 0x042fe4000f8e02ff */
[----:B------:R-:W-:Y:S02]  /*13c0*/  IMAD R2, R2, UR6, RZ ;  /* 0x0000000602027c24 */ /* 0x000fe4000f8e02ff */
[----:B------:R-:W-:-:S02]  /*13d0*/  IMAD R4, R5, UR5, R4 ;  /* 0x0000000505047c24 */ /* 0x000fc4000f8e0204 */
[----:B------:R-:W-:-:S04]  /*13e0*/  IMAD.WIDE.U32 R10, R5, UR4, R10 ;  /* 0x00000004050a7c25 */ /* 0x000fc8000f8e000a */
[C---:B------:R-:W-:Y:S02]  /*13f0*/  IMAD R2, R5.reuse, UR7, R2 ;  /* 0x0000000705027c24 */ /* 0x040fe4000f8e0202 */
[----:B------:R-:W-:Y:S01]  /*1400*/  IMAD.WIDE.U32 R16, R5, UR6, R8 ;  /* 0x0000000605107c25 */ /* 0x000fe2000f8e0008 */
[----:B------:R-:W-:-:S04]  /*1410*/  IADD3 R8, PT, PT, R11, R4, RZ ;  /* 0x000000040b087210 */ /* 0x000fc80007ffe0ff */
[----:B------:R-:W-:Y:S01]  /*1420*/  IADD3 R15, PT, PT, R17, R2, RZ ;  /* 0x00000002110f7210 */ /* 0x000fe20007ffe0ff */
[----:B------:R-:W-:Y:S06]  /*1430*/  BRA `(.L_x_2758) ;  /* 0x0000000400687947 */ /* 0x000fec0003800000 */
.L_x_2757:
        /* <DEDUP_REMOVED lines=15> */
.L_x_2759:
[----:B------:R-:W2:Y:S01]  /*1530*/  LDC.64 R134, c[0x0][0x3b8] ;  /* 0x0000ee00ff867b82 */ /* 0x000ea20000000a00 */
[----:B------:R-:W-:-:S05]  /*1540*/  IADD3 R8, PT, PT, R2, R3, RZ ;  /* 0x0000000302087210 */ /* 0x000fca0007ffe0ff */
[C---:B--2---:R-:W-:Y:S02]  /*1550*/  IMAD R13, R8.reuse, R135, RZ ;  /* 0x00000087080d7224 */ /* 0x044fe400078e02ff */
[----:B------:R-:W-:-:S05]  /*1560*/  IMAD.WIDE.U32 R8, R8, R134, RZ ;  /* 0x0000008608087225 */ /* 0x000fca00078e00ff */
[----:B------:R-:W-:Y:S02]  /*1570*/  IADD3 R13, PT, PT, R9, R13, RZ ;  /* 0x0000000d090d7210 */ /* 0x000fe40007ffe0ff */
[----:B------:R-:W-:Y:S02]  /*1580*/  MOV R12, R8 ;  /* 0x00000008000c7202 */ /* 0x000fe40000000f00 */
.L_x_2760:
        /* <DEDUP_REMOVED lines=13> */
[----:B------:R-:W-:Y:S06]  /*1660*/  BRA `(.L_x_2762) ;  /* 0x0000000000187947 */ /* 0x000fec0003800000 */
.L_x_2761:
[----:B------:R-:W2:Y:S01]  /*1670*/  LDC.64 R148, c[0x0][0x3c0] ;  /* 0x0000f000ff947b82 */ /* 0x000ea20000000a00 */
[----:B------:R-:W-:-:S05]  /*1680*/  IADD3 R2, PT, PT, R2, R3, RZ ;  /* 0x0000000302027210 */ /* 0x000fca0007ffe0ff */
[C---:B--2---:R-:W-:Y:S02]  /*1690*/  IMAD R15, R2.reuse, R149, RZ ;  /* 0x00000095020f7224 */ /* 0x044fe400078e02ff */
[----:B------:R-:W-:-:S05]  /*16a0*/  IMAD.WIDE.U32 R2, R2, R148, RZ ;  /* 0x0000009402027225 */ /* 0x000fca00078e00ff */
[----:B------:R-:W-:Y:S02]  /*16b0*/  IADD3 R15, PT, PT, R3, R15, RZ ;  /* 0x0000000f030f7210 */ /* 0x000fe40007ffe0ff */
[----:B------:R-:W-:-:S07]  /*16c0*/  MOV R14, R2 ;  /* 0x00000002000e7202 */ /* 0x000fce0000000f00 */
.L_x_2762:
[----:B------:R-:W2:Y:S01]  /*16d0*/  LDC R9, c[0x0][0x3e8] ;  /* 0x0000fa00ff097b82 */ /* 0x000ea20000000800 */
[----:B------:R-:W-:Y:S01]  /*16e0*/  IMAD.MOV.U32 R10, RZ, RZ, RZ ;  /* 0x000000ffff0a7224 */ /* 0x000fe200078e00ff */
[----:B------:R-:W-:Y:S02]  /*16f0*/  CS2R R208, SRZ ;  /* 0x0000000000d07805 */ /* 0x000fe4000001ff00 */
[----:B--2---:R-:W-:-:S04]  /*1700*/  IABS R2, R9 ;  /* 0x0000000900027213 */ /* 0x004fc80000000000 */
[----:B------:R-:W1:Y:S08]  /*1710*/  I2F.RP R6, R2 ;  /* 0x0000000200067306 */ /* 0x000e700000209400 */
[----:B-1----:R-:W1:Y:S02]  /*1720*/  MUFU.RCP R5, R6 ;  /* 0x0000000600057308 */ /* 0x002e640000001000 */
[----:B-1----:R-:W-:-:S02]  /*1730*/  IADD3 R5, PT, PT, R5, 0xffffffe, RZ ;  /* 0x0ffffffe05057810 */ /* 0x002fc40007ffe0ff */
[----:B------:R-:W-:-:S04]  /*1740*/  LEA R6, R137, 0xffffffc0, 0x6 ;  /* 0xffffffc089067811 */ /* 0x000fc800078e30ff */
[----:B------:R-:W1:Y:S01]  /*1750*/  F2I.FTZ.U32.TRUNC.NTZ R11, R5 ;  /* 0x00000005000b7305 */ /* 0x000e62000021f000 */
[----:B------:R-:W-:-:S04]  /*1760*/  IMAD.WIDE.U32 R16, R6, R134, R12 ;  /* 0x0000008606107225 */ /* 0x000fc800078e000c */
[----:B------:R-:W-:Y:S01]  /*1770*/  IMAD.WIDE.U32 R14, R6, R148, R14 ;  /* 0x00000094060e7225 */ /* 0x000fe200078e000e */
[----:B-1----:R-:W-:-:S05]  /*1780*/  IADD3 R3, PT, PT, RZ, -R11, RZ ;  /* 0x8000000bff037210 */ /* 0x002fca0007ffe0ff */
[----:B-----5:R-:W-:Y:S01]  /*1790*/  IMAD R4, R3, R2, RZ ;  /* 0x0000000203047224 */ /* 0x020fe200078e02ff */
[----:B------:R-:W-:-:S03]  /*17a0*/  IABS R3, R28 ;  /* 0x0000001c00037213 */ /* 0x000fc60000000000 */
[----:B------:R-:W-:Y:S01]  /*17b0*/  IMAD.HI.U32 R11, R11, R4, R10 ;  /* 0x000000040b0b7227 */ /* 0x000fe200078e000a */
[----:B------:R-:W-:-:S05]  /*17c0*/  MOV R4, R3 ;  /* 0x0000000300047202 */ /* 0x000fca0000000f00 */
[----:B------:R-:W-:Y:S01]  /*17d0*/  IMAD.HI.U32 R10, R11, R4, RZ ;  /* 0x000000040b0a7227 */ /* 0x000fe200078e00ff */
[----:B------:R-:W-:-:S03]  /*17e0*/  SHF.R.S32.HI R11, RZ, 0x1f, R6 ;  /* 0x0000001fff0b7819 */ /* 0x000fc60000011406 */
[----:B------:R-:W-:Y:S02]  /*17f0*/  IMAD.MOV R3, RZ, RZ, -R10 ;  /* 0x000000ffff037224 */ /* 0x000fe400078e0a0a */
[C---:B------:R-:W-:Y:S02]  /*1800*/  IMAD R8, R11.reuse, R148, RZ ;  /* 0x000000940b087224 */ /* 0x040fe400078e02ff */
[C---:B------:R-:W-:Y:S02]  /*1810*/  IMAD R3, R2.reuse, R3, R4 ;  /* 0x0000000302037224 */ /* 0x040fe400078e0204 */
[----:B------:R-:W1:Y:S01]  /*1820*/  LDC.64 R4, c[0x0][0x3d8] ;  /* 0x0000f600ff047b82 */ /* 0x000e620000000a00 */
[----:B------:R-:W-:Y:S02]  /*1830*/  IMAD R11, R11, R134, RZ ;  /* 0x000000860b0b7224 */ /* 0x000fe400078e02ff */
[----:B------:R-:W-:Y:S01]  /*1840*/  ISETP.GT.U32.AND P0, PT, R2, R3, PT ;  /* 0x000000030200720c */ /* 0x000fe20003f04070 */
[----:B------:R-:W-:-:S02]  /*1850*/  IMAD R13, R6, R149, R8 ;  /* 0x00000095060d7224 */ /* 0x000fc400078e0208 */
[----:B------:R-:W-:Y:S02]  /*1860*/  IMAD R11, R6, R135, R11 ;  /* 0x00000087060b7224 */ /* 0x000fe400078e020b */
[----:B------:R-:W-:-:S03]  /*1870*/  IMAD.IADD R15, R15, 0x1, R13 ;  /* 0x000000010f0f7824 */ /* 0x000fc600078e020d */
[----:B------:R-:W-:-:S05]  /*1880*/  IADD3 R17, PT, PT, R17, R11, RZ ;  /* 0x0000000b11117210 */ /* 0x000fca0007ffe0ff */
        /* <DEDUP_REMOVED lines=14> */
[----:B------:R-:W-:Y:S01]  /*1970*/  IMAD.WIDE.U32 R12, R10, R2, R16 ;  /* 0x000000020a0c7225 */ /* 0x000fe200078e0010 */
[----:B------:R-:W-:-:S03]  /*1980*/  MOV R16, R14 ;  /* 0x0000000e00107202 */ /* 0x000fc60000000f00 */
[C---:B------:R-:W-:Y:S02]  /*1990*/  IMAD R3, R10.reuse, R3, R9 ;  /* 0x000000030a037224 */ /* 0x040fe400078e0209 */
[----:B------:R-:W-:Y:S01]  /*19a0*/  IMAD R5, R10, R5, R6 ;  /* 0x000000050a057224 */ /* 0x000fe200078e0206 */
[----:B------:R-:W-:Y:S02]  /*19b0*/  MOV R10, R12 ;  /* 0x0000000c000a7202 */ /* 0x000fe40000000f00 */
[----:B------:R-:W-:Y:S01]  /*19c0*/  IADD3 R8, PT, PT, R13, R3, RZ ;  /* 0x000000030d087210 */ /* 0x000fe20007ffe0ff */
[----:B------:R-:W-:-:S07]  /*19d0*/  IMAD.IADD R15, R15, 0x1, R5 ;  /* 0x000000010f0f7824 */ /* 0x000fce00078e0205 */
.L_x_2758:
[----:B------:R-:W-:Y:S01]  /*19e0*/  ISETP.NE.AND P0, PT, R7, -0x1, PT ;  /* 0xffffffff0700780c */ /* 0x000fe20003f05270 */
[----:B------:R-:W-:Y:S01]  /*19f0*/  IMAD.IADD R197, R83, 0x1, -R84 ;  /* 0x0000000153c57824 */ /* 0x000fe200078e0a54 */
[----:B------:R-:W-:Y:S01]  /*1a00*/  SHF.R.U32.HI R20, RZ, 0x3, R186 ;  /* 0x00000003ff147819 */ /* 0x000fe200000116ba */
[----:B------:R-:W-:Y:S01]  /*1a10*/  IMAD.SHL.U32 R154, R186, 0x8, RZ ;  /* 0x00000008ba9a7824 */ /* 0x000fe200078e00ff */
[----:B------:R-:W1:Y:S01]  /*1a20*/  LDCU.64 UR4, c[0x0][0x3c8] ;  /* 0x00007900ff0477ac */ /* 0x000e620008000a00 */
[----:B------:R-:W-:Y:S01]  /*1a30*/  MOV R21, RZ ;  /* 0x000000ff00157202 */ /* 0x000fe20000000f00 */
[----:B------:R-:W-:Y:S01]  /*1a40*/  VIADD R153, R137, 0xffffffff ;  /* 0xffffffff89997836 */ /* 0x000fe20000000000 */
[CC--:B------:R-:W-:Y:S01]  /*1a50*/  ISETP.GE.AND P5, PT, R20.reuse, R197.reuse, PT ;  /* 0x000000c51400720c */ /* 0x0c0fe20003fa6270 */
[----:B------:R-:W-:Y:S01]  /*1a60*/  VIADD R18, R20, 0x10 ;  /* 0x0000001014127836 */ /* 0x000fe20000000000 */
[----:B------:R-:W-:Y:S01]  /*1a70*/  LOP3.LUT R17, R154, 0x38, RZ, 0xc0, !PT ;  /* 0x000000389a117812 */ /* 0x000fe200078ec0ff */
[----:B------:R-:W2:Y:S01]  /*1a80*/  LDCU.64 UR6, c[0x0][0x388] ;  /* 0x00007100ff0677ac */ /* 0x000ea20008000a00 */
[----:B------:R-:W-:Y:S01]  /*1a90*/  VIADD R14, R20, 0x20 ;  /* 0x00000020140e7836 */ /* 0x000fe20000000000 */
[----:B------:R-:W-:Y:S01]  /*1aa0*/  SHF.L.U32 R133, R153, 0x6, RZ ;  /* 0x0000000699857819 */ /* 0x000fe200000006ff */
[----:B------:R-:W3:Y:S01]  /*1ab0*/  @!P0 LDC.64 R4, c[0x0][0x398] ;  /* 0x0000e600ff048b82 */ /* 0x000ee20000000a00 */
[----:B------:R-:W-:Y:S01]  /*1ac0*/  ISETP.GE.AND P4, PT, R18, R197, PT ;  /* 0x000000c51200720c */ /* 0x000fe20003f86270 */
[----:B------:R-:W-:Y:S01]  /*1ad0*/  IMAD.WIDE.U32 R40, R41, 0x40, R20 ;  /* 0x0000004029287825 */ /* 0x000fe200078e0014 */
[----:B------:R-:W-:-:S02]  /*1ae0*/  IADD3 R10, P1, PT, R17, R10, RZ ;  /* 0x0000000a110a7210 */ /* 0x000fc40007f3e0ff */
[----:B------:R-:W-:Y:S01]  /*1af0*/  SHF.L.U64.HI R76, R134, 0x4, R135 ;  /* 0x00000004864c7819 */ /* 0x000fe20000010287 */
[----:B------:R-:W-:Y:S01]  /*1b00*/  IMAD.SHL.U32 R152, R186, 0x40, RZ ;  /* 0x00000040ba987824 */ /* 0x000fe200078e00ff */
[----:B------:R-:W-:Y:S01]  /*1b10*/  IADD3.X R11, PT, PT, RZ, R8, RZ, P1, !PT ;  /* 0x00000008ff0b7210 */ /* 0x000fe20000ffe4ff */
[----:B------:R-:W4:Y:S01]  /*1b20*/  @P0 LDC.64 R2, c[0x0][0x3b0] ;  /* 0x0000ec00ff020b82 */ /* 0x000f220000000a00 */
[----:B------:R-:W-:Y:S02]  /*1b30*/  ISETP.GE.AND P1, PT, R14, R197, PT ;  /* 0x000000c50e00720c */ /* 0x000fe40003f26270 */
[----:B------:R-:W-:Y:S01]  /*1b40*/  SHF.R.U32.HI R188, RZ, 0x1, R186 ;  /* 0x00000001ffbc7819 */ /* 0x000fe200000116ba */
[----:B------:R-:W-:Y:S01]  /*1b50*/  IMAD.WIDE.U32 R10, R20, R134, R10 ;  /* 0x00000086140a7225 */ /* 0x000fe200078e000a */
[----:B------:R-:W-:Y:S02]  /*1b60*/  SHF.L.U32 R185, R186, 0x5, RZ ;  /* 0x00000005bab97819 */ /* 0x000fe400000006ff */
[----:B------:R-:W-:Y:S01]  /*1b70*/  LOP3.LUT R151, R152, 0x1c0, RZ, 0xc0, !PT ;  /* 0x000001c098977812 */ /* 0x000fe200078ec0ff */
[----:B------:R-:W-:Y:S01]  /*1b80*/  IMAD R199, R20, R135, R11 ;  /* 0x0000008714c77224 */ /* 0x000fe200078e020b */
[----:B--2---:R-:W-:-:S02]  /*1b90*/  LEA R200, P3, R10, UR6, 0x1 ;  /* 0x000000060ac87c11 */ /* 0x004fc4000f8608ff */
[----:B------:R-:W-:Y:S02]  /*1ba0*/  LOP3.LUT R185, R185, 0x7c00, RZ, 0xc0, !PT ;  /* 0x00007c00b9b97812 */ /* 0x000fe400078ec0ff */
[----:B------:R-:W-:Y:S01]  /*1bb0*/  LEA.HI.X R199, R10, UR7, R199, 0x1, P3 ;  /* 0x000000070ac77c11 */ /* 0x000fe200098f0cc7 */
[----:B------:R-:W2:Y:S01]  /*1bc0*/  LDCU.64 UR6, c[0x0][0x390] ;  /* 0x00007200ff0677ac */ /* 0x000ea20008000a00 */
[----:B------:R-:W5:Y:S01]  /*1bd0*/  @!P1 LDC.64 R10, c[0x0][0x3b0] ;  /* 0x0000ec00ff0a9b82 */ /* 0x000f620000000a00 */
[----:B---3--:R-:W-:Y:S01]  /*1be0*/  @!P0 IMAD.WIDE.U32 R22, R207, R4, RZ ;  /* 0x00000004cf168225 */ /* 0x008fe200078e00ff */
[----:B------:R-:W-:Y:S02]  /*1bf0*/  @!P1 IADD3 R21, P3, PT, R40, 0x20, RZ ;  /* 0x0000002028159810 */ /* 0x000fe40007f7e0ff */
[----:B------:R-:W-:Y:S01]  /*1c00*/  LOP3.LUT R151, R151, 0x38, R154, 0xf8, !PT ;  /* 0x0000003897977812 */ /* 0x000fe200078ef89a */
[----:B------:R-:W-:Y:S01]  /*1c10*/  @!P0 IMAD R6, R207, R5, R23 ;  /* 0x00000005cf068224 */ /* 0x000fe200078e0217 */
[----:B------:R-:W-:Y:S01]  /*1c20*/  LOP3.LUT R138, R186, 0x8, RZ, 0xc0, !PT ;  /* 0x00000008ba8a7812 */ /* 0x000fe200078ec0ff */
[----:B------:R-:W-:Y:S01]  /*1c30*/  @!P0 IMAD.MOV.U32 R8, RZ, RZ, R22 ;  /* 0x000000ffff088224 */ /* 0x000fe200078e0016 */
[----:B------:R-:W3:Y:S01]  /*1c40*/  @!P5 LDC.64 R4, c[0x0][0x3b0] ;  /* 0x0000ec00ff04db82 */ /* 0x000ee20000000a00 */
[----:B----4-:R-:W-:Y:S01]  /*1c50*/  @P0 IMAD.WIDE.U32 R12, R7, R2, RZ ;  /* 0x00000002070c0225 */ /* 0x010fe200078e00ff */
[----:B------:R-:W-:-:S02]  /*1c60*/  IADD3 R22, PT, PT, R20, 0x30, RZ ;  /* 0x0000003014167810 */ /* 0x000fc40007ffe0ff */
[----:B------:R-:W-:Y:S01]  /*1c70*/  LOP3.LUT R138, R151, R138, RZ, 0x3c, !PT ;  /* 0x0000008a978a7212 */ /* 0x000fe200078e3cff */
[----:B------:R-:W-:Y:S01]  /*1c80*/  @P0 IMAD.MOV.U32 R8, RZ, RZ, R12 ;  /* 0x000000ffff080224 */ /* 0x000fe200078e000c */
[----:B------:R-:W-:Y:S01]  /*1c90*/  MOV R184, 0x20 ;  /* 0x0000002000b87802 */ /* 0x000fe20000000f00 */
[----:B------:R-:W-:Y:S01]  /*1ca0*/  @P0 IMAD R6, R7, R3, R13 ;  /* 0x0000000307060224 */ /* 0x000fe200078e020d */
[----:B------:R-:W-:Y:S01]  /*1cb0*/  SHF.R.S32.HI R7, RZ, 0x1f, R28 ;  /* 0x0000001fff077819 */ /* 0x000fe2000001141c */
[----:B------:R-:W4:Y:S01]  /*1cc0*/  @!P4 LDC.64 R2, c[0x0][0x3b0] ;  /* 0x0000ec00ff02cb82 */ /* 0x000f220000000a00 */
[----:B------:R-:W-:Y:S01]  /*1cd0*/  IADD3 R8, P2, PT, R17, R8, RZ ;  /* 0x0000000811087210 */ /* 0x000fe20007f5e0ff */
[----:B------:R-:W-:Y:S01]  /*1ce0*/  @!P1 IMAD.X R25, RZ, RZ, R41, P3 ;  /* 0x000000ffff199224 */ /* 0x000fe200018e0629 */
[----:B------:R-:W-:Y:S01]  /*1cf0*/  ISETP.GE.AND P0, PT, R22, R197, PT ;  /* 0x000000c51600720c */ /* 0x000fe20003f06270 */
[----:B-1----:R-:W-:Y:S01]  /*1d00*/  IMAD R7, R7, UR4, RZ ;  /* 0x0000000407077c24 */ /* 0x002fe2000f8e02ff */
[----:B------:R-:W-:Y:S01]  /*1d10*/  MOV R139, 0x40 ;  /* 0x00000040008b7802 */ /* 0x000fe20000000f00 */
[----:B------:R-:W-:Y:S01]  /*1d20*/  IMAD.X R9, RZ, RZ, R6, P2 ;  /* 0x000000ffff097224 */ /* 0x000fe200010e0606 */
[----:B------:R-:W-:Y:S01]  /*1d30*/  @!P4 IADD3 R24, P2, PT, R40, 0x10, RZ ;  /* 0x000000102818c810 */ /* 0x000fe20007f5e0ff */
[----:B------:R-:W1:Y:S01]  /*1d40*/  @!P5 LDC.64 R12, c[0x0][0x380] ;  /* 0x0000e000ff0cdb82 */ /* 0x000e620000000a00 */
[----:B------:R-:W-:-:S02]  /*1d50*/  IMAD R7, R28, UR5, R7 ;  /* 0x000000051c077c24 */ /* 0x000fc4000f8e0207 */
[----:B------:R-:W-:Y:S01]  /*1d60*/  IMAD.WIDE.U32 R28, R28, UR4, R8 ;  /* 0x000000041c1c7c25 */ /* 0x000fe2000f8e0008 */
[----:B------:R-:W-:-:S03]  /*1d70*/  UMOV UR4, 0x400 ;  /* 0x0000040000047882 */ /* 0x000fc60000000000 */
[----:B------:R-:W-:Y:S01]  /*1d80*/  @!P4 IMAD.X R31, RZ, RZ, R41, P2 ;  /* 0x000000ffff1fc224 */ /* 0x000fe200010e0629 */
[C---:B------:R-:W-:Y:S01]  /*1d90*/  @!P0 IADD3 R19, P2, PT, R40.reuse, 0x30, RZ ;  /* 0x0000003028138810 */ /* 0x040fe20007f5e0ff */
[----:B---3--:R-:W-:Y:S01]  /*1da0*/  @!P5 IMAD R27, R41, R4, RZ ;  /* 0x00000004291bd224 */ /* 0x008fe200078e02ff */
[----:B------:R-:W-:Y:S01]  /*1db0*/  IADD3 R29, PT, PT, R29, R7, RZ ;  /* 0x000000071d1d7210 */ /* 0x000fe20007ffe0ff */
[----:B------:R-:W3:Y:S01]  /*1dc0*/  @!P0 LDC.64 R8, c[0x0][0x3b0] ;  /* 0x0000ec00ff088b82 */ /* 0x000ee20000000a00 */
[-C--:B------:R-:W-:Y:S01]  /*1dd0*/  @!P4 MOV R38, R28.reuse ;  /* 0x0000001c0026c202 */ /* 0x080fe20000000f00 */
[C---:B------:R-:W-:Y:S01]  /*1de0*/  @!P5 IMAD R27, R40.reuse, R5, R27 ;  /* 0x00000005281bd224 */ /* 0x040fe200078e021b */
[----:B------:R-:W-:Y:S01]  /*1df0*/  @!P1 MOV R36, R28 ;  /* 0x0000001c00249202 */ /* 0x000fe20000000f00 */
[----:B------:R-:W-:Y:S02]  /*1e00*/  @!P0 IMAD.X R23, RZ, RZ, R41, P2 ;  /* 0x000000ffff178224 */ /* 0x000fe400010e0629 */
[----:B------:R-:W-:-:S02]  /*1e10*/  @!P5 IMAD.WIDE.U32 R40, R40, R4, R28 ;  /* 0x000000042828d225 */ /* 0x000fc400078e001c */
[----:B------:R-:W2:Y:S02]  /*1e20*/  S2UR UR5, SR_CgaCtaId ;  /* 0x00000000000579c3 */ /* 0x000ea40000008800 */
[----:B----4-:R-:W-:Y:S02]  /*1e30*/  @!P4 IMAD R30, R31, R2, RZ ;  /* 0x000000021f1ec224 */ /* 0x010fe400078e02ff */
[----:B------:R-:W-:Y:S01]  /*1e40*/  @!P4 IMAD.MOV.U32 R39, RZ, RZ, R29 ;  /* 0x000000ffff27c224 */ /* 0x000fe200078e001d */
[----:B-1----:R-:W-:Y:S01]  /*1e50*/  @!P5 LEA R26, P2, R40, R12, 0x1 ;  /* 0x0000000c281ad211 */ /* 0x002fe200078408ff */
[----:B------:R-:W-:Y:S02]  /*1e60*/  @!P5 IMAD.IADD R32, R41, 0x1, R27 ;  /* 0x000000012920d824 */ /* 0x000fe400078e021b */
[----:B------:R-:W1:Y:S01]  /*1e70*/  @!P1 LDC.64 R4, c[0x0][0x380] ;  /* 0x0000e000ff049b82 */ /* 0x000e620000000a00 */
[C---:B------:R-:W-:Y:S02]  /*1e80*/  @!P4 IMAD R12, R24.reuse, R3, R30 ;  /* 0x00000003180cc224 */ /* 0x040fe400078e021e */
[----:B------:R-:W-:Y:S01]  /*1e90*/  @!P4 IMAD.WIDE.U32 R38, R24, R2, R38 ;  /* 0x000000021826c225 */ /* 0x000fe200078e0026 */
[----:B------:R-:W-:-:S02]  /*1ea0*/  @!P5 LEA.HI.X R27, R40, R13, R32, 0x1, P2 ;  /* 0x0000000d281bd211 */ /* 0x000fc400010f0c20 */
[----:B------:R-:W-:Y:S01]  /*1eb0*/  LOP3.LUT R13, R154, 0x1f8, RZ, 0xc0, !PT ;  /* 0x000001f89a0d7812 */ /* 0x000fe200078ec0ff */
[----:B------:R-:W-:Y:S01]  /*1ec0*/  @!P1 IMAD.MOV.U32 R37, RZ, RZ, R29 ;  /* 0x000000ffff259224 */ /* 0x000fe200078e001d */
[----:B------:R-:W4:Y:S01]  /*1ed0*/  @!P4 LDC.64 R6, c[0x0][0x380] ;  /* 0x0000e000ff06cb82 */ /* 0x000f220000000a00 */
[-C--:B-----5:R-:W-:Y:S01]  /*1ee0*/  @!P1 IMAD R34, R25, R10.reuse, RZ ;  /* 0x0000000a19229224 */ /* 0x0a0fe200078e02ff */
[----:B------:R-:W-:Y:S01]  /*1ef0*/  LOP3.LUT R13, R13, 0x38, R186, 0x78, !PT ;  /* 0x000000380d0d7812 */ /* 0x000fe200078e78ba */
[----:B------:R-:W-:-:S03]  /*1f00*/  @!P1 IMAD.WIDE.U32 R36, R21, R10, R36 ;  /* 0x0000000a15249225 */ /* 0x000fc600078e0024 */
[----:B------:R-:W-:Y:S01]  /*1f10*/  LOP3.LUT R78, R13, 0x1e00, R154, 0xf8, !PT ;  /* 0x00001e000d4e7812 */ /* 0x000fe200078ef89a */
[----:B------:R-:W-:Y:S01]  /*1f20*/  @!P1 IMAD R11, R21, R11, R34 ;  /* 0x0000000b150b9224 */ /* 0x000fe200078e0222 */
[----:B------:R-:W5:Y:S01]  /*1f30*/  @!P0 LDC.64 R2, c[0x0][0x380] ;  /* 0x0000e000ff028b82 */ /* 0x000f620000000a00 */
[----:B---3--:R-:W-:Y:S01]  /*1f40*/  @!P0 IMAD R10, R23, R8, RZ ;  /* 0x00000008170a8224 */ /* 0x008fe200078e02ff */
[----:B--2---:R-:W-:Y:S01]  /*1f50*/  ULEA UR5, UR5, UR4, 0x18 ;  /* 0x0000000405057291 */ /* 0x004fe2000f8ec0ff */
[----:B------:R-:W-:Y:S01]  /*1f60*/  @!P1 IMAD.IADD R11, R37, 0x1, R11 ;  /* 0x00000001250b9824 */ /* 0x000fe200078e020b */
[----:B------:R-:W2:Y:S01]  /*1f70*/  LDCU UR4, c[0x0][0x50c] ;  /* 0x0000a180ff0477ac */ /* 0x000ea20008000800 */
[----:B------:R-:W-:Y:S02]  /*1f80*/  @!P0 IMAD R9, R19, R9, R10 ;  /* 0x0000000913098224 */ /* 0x000fe400078e020a */
[----:B------:R-:W-:Y:S01]  /*1f90*/  @!P4 IMAD.IADD R12, R39, 0x1, R12 ;  /* 0x00000001270cc824 */ /* 0x000fe200078e020c */
[----:B-1----:R-:W-:Y:S01]  /*1fa0*/  @!P1 LEA R10, P2, R36, R4, 0x1 ;  /* 0x00000004240a9211 */ /* 0x002fe200078408ff */
[----:B------:R-:W-:Y:S01]  /*1fb0*/  @!P0 IMAD.WIDE.U32 R28, R19, R8, R28 ;  /* 0x00000008131c8225 */ /* 0x000fe200078e001c */
[----:B------:R-:W-:-:S02]  /*1fc0*/  LEA R78, R78, UR5, 0x1 ;  /* 0x000000054e4e7c11 */ /* 0x000fc4000f8e08ff */
[----:B------:R-:W-:Y:S01]  /*1fd0*/  @!P1 LEA.HI.X R11, R36, R5, R11, 0x1, P2 ;  /* 0x00000005240b9211 */ /* 0x000fe200010f0c0b */
[----:B------:R-:W-:Y:S01]  /*1fe0*/  @!P0 IMAD.IADD R9, R29, 0x1, R9 ;  /* 0x000000011d098824 */ /* 0x000fe200078e0209 */
[----:B------:R-:W-:Y:S01]  /*1ff0*/  IADD3 R5, PT, PT, -R133, R0, RZ ;  /* 0x0000000085057210 */ /* 0x000fe20007ffe1ff */
[----:B------:R-:W-:Y:S01]  /*2000*/  @!PT LDS RZ, [RZ] ;  /* 0x00000000fffff984 */ /* 0x000fe20000000800 */
[----:B------:R-:W-:Y:S01]  /*2010*/  @!PT LDS RZ, [RZ] ;  /* 0x00000000fffff984 */ /* 0x000fe20000000800 */
[----:B------:R-:W-:Y:S01]  /*2020*/  @!PT LDS RZ, [RZ] ;  /* 0x00000000fffff984 */ /* 0x000fe20000000800 */
[----:B------:R-:W-:Y:S01]  /*2030*/  @!P5 LDGSTS.E.BYPASS.LTC128B.128 [R78], desc[UR16][R26.64] ;  /* 0x000000001a4edfae */ /* 0x000fe2000b981a10 */
[----:B----4-:R-:W-:Y:S02]  /*2040*/  @!P4 LEA R6, P3, R38, R6, 0x1 ;  /* 0x000000062606c211 */ /* 0x010fe400078608ff */
[----:B------:R-:W-:Y:S01]  /*2050*/  ISETP.GE.AND P6, PT, R20, R5, PT ;  /* 0x000000051400720c */ /* 0x000fe20003fc6270 */
[----:B------:R-:W-:Y:S01]  /*2060*/  @!P5 LDGSTS.E.BYPASS.LTC128B.128 [R78+0x2000], desc[UR16][R26.64+0x80] ;  /* 0x020000801a4edfae */ /* 0x000fe2000b981a10 */
[----:B------:R-:W-:Y:S02]  /*2070*/  @!P4 LEA.HI.X R7, R38, R7, R12, 0x1, P3 ;  /* 0x000000072607c211 */ /* 0x000fe400018f0c0c */
[-C--:B------:R-:W-:Y:S01]  /*2080*/  ISETP.GE.AND P3, PT, R22, R5.reuse, PT ;  /* 0x000000051600720c */ /* 0x080fe20003f66270 */
[----:B------:R-:W-:Y:S01]  /*2090*/  @!P5 LDGSTS.E.BYPASS.LTC128B.128 [R78+0x4000], desc[UR16][R26.64+0x100] ;  /* 0x040001001a4edfae */ /* 0x000fe2000b981a10 */
[----:B------:R-:W-:-:S02]  /*20a0*/  ISETP.GE.AND P5, PT, R18, R5, PT ;  /* 0x000000051200720c */ /* 0x000fc40003fa6270 */
[C---:B-----5:R-:W-:Y:S01]  /*20b0*/  @!P0 LEA R8, P2, R28.reuse, R2, 0x1 ;  /* 0x000000021c088211 */ /* 0x060fe200078408ff */
[----:B------:R-:W-:Y:S01]  /*20c0*/  @!P4 LDGSTS.E.BYPASS.LTC128B.128 [R78+0x800], desc[UR16][R6.64] ;  /* 0x00800000064ecfae */ /* 0x000fe2000b981a10 */
[----:B------:R-:W-:Y:S02]  /*20d0*/  SHF.R.U32.HI R4, RZ, 0x4, R186 ;  /* 0x00000004ff047819 */ /* 0x000fe400000116ba */
[----:B------:R-:W-:Y:S01]  /*20e0*/  @!P0 LEA.HI.X R9, R28, R3, R9, 0x1, P2 ;  /* 0x000000031c098211 */ /* 0x000fe200010f0c09 */
[----:B------:R-:W-:Y:S01]  /*20f0*/  @!P4 LDGSTS.E.BYPASS.LTC128B.128 [R78+0x2800], desc[UR16][R6.64+0x80] ;  /* 0x02800080064ecfae */ /* 0x000fe2000b981a10 */
[----:B------:R-:W-:Y:S01]  /*2100*/  IMAD.SHL.U32 R3, R134, 0x10, RZ ;  /* 0x0000001086037824 */ /* 0x000fe200078e00ff */
[-C--:B------:R-:W-:Y:S01]  /*2110*/  ISETP.GE.AND P2, PT, R18, R5.reuse, PT ;  /* 0x000000051200720c */ /* 0x080fe20003f46270 */
[----:B------:R-:W-:Y:S01]  /*2120*/  IMAD.SHL.U32 R4, R4, 0x400, RZ ;  /* 0x0000040004047824 */ /* 0x000fe200078e00ff */
[----:B------:R1:W-:Y:S01]  /*2130*/  @!P4 LDGSTS.E.BYPASS.LTC128B.128 [R78+0x4800], desc[UR16][R6.64+0x100] ;  /* 0x04800100064ecfae */ /* 0x0003e2000b981a10 */
[----:B------:R-:W-:Y:S01]  /*2140*/  ISETP.GE.AND P4, PT, R14, R5, PT ;  /* 0x000000050e00720c */ /* 0x000fe20003f86270 */
[----:B------:R-:W-:-:S02]  /*2150*/  @!P3 IMAD.MOV.U32 R201, RZ, RZ, R199 ;  /* 0x000000ffffc9b224 */ /* 0x000fc400078e00c7 */
[----:B------:R-:W-:Y:S01]  /*2160*/  @!P1 LDGSTS.E.BYPASS.LTC128B.128 [R78+0x1000], desc[UR16][R10.64] ;  /* 0x010000000a4e9fae */ /* 0x000fe2000b981a10 */
[----:B------:R-:W-:Y:S02]  /*2170*/  @!P3 IMAD R2, R135, 0x60, RZ ;  /* 0x000000608702b824 */ /* 0x000fe400078e02ff */
[----:B------:R-:W-:Y:S01]  /*2180*/  @!P3 IMAD.WIDE.U32 R12, R134, 0x60, R200 ;  /* 0x00000060860cb825 */ /* 0x000fe200078e00c8 */
[----:B------:R-:W-:Y:S04]  /*2190*/  @!P1 LDGSTS.E.BYPASS.LTC128B.128 [R78+0x3000], desc[UR16][R10.64+0x80] ;  /* 0x030000800a4e9fae */ /* 0x000fe8000b981a10 */
[----:B------:R3:W-:Y:S01]  /*21a0*/  @!P1 LDGSTS.E.BYPASS.LTC128B.128 [R78+0x5000], desc[UR16][R10.64+0x100] ;  /* 0x050001000a4e9fae */ /* 0x0007e2000b981a10 */
[----:B------:R-:W-:Y:S02]  /*21b0*/  @!P3 IADD3 R13, PT, PT, R13, R2, RZ ;  /* 0x000000020d0db210 */ /* 0x000fe40007ffe0ff */
[----:B------:R-:W-:Y:S01]  /*21c0*/  IADD3 R16, P1, PT, R17, R16, RZ ;  /* 0x0000001011107210 */ /* 0x000fe20007f3e0ff */
[----:B------:R-:W-:Y:S01]  /*21d0*/  @!P0 LDGSTS.E.BYPASS.LTC128B.128 [R78+0x1800], desc[UR16][R8.64] ;  /* 0x01800000084e8fae */ /* 0x000fe2000b981a10 */
[----:B------:R-:W-:-:S03]  /*21e0*/  SHF.L.U64.HI R2, R148, 0x4, R149 ;  /* 0x0000000494027819 */ /* 0x000fc60000010295 */
[----:B------:R-:W-:Y:S01]  /*21f0*/  @!P0 LDGSTS.E.BYPASS.LTC128B.128 [R78+0x3800], desc[UR16][R8.64+0x80] ;  /* 0x03800080084e8fae */ /* 0x000fe2000b981a10 */
[----:B------:R-:W-:-:S03]  /*2200*/  IMAD.X R17, RZ, RZ, R15, P1 ;  /* 0x000000ffff117224 */ /* 0x000fc600008e060f */
[----:B------:R4:W-:Y:S01]  /*2210*/  @!P0 LDGSTS.E.BYPASS.LTC128B.128 [R78+0x5800], desc[UR16][R8.64+0x100] ;  /* 0x05800100084e8fae */ /* 0x0009e2000b981a10 */
[----:B------:R-:W-:Y:S01]  /*2220*/  IMAD.WIDE.U32 R16, R20, R148, R16 ;  /* 0x0000009414107225 */ /* 0x000fe200078e0010 */
[----:B-1----:R-:W-:-:S03]  /*2230*/  @!P5 LEA R6, P0, R3, R200, 0x1 ;  /* 0x000000c80306d211 */ /* 0x002fc600078008ff */
[----:B------:R-:W-:Y:S01]  /*2240*/  IMAD R21, R20, R149, R17 ;  /* 0x0000009514157224 */ /* 0x000fe200078e0211 */
[C---:B------:R-:W-:Y:S02]  /*2250*/  LEA R202, P1, R16.reuse, UR6, 0x1 ;  /* 0x0000000610ca7c11 */ /* 0x040fe4000f8208ff */
[----:B------:R-:W-:Y:S02]  /*2260*/  @!P5 LEA.HI.X R7, R3, R199, R76, 0x1, P0 ;  /* 0x000000c70307d211 */ /* 0x000fe400000f0c4c */
[----:B------:R-:W-:Y:S02]  /*2270*/  LEA.HI.X R203, R16, UR7, R21, 0x1, P1 ;  /* 0x0000000710cb7c11 */ /* 0x000fe400088f0c15 */
[----:B---3--:R-:W-:-:S04]  /*2280*/  @!P4 LEA R10, P0, R134, R200, 0x6 ;  /* 0x000000c8860ac211 */ /* 0x008fc800078030ff */
[----:B------:R-:W-:Y:S02]  /*2290*/  @!P4 LEA.HI.X R11, R134, R199, R135, 0x6, P0 ;  /* 0x000000c7860bc211 */ /* 0x000fe400000f3487 */
[----:B------:R-:W-:Y:S02]  /*22a0*/  ISETP.GE.AND P0, PT, R22, R5, PT ;  /* 0x000000051600720c */ /* 0x000fe40003f06270 */
[----:B----4-:R-:W-:Y:S01]  /*22b0*/  @!P6 MOV R8, R200 ;  /* 0x000000c80008e202 */ /* 0x010fe20000000f00 */
        /* <DEDUP_REMOVED lines=14> */
[----:B------:R-:W-:-:S03]  /*23a0*/  @!P2 LEA R8, P1, R9, R202, 0x1 ;  /* 0x000000ca0908a211 */ /* 0x000fc600078208ff */
[----:B------:R-:W-:Y:S01]  /*23b0*/  @!P3 LDGSTS.E.BYPASS.LTC128B.128 [R78+0x9800], desc[UR16][R12.64+0x80] ;  /* 0x098000800c4ebfae */ /* 0x000fe2000b981a10 */
[----:B------:R-:W-:-:S03]  /*23c0*/  @!P2 LEA.HI.X R9, R9, R203, R2, 0x1, P1 ;  /* 0x000000cb0909a211 */ /* 0x000fc600008f0c02 */
[----:B------:R1:W-:Y:S01]  /*23d0*/  @!P3 LDGSTS.E.BYPASS.LTC128B.128 [R78+0xb800], desc[UR16][R12.64+0x100] ;  /* 0x0b8001000c4ebfae */ /* 0x0003e2000b981a10 */
[----:B------:R-:W-:Y:S01]  /*23e0*/  ISETP.GE.AND P3, PT, R14, R5, PT ;  /* 0x000000050e00720c */ /* 0x000fe20003f66270 */
[----:B---3--:R-:W-:Y:S02]  /*23f0*/  @!P0 IMAD R6, R149, 0x60, RZ ;  /* 0x0000006095068824 */ /* 0x008fe400078e02ff */
[----:B------:R-:W0:Y:S01]  /*2400*/  LDGDEPBAR ;  /* 0x00000000000079af */ /* 0x000e220000000000 */
[----:B------:R-:W-:Y:S02]  /*2410*/  LOP3.LUT R2, R185, 0x200, R152, 0xf8, !PT ;  /* 0x00000200b9027812 */ /* 0x000fe400078ef898 */
[----:B------:R-:W-:-:S05]  /*2420*/  LOP3.LUT R5, R4, 0x400, RZ, 0xc0, !PT ;  /* 0x0000040004057812 */ /* 0x000fca00078ec0ff */
[----:B------:R-:W-:Y:S02]  /*2430*/  IMAD R82, R138, 0x2, R5 ;  /* 0x000000028a527824 */ /* 0x000fe400078e0205 */
[----:B----4-:R-:W-:-:S04]  /*2440*/  @!P0 IMAD.WIDE.U32 R10, R148, 0x60, R202 ;  /* 0x00000060940a8825 */ /* 0x010fc800078e00ca */
[----:B------:R-:W-:Y:S01]  /*2450*/  @!P0 IMAD.IADD R7, R11, 0x1, R6 ;  /* 0x000000010b078824 */ /* 0x000fe200078e0206 */
[----:B------:R-:W-:Y:S01]  /*2460*/  @!P0 MOV R6, R10 ;  /* 0x0000000a00068202 */ /* 0x000fe20000000f00 */
[----:B------:R-:W-:Y:S01]  /*2470*/  VIADD R79, R82, UR5 ;  /* 0x00000005524f7c36 */ /* 0x000fe20008000000 */
[----:B------:R-:W-:-:S03]  /*2480*/  LOP3.LUT R10, R188, 0x8, RZ, 0xc0, !PT ;  /* 0x00000008bc0a7812 */ /* 0x000fc600078ec0ff */
[----:B------:R-:W-:Y:S01]  /*2490*/  IMAD.IADD R80, R79, 0x1, R172 ;  /* 0x000000014f507824 */ /* 0x000fe200078e02ac */
[----:B------:R-:W-:Y:S01]  /*24a0*/  LOP3.LUT R77, R151, R10, RZ, 0x3c, !PT ;  /* 0x0000000a974d7212 */ /* 0x000fe200078e3cff */
[----:B------:R-:W-:-:S04]  /*24b0*/  DEPBAR.LE SB0, 0x0 ;  /* 0x000080000000791a */ /* 0x000fc80000000000 */
[----:B------:R-:W-:Y:S01]  /*24c0*/  BAR.SYNC.DEFER_BLOCKING 0x0 ;  /* 0x0000000000007b1d */ /* 0x000fe20000010000 */
[C---:B-1----:R-:W-:Y:S02]  /*24d0*/  @!P3 LEA R12, P1, R148.reuse, R202, 0x6 ;  /* 0x000000ca940cb211 */ /* 0x042fe400078230ff */
[----:B------:R-:W-:Y:S02]  /*24e0*/  IADD3 R2, PT, PT, R77, R2, RZ ;  /* 0x000000024d027210 */ /* 0x000fe40007ffe0ff */
[----:B------:R-:W-:Y:S02]  /*24f0*/  @!P3 LEA.HI.X R13, R148, R203, R149, 0x6, P1 ;  /* 0x000000cb940db211 */ /* 0x000fe400008f3495 */
[----:B------:R-:W-:Y:S02]  /*2500*/  LEA R87, R2, UR5, 0x1 ;  /* 0x0000000502577c11 */ /* 0x000fe4000f8e08ff */
[----:B------:R-:W-:Y:S02]  /*2510*/  ISETP.GT.AND P1, PT, R153, R198, PT ;  /* 0x000000c69900720c */ /* 0x000fe40003f24270 */
        /* <DEDUP_REMOVED lines=40> */
[----:B------:R-:W4:Y:S01]  /*27a0*/  LDSM.16.M88.4 R20, [R82+UR5+0x6000] ;  /* 0x006000055214783b */ /* 0x000f220008000200 */
[----:B------:R-:W-:Y:S01]  /*27b0*/  IADD3 R85, PT, PT, R87, R150, RZ ;  /* 0x0000009657557210 */ /* 0x000fe20007ffe0ff */
[----:B------:R-:W-:Y:S02]  /*27c0*/  IMAD.IADD R79, R79, 0x1, R150 ;  /* 0x000000014f4f7824 */ /* 0x000fe400078e0296 */
[----:B-1----:R-:W1:Y:S02]  /*27d0*/  LDSM.16.M88.4 R12, [R82+UR5+0x6800] ;  /* 0x00680005520c783b */ /* 0x002e640008000200 */
[C---:B------:R-:W-:Y:S01]  /*27e0*/  IMAD.IADD R81, R172.reuse, 0x1, R85 ;  /* 0x00000001ac517824 */ /* 0x040fe200078e0255 */
[----:B------:R-:W-:Y:S01]  /*27f0*/  IADD3 R2, PT, PT, R172, R79, RZ ;  /* 0x0000004fac027210 */ /* 0x000fe20007ffe0ff */
[----:B------:R-:W5:Y:S04]  /*2800*/  LDSM.16.M88.4 R56, [R82+UR5+0x7000] ;  /* 0x007000055238783b */ /* 0x000f680008000200 */
[----:B------:R-:W2:Y:S04]  /*2810*/  LDSM.16.M88.4 R28, [R82+UR5+0x7800] ;  /* 0x00780005521c783b */ /* 0x000ea80008000200 */
[----:B------:R-:W-:Y:S04]  /*2820*/  LDSM.16.M88.4 R64, [R86] ;  /* 0x000000005640783b */ /* 0x000fe80000000200 */
[----:B------:R-:W2:Y:S04]  /*2830*/  LDSM.16.M88.4 R32, [R80+0x6000] ;  /* 0x006000005020783b */ /* 0x000ea80000000200 */
[----:B------:R-:W2:Y:S04]  /*2840*/  LDSM.16.M88.4 R8, [R80+0x6800] ;  /* 0x006800005008783b */ /* 0x000ea80000000200 */
[----:B---3--:R-:W3:Y:S04]  /*2850*/  LDSM.16.M88.4 R4, [R80+0x7000] ;  /* 0x007000005004783b */ /* 0x008ee80000000200 */
[----:B------:R-:W3:Y:S04]  /*2860*/  LDSM.16.M88.4 R68, [R80+0x7800] ;  /* 0x007800005044783b */ /* 0x000ee80000000200 */
[----:B------:R-:W-:Y:S01]  /*2870*/  LDSM.16.M88.4 R44, [R79+0x6000] ;  /* 0x006000004f2c783b */ /* 0x000fe20000000200 */
[C---:B----4-:R-:W-:Y:S03]  /*2880*/  HMMA.16816.F32.BF16 R24, R48.reuse, R20, RZ ;  /* 0x000000143018723c */ /* 0x050fe600000418ff */
[----:B------:R-:W-:Y:S04]  /*2890*/  LDSM.16.M88.4 R40, [R79+0x6800] ;  /* 0x006800004f28783b */ /* 0x000fe80000000200 */
[----:B------:R-:W-:Y:S01]  /*28a0*/  LDSM.16.M88.4 R72, [R81] ;  /* 0x000000005148783b */ /* 0x000fe20000000200 */
[C---:B-1----:R-:W-:Y:S03]  /*28b0*/  HMMA.16816.F32.BF16 R16, R48.reuse, R12, RZ ;  /* 0x0000000c3010723c */ /* 0x042fe600000418ff */
[----:B------:R-:W-:Y:S04]  /*28c0*/  LDSM.16.M88.4 R36, [R79+0x7000] ;  /* 0x007000004f24783b */ /* 0x000fe80000000200 */
[----:B------:R-:W0:Y:S01]  /*28d0*/  LDGDEPBAR ;  /* 0x00000000000079af */ /* 0x000e220000000000 */
[C---:B-----5:R-:W-:Y:S08]  /*28e0*/  HMMA.16816.F32.BF16 R60, R48.reuse, R56, RZ ;  /* 0x00000038303c723c */ /* 0x060ff000000418ff */
[C---:B------:R-:W-:Y:S08]  /*28f0*/  HMMA.16816.F32.BF16 R20, R48.reuse, R22, RZ ;  /* 0x000000163014723c */ /* 0x040ff000000418ff */
[C---:B------:R-:W-:Y:S08]  /*2900*/  HMMA.16816.F32.BF16 R12, R48.reuse, R14, RZ ;  /* 0x0000000e300c723c */ /* 0x040ff000000418ff */
[C---:B------:R-:W-:Y:S08]  /*2910*/  HMMA.16816.F32.BF16 R56, R48.reuse, R58, RZ ;  /* 0x0000003a3038723c */ /* 0x040ff000000418ff */
[C---:B--2---:R-:W-:Y:S08]  /*2920*/  HMMA.16816.F32.BF16 R52, R48.reuse, R28, RZ ;  /* 0x0000001c3034723c */ /* 0x044ff000000418ff */
[----:B------:R-:W-:Y:S01]  /*2930*/  HMMA.16816.F32.BF16 R48, R48, R30, RZ ;  /* 0x0000001e3030723c */ /* 0x000fe200000418ff */
[----:B------:R-:W1:Y:S07]  /*2940*/  LDSM.16.M88.4 R28, [R85] ;  /* 0x00000000551c783b */ /* 0x000e6e0000000200 */
[C---:B------:R-:W-:Y:S08]  /*2950*/  HMMA.16816.F32.BF16 R24, R64.reuse, R32, R24 ;  /* 0x000000204018723c */ /* 0x040ff00000041818 */
[C---:B------:R-:W-:Y:S01]  /*2960*/  HMMA.16816.F32.BF16 R20, R64.reuse, R34, R20 ;  /* 0x000000224014723c */ /* 0x040fe20000041814 */
[----:B------:R-:W2:Y:S07]  /*2970*/  LDSM.16.M88.4 R32, [R79+0x7800] ;  /* 0x007800004f20783b */ /* 0x000eae0000000200 */
[C---:B------:R-:W-:Y:S08]  /*2980*/  HMMA.16816.F32.BF16 R16, R64.reuse, R8, R16 ;  /* 0x000000084010723c */ /* 0x040ff00000041810 */
[C---:B------:R-:W-:Y:S01]  /*2990*/  HMMA.16816.F32.BF16 R12, R64.reuse, R10, R12 ;  /* 0x0000000a400c723c */ /* 0x040fe2000004180c */
[----:B------:R-:W4:Y:S07]  /*29a0*/  LDSM.16.M88.4 R8, [R2+0x6000] ;  /* 0x006000000208783b */ /* 0x000f2e0000000200 */
[C---:B---3--:R-:W-:Y:S08]  /*29b0*/  HMMA.16816.F32.BF16 R60, R64.reuse, R4, R60 ;  /* 0x00000004403c723c */ /* 0x048ff0000004183c */
[C---:B------:R-:W-:Y:S01]  /*29c0*/  HMMA.16816.F32.BF16 R56, R64.reuse, R6, R56 ;  /* 0x000000064038723c */ /* 0x040fe20000041838 */
[----:B------:R-:W3:Y:S07]  /*29d0*/  LDSM.16.M88.4 R4, [R2+0x6800] ;  /* 0x006800000204783b */ /* 0x000eee0000000200 */
        /* <DEDUP_REMOVED lines=13> */
[C---:B----4-:R-:W-:Y:S08]  /*2ab0*/  HMMA.16816.F32.BF16 R24, R72.reuse, R8, R24 ;  /* 0x000000084818723c */ /* 0x050ff00000041818 */
[C---:B------:R-:W-:Y:S01]  /*2ac0*/  HMMA.16816.F32.BF16 R20, R72.reuse, R10, R20 ;  /* 0x0000000a4814723c */ /* 0x040fe20000041814 */
[----:B------:R-:W-:Y:S07]  /*2ad0*/  LDSM.16.M88.4 R8, [R86+0x2000] ;  /* 0x002000005608783b */ /* 0x000fee0000000200 */
[C---:B---3--:R-:W-:Y:S08]  /*2ae0*/  HMMA.16816.F32.BF16 R16, R72.reuse, R4, R16 ;  /* 0x000000044810723c */ /* 0x048ff00000041810 */
        /* <DEDUP_REMOVED lines=52> */
[C---:B------:R-:W-:Y:S01]  /*2e30*/  HMMA.16816.F32.BF16 R20, R40.reuse, R10, R20 ;  /* 0x0000000a2814723c */ /* 0x040fe20000041814 */
[----:B------:R-:W1:Y:S07]  /*2e40*/  LDSM.16.M88.4 R8, [R82+UR5+0xa800] ;  /* 0x00a800055208783b */ /* 0x000e6e0008000200 */
[C---:B--2---:R-:W-:Y:S08]  /*2e50*/  HMMA.16816.F32.BF16 R68, R40.reuse, R4, R68 ;  /* 0x000000042844723c */ /* 0x044ff00000041844 */
        /* <DEDUP_REMOVED lines=9> */
[----:B----4-:R-:W-:Y:S08]  /*2ef0*/  HMMA.16816.F32.BF16 R52, R40, R32, R52 ;  /* 0x000000202834723c */ /* 0x010ff00000041834 */
[C---:B-1----:R-:W-:Y:S08]  /*2f00*/  HMMA.16816.F32.BF16 R72, R36.reuse, R24, R72 ;  /* 0x000000182448723c */ /* 0x042ff00000041848 */
[----:B------:R-:W-:Y:S01]  /*2f10*/  HMMA.16816.F32.BF16 R20, R36, R26, R20 ;  /* 0x0000001a2414723c */ /* 0x000fe20000041814 */
[----:B------:R-:W-:Y:S07]  /*2f20*/  LDSM.16.M88.4 R24, [R82+UR5+0xb800] ;  /* 0x00b800055218783b */ /* 0x000fee0008000200 */
[----:B------:R-:W-:Y:S01]  /*2f30*/  HMMA.16816.F32.BF16 R64, R40, R34, R64 ;  /* 0x000000222840723c */ /* 0x000fe20000041840 */
[----:B------:R-:W-:Y:S04]  /*2f40*/  LDSM.16.M88.4 R40, [R81+0x4000] ;  /* 0x004000005128783b */ /* 0x000fe80000000200 */
[----:B------:R-:W1:Y:S03]  /*2f50*/  LDSM.16.M88.4 R32, [R2+0xa000] ;  /* 0x00a000000220783b */ /* 0x000e660000000200 */
[C---:B------:R-:W-:Y:S08]  /*2f60*/  HMMA.16816.F32.BF16 R16, R60.reuse, R8, R16 ;  /* 0x000000083c10723c */ /* 0x040ff00000041810 */
[C---:B------:R-:W-:Y:S01]  /*2f70*/  HMMA.16816.F32.BF16 R12, R60.reuse, R10, R12 ;  /* 0x0000000a3c0c723c */ /* 0x040fe2000004180c */
[----:B------:R-:W4:Y:S07]  /*2f80*/  LDSM.16.M88.4 R8, [R79+0xa800] ;  /* 0x00a800004f08783b */ /* 0x000f2e0000000200 */
[C---:B--2---:R-:W-:Y:S08]  /*2f90*/  HMMA.16816.F32.BF16 R68, R60.reuse, R4, R68 ;  /* 0x000000043c44723c */ /* 0x044ff00000041844 */
[----:B------:R-:W-:Y:S01]  /*2fa0*/  HMMA.16816.F32.BF16 R56, R60, R6, R56 ;  /* 0x000000063c38723c */ /* 0x000fe20000041838 */
[----:B------:R-:W2:Y:S07]  /*2fb0*/  LDSM.16.M88.4 R4, [R80+0xb000] ;  /* 0x00b000005004783b */ /* 0x000eae0000000200 */
[C---:B---3--:R-:W-:Y:S08]  /*2fc0*/  HMMA.16816.F32.BF16 R72, R44.reuse, R28, R72 ;  /* 0x0000001c2c48723c */ /* 0x048ff00000041848 */
[----:B------:R-:W-:Y:S08]  /*2fd0*/  HMMA.16816.F32.BF16 R20, R44, R30, R20 ;  /* 0x0000001e2c14723c */ /* 0x000ff00000041814 */
[C---:B-----5:R-:W-:Y:S01]  /*2fe0*/  HMMA.16816.F32.BF16 R28, R36.reuse, R48, R16 ;  /* 0x00000030241c723c */ /* 0x060fe20000041810 */
[----:B------:R-:W3:Y:S07]  /*2ff0*/  LDSM.16.M88.4 R16, [R2+0xa800] ;  /* 0x00a800000210783b */ /* 0x000eee0000000200 */
[----:B------:R-:W-:Y:S01]  /*3000*/  HMMA.16816.F32.BF16 R12, R36, R50, R12 ;  /* 0x00000032240c723c */ /* 0x000fe2000004180c */
[----:B------:R-:W5:Y:S07]  /*3010*/  LDSM.16.M88.4 R48, [R80+0xb800] ;  /* 0x00b800005030783b */ /* 0x000f6e0000000200 */
[C---:B-1----:R-:W-:Y:S08]  /*3020*/  HMMA.16816.F32.BF16 R72, R40.reuse, R32, R72 ;  /* 0x000000202848723c */ /* 0x042ff00000041848 */
[----:B------:R-:W-:Y:S01]  /*3030*/  HMMA.16816.F32.BF16 R20, R40, R34, R20 ;  /* 0x000000222814723c */ /* 0x000fe20000041814 */
[----:B------:R-:W1:Y:S07]  /*3040*/  LDSM.16.M88.4 R32, [R79+0xb000] ;  /* 0x00b000004f20783b */ /* 0x000e6e0000000200 */
        /* <DEDUP_REMOVED lines=12> */
[C---:B--2---:R-:W-:Y:S02]  /*3110*/  HMMA.16816.F32.BF16 R68, R36.reuse, R4, R68 ;  /* 0x000000042444723c */ /* 0x044fe40000041844 */
        /* <DEDUP_REMOVED lines=8> */
[C---:B---3--:R-:W-:Y:S02]  /*31a0*/  HMMA.16816.F32.BF16 R28, R40.reuse, R16, R28 ;  /* 0x00000010281c723c */ /* 0x048fe4000004181c */
[----:B------:R-:W3:Y:S06]  /*31b0*/  MUFU.TANH R21, R21 ;  /* 0x0000001500157308 */ /* 0x000eec0000002400 */
[----:B------:R-:W-:Y:S01]  /*31c0*/  HMMA.16816.F32.BF16 R12, R40, R18, R12 ;  /* 0x00000012280c723c */ /* 0x000fe2000004180c */
[----:B------:R2:W3:Y:S01]  /*31d0*/  LDSM.16.M88.4 R16, [R2+0xb800] ;  /* 0x00b800000210783b */ /* 0x0004e20000000200 */
        /* <DEDUP_REMOVED lines=9> */
[----:B------:R-:W3:Y:S01]  /*3270*/  MUFU.TANH R24, R24 ;  /* 0x0000001800187308 */ /* 0x000ee20000002400 */
[----:B------:R-:W-:Y:S01]  /*3280*/  FMUL.FTZ R12, R12, UR4 ;  /* 0x000000040c0c7c20 */ /* 0x000fe20008410000 */
[----:B------:R-:W-:-:S04]  /*3290*/  FMUL.FTZ R14, R14, UR4 ;  /* 0x000000040e0e7c20 */ /* 0x000fc80008410000 */
[----:B-1----:R-:W-:Y:S01]  /*32a0*/  HMMA.16816.F32.BF16 R68, R44, R32, R68 ;  /* 0x000000202c44723c */ /* 0x002fe20000041844 */
[----:B--2---:R-:W-:Y:S01]  /*32b0*/  SHF.R.U32.HI R2, RZ, 0x2, R186 ;  /* 0x00000002ff027819 */ /* 0x004fe200000116ba */
[----:B------:R-:W1:Y:S03]  /*32c0*/  MUFU.TANH R25, R25 ;  /* 0x0000001900197308 */ /* 0x000e660000002400 */
[----:B------:R-:W-:-:S03]  /*32d0*/  LOP3.LUT R2, R2, 0x7, RZ, 0xc0, !PT ;  /* 0x0000000702027812 */ /* 0x000fc600078ec0ff */
[C---:B------:R-:W-:Y:S02]  /*32e0*/  HMMA.16816.F32.BF16 R56, R44.reuse, R34, R56 ;  /* 0x000000222c38723c */ /* 0x040fe40000041838 */
[----:B------:R-:W2:Y:S06]  /*32f0*/  MUFU.TANH R28, R28 ;  /* 0x0000001c001c7308 */ /* 0x000eac0000002400 */
        /* <DEDUP_REMOVED lines=64> */
.L_x_2764:
[----:B------:R-:W2:Y:S01]  /*3700*/  LDC R6, c[0x0][0x4f0] ;  /* 0x00013c00ff067b82 */ /* 0x000ea20000000800 */
[----:B------:R-:W-:Y:S01]  /*3710*/  IADD3 R15, PT, PT, R133, -0x40, RZ ;  /* 0xffffffc0850f7810 */ /* 0x000fe20007ffe0ff */
[----:B------:R-:W3:Y:S01]  /*3720*/  LDCU.64 UR6, c[0x0][0x3a0] ;  /* 0x00007400ff0677ac */ /* 0x000ee20008000a00 */
[----:B------:R-:W-:Y:S02]  /*3730*/  IABS R10, R133 ;  /* 0x00000085000a7213 */ /* 0x000fe40000000000 */
[----:B------:R-:W-:Y:S02]  /*3740*/  IABS R7, R15 ;  /* 0x0000000f00077213 */ /* 0x000fe40000000000 */
[-C--:B--2---:R-:W-:Y:S02]  /*3750*/  IABS R4, R6.reuse ;  /* 0x0000000600047213 */ /* 0x084fe40000000000 */
[----:B------:R-:W-:Y:S02]  /*3760*/  LOP3.LUT R15, R15, R6, RZ, 0x3c, !PT ;  /* 0x000000060f0f7212 */ /* 0x000fe400078e3cff */
[----:B------:R-:W2:Y:S02]  /*3770*/  I2F.RP R11, R4 ;  /* 0x00000004000b7306 */ /* 0x000ea40000209400 */
[----:B------:R-:W-:-:S06]  /*3780*/  ISETP.GE.AND P1, PT, R15, RZ, PT ;  /* 0x000000ff0f00720c */ /* 0x000fcc0003f26270 */
        /* <DEDUP_REMOVED lines=44> */
[----:B---3--:R-:W-:-:S04]  /*3a50*/  IMAD.WIDE.U32 R10, R4, UR6, R10 ;  /* 0x00000006040a7c25 */ /* 0x008fc8000f8e000a */
[----:B------:R-:W-:Y:S01]  /*3a60*/  IMAD R5, R5, UR6, RZ ;  /* 0x0000000605057c24 */ /* 0x000fe2000f8e02ff */
[----:B------:R-:W-:-:S03]  /*3a70*/  LEA R200, P1, R10, R200, 0x1 ;  /* 0x000000c80ac87211 */ /* 0x000fc600078208ff */
[----:B------:R-:W-:-:S05]  /*3a80*/  IMAD R5, R4, UR7, R5 ;  /* 0x0000000704057c24 */ /* 0x000fca000f8e0205 */
[----:B------:R-:W-:-:S04]  /*3a90*/  IADD3 R5, PT, PT, R11, R5, RZ ;  /* 0x000000050b057210 */ /* 0x000fc80007ffe0ff */
[----:B------:R-:W-:-:S07]  /*3aa0*/  LEA.HI.X R199, R10, R199, R5, 0x1, P1 ;  /* 0x000000c70ac77211 */ /* 0x000fce00008f0c05 */
.L_x_2765:
[C---:B------:R-:W-:Y:S01]  /*3ab0*/  IMAD.SHL.U32 R5, R134.reuse, 0x20, RZ ;  /* 0x0000002086057824 */ /* 0x040fe200078e00ff */
[----:B------:R-:W-:Y:S01]  /*3ac0*/  LEA R6, P1, R3, R200, 0x1 ;  /* 0x000000c803067211 */ /* 0x000fe200078208ff */
[----:B------:R-:W-:Y:S01]  /*3ad0*/  IMAD.MOV.U32 R16, RZ, RZ, R200 ;  /* 0x000000ffff107224 */ /* 0x000fe200078e00c8 */
[----:B------:R-:W-:Y:S01]  /*3ae0*/  SHF.L.U64.HI R4, R134, 0x5, R135 ;  /* 0x0000000586047819 */ /* 0x000fe20000010287 */
[----:B------:R-:W-:Y:S01]  /*3af0*/  IMAD.MOV.U32 R17, RZ, RZ, R199 ;  /* 0x000000ffff117224 */ /* 0x000fe200078e00c7 */
[----:B------:R-:W-:Y:S02]  /*3b00*/  IADD3 R10, P2, PT, R5, R6, RZ ;  /* 0x00000006050a7210 */ /* 0x000fe40007f5e0ff */
[----:B------:R-:W-:Y:S02]  /*3b10*/  LEA.HI.X R7, R3, R199, R76, 0x1, P1 ;  /* 0x000000c703077211 */ /* 0x000fe400008f0c4c */
[----:B------:R-:W-:Y:S01]  /*3b20*/  IADD3 R18, P1, PT, R5, R10, RZ ;  /* 0x0000000a05127210 */ /* 0x000fe20007f3e0ff */
[----:B------:R-:W-:Y:S01]  /*3b30*/  @!PT LDS RZ, [RZ] ;  /* 0x00000000fffff984 */ /* 0x000fe20000000800 */
[----:B------:R-:W-:Y:S01]  /*3b40*/  @!PT LDS RZ, [RZ] ;  /* 0x00000000fffff984 */ /* 0x000fe20000000800 */
[----:B------:R-:W-:Y:S01]  /*3b50*/  @!PT LDS RZ, [RZ] ;  /* 0x00000000fffff984 */ /* 0x000fe20000000800 */
[----:B------:R2:W-:Y:S02]  /*3b60*/  LDGSTS.E.BYPASS.LTC128B.128 [R78+0x6000], desc[UR16][R16.64] ;  /* 0x06000000104e7fae */ /* 0x0005e4000b981a10 */
[----:B------:R-:W-:-:S02]  /*3b70*/  IMAD.X R11, R4, 0x1, R7, P2 ;  /* 0x00000001040b7824 */ /* 0x000fc400010e0607 */
[----:B------:R2:W-:Y:S02]  /*3b80*/  LDGSTS.E.BYPASS.LTC128B.128 [R78+0x8000], desc[UR16][R16.64+0x80] ;  /* 0x08000080104e7fae */ /* 0x0005e4000b981a10 */
[----:B------:R-:W-:Y:S02]  /*3b90*/  IMAD.X R19, R4, 0x1, R11, P1 ;  /* 0x0000000104137824 */ /* 0x000fe400008e060b */
        /* <DEDUP_REMOVED lines=11> */
.L_x_2763:
[----:B------:R-:W-:Y:S01]  /*3c50*/  IMAD.SHL.U32 R4, R186, 0x2, RZ ;  /* 0x00000002ba047824 */ /* 0x000fe200078e00ff */
[----:B------:R-:W3:Y:S01]  /*3c60*/  LDCU UR4, c[0x0][0x45c] ;  /* 0x00008b80ff0477ac */ /* 0x000ee20008000800 */
[----:B------:R-:W-:-:S03]  /*3c70*/  LOP3.LUT R136, R77, 0x200, R152, 0xf8, !PT ;  /* 0x000002004d887812 */ /* 0x000fc600078ef898 */
[----:B------:R-:W-:Y:S02]  /*3c80*/  LOP3.LUT R35, R133, 0x6, R4, 0xf8, !PT ;  /* 0x0000000685237812 */ /* 0x000fe400078ef804 */
[----:B------:R-:W-:Y:S02]  /*3c90*/  LEA R187, R136, UR5, 0x1 ;  /* 0x0000000588bb7c11 */ /* 0x000fe4000f8e08ff */
[C---:B------:R-:W-:Y:S02]  /*3ca0*/  LOP3.LUT R5, R35.reuse, 0x1, RZ, 0xfc, !PT ;  /* 0x0000000123057812 */ /* 0x040fe400078efcff */
[----:B------:R-:W-:Y:S01]  /*3cb0*/  LOP3.LUT R3, R35, 0x8, RZ, 0xfc, !PT ;  /* 0x0000000823037812 */ /* 0x000fe200078efcff */
[--C-:B------:R-:W-:Y:S01]  /*3cc0*/  IMAD.IADD R175, R150, 0x1, R187.reuse ;  /* 0x0000000196af7824 */ /* 0x100fe200078e02bb */
[----:B------:R-:W-:Y:S01]  /*3cd0*/  ISETP.GE.AND P3, PT, R5, R0, PT ;  /* 0x000000000500720c */ /* 0x000fe20003f66270 */
[C---:B------:R-:W-:Y:S01]  /*3ce0*/  IMAD.IADD R179, R172.reuse, 0x1, R187 ;  /* 0x00000001acb37824 */ /* 0x040fe200078e02bb */
[C---:B------:R-:W-:Y:S01]  /*3cf0*/  ISETP.GE.AND P6, PT, R3.reuse, R2, PT ;  /* 0x000000020300720c */ /* 0x040fe20003fc6270 */
[----:B------:R-:W-:Y:S01]  /*3d00*/  IMAD.IADD R171, R172, 0x1, R175 ;  /* 0x00000001acab7824 */ /* 0x000fe200078e02af */
[----:B------:R-:W-:Y:S01]  /*3d10*/  ISETP.GE.AND P2, PT, R3, R0, PT ;  /* 0x000000000300720c */ /* 0x000fe20003f46270 */
[----:B------:R-:W-:Y:S01]  /*3d20*/  LDSM.16.MT88.4 R124, [R187+0xc000] ;  /* 0x00c00000bb7c783b */ /* 0x000fe20000004200 */
[----:B------:R-:W-:-:S02]  /*3d30*/  ISETP.GE.AND P1, PT, R5, R2, PT ;  /* 0x000000020500720c */ /* 0x000fc40003f26270 */
[C---:B------:R-:W-:Y:S01]  /*3d40*/  LOP3.LUT R3, R35.reuse, 0x10, RZ, 0xfc, !PT ;  /* 0x0000001023037812 */ /* 0x040fe200078efcff */
[----:B------:R-:W-:Y:S01]  /*3d50*/  LDSM.16.MT88.4 R116, [R179+0xc000] ;  /* 0x00c00000b374783b */ /* 0x000fe20000004200 */
[----:B------:R-:W-:Y:S02]  /*3d60*/  LOP3.LUT R5, R35, 0x9, RZ, 0xfc, !PT ;  /* 0x0000000923057812 */ /* 0x000fe400078efcff */
[----:B------:R-:W-:Y:S01]  /*3d70*/  FSEL R75, R75, -INF , !P3 ;  /* 0xff8000004b4b7808 */ /* 0x000fe20005800000 */
[----:B------:R-:W-:Y:S01]  /*3d80*/  LDSM.16.MT88.4 R48, [R179+0xe000] ;  /* 0x00e00000b330783b */ /* 0x000fe20000004200 */
[----:B------:R-:W-:Y:S02]  /*3d90*/  FSEL R31, R20, -INF , !P6 ;  /* 0xff800000141f7808 */ /* 0x000fe40007000000 */
[----:B------:R-:W-:Y:S01]  /*3da0*/  FSEL R73, R73, -INF , !P1 ;  /* 0xff80000049497808 */ /* 0x000fe20004800000 */
[----:B------:R-:W-:Y:S01]  /*3db0*/  LDSM.16.MT88.4 R80, [R179+0x10000] ;  /* 0x01000000b350783b */ /* 0x000fe20000004200 */
[----:B------:R-:W-:-:S02]  /*3dc0*/  ISETP.GE.AND P3, PT, R3, R2, PT ;  /* 0x000000020300720c */ /* 0x000fc40003f66270 */
[----:B------:R-:W-:Y:S01]  /*3dd0*/  ISETP.GE.AND P6, PT, R3, R0, PT ;  /* 0x000000000300720c */ /* 0x000fe20003fc6270 */
[----:B------:R-:W-:Y:S01]  /*3de0*/  LDSM.16.MT88.4 R108, [R175+0xc000] ;  /* 0x00c00000af6c783b */ /* 0x000fe20000004200 */
[C---:B------:R-:W-:Y:S02]  /*3df0*/  ISETP.GE.AND P4, PT, R5.reuse, R2, PT ;  /* 0x000000020500720c */ /* 0x040fe40003f86270 */
[----:B------:R-:W-:Y:S01]  /*3e00*/  ISETP.GE.AND P1, PT, R5, R0, PT ;  /* 0x000000000500720c */ /* 0x000fe20003f26270 */
[----:B------:R-:W-:Y:S01]  /*3e10*/  LDSM.16.MT88.4 R100, [R171+0xc000] ;  /* 0x00c00000ab64783b */ /* 0x000fe20000004200 */
[C---:B------:R-:W-:Y:S02]  /*3e20*/  LOP3.LUT R3, R35.reuse, 0x18, RZ, 0xfc, !PT ;  /* 0x0000001823037812 */ /* 0x040fe400078efcff */
[----:B------:R-:W-:Y:S01]  /*3e30*/  LOP3.LUT R5, R35, 0x11, RZ, 0xfc, !PT ;  /* 0x0000001123057812 */ /* 0x000fe200078efcff */
[----:B-1----:R-:W-:Y:S01]  /*3e40*/  LDSM.16.MT88.4 R56, [R175+0xe000] ;  /* 0x00e00000af38783b */ /* 0x002fe20000004200 */
[----:B--2---:R-:W-:-:S02]  /*3e50*/  FSEL R19, R24, -INF , !P3 ;  /* 0xff80000018137808 */ /* 0x004fc40005800000 */
[----:B------:R-:W-:Y:S01]  /*3e60*/  FSEL R27, R22, -INF , !P2 ;  /* 0xff800000161b7808 */ /* 0x000fe20005000000 */
[----:B------:R-:W-:Y:S01]  /*3e70*/  LDSM.16.MT88.4 R64, [R171+0xe000] ;  /* 0x00e00000ab40783b */ /* 0x000fe20000004200 */
[----:B------:R-:W-:Y:S02]  /*3e80*/  FSEL R21, R21, -INF , !P4 ;  /* 0xff80000015157808 */ /* 0x000fe40006000000 */
[----:B------:R-:W-:Y:S01]  /*3e90*/  ISETP.GE.AND P3, PT, R3, R0, PT ;  /* 0x000000000300720c */ /* 0x000fe20003f66270 */
[----:B------:R-:W-:Y:S01]  /*3ea0*/  LDSM.16.MT88.4 R88, [R175+0x10000] ;  /* 0x01000000af58783b */ /* 0x000fe20000004200 */
[C---:B------:R-:W-:Y:S02]  /*3eb0*/  ISETP.GE.AND P2, PT, R5.reuse, R2, PT ;  /* 0x000000020500720c */ /* 0x040fe40003f46270 */
[----:B------:R-:W-:Y:S01]  /*3ec0*/  ISETP.GE.AND P4, PT, R5, R0, PT ;  /* 0x000000000500720c */ /* 0x000fe20003f86270 */
[----:B------:R-:W-:Y:S01]  /*3ed0*/  LDSM.16.MT88.4 R140, [R179+0xc800] ;  /* 0x00c80000b38c783b */ /* 0x000fe20000004200 */
[----:B------:R-:W-:-:S02]  /*3ee0*/  LOP3.LUT R5, R35, 0x19, RZ, 0xfc, !PT ;  /* 0x0000001923057812 */ /* 0x000fc400078efcff */
[----:B------:R-:W-:Y:S02]  /*3ef0*/  FSEL R23, R23, -INF , !P1 ;  /* 0xff80000017177808 */ /* 0x000fe40004800000 */
[----:B------:R-:W-:Y:S02]  /*3f00*/  ISETP.GE.AND P1, PT, R3, R2, PT ;  /* 0x000000020300720c */ /* 0x000fe40003f26270 */
[----:B------:R-:W-:Y:S02]  /*3f10*/  LOP3.LUT R3, R35, 0x20, RZ, 0xfc, !PT ;  /* 0x0000002023037812 */ /* 0x000fe400078efcff */
[----:B------:R-:W-:Y:S02]  /*3f20*/  FSEL R11, R14, -INF , !P3 ;  /* 0xff8000000e0b7808 */ /* 0x000fe40005800000 */
[----:B------:R-:W-:Y:S02]  /*3f30*/  FSEL R15, R28, -INF , !P6 ;  /* 0xff8000001c0f7808 */ /* 0x000fe40007000000 */
[----:B------:R-:W-:-:S02]  /*3f40*/  FSEL R7, R25, -INF , !P2 ;  /* 0xff80000019077808 */ /* 0x000fc40005000000 */
[-C--:B------:R-:W-:Y:S02]  /*3f50*/  ISETP.GE.AND P3, PT, R35, R2.reuse, PT ;  /* 0x000000022300720c */ /* 0x080fe40003f66270 */
[C---:B------:R-:W-:Y:S02]  /*3f60*/  ISETP.GE.AND P6, PT, R5.reuse, R2, PT ;  /* 0x000000020500720c */ /* 0x040fe40003fc6270 */
[----:B------:R-:W-:Y:S02]  /*3f70*/  ISETP.GE.AND P2, PT, R5, R0, PT ;  /* 0x000000000500720c */ /* 0x000fe40003f46270 */
[----:B------:R-:W-:Y:S02]  /*3f80*/  FSEL R13, R29, -INF , !P4 ;  /* 0xff8000001d0d7808 */ /* 0x000fe40006000000 */
[----:B------:R-:W-:Y:S02]  /*3f90*/  FSEL R5, R12, -INF , !P1 ;  /* 0xff8000000c057808 */ /* 0x000fe40004800000 */
[----:B------:R-:W-:-:S02]  /*3fa0*/  ISETP.GE.AND P4, PT, R3, R2, PT ;  /* 0x000000020300720c */ /* 0x000fc40003f86270 */
[----:B------:R-:W-:Y:S02]  /*3fb0*/  ISETP.GE.AND P1, PT, R3, R0, PT ;  /* 0x000000000300720c */ /* 0x000fe40003f26270 */
[----:B------:R-:W-:Y:S02]  /*3fc0*/  FSEL R3, R72, -INF , !P3 ;  /* 0xff80000048037808 */ /* 0x000fe40005800000 */
[----:B------:R-:W-:Y:S02]  /*3fd0*/  LOP3.LUT R45, R35, 0x21, RZ, 0xfc, !PT ;  /* 0x00000021232d7812 */ /* 0x000fe400078efcff */
[----:B------:R-:W-:Y:S02]  /*3fe0*/  FMNMX3.FTZ R4, R3, R73, R31, !PT ;  /* 0x0000004903047276 */ /* 0x000fe4000781001f */
[----:B------:R-:W-:Y:S02]  /*3ff0*/  LOP3.LUT R43, R35, 0x28, RZ, 0xfc, !PT ;  /* 0x00000028232b7812 */ /* 0x000fe400078efcff */
[----:B------:R-:W-:-:S02]  /*4000*/  FMNMX3.FTZ R4, R4, R21, R19, !PT ;  /* 0x0000001504047276 */ /* 0x000fc40007810013 */
[-C--:B------:R-:W-:Y:S02]  /*4010*/  ISETP.GE.AND P3, PT, R45, R2.reuse, PT ;  /* 0x000000022d00720c */ /* 0x080fe40003f66270 */
[----:B------:R-:W-:Y:S02]  /*4020*/  FSEL R173, R173, -INF , !P4 ;  /* 0xff800000adad7808 */ /* 0x000fe40006000000 */
[----:B------:R-:W-:Y:S02]  /*4030*/  LOP3.LUT R41, R35, 0x29, RZ, 0xfc, !PT ;  /* 0x0000002923297812 */ /* 0x000fe400078efcff */
[----:B------:R-:W-:Y:S02]  /*4040*/  ISETP.GE.AND P4, PT, R43, R2, PT ;  /* 0x000000022b00720c */ /* 0x000fe40003f86270 */
[----:B------:R-:W-:Y:S02]  /*4050*/  FSEL R17, R8, -INF , !P6 ;  /* 0xff80000008117808 */ /* 0x000fe40007000000 */
[----:B------:R-:W-:-:S02]  /*4060*/  LOP3.LUT R39, R35, 0x30, RZ, 0xfc, !PT ;  /* 0x0000003023277812 */ /* 0x000fc400078efcff */
[----:B------:R-:W-:Y:S02]  /*4070*/  ISETP.GE.AND P6, PT, R35, R0, PT ;  /* 0x000000002300720c */ /* 0x000fe40003fc6270 */
        /* <DEDUP_REMOVED lines=9> */
[----:B------:R-:W-:Y:S02]  /*4110*/  FSEL R177, R177, -INF , !P3 ;  /* 0xff800000b1b17808 */ /* 0x000fe40005800000 */
[----:B------:R-:W-:-:S02]  /*4120*/  ISETP.GE.AND P3, PT, R37, R2, PT ;  /* 0x000000022500720c */ /* 0x000fc40003f66270 */
[----:B------:R-:W-:Y:S02]  /*4130*/  FSEL R213, R213, -INF , !P4 ;  /* 0xff800000d5d57808 */ /* 0x000fe40006000000 */
[----:B------:R-:W-:Y:S02]  /*4140*/  LOP3.LUT R29, R35, 0x39, RZ, 0xfc, !PT ;  /* 0x00000039231d7812 */ /* 0x000fe400078efcff */
[----:B------:R-:W-:Y:S02]  /*4150*/  ISETP.GE.AND P4, PT, R33, R2, PT ;  /* 0x000000022100720c */ /* 0x000fe40003f86270 */
[----:B------:R-:W-:Y:S02]  /*4160*/  FMNMX3.FTZ R4, R4, R217, R181, !PT ;  /* 0x000000d904047276 */ /* 0x000fe400078100b5 */
[----:B------:R-:W-:Y:S02]  /*4170*/  FMNMX3.FTZ R6, R25, R75, R27, !PT ;  /* 0x0000004b19067276 */ /* 0x000fe4000781001b */
[----:B------:R-:W-:-:S02]  /*4180*/  FSEL R211, R211, -INF , !P3 ;  /* 0xff800000d3d37808 */ /* 0x000fc40005800000 */
[----:B------:R-:W-:Y:S02]  /*4190*/  ISETP.GE.AND P3, PT, R29, R2, PT ;  /* 0x000000021d00720c */ /* 0x000fe40003f66270 */
[----:B------:R-:W-:Y:S02]  /*41a0*/  FSEL R205, R205, -INF , !P4 ;  /* 0xff800000cdcd7808 */ /* 0x000fe40006000000 */
[----:B------:R-:W-:Y:S02]  /*41b0*/  FMNMX3.FTZ R4, R4, R177, R213, !PT ;  /* 0x000000b104047276 */ /* 0x000fe400078100d5 */
[----:B------:R-:W-:Y:S02]  /*41c0*/  FMNMX3.FTZ R6, R6, R23, R15, !PT ;  /* 0x0000001706067276 */ /* 0x000fe4000781000f */
[----:B------:R-:W-:Y:S02]  /*41d0*/  ISETP.GE.AND P6, PT, R45, R0, PT ;  /* 0x000000002d00720c */ /* 0x000fe40003fc6270 */
[----:B------:R-:W-:-:S02]  /*41e0*/  FSEL R201, R201, -INF , !P3 ;  /* 0xff800000c9c97808 */ /* 0x000fc40005800000 */
[----:B------:R-:W-:Y:S02]  /*41f0*/  FMNMX3.FTZ R4, R4, R211, R205, !PT ;  /* 0x000000d304047276 */ /* 0x000fe400078100cd */
[-C--:B------:R-:W-:Y:S02]  /*4200*/  ISETP.GE.AND P4, PT, R43, R0.reuse, PT ;  /* 0x000000002b00720c */ /* 0x080fe40003f86270 */
[----:B------:R-:W-:Y:S02]  /*4210*/  FSEL R9, R9, -INF , !P2 ;  /* 0xff80000009097808 */ /* 0x000fe40005000000 */
[----:B------:R-:W-:Y:S02]  /*4220*/  FSEL R147, R147, -INF , !P1 ;  /* 0xff80000093937808 */ /* 0x000fe40004800000 */
[----:B------:R-:W-:Y:S02]  /*4230*/  FMNMX3.FTZ R6, R6, R13, R11, !PT ;  /* 0x0000000d06067276 */ /* 0x000fe4000781000b */
[----:B------:R-:W-:-:S02]  /*4240*/  ISETP.GE.AND P3, PT, R41, R0, PT ;  /* 0x000000002900720c */ /* 0x000fc40003f66270 */
[----:B------:R-:W-:Y:S01]  /*4250*/  FMNMX.FTZ R4, R201, R4, !PT ;  /* 0x00000004c9047209 */ /* 0x000fe20007810000 */
[----:B------:R-:W-:Y:S01]  /*4260*/  LDSM.16.MT88.4 R40, [R187+0xe000] ;  /* 0x00e00000bb28783b */ /* 0x000fe20000004200 */
        /* <DEDUP_REMOVED lines=20> */
[----:B-1----:R-:W-:-:S03]  /*43b0*/  FMNMX.FTZ R132, R35, R132, !PT ;  /* 0x0000008423847209 */ /* 0x002fc60007810000 */
[----:B------:R-:W-:Y:S01]  /*43c0*/  LDSM.16.MT88.4 R32, [R179+0x10800] ;  /* 0x01080000b320783b */ /* 0x000fe20000004200 */
[----:B--2---:R-:W-:Y:S01]  /*43d0*/  FMNMX.FTZ R29, R6, R29, !PT ;  /* 0x0000001d061d7209 */ /* 0x004fe20007810000 */
[C---:B---3--:R-:W-:Y:S01]  /*43e0*/  FMUL.FTZ R190, R132.reuse, UR4 ;  /* 0x0000000484be7c20 */ /* 0x048fe20008410000 */
[----:B------:R-:W-:-:S03]  /*43f0*/  FSETP.NEU.FTZ.AND P1, PT, R132, -INF , PT ;  /* 0xff8000008400780b */ /* 0x000fc60003f3d000 */
[----:B------:R-:W1:Y:S01]  /*4400*/  SHFL.BFLY PT, R4, R29, 0x1, 0x1f ;  /* 0x0c201f001d047f89 */ /* 0x000e6200000e0000 */
        /* <DEDUP_REMOVED lines=19> */
[----:B-1----:R-:W-:Y:S01]  /*4540*/  FMNMX.FTZ R3, R29, R4, !PT ;  /* 0x000000041d037209 */ /* 0x002fe20007810000 */
[----:B------:R-:W-:Y:S01]  /*4550*/  FFMA.FTZ R213, R201, UR4, -R190 ;  /* 0x00000004c9d57c23 */ /* 0x000fe200080108be */
[----:B------:R-:W-:Y:S02]  /*4560*/  LDSM.16.MT88.4 R4, [R171+0x10000] ;  /* 0x01000000ab04783b */ /* 0x000fe40000004200 */
[C---:B------:R-:W-:Y:S01]  /*4570*/  FSETP.NEU.FTZ.AND P1, PT, R3.reuse, -INF , PT ;  /* 0xff8000000300780b */ /* 0x040fe20003f3d000 */
[----:B------:R-:W-:Y:S01]  /*4580*/  FMUL.FTZ R180, R3, UR4 ;  /* 0x0000000403b47c20 */ /* 0x000fe20008410000 */
[----:B------:R-:W-:Y:S01]  /*4590*/  MUFU.EX2 R166, R166 ;  /* 0x000000a600a67308 */ /* 0x000fe20000000800 */
[----:B------:R-:W-:Y:S03]  /*45a0*/  LDSM.16.MT88.4 R28, [R187+0xc800] ;  /* 0x00c80000bb1c783b */ /* 0x000fe60000004200 */
[----:B------:R-:W-:-:S02]  /*45b0*/  FSEL R180, R180, RZ, P1 ;  /* 0x000000ffb4b47208 */ /* 0x000fc40000800000 */
[----:B------:R-:W-:Y:S02]  /*45c0*/  ISETP.GT.AND P1, PT, R153, R198, PT ;  /* 0x000000c69900720c */ /* 0x000fe40003f24270 */
[----:B------:R-:W1:Y:S01]  /*45d0*/  MUFU.EX2 R165, R165 ;  /* 0x000000a500a57308 */ /* 0x000e620000000800 */
[--C-:B------:R-:W-:Y:S01]  /*45e0*/  FFMA.FTZ R168, R25, UR4, -R180.reuse ;  /* 0x0000000419a87c23 */ /* 0x100fe200080108b4 */
[--C-:B------:R-:W-:Y:S01]  /*45f0*/  FFMA.FTZ R167, R75, UR4, -R180.reuse ;  /* 0x000000044ba77c23 */ /* 0x100fe200080108b4 */
[--C-:B------:R-:W-:Y:S01]  /*4600*/  FFMA.FTZ R164, R27, UR4, -R180.reuse ;  /* 0x000000041ba47c23 */ /* 0x100fe200080108b4 */
[--C-:B------:R-:W-:Y:S01]  /*4610*/  FFMA.FTZ R163, R23, UR4, -R180.reuse ;  /* 0x0000000417a37c23 */ /* 0x100fe200080108b4 */
[----:B------:R-:W3:Y:S01]  /*4620*/  LDSM.16.MT88.4 R72, [R187+0x10000] ;  /* 0x01000000bb48783b */ /* 0x000ee20000004200 */
[--C-:B------:R-:W-:Y:S01]  /*4630*/  FFMA.FTZ R156, R11, UR4, -R180.reuse ;  /* 0x000000040b9c7c23 */ /* 0x100fe200080108b4 */
[--C-:B------:R-:W-:Y:S01]  /*4640*/  FFMA.FTZ R155, R9, UR4, -R180.reuse ;  /* 0x00000004099b7c23 */ /* 0x100fe200080108b4 */
[----:B------:R-:W-:Y:S01]  /*4650*/  MUFU.EX2 R168, R168 ;  /* 0x000000a800a87308 */ /* 0x000fe20000000800 */
[----:B------:R-:W4:Y:S01]  /*4660*/  LDSM.16.MT88.4 R8, [R187+0xe800] ;  /* 0x00e80000bb08783b */ /* 0x000f220000004200 */
[--C-:B------:R-:W-:Y:S01]  /*4670*/  FFMA.FTZ R160, R15, UR4, -R180.reuse ;  /* 0x000000040fa07c23 */ /* 0x100fe200080108b4 */
[--C-:B------:R-:W-:Y:S01]  /*4680*/  FFMA.FTZ R159, R13, UR4, -R180.reuse ;  /* 0x000000040d9f7c23 */ /* 0x100fe200080108b4 */
[----:B--2---:R-:W-:Y:S01]  /*4690*/  F2FP.BF16.F32.PACK_AB R96, R169, R170 ;  /* 0x000000aaa960723e */ /* 0x004fe200000010ff */
[----:B------:R-:W2:Y:S01]  /*46a0*/  LDSM.16.MT88.4 R20, [R179+0xe800] ;  /* 0x00e80000b314783b */ /* 0x000ea20000004200 */
        /* <DEDUP_REMOVED lines=13> */
[----:B------:R-:W-:Y:S01]  /*4780*/  FFMA.FTZ R180, R183, UR4, -R180 ;  /* 0x00000004b7b47c23 */ /* 0x000fe200080108b4 */
[----:B------:R-:W-:-:S04]  /*4790*/  FADD.FTZ R169, R170, R169 ;  /* 0x000000a9aaa97221 */ /* 0x000fc80000010000 */
[----:B------:R-:W3:Y:S01]  /*47a0*/  MUFU.EX2 R163, R163 ;  /* 0x000000a300a37308 */ /* 0x000ee20000000800 */
[----:B-----5:R-:W-:Y:S01]  /*47b0*/  F2FP.BF16.F32.PACK_AB R97, R167, R168 ;  /* 0x000000a8a761723e */ /* 0x020fe200000010ff */
[----:B------:R-:W-:Y:S01]  /*47c0*/  FADD.FTZ R167, R168, R167 ;  /* 0x000000a7a8a77221 */ /* 0x000fe20000010000 */
[----:B------:R-:W-:-:S04]  /*47d0*/  FADD.FTZ R166, R166, R169 ;  /* 0x000000a9a6a67221 */ /* 0x000fc80000010000 */
[----:B------:R-:W-:Y:S01]  /*47e0*/  FADD.FTZ R165, R165, R166 ;  /* 0x000000a6a5a57221 */ /* 0x000fe20000010000 */
[----:B------:R-:W-:Y:S08]  /*47f0*/  MUFU.EX2 R162, R162 ;  /* 0x000000a200a27308 */ /* 0x000ff00000000800 */
[----:B------:R-:W5:Y:S01]  /*4800*/  MUFU.EX2 R161, R161 ;  /* 0x000000a100a17308 */ /* 0x000f620000000800 */
        /* <DEDUP_REMOVED lines=13> */
[----:B------:R-:W4:Y:S01]  /*48e0*/  MUFU.EX2 R155, R155 ;  /* 0x0000009b009b7308 */ /* 0x000f220000000800 */
        /* <DEDUP_REMOVED lines=36> */
[----:B---3--:R-:W-:Y:S01]  /*4b30*/  F2FP.BF16.F32.PACK_AB R5, R159, R160 ;  /* 0x000000a09f05723e */ /* 0x008fe200000010ff */
[----:B------:R-:W-:-:S02]  /*4b40*/  FADD.FTZ R160, R160, R163 ;  /* 0x000000a3a0a07221 */ /* 0x000fc40000010000 */
[----:B------:R-:W-:Y:S02]  /*4b50*/  FADD.FTZ R161, R161, R162 ;  /* 0x000000a2a1a17221 */ /* 0x000fe40000010000 */
[----:B------:R-:W-:Y:S01]  /*4b60*/  HMMA.16816.F32.BF16 R96, R96, R6, RZ ;  /* 0x000000066060723c */ /* 0x000fe200000418ff */
[----:B------:R-:W-:Y:S01]  /*4b70*/  F2FP.BF16.F32.PACK_AB R6, R157, R158 ;  /* 0x0000009e9d06723e */ /* 0x000fe200000010ff */
[----:B------:R-:W-:Y:S01]  /*4b80*/  FADD.FTZ R159, R159, R160 ;  /* 0x000000a09f9f7221 */ /* 0x000fe20000010000 */
[----:B----4-:R-:W-:-:S03]  /*4b90*/  F2FP.BF16.F32.PACK_AB R7, R155, R156 ;  /* 0x0000009c9b07723e */ /* 0x010fc600000010ff */
[----:B------:R-:W-:-:S04]  /*4ba0*/  FADD.FTZ R156, R156, R159 ;  /* 0x0000009f9c9c7221 */ /* 0x000fc80000010000 */
[----:B------:R-:W-:Y:S01]  /*4bb0*/  HMMA.16816.F32.BF16 R36, R4, R8, R36 ;  /* 0x000000080424723c */ /* 0x000fe20000041824 */
[----:B------:R-:W-:-:S07]  /*4bc0*/  FADD.FTZ R155, R155, R156 ;  /* 0x0000009c9b9b7221 */ /* 0x000fce0000010000 */
        /* <DEDUP_REMOVED lines=10> */
[----:B------:R-:W4:Y:S07]  /*4c70*/  LDSM.16.MT88.4 R16, [R171+0x10800] ;  /* 0x01080000ab10783b */ /* 0x000f2e0000004200 */
        /* <DEDUP_REMOVED lines=21> */
[C---:B----4-:R-:W-:Y:S08]  /*4dd0*/  HMMA.16816.F32.BF16 R92, R4.reuse, R16, R92 ;  /* 0x00000010045c723c */ /* 0x050ff0000004185c */
[----:B------:R-:W-:Y:S01]  /*4de0*/  HMMA.16816.F32.BF16 R96, R4, R18, R96 ;  /* 0x000000120460723c */ /* 0x000fe20000041860 */
[----:B------:R-:W2:Y:S01]  /*4df0*/  LDSM.16.MT88.4 R16, [R171+0xf000] ;  /* 0x00f00000ab10783b */ /* 0x000ea20000004200 */
[----:B------:R-:W-:-:S02]  /*4e00*/  F2FP.BF16.F32.PACK_AB R4, R174, R173 ;  /* 0x000000adae04723e */ /* 0x000fc400000010ff */
[----:B------:R-:W-:Y:S01]  /*4e10*/  F2FP.BF16.F32.PACK_AB R5, R181, R178 ;  /* 0x000000b2b505723e */ /* 0x000fe200000010ff */
[----:B------:R-:W-:Y:S01]  /*4e20*/  FADD.FTZ R178, R178, R155 ;  /* 0x0000009bb2b27221 */ /* 0x000fe20000010000 */
[----:B------:R-:W-:Y:S02]  /*4e30*/  F2FP.BF16.F32.PACK_AB R6, R177, R176 ;  /* 0x000000b0b106723e */ /* 0x000fe400000010ff */
[----:B------:R-:W-:Y:S01]  /*4e40*/  F2FP.BF16.F32.PACK_AB R7, R191, R182 ;  /* 0x000000b6bf07723e */ /* 0x000fe200000010ff */
[----:B------:R-:W-:-:S04]  /*4e50*/  FADD.FTZ R181, R181, R178 ;  /* 0x000000b2b5b57221 */ /* 0x000fc80000010000 */
[----:B------:R-:W-:Y:S02]  /*4e60*/  FADD.FTZ R182, R182, R181 ;  /* 0x000000b5b6b67221 */ /* 0x000fe40000010000 */
[----:B---3--:R-:W-:Y:S02]  /*4e70*/  HMMA.16816.F32.BF16 R36, R4, R8, R36 ;  /* 0x000000080424723c */ /* 0x008fe40000041824 */
[----:B------:R-:W-:-:S06]  /*4e80*/  FADD.FTZ R191, R191, R182 ;  /* 0x000000b6bfbf7221 */ /* 0x000fcc0000010000 */
[C---:B------:R-:W-:Y:S01]  /*4e90*/  HMMA.16816.F32.BF16 R40, R4.reuse, R10, R40 ;  /* 0x0000000a0428723c */ /* 0x040fe20000041828 */
[----:B------:R-:W3:Y:S07]  /*4ea0*/  LDSM.16.MT88.4 R8, [R175+0x11000] ;  /* 0x01100000af08783b */ /* 0x000eee0000004200 */
[C---:B-1----:R-:W-:Y:S08]  /*4eb0*/  HMMA.16816.F32.BF16 R112, R4.reuse, R12, R112 ;  /* 0x0000000c0470723c */ /* 0x042ff00000041870 */
[C---:B------:R-:W-:Y:S01]  /*4ec0*/  HMMA.16816.F32.BF16 R108, R4.reuse, R14, R108 ;  /* 0x0000000e046c723c */ /* 0x040fe2000004186c */
[----:B------:R-:W1:Y:S07]  /*4ed0*/  LDSM.16.MT88.4 R12, [R187+0x11000] ;  /* 0x01100000bb0c783b */ /* 0x000e6e0000004200 */
[C---:B--2---:R-:W-:Y:S08]  /*4ee0*/  HMMA.16816.F32.BF16 R60, R4.reuse, R16, R60 ;  /* 0x00000010043c723c */ /* 0x044ff0000004183c */
[C---:B------:R-:W-:Y:S01]  /*4ef0*/  HMMA.16816.F32.BF16 R64, R4.reuse, R18, R64 ;  /* 0x000000120440723c */ /* 0x040fe20000041840 */
[----:B------:R-:W2:Y:S07]  /*4f00*/  LDSM.16.MT88.4 R16, [R171+0x11000] ;  /* 0x01100000ab10783b */ /* 0x000eae0000004200 */
[C---:B------:R-:W-:Y:S08]  /*4f10*/  HMMA.16816.F32.BF16 R52, R4.reuse, R20, R52 ;  /* 0x000000140434723c */ /* 0x040ff00000041834 */
        /* <DEDUP_REMOVED lines=23> */
[C---:B--2---:R-:W-:Y:S08]  /*5090*/  HMMA.16816.F32.BF16 R92, R4.reuse, R16, R92 ;  /* 0x00000010045c723c */ /* 0x044ff0000004185c */
[----:B------:R-:W-:Y:S01]  /*50a0*/  HMMA.16816.F32.BF16 R96, R4, R18, R96 ;  /* 0x000000120460723c */ /* 0x000fe20000041860 */
[----:B------:R-:W-:Y:S01]  /*50b0*/  F2FP.BF16.F32.PACK_AB R4, R211, R192 ;  /* 0x000000c0d304723e */ /* 0x000fe200000010ff */
[----:B------:R-:W2:Y:S01]  /*50c0*/  LDSM.16.MT88.4 R16, [R187+0xf800] ;  /* 0x00f80000bb10783b */ /* 0x000ea20000004200 */
[----:B------:R-:W-:Y:S01]  /*50d0*/  F2FP.BF16.F32.PACK_AB R5, R193, R190 ;  /* 0x000000bec105723e */ /* 0x000fe200000010ff */
[----:B------:R-:W-:Y:S01]  /*50e0*/  FADD.FTZ R190, R190, R191 ;  /* 0x000000bfbebe7221 */ /* 0x000fe20000010000 */
[----:B------:R-:W-:-:S02]  /*50f0*/  F2FP.BF16.F32.PACK_AB R6, R213, R194 ;  /* 0x000000c2d506723e */ /* 0x000fc400000010ff */
[----:B------:R-:W-:Y:S01]  /*5100*/  F2FP.BF16.F32.PACK_AB R7, R180, R189 ;  /* 0x000000bdb407723e */ /* 0x000fe200000010ff */
[----:B------:R-:W-:-:S04]  /*5110*/  FADD.FTZ R190, R193, R190 ;  /* 0x000000bec1be7221 */ /* 0x000fc80000010000 */
[----:B------:R-:W-:Y:S02]  /*5120*/  FADD.FTZ R189, R189, R190 ;  /* 0x000000bebdbd7221 */ /* 0x000fe40000010000 */
[C---:B---3--:R-:W-:Y:S08]  /*5130*/  HMMA.16816.F32.BF16 R52, R4.reuse, R8, R52 ;  /* 0x000000080434723c */ /* 0x048ff00000041834 */
        /* <DEDUP_REMOVED lines=9> */
[----:B---3--:R-:W-:Y:S01]  /*51d0*/  HMMA.16816.F32.BF16 R68, R4, R8, R68 ;  /* 0x000000080444723c */ /* 0x008fe20000041844 */
        /* <DEDUP_REMOVED lines=25> */
[C---:B--2---:R-:W-:Y:S08]  /*5370*/  HMMA.16816.F32.BF16 R92, R4.reuse, R16, R92 ;  /* 0x00000010045c723c */ /* 0x044ff0000004185c */
        /* <DEDUP_REMOVED lines=67> */
.L_x_2767:
[----:B------:R-:W-:Y:S01]  /*57b0*/  UMOV UR4, URZ ;  /* 0x000000ff00047c82 */ /* 0x000fe20008000000 */
[----:B------:R-:W-:Y:S01]  /*57c0*/  IMAD.SHL.U32 R4, R148, 0x40, RZ ;  /* 0x0000004094047824 */ /* 0x000fe200078e00ff */
[----:B------:R-:W-:-:S05]  /*57d0*/  IADD3 R5, P1, PT, RZ, -UR4, RZ ;  /* 0x80000004ff057c10 */ /* 0x000fca000ff3e0ff */
[----:B------:R-:W-:-:S05]  /*57e0*/  IMAD.X R4, RZ, RZ, ~R4, P1 ;  /* 0x000000ffff047224 */ /* 0x000fca00008e0e04 */
[----:B------:R-:W-:-:S04]  /*57f0*/  SHF.R.S64 R5, R5, 0x1f, R4 ;  /* 0x0000001f05057819 */ /* 0x000fc80000001004 */
[----:B------:R-:W-:-:S04]  /*5800*/  IADD3 R202, P1, PT, R5, R202, RZ ;  /* 0x000000ca05ca7210 */ /* 0x000fc80007f3e0ff */
[----:B------:R-:W-:-:S09]  /*5810*/  LEA.HI.X.SX32 R203, R4, R203, 0x1, P1 ;  /* 0x000000cb04cb7211 */ /* 0x000fd200008f0eff */
.L_x_2768:
[----:B------:R-:W1:Y:S01]  /*5820*/  LDCU.64 UR6, c[0x0][0x3c0] ;  /* 0x00007800ff0677ac */ /* 0x000e620008000a00 */
[----:B------:R-:W-:Y:S01]  /*5830*/  LOP3.LUT R5, R154, 0x1f8, RZ, 0xc0, !PT ;  /* 0x000001f89a057812 */ /* 0x000fe200078ec0ff */
[----:B------:R-:W-:Y:S01]  /*5840*/  IMAD.SHL.U32 R185, R186, 0x20, RZ ;  /* 0x00000020bab97824 */ /* 0x000fe200078e00ff */
[--C-:B------:R-:W-:Y:S02]  /*5850*/  SHF.R.U32.HI R188, RZ, 0x1, R186.reuse ;  /* 0x00000001ffbc7819 */ /* 0x100fe400000116ba */
[----:B------:R-:W-:Y:S02]  /*5860*/  LOP3.LUT R5, R5, 0x38, R186, 0x78, !PT ;  /* 0x0000003805057812 */ /* 0x000fe400078e78ba */
[----:B------:R-:W-:Y:S02]  /*5870*/  LOP3.LUT R185, R185, 0x7c00, RZ, 0xc0, !PT ;  /* 0x00007c00b9b97812 */ /* 0x000fe400078ec0ff */
[----:B------:R-:W-:Y:S02]  /*5880*/  LOP3.LUT R154, R5, 0x1e00, R154, 0xf8, !PT ;  /* 0x00001e00059a7812 */ /* 0x000fe400078ef89a */
[----:B------:R-:W-:-:S02]  /*5890*/  LOP3.LUT R5, R152, 0x400, RZ, 0xc0, !PT ;  /* 0x0000040098057812 */ /* 0x000fc400078ec0ff */
[----:B------:R-:W-:Y:S02]  /*58a0*/  LOP3.LUT R4, R188, 0x8, RZ, 0xc0, !PT ;  /* 0x00000008bc047812 */ /* 0x000fe400078ec0ff */
[----:B------:R-:W-:Y:S01]  /*58b0*/  LOP3.LUT R152, R185, 0x200, R152, 0xf8, !PT ;  /* 0x00000200b9987812 */ /* 0x000fe200078ef898 */
[----:B------:R-:W-:Y:S01]  /*58c0*/  IMAD R190, R138, 0x2, R5 ;  /* 0x000000028abe7824 */ /* 0x000fe200078e0205 */
[----:B------:R-:W-:Y:S01]  /*58d0*/  LEA R138, R154, UR5, 0x1 ;  /* 0x000000059a8a7c11 */ /* 0x000fe2000f8e08ff */
[----:B-1----:R-:W-:Y:S01]  /*58e0*/  USHF.L.U32 UR4, UR6, 0x5, URZ ;  /* 0x0000000506047899 */ /* 0x002fe200080006ff */
[----:B------:R-:W-:Y:S01]  /*58f0*/  LOP3.LUT R4, R152, R151, R4, 0xf6, !PT ;  /* 0x0000009798047212 */ /* 0x000fe200078ef604 */
[----:B------:R-:W-:Y:S01]  /*5900*/  USHF.L.U64.HI UR7, UR6, 0x5, UR7 ;  /* 0x0000000506077899 */ /* 0x000fe20008010207 */
[----:B------:R-:W-:Y:S01]  /*5910*/  VIADD R187, R190, UR5 ;  /* 0x00000005bebb7c36 */ /* 0x000fe20008000000 */
[----:B------:R-:W-:Y:S01]  /*5920*/  @!PT LDS RZ, [RZ] ;  /* 0x00000000fffff984 */ /* 0x000fe20000000800 */
[----:B------:R-:W-:Y:S01]  /*5930*/  @!PT LDS RZ, [RZ] ;  /* 0x00000000fffff984 */ /* 0x000fe20000000800 */
[----:B------:R-:W-:Y:S01]  /*5940*/  @!PT LDS RZ, [RZ] ;  /* 0x00000000fffff984 */ /* 0x000fe20000000800 */
[----:B------:R-:W-:Y:S01]  /*5950*/  LDGSTS.E.BYPASS.LTC128B.128 [R138+0xc000], desc[UR16][R202.64] ;  /* 0x0c000000ca8a7fae */ /* 0x000fe2000b981a10 */
[----:B------:R-:W-:-:S02]  /*5960*/  LEA R205, R4, UR5, 0x1 ;  /* 0x0000000504cd7c11 */ /* 0x000fc4000f8e08ff */
[----:B------:R-:W-:Y:S01]  /*5970*/  IADD3 R6, P1, PT, R202, UR4, RZ ;  /* 0x00000004ca067c10 */ /* 0x000fe2000ff3e0ff */
        /* <DEDUP_REMOVED lines=11> */
[----:B------:R-:W-:Y:S01]  /*5a30*/  IMAD.IADD R187, R150, 0x1, R187 ;  /* 0x0000000196bb7824 */ /* 0x000fe200078e02bb */
[----:B------:R-:W1:Y:S01]  /*5a40*/  LDCU UR4, c[0x0][0x50c] ;  /* 0x0000a180ff0477ac */ /* 0x000e620008000800 */
[----:B------:R-:W-:Y:S01]  /*5a50*/  IADD3.X R13, PT, PT, R15, UR7, RZ, P1, !PT ;  /* 0x000000070f0d7c10 */ /* 0x000fe20008ffe4ff */
[----:B------:R-:W-:Y:S01]  /*5a60*/  LDGSTS.E.BYPASS.LTC128B.128 [R138+0x10800], desc[UR16][R6.64+0x100] ;  /* 0x10800100068a7fae */ /* 0x000fe2000b981a10 */
[----:B------:R-:W-:-:S02]  /*5a70*/  IMAD.IADD R204, R172, 0x1, R201 ;  /* 0x00000001accc7824 */ /* 0x000fc400078e02c9 */
[----:B------:R-:W-:Y:S01]  /*5a80*/  IMAD.IADD R191, R172, 0x1, R187 ;  /* 0x00000001acbf7824 */ /* 0x000fe200078e02bb */
[----:B------:R-:W-:Y:S04]  /*5a90*/  LDGSTS.E.BYPASS.LTC128B.128 [R138+0xd000], desc[UR16][R14.64] ;  /* 0x0d0000000e8a7fae */ /* 0x000fe8000b981a10 */
[----:B------:R-:W-:Y:S04]  /*5aa0*/  LDGSTS.E.BYPASS.LTC128B.128 [R138+0xf000], desc[UR16][R14.64+0x80] ;  /* 0x0f0000800e8a7fae */ /* 0x000fe8000b981a10 */
[----:B------:R-:W-:Y:S04]  /*5ab0*/  LDGSTS.E.BYPASS.LTC128B.128 [R138+0x11000], desc[UR16][R14.64+0x100] ;  /* 0x110001000e8a7fae */ /* 0x000fe8000b981a10 */
[----:B------:R-:W-:Y:S04]  /*5ac0*/  LDGSTS.E.BYPASS.LTC128B.128 [R138+0xd800], desc[UR16][R12.64] ;  /* 0x0d8000000c8a7fae */ /* 0x000fe8000b981a10 */
[----:B------:R-:W-:Y:S04]  /*5ad0*/  LDGSTS.E.BYPASS.LTC128B.128 [R138+0xf800], desc[UR16][R12.64+0x80] ;  /* 0x0f8000800c8a7fae */ /* 0x000fe8000b981a10 */
[----:B------:R2:W-:Y:S04]  /*5ae0*/  LDGSTS.E.BYPASS.LTC128B.128 [R138+0x11800], desc[UR16][R12.64+0x100] ;  /* 0x118001000c8a7fae */ /* 0x0005e8000b981a10 */
[----:B------:R-:W-:Y:S04]  /*5af0*/  LDSM.16.M88.4 R144, [R205] ;  /* 0x00000000cd90783b */ /* 0x000fe80000000200 */
[----:B------:R-:W2:Y:S04]  /*5b00*/  LDSM.16.M88.4 R24, [R190+UR5+0x6000] ;  /* 0x00600005be18783b */ /* 0x000ea80008000200 */
[----:B------:R-:W3:Y:S04]  /*5b10*/  LDSM.16.M88.4 R160, [R190+UR5+0x6800] ;  /* 0x00680005bea0783b */ /* 0x000ee80008000200 */
[----:B------:R-:W4:Y:S04]  /*5b20*/  LDSM.16.M88.4 R152, [R190+UR5+0x7000] ;  /* 0x00700005be98783b */ /* 0x000f280008000200 */
[----:B------:R-:W5:Y:S04]  /*5b30*/  LDSM.16.M88.4 R8, [R190+UR5+0x7800] ;  /* 0x00780005be08783b */ /* 0x000f680008000200 */
[----:B------:R-:W-:Y:S04]  /*5b40*/  LDSM.16.M88.4 R20, [R196] ;  /* 0x00000000c414783b */ /* 0x000fe80000000200 */
[----:B------:R-:W-:Y:S04]  /*5b50*/  LDSM.16.M88.4 R28, [R189+0x7800] ;  /* 0x00780000bd1c783b */ /* 0x000fe80000000200 */
[----:B------:R-:W1:Y:S04]  /*5b60*/  LDSM.16.M88.4 R168, [R189+0x6000] ;  /* 0x00600000bda8783b */ /* 0x000e680000000200 */
[----:B------:R-:W1:Y:S04]  /*5b70*/  LDSM.16.M88.4 R140, [R189+0x6800] ;  /* 0x00680000bd8c783b */ /* 0x000e680000000200 */
[----:B------:R-:W1:Y:S04]  /*5b80*/  LDSM.16.M88.4 R32, [R189+0x7000] ;  /* 0x00700000bd20783b */ /* 0x000e680000000200 */
[----:B------:R-:W-:Y:S01]  /*5b90*/  LDSM.16.M88.4 R16, [R201] ;  /* 0x00000000c910783b */ /* 0x000fe20000000200 */
[C---:B--2---:R-:W-:Y:S03]  /*5ba0*/  HMMA.16816.F32.BF16 R12, R144.reuse, R24, RZ ;  /* 0x00000018900c723c */ /* 0x044fe600000418ff */
[----:B------:R-:W2:Y:S04]  /*5bb0*/  LDSM.16.M88.4 R4, [R187+0x6000] ;  /* 0x00600000bb04783b */ /* 0x000ea80000000200 */
[----:B------:R-:W-:Y:S01]  /*5bc0*/  LDSM.16.M88.4 R176, [R187+0x7000] ;  /* 0x00700000bbb0783b */ /* 0x000fe20000000200 */
[C---:B---3--:R-:W-:Y:S03]  /*5bd0*/  HMMA.16816.F32.BF16 R164, R144.reuse, R160, RZ ;  /* 0x000000a090a4723c */ /* 0x048fe600000418ff */
[----:B------:R-:W-:Y:S04]  /*5be0*/  LDSM.16.M88.4 R172, [R191+0x6000] ;  /* 0x00600000bfac783b */ /* 0x000fe80000000200 */
[----:B------:R-:W-:Y:S01]  /*5bf0*/  LDSM.16.M88.4 R180, [R201+0x2000] ;  /* 0x00200000c9b4783b */ /* 0x000fe20000000200 */
[C---:B----4-:R-:W-:Y:S03]  /*5c00*/  HMMA.16816.F32.BF16 R156, R144.reuse, R152, RZ ;  /* 0x00000098909c723c */ /* 0x050fe600000418ff */
[----:B------:R-:W-:Y:S04]  /*5c10*/  LDSM.16.M88.4 R192, [R191+0x8000] ;  /* 0x00800000bfc0783b */ /* 0x000fe80000000200 */
[----:B------:R-:W0:Y:S01]  /*5c20*/  LDGDEPBAR ;  /* 0x00000000000079af */ /* 0x000e220000000000 */
[C---:B------:R-:W-:Y:S08]  /*5c30*/  HMMA.16816.F32.BF16 R24, R144.reuse, R26, RZ ;  /* 0x0000001a9018723c */ /* 0x040ff000000418ff */
[C---:B------:R-:W-:Y:S08]  /*5c40*/  HMMA.16816.F32.BF16 R160, R144.reuse, R162, RZ ;  /* 0x000000a290a0723c */ /* 0x040ff000000418ff */
[C---:B------:R-:W-:Y:S08]  /*5c50*/  HMMA.16816.F32.BF16 R152, R144.reuse, R154, RZ ;  /* 0x0000009a9098723c */ /* 0x040ff000000418ff */
[C---:B-----5:R-:W-:Y:S08]  /*5c60*/  HMMA.16816.F32.BF16 R148, R144.reuse, R8, RZ ;  /* 0x000000089094723c */ /* 0x060ff000000418ff */
[----:B------:R-:W-:Y:S01]  /*5c70*/  HMMA.16816.F32.BF16 R144, R144, R10, RZ ;  /* 0x0000000a9090723c */ /* 0x000fe200000418ff */
[----:B------:R-:W3:Y:S07]  /*5c80*/  LDSM.16.M88.4 R8, [R187+0x6800] ;  /* 0x00680000bb08783b */ /* 0x000eee0000000200 */
[C---:B-1----:R-:W-:Y:S08]  /*5c90*/  HMMA.16816.F32.BF16 R12, R20.reuse, R168, R12 ;  /* 0x000000a8140c723c */ /* 0x042ff0000004180c */
[C---:B------:R-:W-:Y:S08]  /*5ca0*/  HMMA.16816.F32.BF16 R148, R20.reuse, R28, R148 ;  /* 0x0000001c1494723c */ /* 0x040ff00000041894 */
[C---:B------:R-:W-:Y:S01]  /*5cb0*/  HMMA.16816.F32.BF16 R144, R20.reuse, R30, R144 ;  /* 0x0000001e1490723c */ /* 0x040fe20000041890 */
[----:B------:R-:W1:Y:S07]  /*5cc0*/  LDSM.16.M88.4 R28, [R187+0x7800] ;  /* 0x00780000bb1c783b */ /* 0x000e6e0000000200 */
        /* <DEDUP_REMOVED lines=8> */
[----:B------:R-:W-:Y:S03]  /*5d50*/  LDSM.16.M88.4 R20, [R190+UR5+0x8000] ;  /* 0x00800005be14783b */ /* 0x000fe60008000200 */
[C---:B--2---:R-:W-:Y:S08]  /*5d60*/  HMMA.16816.F32.BF16 R12, R16.reuse, R4, R12 ;  /* 0x00000004100c723c */ /* 0x044ff0000004180c */
[C---:B------:R-:W-:Y:S01]  /*5d70*/  HMMA.16816.F32.BF16 R24, R16.reuse, R6, R24 ;  /* 0x000000061018723c */ /* 0x040fe20000041818 */
[----:B------:R-:W2:Y:S07]  /*5d80*/  LDSM.16.M88.4 R4, [R204] ;  /* 0x00000000cc04783b */ /* 0x000eae0000000200 */
        /* <DEDUP_REMOVED lines=8> */
[----:B------:R-:W1:Y:S04]  /*5e10*/  LDSM.16.M88.4 R16, [R190+UR5+0x8800] ;  /* 0x00880005be10783b */ /* 0x000e680008000200 */
[----:B------:R-:W4:Y:S03]  /*5e20*/  LDSM.16.M88.4 R28, [R190+UR5+0x9000] ;  /* 0x00900005be1c783b */ /* 0x000f260008000200 */
        /* <DEDUP_REMOVED lines=8> */
[----:B------:R-:W2:Y:S07]  /*5eb0*/  LDSM.16.M88.4 R140, [R190+UR5+0x9800] ;  /* 0x00980005be8c783b */ /* 0x000eae0008000200 */
[C---:B------:R-:W-:Y:S08]  /*5ec0*/  HMMA.16816.F32.BF16 R148, R4.reuse, R32, R148 ;  /* 0x000000200494723c */ /* 0x040ff00000041894 */
[----:B------:R-:W-:Y:S01]  /*5ed0*/  HMMA.16816.F32.BF16 R144, R4, R34, R144 ;  /* 0x000000220490723c */ /* 0x000fe20000041890 */
[----:B------:R-:W-:Y:S04]  /*5ee0*/  LDSM.16.M88.4 R4, [R196+0x2000] ;  /* 0x00200000c404783b */ /* 0x000fe80000000200 */
[----:B------:R-:W5:Y:S03]  /*5ef0*/  LDSM.16.M88.4 R32, [R189+0x8000] ;  /* 0x00800000bd20783b */ /* 0x000f660000000200 */
[C---:B---3--:R-:W-:Y:S08]  /*5f00*/  HMMA.16816.F32.BF16 R12, R8.reuse, R20, R12 ;  /* 0x00000014080c723c */ /* 0x048ff0000004180c */
        /* <DEDUP_REMOVED lines=8> */
[C---:B--2---:R-:W-:Y:S08]  /*5f90*/  HMMA.16816.F32.BF16 R148, R8.reuse, R140, R148 ;  /* 0x0000008c0894723c */ /* 0x044ff00000041894 */
[----:B------:R-:W-:Y:S01]  /*5fa0*/  HMMA.16816.F32.BF16 R144, R8, R142, R144 ;  /* 0x0000008e0890723c */ /* 0x000fe20000041890 */
[----:B------:R-:W2:Y:S04]  /*5fb0*/  LDSM.16.M88.4 R8, [R189+0x9800] ;  /* 0x00980000bd08783b */ /* 0x000ea80000000200 */
[----:B------:R-:W2:Y:S03]  /*5fc0*/  LDSM.16.M88.4 R140, [R204+0x2000] ;  /* 0x00200000cc8c783b */ /* 0x000ea60000000200 */
[C---:B-----5:R-:W-:Y:S08]  /*5fd0*/  HMMA.16816.F32.BF16 R12, R4.reuse, R32, R12 ;  /* 0x00000020040c723c */ /* 0x060ff0000004180c */
[C---:B------:R-:W-:Y:S01]  /*5fe0*/  HMMA.16816.F32.BF16 R24, R4.reuse, R34, R24 ;  /* 0x000000220418723c */ /* 0x040fe20000041818 */
[----:B------:R-:W-:Y:S07]  /*5ff0*/  LDSM.16.M88.4 R32, [R191+0x8800] ;  /* 0x00880000bf20783b */ /* 0x000fee0000000200 */
[C---:B---3--:R-:W-:Y:S08]  /*6000*/  HMMA.16816.F32.BF16 R164, R4.reuse, R20, R164 ;  /* 0x0000001404a4723c */ /* 0x048ff000000418a4 */
[C---:B------:R-:W-:Y:S01]  /*6010*/  HMMA.16816.F32.BF16 R160, R4.reuse, R22, R160 ;  /* 0x0000001604a0723c */ /* 0x040fe200000418a0 */
[----:B------:R-:W-:Y:S07]  /*6020*/  LDSM.16.M88.4 R20, [R205+0x4000] ;  /* 0x00400000cd14783b */ /* 0x000fee0000000200 */
[C---:B-1----:R-:W-:Y:S08]  /*6030*/  HMMA.16816.F32.BF16 R156, R4.reuse, R16, R156 ;  /* 0x00000010049c723c */ /* 0x042ff0000004189c */
[----:B------:R-:W-:Y:S01]  /*6040*/  HMMA.16816.F32.BF16 R152, R4, R18, R152 ;  /* 0x000000120498723c */ /* 0x000fe20000041898 */
[----:B------:R-:W1:Y:S07]  /*6050*/  LDSM.16.M88.4 R16, [R190+UR5+0xa000] ;  /* 0x00a00005be10783b */ /* 0x000e6e0008000200 */
[C---:B----4-:R-:W-:Y:S08]  /*6060*/  HMMA.16816.F32.BF16 R12, R180.reuse, R28, R12 ;  /* 0x0000001cb40c723c */ /* 0x050ff0000004180c */
[----:B------:R-:W-:Y:S01]  /*6070*/  HMMA.16816.F32.BF16 R24, R180, R30, R24 ;  /* 0x0000001eb418723c */ /* 0x000fe20000041818 */
[----:B------:R-:W-:Y:S07]  /*6080*/  LDSM.16.M88.4 R28, [R191+0x9000] ;  /* 0x00900000bf1c783b */ /* 0x000fee0000000200 */
[C---:B--2---:R-:W-:Y:S08]  /*6090*/  HMMA.16816.F32.BF16 R148, R4.reuse, R8, R148 ;  /* 0x000000080494723c */ /* 0x044ff00000041894 */
[----:B------:R-:W-:Y:S01]  /*60a0*/  HMMA.16816.F32.BF16 R144, R4, R10, R144 ;  /* 0x0000000a0490723c */ /* 0x000fe20000041890 */
[----:B------:R-:W-:Y:S04]  /*60b0*/  LDSM.16.M88.4 R8, [R196+0x4000] ;  /* 0x00400000c408783b */ /* 0x000fe80000000200 */
[----:B------:R-:W2:Y:S03]  /*60c0*/  LDSM.16.M88.4 R4, [R189+0xa000] ;  /* 0x00a00000bd04783b */ /* 0x000ea60000000200 */
[----:B------:R-:W-:Y:S08]  /*60d0*/  HMMA.16816.F32.BF16 R12, R140, R192, R12 ;  /* 0x000000c08c0c723c */ /* 0x000ff0000004180c */
[C---:B------:R-:W-:Y:S08]  /*60e0*/  HMMA.16816.F32.BF16 R164, R180.reuse, R176, R164 ;  /* 0x000000b0b4a4723c */ /* 0x040ff000000418a4 */
[----:B------:R-:W-:Y:S01]  /*60f0*/  HMMA.16816.F32.BF16 R160, R180, R178, R160 ;  /* 0x000000b2b4a0723c */ /* 0x000fe200000418a0 */
[----:B------:R-:W-:Y:S07]  /*6100*/  LDSM.16.M88.4 R176, [R191+0x9800] ;  /* 0x00980000bfb0783b */ /* 0x000fee0000000200 */
[----:B------:R-:W-:Y:S08]  /*6110*/  HMMA.16816.F32.BF16 R24, R140, R194, R24 ;  /* 0x000000c28c18723c */ /* 0x000ff00000041818 */
[C---:B------:R-:W-:Y:S08]  /*6120*/  HMMA.16816.F32.BF16 R156, R180.reuse, R172, R156 ;  /* 0x000000acb49c723c */ /* 0x040ff0000004189c */
[C---:B------:R-:W-:Y:S08]  /*6130*/  HMMA.16816.F32.BF16 R152, R180.reuse, R174, R152 ;  /* 0x000000aeb498723c */ /* 0x040ff00000041898 */
[C---:B------:R-:W-:Y:S08]  /*6140*/  HMMA.16816.F32.BF16 R148, R180.reuse, R168, R148 ;  /* 0x000000a8b494723c */ /* 0x040ff00000041894 */
[----:B------:R-:W-:Y:S01]  /*6150*/  HMMA.16816.F32.BF16 R144, R180, R170, R144 ;  /* 0x000000aab490723c */ /* 0x000fe20000041890 */
[----:B------:R-:W-:Y:S04]  /*6160*/  LDSM.16.M88.4 R168, [R201+0x4000] ;  /* 0x00400000c9a8783b */ /* 0x000fe80000000200 */
[----:B------:R-:W-:Y:S03]  /*6170*/  LDSM.16.M88.4 R180, [R204+0x4000] ;  /* 0x00400000ccb4783b */ /* 0x000fe60000000200 */
[----:B-1----:R-:W-:Y:S01]  /*6180*/  HMMA.16816.F32.BF16 R172, R20, R16, R12 ;  /* 0x0000001014ac723c */ /* 0x002fe2000004180c */
[----:B------:R-:W1:Y:S07]  /*6190*/  LDSM.16.M88.4 R12, [R187+0xa000] ;  /* 0x00a00000bb0c783b */ /* 0x000e6e0000000200 */
[C---:B------:R-:W-:Y:S08]  /*61a0*/  HMMA.16816.F32.BF16 R164, R140.reuse, R32, R164 ;  /* 0x000000208ca4723c */ /* 0x040ff000000418a4 */
[----:B------:R-:W-:Y:S01]  /*61b0*/  HMMA.16816.F32.BF16 R160, R140, R34, R160 ;  /* 0x000000228ca0723c */ /* 0x000fe200000418a0 */
[----:B------:R-:W3:Y:S07]  /*61c0*/  LDSM.16.M88.4 R32, [R190+UR5+0xa800] ;  /* 0x00a80005be20783b */ /* 0x000eee0008000200 */
[----:B------:R-:W-:Y:S01]  /*61d0*/  HMMA.16816.F32.BF16 R24, R20, R18, R24 ;  /* 0x000000121418723c */ /* 0x000fe20000041818 */
[----:B------:R-:W4:Y:S07]  /*61e0*/  LDSM.16.M88.4 R16, [R189+0xa800] ;  /* 0x00a80000bd10783b */ /* 0x000f2e0000000200 */
[----:B--2---:R-:W-:Y:S01]  /*61f0*/  HMMA.16816.F32.BF16 R192, R8, R4, R172 ;  /* 0x0000000408c0723c */ /* 0x004fe200000418ac */
[----:B------:R-:W2:Y:S07]  /*6200*/  LDSM.16.M88.4 R172, [R191+0xa000] ;  /* 0x00a00000bfac783b */ /* 0x000eae0000000200 */
[----:B------:R-:W-:Y:S08]  /*6210*/  HMMA.16816.F32.BF16 R156, R140, R28, R156 ;  /* 0x0000001c8c9c723c */ /* 0x000ff0000004189c */
[----:B------:R-:W-:Y:S01]  /*6220*/  HMMA.16816.F32.BF16 R24, R8, R6, R24 ;  /* 0x000000060818723c */ /* 0x000fe20000041818 */
[----:B------:R-:W5:Y:S07]  /*6230*/  LDSM.16.M88.4 R4, [R187+0xa800] ;  /* 0x00a80000bb04783b */ /* 0x000f6e0000000200 */
[----:B-1----:R-:W-:Y:S08]  /*6240*/  HMMA.16816.F32.BF16 R192, R168, R12, R192 ;  /* 0x0000000ca8c0723c */ /* 0x002ff000000418c0 */
[----:B---3--:R-:W-:Y:S08]  /*6250*/  HMMA.16816.F32.BF16 R164, R20, R32, R164 ;  /* 0x0000002014a4723c */ /* 0x008ff000000418a4 */
[----:B------:R-:W-:Y:S01]  /*6260*/  HMMA.16816.F32.BF16 R24, R168, R14, R24 ;  /* 0x0000000ea818723c */ /* 0x000fe20000041818 */
[----:B------:R-:W1:Y:S07]  /*6270*/  LDSM.16.M88.4 R12, [R190+UR5+0xb000] ;  /* 0x00b00005be0c783b */ /* 0x000e6e0008000200 */
[----:B------:R-:W-:Y:S01]  /*6280*/  HMMA.16816.F32.BF16 R152, R140, R30, R152 ;  /* 0x0000001e8c98723c */ /* 0x000fe20000041898 */
[----:B------:R-:W3:Y:S07]  /*6290*/  LDSM.16.M88.4 R28, [R191+0xa800] ;  /* 0x00a80000bf1c783b */ /* 0x000eee0000000200 */
[----:B------:R-:W-:Y:S01]  /*62a0*/  HMMA.16816.F32.BF16 R160, R20, R34, R160 ;  /* 0x0000002214a0723c */ /* 0x000fe200000418a0 */
[----:B------:R-:W3:Y:S07]  /*62b0*/  LDSM.16.M88.4 R32, [R189+0xb000] ;  /* 0x00b00000bd20783b */ /* 0x000eee0000000200 */
[----:B----4-:R-:W-:Y:S08]  /*62c0*/  HMMA.16816.F32.BF16 R164, R8, R16, R164 ;  /* 0x0000001008a4723c */ /* 0x010ff000000418a4 */
[C---:B--2---:R-:W-:Y:S08]  /*62d0*/  HMMA.16816.F32.BF16 R192, R180.reuse, R172, R192 ;  /* 0x000000acb4c0723c */ /* 0x044ff000000418c0 */
[----:B------:R-:W-:Y:S01]  /*62e0*/  HMMA.16816.F32.BF16 R24, R180, R174, R24 ;  /* 0x000000aeb418723c */ /* 0x000fe20000041818 */
[----:B------:R-:W2:Y:S07]  /*62f0*/  LDSM.16.M88.4 R172, [R190+UR5+0xb800] ;  /* 0x00b80005beac783b */ /* 0x000eae0008000200 */
[----:B-----5:R-:W-:Y:S08]  /*6300*/  HMMA.16816.F32.BF16 R164, R168, R4, R164 ;  /* 0x00000004a8a4723c */ /* 0x020ff000000418a4 */
[----:B------:R-:W-:Y:S01]  /*6310*/  HMMA.16816.F32.BF16 R160, R8, R18, R160 ;  /* 0x0000001208a0723c */ /* 0x000fe200000418a0 */
[----:B------:R-:W4:Y:S02]  /*6320*/  LDSM.16.M88.4 R16, [R187+0xb000] ;  /* 0x00b00000bb10783b */ /* 0x000f240000000200 */
[----:B------:R-:W-:Y:S01]  /*6330*/  FMUL.FTZ R24, R24, UR4 ;  /* 0x0000000418187c20 */ /* 0x000fe20008410000 */
[----:B------:R-:W-:Y:S01]  /*6340*/  FMUL.FTZ R25, R25, UR4 ;  /* 0x0000000419197c20 */ /* 0x000fe20008410000 */
[----:B------:R-:W-:Y:S01]  /*6350*/  FMUL.FTZ R26, R26, UR4 ;  /* 0x000000041a1a7c20 */ /* 0x000fe20008410000 */
[----:B------:R-:W-:-:S02]  /*6360*/  FMUL.FTZ R27, R27, UR4 ;  /* 0x000000041b1b7c20 */ /* 0x000fc40008410000 */
[C---:B-1----:R-:W-:Y:S08]  /*6370*/  HMMA.16816.F32.BF16 R156, R20.reuse, R12, R156 ;  /* 0x0000000c149c723c */ /* 0x042ff0000004189c */
[----:B------:R-:W-:Y:S01]  /*6380*/  HMMA.16816.F32.BF16 R152, R20, R14, R152 ;  /* 0x0000000e1498723c */ /* 0x000fe20000041898 */
[----:B------:R-:W1:Y:S07]  /*6390*/  LDSM.16.M88.4 R12, [R189+0xb800] ;  /* 0x00b80000bd0c783b */ /* 0x000e6e0000000200 */
[----:B------:R-:W-:Y:S01]  /*63a0*/  HMMA.16816.F32.BF16 R148, R140, R176, R148 ;  /* 0x000000b08c94723c */ /* 0x000fe20000041894 */
[----:B------:R-:W-:Y:S01]  /*63b0*/  FMUL.FTZ R176, R192, UR4 ;  /* 0x00000004c0b07c20 */ /* 0x000fe20008410000 */
[----:B------:R-:W-:Y:S01]  /*63c0*/  FMUL.FTZ R192, R194, UR4 ;  /* 0x00000004c2c07c20 */ /* 0x000fe20008410000 */
[----:B------:R-:W-:Y:S01]  /*63d0*/  FMUL.FTZ R177, R193, UR4 ;  /* 0x00000004c1b17c20 */ /* 0x000fe20008410000 */
[----:B------:R-:W-:Y:S01]  /*63e0*/  MUFU.TANH R194, R24 ;  /* 0x0000001800c27308 */ /* 0x000fe20000002400 */
[----:B------:R-:W-:-:S03]  /*63f0*/  FMUL.FTZ R193, R195, UR4 ;  /* 0x00000004c3c17c20 */ /* 0x000fc60008410000 */
[----:B------:R-:W-:Y:S04]  /*6400*/  HMMA.16816.F32.BF16 R144, R140, R178, R144 ;  /* 0x000000b28c90723c */ /* 0x000fe80000041890 */
[----:B------:R-:W5:Y:S04]  /*6410*/  MUFU.TANH R176, R176 ;  /* 0x000000b000b07308 */ /* 0x000f680000002400 */
[----:B---3--:R-:W-:Y:S04]  /*6420*/  HMMA.16816.F32.BF16 R164, R180, R28, R164 ;  /* 0x0000001cb4a4723c */ /* 0x008fe800000418a4 */
[----:B------:R-:W-:Y:S04]  /*6430*/  MUFU.TANH R28, R25 ;  /* 0x00000019001c7308 */ /* 0x000fe80000002400 */
[C---:B------:R-:W-:Y:S04]  /*6440*/  HMMA.16816.F32.BF16 R156, R8.reuse, R32, R156 ;  /* 0x00000020089c723c */ /* 0x040fe8000004189c */
[----:B------:R-:W-:Y:S04]  /*6450*/  MUFU.TANH R29, R26 ;  /* 0x0000001a001d7308 */ /* 0x000fe80000002400 */
[----:B------:R-:W-:Y:S03]  /*6460*/  HMMA.16816.F32.BF16 R152, R8, R34, R152 ;  /* 0x000000220898723c */ /* 0x000fe60000041898 */
[----:B------:R-:W-:Y:S01]  /*6470*/  FMUL.FTZ R164, R164, UR4 ;  /* 0x00000004a4a47c20 */ /* 0x000fe20008410000 */
[----:B------:R3:W-:Y:S01]  /*6480*/  MUFU.TANH R32, R27 ;  /* 0x0000001b00207308 */ /* 0x0007e20000002400 */
[----:B------:R-:W-:-:S03]  /*6490*/  FMUL.FTZ R167, R167, UR4 ;  /* 0x00000004a7a77c20 */ /* 0x000fc60008410000 */
[----:B------:R-:W-:Y:S01]  /*64a0*/  HMMA.16816.F32.BF16 R160, R168, R6, R160 ;  /* 0x00000006a8a0723c */ /* 0x000fe200000418a0 */
[----:B------:R-:W5:Y:S03]  /*64b0*/  LDSM.16.M88.4 R4, [R191+0xb000] ;  /* 0x00b00000bf04783b */ /* 0x000f660000000200 */
[----:B------:R-:W-:Y:S04]  /*64c0*/  MUFU.TANH R177, R177 ;  /* 0x000000b100b17308 */ /* 0x000fe80000002400 */
[C---:B--2---:R-:W-:Y:S04]  /*64d0*/  HMMA.16816.F32.BF16 R148, R20.reuse, R172, R148 ;  /* 0x000000ac1494723c */ /* 0x044fe80000041894 */
[----:B------:R-:W2:Y:S01]  /*64e0*/  MUFU.TANH R192, R192 ;  /* 0x000000c000c07308 */ /* 0x000ea20000002400 */
[----:B---3--:R-:W3:Y:S03]  /*64f0*/  LDSM.16.M88.4 R24, [R187+0xb800] ;  /* 0x00b80000bb18783b */ /* 0x008ee60000000200 */
[----:B------:R-:W-:Y:S04]  /*6500*/  HMMA.16816.F32.BF16 R144, R20, R174, R144 ;  /* 0x000000ae1490723c */ /* 0x000fe80000041890 */
[----:B------:R-:W2:Y:S04]  /*6510*/  MUFU.TANH R193, R193 ;  /* 0x000000c100c17308 */ /* 0x000ea80000002400 */
[C---:B----4-:R-:W-:Y:S04]  /*6520*/  HMMA.16816.F32.BF16 R156, R168.reuse, R16, R156 ;  /* 0x00000010a89c723c */ /* 0x050fe8000004189c */
[----:B------:R-:W4:Y:S04]  /*6530*/  MUFU.TANH R217, R164 ;  /* 0x000000a400d97308 */ /* 0x000f280000002400 */
[----:B------:R-:W-:Y:S01]  /*6540*/  HMMA.16816.F32.BF16 R152, R168, R18, R152 ;  /* 0x00000012a898723c */ /* 0x000fe20000041898 */
[----:B------:R-:W4:Y:S01]  /*6550*/  LDSM.16.M88.4 R16, [R191+0xb800] ;  /* 0x00b80000bf10783b */ /* 0x000f220000000200 */
[----:B------:R-:W-:-:S04]  /*6560*/  DEPBAR.LE SB0, 0x0 ;  /* 0x000080000000791a */ /* 0x000fc80000000000 */
[----:B------:R-:W-:Y:S02]  /*6570*/  MUFU.TANH R205, R167 ;  /* 0x000000a700cd7308 */ /* 0x000fe40000002400 */
[----:B-1----:R-:W-:Y:S01]  /*6580*/  HMMA.16816.F32.BF16 R148, R8, R12, R148 ;  /* 0x0000000c0894723c */ /* 0x002fe20000041894 */
[----:B------:R-:W-:-:S07]  /*6590*/  IMAD.SHL.U32 R12, R186, 0x2, RZ ;  /* 0x00000002ba0c7824 */ /* 0x000fce00078e00ff */
[----:B------:R-:W-:Y:S08]  /*65a0*/  HMMA.16816.F32.BF16 R144, R8, R14, R144 ;  /* 0x0000000e0890723c */ /* 0x000ff00000041890 */
[----:B-----5:R-:W-:Y:S01]  /*65b0*/  HMMA.16816.F32.BF16 R152, R180, R6, R152 ;  /* 0x00000006b498723c */ /* 0x020fe20000041898 */
[----:B------:R-:W-:-:S05]  /*65c0*/  LOP3.LUT R6, R12, 0x6, RZ, 0xc0, !PT ;  /* 0x000000060c067812 */ /* 0x000fca00078ec0ff */
[----:B------:R-:W-:Y:S02]  /*65d0*/  IMAD R6, R137, 0x40, R6 ;  /* 0x0000004089067824 */ /* 0x000fe400078e0206 */
[----:B---3--:R-:W-:Y:S02]  /*65e0*/  HMMA.16816.F32.BF16 R148, R168, R24, R148 ;  /* 0x00000018a894723c */ /* 0x008fe40000041894 */
[C---:B------:R-:W-:Y:S02]  /*65f0*/  VIADD R7, R6.reuse, 0xffffff80 ;  /* 0xffffff8006077836 */ /* 0x040fe40000000000 */
[C---:B------:R-:W-:Y:S02]  /*6600*/  VIADD R9, R6.reuse, 0xffffff88 ;  /* 0xffffff8806097836 */ /* 0x040fe40000000000 */
[----:B------:R-:W-:Y:S01]  /*6610*/  VIADD R11, R6, 0xffffff89 ;  /* 0xffffff89060b7836 */ /* 0x000fe20000000000 */
[----:B------:R-:W-:Y:S01]  /*6620*/  ISETP.GE.AND P2, PT, R7, R2, PT ;  /* 0x000000020700720c */ /* 0x000fe20003f46270 */
[C---:B------:R-:W-:Y:S01]  /*6630*/  HMMA.16816.F32.BF16 R160, R180.reuse, R30, R160 ;  /* 0x0000001eb4a0723c */ /* 0x040fe200000418a0 */
[----:B------:R-:W-:Y:S01]  /*6640*/  FMUL.FTZ R30, R165, UR4 ;  /* 0x00000004a51e7c20 */ /* 0x000fe20008410000 */
[----:B------:R-:W-:Y:S01]  /*6650*/  FMUL.FTZ R31, R166, UR4 ;  /* 0x00000004a61f7c20 */ /* 0x000fe20008410000 */
[----:B------:R-:W-:Y:S01]  /*6660*/  ISETP.GE.AND P1, PT, R7, R0, PT ;  /* 0x000000000700720c */ /* 0x000fe20003f26270 */
[C---:B------:R-:W-:Y:S01]  /*6670*/  VIADD R7, R6.reuse, 0xffffff81 ;  /* 0xffffff8106077836 */ /* 0x040fe20000000000 */
[-C--:B------:R-:W-:Y:S01]  /*6680*/  ISETP.GE.AND P3, PT, R9, R2.reuse, PT ;  /* 0x000000020900720c */ /* 0x080fe20003f66270 */
[----:B------:R-:W-:Y:S01]  /*6690*/  FMUL.FTZ R153, R153, UR4 ;  /* 0x0000000499997c20 */ /* 0x000fe20008410000 */
[----:B------:R-:W-:Y:S01]  /*66a0*/  MUFU.TANH R30, R30 ;  /* 0x0000001e001e7308 */ /* 0x000fe20000002400 */
[----:B------:R-:W-:Y:S01]  /*66b0*/  HMMA.16816.F32.BF16 R156, R180, R4, R156 ;  /* 0x00000004b49c723c */ /* 0x000fe2000004189c */
[C---:B------:R-:W-:Y:S01]  /*66c0*/  ISETP.GE.AND P4, PT, R7.reuse, R2, PT ;  /* 0x000000020700720c */ /* 0x040fe20003f86270 */
[C---:B------:R-:W-:Y:S01]  /*66d0*/  VIADD R25, R6.reuse, 0xffffff98 ;  /* 0xffffff9806197836 */ /* 0x040fe20000000000 */
[-C--:B------:R-:W-:Y:S01]  /*66e0*/  ISETP.GE.AND P6, PT, R7, R0.reuse, PT ;  /* 0x000000000700720c */ /* 0x080fe20003fc6270 */
[----:B------:R-:W-:Y:S01]  /*66f0*/  VIADD R23, R6, 0xffffff99 ;  /* 0xffffff9906177836 */ /* 0x000fe20000000000 */
[----:B------:R-:W-:Y:S01]  /*6700*/  FSEL R7, R176, -INF , !P2 ;  /* 0xff800000b0077808 */ /* 0x000fe20005000000 */
[----:B------:R-:W-:Y:S01]  /*6710*/  FMUL.FTZ R8, R154, UR4 ;  /* 0x000000049a087c20 */ /* 0x000fe20008410000 */
[----:B------:R-:W1:Y:S01]  /*6720*/  MUFU.TANH R31, R31 ;  /* 0x0000001f001f7308 */ /* 0x000e620000002400 */
[----:B------:R-:W-:Y:S01]  /*6730*/  HMMA.16816.F32.BF16 R144, R168, R26, R144 ;  /* 0x0000001aa890723c */ /* 0x000fe20000041890 */
[----:B------:R-:W-:Y:S01]  /*6740*/  ISETP.GE.AND P2, PT, R9, R0, PT ;  /* 0x000000000900720c */ /* 0x000fe20003f46270 */
[----:B------:R-:W-:Y:S01]  /*6750*/  FMUL.FTZ R152, R152, UR4 ;  /* 0x0000000498987c20 */ /* 0x000fe20008410000 */
[----:B------:R-:W-:Y:S01]  /*6760*/  FMUL.FTZ R4, R161, UR4 ;  /* 0x00000004a1047c20 */ /* 0x000fe20008410000 */
[----:B------:R-:W-:Y:S01]  /*6770*/  FMUL.FTZ R162, R162, UR4 ;  /* 0x00000004a2a27c20 */ /* 0x000fe20008410000 */
[----:B------:R-:W-:Y:S01]  /*6780*/  FMUL.FTZ R160, R160, UR4 ;  /* 0x00000004a0a07c20 */ /* 0x000fe20008410000 */
[----:B--2---:R-:W-:Y:S01]  /*6790*/  FSEL R9, R192, -INF , !P1 ;  /* 0xff800000c0097808 */ /* 0x004fe20004800000 */
[----:B------:R-:W-:Y:S01]  /*67a0*/  MUFU.TANH R189, R153 ;  /* 0x0000009900bd7308 */ /* 0x000fe20000002400 */
[C---:B----4-:R-:W-:Y:S01]  /*67b0*/  HMMA.16816.F32.BF16 R148, R180.reuse, R16, R148 ;  /* 0x00000010b494723c */ /* 0x050fe20000041894 */
[----:B------:R-:W-:Y:S01]  /*67c0*/  VIADD R17, R6, 0xffffff90 ;  /* 0xffffff9006117836 */ /* 0x000fe20000000000 */
[----:B------:R-:W-:Y:S01]  /*67d0*/  FSEL R13, R177, -INF , !P4 ;  /* 0xff800000b10d7808 */ /* 0x000fe20006000000 */
[----:B------:R-:W-:Y:S01]  /*67e0*/  FMUL.FTZ R5, R157, UR4 ;  /* 0x000000049d057c20 */ /* 0x000fe20008410000 */
[----:B------:R-:W-:Y:S01]  /*67f0*/  FMUL.FTZ R143, R158, UR4 ;  /* 0x000000049e8f7c20 */ /* 0x000fe20008410000 */
[----:B------:R-:W-:Y:S01]  /*6800*/  ISETP.GE.AND P1, PT, R11, R2, PT ;  /* 0x000000020b00720c */ /* 0x000fe20003f26270 */
[----:B------:R-:W-:Y:S01]  /*6810*/  FMUL.FTZ R163, R163, UR4 ;  /* 0x00000004a3a37c20 */ /* 0x000fe20008410000 */
[----:B------:R-:W-:Y:S01]  /*6820*/  MUFU.TANH R4, R4 ;  /* 0x0000000400047308 */ /* 0x000fe20000002400 */
[----:B------:R-:W-:Y:S01]  /*6830*/  ISETP.GE.AND P4, PT, R11, R0, PT ;  /* 0x000000000b00720c */ /* 0x000fe20003f86270 */
[----:B------:R-:W-:Y:S01]  /*6840*/  FMUL.FTZ R156, R156, UR4 ;  /* 0x000000049c9c7c20 */ /* 0x000fe20008410000 */
[----:B------:R-:W-:Y:S01]  /*6850*/  FSEL R11, R193, -INF , !P6 ;  /* 0xff800000c10b7808 */ /* 0x000fe20007000000 */
[----:B------:R-:W-:Y:S01]  /*6860*/  FMUL.FTZ R141, R159, UR4 ;  /* 0x000000049f8d7c20 */ /* 0x000fe20008410000 */
[----:B------:R-:W-:Y:S01]  /*6870*/  FSEL R15, R194, -INF , !P3 ;  /* 0xff800000c20f7808 */ /* 0x000fe20005800000 */
[----:B------:R-:W-:Y:S01]  /*6880*/  HMMA.16816.F32.BF16 R144, R180, R18, R144 ;  /* 0x00000012b490723c */ /* 0x000fe20000041890 */
[C---:B------:R-:W-:Y:S01]  /*6890*/  ISETP.GE.AND P6, PT, R17.reuse, R2, PT ;  /* 0x000000021100720c */ /* 0x040fe20003fc6270 */
[----:B------:R-:W2:Y:S01]  /*68a0*/  MUFU.TANH R179, R162 ;  /* 0x000000a200b37308 */ /* 0x000ea20000002400 */
[----:B------:R-:W-:Y:S01]  /*68b0*/  ISETP.GE.AND P3, PT, R17, R0, PT ;  /* 0x000000001100720c */ /* 0x000fe20003f66270 */
[----:B------:R-:W-:Y:S01]  /*68c0*/  VIADD R17, R6, 0xffffff91 ;  /* 0xffffff9106117836 */ /* 0x000fe20000000000 */
[----:B------:R-:W-:Y:S01]  /*68d0*/  FSEL R29, R29, -INF , !P2 ;  /* 0xff8000001d1d7808 */ /* 0x000fe20005000000 */
[----:B------:R-:W-:Y:S01]  /*68e0*/  FMUL.FTZ R151, R151, UR4 ;  /* 0x0000000497977c20 */ /* 0x000fe20008410000 */
[----:B------:R-:W-:Y:S01]  /*68f0*/  FSEL R21, R28, -INF , !P1 ;  /* 0xff8000001c157808 */ /* 0x000fe20004800000 */
[----:B------:R-:W-:Y:S01]  /*6900*/  VIADD R19, R6, 0xffffffa1 ;  /* 0xffffffa106137836 */ /* 0x000fe20000000000 */
[C---:B------:R-:W-:Y:S01]  /*6910*/  ISETP.GE.AND P2, PT, R17.reuse, R2, PT ;  /* 0x000000021100720c */ /* 0x040fe20003f46270 */
[----:B------:R-:W3:Y:S01]  /*6920*/  MUFU.TANH R215, R160 ;  /* 0x000000a000d77308 */ /* 0x000ee20000002400 */
[-C--:B------:R-:W-:Y:S01]  /*6930*/  ISETP.GE.AND P1, PT, R17, R0.reuse, PT ;  /* 0x000000001100720c */ /* 0x080fe20003f26270 */
[----:B------:R-:W-:Y:S01]  /*6940*/  FMUL.FTZ R10, R155, UR4 ;  /* 0x000000049b0a7c20 */ /* 0x000fe20008410000 */
[----:B------:R-:W-:Y:S01]  /*6950*/  FSEL R217, R217, -INF , !P6 ;  /* 0xff800000d9d97808 */ /* 0x000fe20007000000 */
[----:B------:R-:W-:Y:S01]  /*6960*/  FMUL.FTZ R148, R148, UR4 ;  /* 0x0000000494947c20 */ /* 0x000fe20008410000 */
[----:B-1----:R-:W-:Y:S01]  /*6970*/  FSEL R177, R31, -INF , !P3 ;  /* 0xff8000001fb17808 */ /* 0x002fe20005800000 */
[----:B------:R-:W-:Y:S01]  /*6980*/  FMUL.FTZ R149, R149, UR4 ;  /* 0x0000000495957c20 */ /* 0x000fe20008410000 */
[----:B------:R-:W-:Y:S01]  /*6990*/  FSEL R173, R30, -INF , !P2 ;  /* 0xff8000001ead7808 */ /* 0x000fe20005000000 */
[----:B------:R-:W1:Y:S01]  /*69a0*/  MUFU.TANH R5, R5 ;  /* 0x0000000500057308 */ /* 0x000e620000002400 */
[----:B------:R-:W-:Y:S01]  /*69b0*/  FSEL R17, R32, -INF , !P4 ;  /* 0xff80000020117808 */ /* 0x000fe20006000000 */
[----:B------:R-:W-:Y:S01]  /*69c0*/  FMUL.FTZ R150, R150, UR4 ;  /* 0x0000000496967c20 */ /* 0x000fe20008410000 */
[----:B------:R-:W-:Y:S01]  /*69d0*/  ISETP.GE.AND P6, PT, R25, R0, PT ;  /* 0x000000001900720c */ /* 0x000fe20003fc6270 */
[----:B------:R-:W-:Y:S01]  /*69e0*/  FMUL.FTZ R144, R144, UR4 ;  /* 0x0000000490907c20 */ /* 0x000fe20008410000 */
[----:B------:R-:W-:Y:S01]  /*69f0*/  ISETP.GE.AND P3, PT, R23, R2, PT ;  /* 0x000000021700720c */ /* 0x000fe20003f66270 */
[----:B------:R-:W-:Y:S01]  /*6a00*/  FMUL.FTZ R145, R145, UR4 ;  /* 0x0000000491917c20 */ /* 0x000fe20008410000 */
[----:B------:R-:W-:Y:S01]  /*6a10*/  ISETP.GE.AND P2, PT, R23, R0, PT ;  /* 0x000000001700720c */ /* 0x000fe20003f46270 */
[----:B------:R-:W4:Y:S01]  /*6a20*/  MUFU.TANH R143, R143 ;  /* 0x0000008f008f7308 */ /* 0x000f220000002400 */
[-C--:B------:R-:W-:Y:S01]  /*6a30*/  ISETP.GE.AND P4, PT, R25, R2.reuse, PT ;  /* 0x000000021900720c */ /* 0x080fe20003f86270 */
[----:B------:R-:W-:Y:S01]  /*6a40*/  VIADD R23, R6, 0xffffffa0 ;  /* 0xffffffa006177836 */ /* 0x000fe20000000000 */
[----:B--2---:R-:W-:Y:S01]  /*6a50*/  FSEL R179, R179, -INF , !P6 ;  /* 0xff800000b3b37808 */ /* 0x004fe20007000000 */
[----:B------:R-:W-:Y:S01]  /*6a60*/  FMUL.FTZ R146, R146, UR4 ;  /* 0x0000000492927c20 */ /* 0x000fe20008410000 */
[----:B------:R-:W-:Y:S01]  /*6a70*/  FSEL R175, R4, -INF , !P3 ;  /* 0xff80000004af7808 */ /* 0x000fe20005800000 */
[----:B------:R-:W-:Y:S01]  /*6a80*/  FMUL.FTZ R147, R147, UR4 ;  /* 0x0000000493937c20 */ /* 0x000fe20008410000 */
[----:B---3--:R-:W-:Y:S01]  /*6a90*/  FSEL R215, R215, -INF , !P4 ;  /* 0xff800000d7d77808 */ /* 0x008fe20006000000 */
[----:B------:R-:W2:Y:S01]  /*6aa0*/  MUFU.TANH R201, R163 ;  /* 0x000000a300c97308 */ /* 0x000ea20000002400 */
[----:B------:R-:W-:-:S02]  /*6ab0*/  ISETP.GE.AND P6, PT, R19, R2, PT ;  /* 0x000000021300720c */ /* 0x000fc40003fc6270 */
[-C--:B------:R-:W-:Y:S01]  /*6ac0*/  ISETP.GE.AND P3, PT, R19, R0.reuse, PT ;  /* 0x000000001300720c */ /* 0x080fe20003f66270 */
[C---:B------:R-:W-:Y:S01]  /*6ad0*/  VIADD R19, R6.reuse, 0xffffffa9 ;  /* 0xffffffa906137836 */ /* 0x040fe20000000000 */
[----:B------:R-:W-:Y:S02]  /*6ae0*/  ISETP.GE.AND P4, PT, R23, R0, PT ;  /* 0x000000001700720c */ /* 0x000fe40003f86270 */
[----:B-1----:R-:W-:Y:S01]  /*6af0*/  FSEL R193, R5, -INF , !P6 ;  /* 0xff80000005c17808 */ /* 0x002fe20007000000 */
[----:B------:R-:W1:Y:S01]  /*6b00*/  MUFU.TANH R195, R156 ;  /* 0x0000009c00c37308 */ /* 0x000e620000002400 */
[----:B----4-:R-:W-:Y:S01]  /*6b10*/  FSEL R143, R143, -INF , !P4 ;  /* 0xff8000008f8f7808 */ /* 0x010fe20006000000 */
[----:B------:R-:W-:Y:S01]  /*6b20*/  VIADD R5, R6, 0xffffffb1 ;  /* 0xffffffb106057836 */ /* 0x000fe20000000000 */
[----:B------:R-:W-:Y:S02]  /*6b30*/  ISETP.GE.AND P4, PT, R19, R2, PT ;  /* 0x000000021300720c */ /* 0x000fe40003f86270 */
[----:B------:R-:W-:-:S02]  /*6b40*/  FSEL R205, R205, -INF , !P1 ;  /* 0xff800000cdcd7808 */ /* 0x000fc40004800000 */
[----:B------:R-:W-:Y:S01]  /*6b50*/  ISETP.GE.AND P1, PT, R23, R2, PT ;  /* 0x000000021700720c */ /* 0x000fe20003f26270 */
[----:B------:R-:W3:Y:S01]  /*6b60*/  MUFU.TANH R165, R151 ;  /* 0x0000009700a57308 */ /* 0x000ee20000002400 */
[----:B------:R-:W-:Y:S01]  /*6b70*/  FSEL R189, R189, -INF , !P4 ;  /* 0xff800000bdbd7808 */ /* 0x000fe20006000000 */
[C---:B------:R-:W-:Y:S01]  /*6b80*/  VIADD R23, R6.reuse, 0xffffffa8 ;  /* 0xffffffa806177836 */ /* 0x040fe20000000000 */
[-C--:B------:R-:W-:Y:S02]  /*6b90*/  ISETP.GE.AND P4, PT, R5, R0.reuse, PT ;  /* 0x000000000500720c */ /* 0x080fe40003f86270 */
[----:B--2---:R-:W-:Y:S02]  /*6ba0*/  FSEL R201, R201, -INF , !P2 ;  /* 0xff800000c9c97808 */ /* 0x004fe40005000000 */
[----:B------:R-:W-:Y:S01]  /*6bb0*/  ISETP.GE.AND P6, PT, R19, R0, PT ;  /* 0x000000001300720c */ /* 0x000fe20003fc6270 */
[----:B------:R-:W2:Y:S01]  /*6bc0*/  MUFU.TANH R141, R141 ;  /* 0x0000008d008d7308 */ /* 0x000ea20000002400 */
[----:B-1----:R-:W-:Y:S01]  /*6bd0*/  FSEL R195, R195, -INF , !P1 ;  /* 0xff800000c3c37808 */ /* 0x002fe20004800000 */
[----:B------:R-:W-:Y:S01]  /*6be0*/  VIADD R19, R6, 0xffffffb0 ;  /* 0xffffffb006137836 */ /* 0x000fe20000000000 */
[----:B------:R-:W-:-:S02]  /*6bf0*/  ISETP.GE.AND P2, PT, R23, R2, PT ;  /* 0x000000021700720c */ /* 0x000fc40003f46270 */
[----:B------:R-:W-:-:S03]  /*6c00*/  ISETP.GE.AND P1, PT, R23, R0, PT ;  /* 0x000000001700720c */ /* 0x000fc60003f26270 */
[----:B------:R-:W1:Y:S01]  /*6c10*/  MUFU.TANH R191, R152 ;  /* 0x0000009800bf7308 */ /* 0x000e620000002400 */
[----:B---3--:R-:W-:-:S07]  /*6c20*/  FSEL R165, R165, -INF , !P4 ;  /* 0xff800000a5a57808 */ /* 0x008fce0006000000 */
[----:B------:R-:W3:Y:S01]  /*6c30*/  MUFU.TANH R8, R8 ;  /* 0x0000000800087308 */ /* 0x000ee20000002400 */
[----:B--2---:R-:W-:Y:S02]  /*6c40*/  FSEL R141, R141, -INF , !P3 ;  /* 0xff8000008d8d7808 */ /* 0x004fe40005800000 */
[----:B------:R-:W-:-:S05]  /*6c50*/  ISETP.GE.AND P3, PT, R19, R2, PT ;  /* 0x000000021300720c */ /* 0x000fca0003f66270 */
[----:B------:R-:W2:Y:S01]  /*6c60*/  MUFU.TANH R10, R10 ;  /* 0x0000000a000a7308 */ /* 0x000ea20000002400 */
[----:B-1----:R-:W-:Y:S02]  /*6c70*/  FSEL R191, R191, -INF , !P2 ;  /* 0xff800000bfbf7808 */ /* 0x002fe40005000000 */
[----:B------:R-:W-:Y:S01]  /*6c80*/  ISETP.GE.AND P2, PT, R19, R0, PT ;  /* 0x000000001300720c */ /* 0x000fe20003f46270 */
[----:B------:R-:W-:-:S04]  /*6c90*/  VIADD R19, R6, 0xffffffb8 ;  /* 0xffffffb806137836 */ /* 0x000fc80000000000 */
[----:B------:R-:W1:Y:S01]  /*6ca0*/  MUFU.TANH R169, R148 ;  /* 0x0000009400a97308 */ /* 0x000e620000002400 */
[----:B---3--:R-:W-:Y:S02]  /*6cb0*/  FSEL R183, R8, -INF , !P1 ;  /* 0xff80000008b77808 */ /* 0x008fe40004800000 */
[----:B------:R-:W-:Y:S01]  /*6cc0*/  ISETP.GE.AND P1, PT, R5, R2, PT ;  /* 0x000000020500720c */ /* 0x000fe20003f26270 */
[----:B------:R-:W-:-:S04]  /*6cd0*/  VIADD R5, R6, 0xffffffb9 ;  /* 0xffffffb906057836 */ /* 0x000fc80000000000 */
[----:B------:R3:W4:Y:S01]  /*6ce0*/  MUFU.TANH R171, R149 ;  /* 0x0000009500ab7308 */ /* 0x0007220000002400 */
[----:B--2---:R-:W-:Y:S02]  /*6cf0*/  FSEL R181, R10, -INF , !P6 ;  /* 0xff8000000ab57808 */ /* 0x004fe40007000000 */
[----:B------:R-:W-:-:S05]  /*6d00*/  ISETP.GE.AND P6, PT, R19, R2, PT ;  /* 0x000000021300720c */ /* 0x000fca0003fc6270 */
[----:B------:R-:W2:Y:S01]  /*6d10*/  MUFU.TANH R163, R150 ;  /* 0x0000009600a37308 */ /* 0x000ea20000002400 */
[----:B-1----:R-:W-:Y:S02]  /*6d20*/  FSEL R169, R169, -INF , !P3 ;  /* 0xff800000a9a97808 */ /* 0x002fe40005800000 */
[----:B------:R-:W-:-:S05]  /*6d30*/  ISETP.GE.AND P3, PT, R5, R2, PT ;  /* 0x000000020500720c */ /* 0x000fca0003f66270 */
[----:B------:R-:W1:Y:S01]  /*6d40*/  MUFU.TANH R167, R144 ;  /* 0x0000009000a77308 */ /* 0x000e620000002400 */
[----:B---3--:R-:W-:Y:S01]  /*6d50*/  VIADD R149, R137, 0xfffffffe ;  /* 0xfffffffe89957836 */ /* 0x008fe20000000000 */
[----:B----4-:R-:W-:Y:S01]  /*6d60*/  FSEL R171, R171, -INF , !P1 ;  /* 0xff800000abab7808 */ /* 0x010fe20004800000 */
[----:B------:R-:W-:Y:S01]  /*6d70*/  BAR.SYNC.DEFER_BLOCKING 0x0 ;  /* 0x0000000000007b1d */ /* 0x000fe20000010000 */
[----:B------:R-:W-:Y:S02]  /*6d80*/  ISETP.GE.AND P1, PT, R5, R0, PT ;  /* 0x000000000500720c */ /* 0x000fe40003f26270 */
[----:B------:R-:W-:-:S03]  /*6d90*/  ISETP.GT.AND P4, PT, R149, R198, PT ;  /* 0x000000c69500720c */ /* 0x000fc60003f84270 */
[----:B------:R-:W3:Y:S01]  /*6da0*/  MUFU.TANH R162, R145 ;  /* 0x0000009100a27308 */ /* 0x000ee20000002400 */
[----:B--2---:R-:W-:Y:S02]  /*6db0*/  FSEL R163, R163, -INF , !P2 ;  /* 0xff800000a3a37808 */ /* 0x004fe40005000000 */
[----:B------:R-:W-:-:S05]  /*6dc0*/  ISETP.GE.AND P2, PT, R19, R0, PT ;  /* 0x000000001300720c */ /* 0x000fca0003f46270 */
[----:B------:R-:W2:Y:S01]  /*6dd0*/  MUFU.TANH R159, R146 ;  /* 0x00000092009f7308 */ /* 0x000ea20000002400 */
[----:B-1----:R-:W-:-:S07]  /*6de0*/  FSEL R167, R167, -INF , !P6 ;  /* 0xff800000a7a77808 */ /* 0x002fce0007000000 */
[----:B------:R-:W1:Y:S01]  /*6df0*/  MUFU.TANH R158, R147 ;  /* 0x00000093009e7308 */ /* 0x000e620000002400 */
[----:B---3--:R-:W-:Y:S02]  /*6e00*/  FSEL R162, R162, -INF , !P3 ;  /* 0xff800000a2a27808 */ /* 0x008fe40005800000 */
[----:B--2---:R-:W-:Y:S02]  /*6e10*/  FSEL R159, R159, -INF , !P2 ;  /* 0xff8000009f9f7808 */ /* 0x004fe40005000000 */
[----:B-1----:R-:W-:Y:S01]  /*6e20*/  FSEL R158, R158, -INF , !P1 ;  /* 0xff8000009e9e7808 */ /* 0x002fe20004800000 */
        /* <DEDUP_REMOVED lines=64> */
.L_x_2770:
[----:B------:R-:W-:Y:S01]  /*7230*/  UMOV UR4, URZ ;  /* 0x000000ff00047c82 */ /* 0x000fe20008000000 */
[----:B------:R-:W-:Y:S01]  /*7240*/  IMAD.SHL.U32 R0, R134, 0x40, RZ ;  /* 0x0000004086007824 */ /* 0x000fe200078e00ff */
[----:B------:R-:W-:-:S05]  /*7250*/  IADD3 R2, P1, PT, RZ, -UR4, RZ ;  /* 0x80000004ff027c10 */ /* 0x000fca000ff3e0ff */
[----:B------:R-:W-:-:S05]  /*7260*/  IMAD.X R0, RZ, RZ, ~R0, P1 ;  /* 0x000000ffff007224 */ /* 0x000fca00008e0e00 */
[----:B------:R-:W-:-:S04]  /*7270*/  SHF.R.S64 R5, R2, 0x1f, R0 ;  /* 0x0000001f02057819 */ /* 0x000fc80000001000 */
[----:B------:R-:W-:-:S04]  /*7280*/  IADD3 R200, P1, PT, R5, R200, RZ ;  /* 0x000000c805c87210 */ /* 0x000fc80007f3e0ff */
[----:B------:R-:W-:-:S09]  /*7290*/  LEA.HI.X.SX32 R199, R0, R199, 0x1, P1 ;  /* 0x000000c700c77211 */ /* 0x000fd200008f0eff */
.L_x_2771:
        /* <DEDUP_REMOVED lines=26> */
.L_x_2769:
        /* <DEDUP_REMOVED lines=22> */
[----:B------:R-:W-:Y:S02]  /*75a0*/  IADD3 R157, PT, PT, R187, 0xc040, RZ ;  /* 0x0000c040bb9d7810 */ /* 0x000fe40007ffe0ff */
[----:B------:R-:W-:Y:S02]  /*75b0*/  @P0 IADD3 R157, PT, PT, R16, -0x40, RZ ;  /* 0xffffffc0109d0810 */ /* 0x000fe40007ffe0ff */
[C---:B------:R-:W-:Y:S02]  /*75c0*/  IADD3 R161, PT, PT, R156.reuse, R187, RZ ;  /* 0x000000bb9ca17210 */ /* 0x040fe40007ffe0ff */
[----:B------:R-:W-:Y:S01]  /*75d0*/  IADD3 R156, PT, PT, R156, R157, RZ ;  /* 0x0000009d9c9c7210 */ /* 0x000fe20007ffe0ff */
        /* <DEDUP_REMOVED lines=18> */
[----:B------:R1:W-:Y:S01]  /*7700*/  MUFU.EX2 R136, R29 ;  /* 0x0000001d00887308 */ /* 0x0003e20000000800 */
[--C-:B------:R-:W-:Y:S01]  /*7710*/  FFMA.FTZ R152, R9, UR4, -R160.reuse ;  /* 0x0000000409987c23 */ /* 0x100fe200080108a0 */
[----:B------:R-:W-:Y:S01]  /*7720*/  FADD.FTZ R4, R132, -R5 ;  /* 0x8000000584047221 */ /* 0x000fe20000010000 */
[----:B------:R-:W-:Y:S01]  /*7730*/  FFMA.FTZ R138, R11, UR4, -R160 ;  /* 0x000000040b8a7c23 */ /* 0x000fe200080108a0 */
[--C-:B------:R-:W-:Y:S01]  /*7740*/  FFMA.FTZ R154, R7, UR4, -R164.reuse ;  /* 0x00000004079a7c23 */ /* 0x100fe200080108a4 */
[--C-:B------:R-:W-:Y:S01]  /*7750*/  FFMA.FTZ R150, R13, UR4, -R164.reuse ;  /* 0x000000040d967c23 */ /* 0x100fe200080108a4 */
[----:B------:R-:W-:Y:S01]  /*7760*/  FMUL.FTZ R155, R4, UR4 ;  /* 0x00000004049b7c20 */ /* 0x000fe20008410000 */
[--C-:B------:R-:W-:Y:S01]  /*7770*/  FFMA.FTZ R151, R15, UR4, -R164.reuse ;  /* 0x000000040f977c23 */ /* 0x100fe200080108a4 */
[----:B------:R-:W-:Y:S01]  /*7780*/  FFMA.FTZ R148, R21, UR4, -R164 ;  /* 0x0000000415947c23 */ /* 0x000fe200080108a4 */
[--C-:B------:R-:W-:Y:S01]  /*7790*/  FFMA.FTZ R153, R17, UR4, -R160.reuse ;  /* 0x0000000411997c23 */ /* 0x100fe200080108a0 */
[----:B------:R-:W2:Y:S01]  /*77a0*/  MUFU.EX2 R3, R3 ;  /* 0x0000000300037308 */ /* 0x000ea20000000800 */
[----:B------:R-:W-:Y:S01]  /*77b0*/  LDSM.16.MT88.4 R20, [R161+0xc000] ;  /* 0x00c00000a114783b */ /* 0x000fe20000004200 */
[----:B------:R-:W-:Y:S01]  /*77c0*/  FFMA.FTZ R170, R177, UR4, -R160 ;  /* 0x00000004b1aa7c23 */ /* 0x000fe200080108a0 */
[--C-:B------:R-:W-:Y:S01]  /*77d0*/  FFMA.FTZ R166, R217, UR4, -R164.reuse ;  /* 0x00000004d9a67c23 */ /* 0x100fe200080108a4 */
[--C-:B------:R-:W-:Y:S01]  /*77e0*/  FFMA.FTZ R173, R173, UR4, -R164.reuse ;  /* 0x00000004adad7c23 */ /* 0x100fe200080108a4 */
[----:B------:R-:W-:Y:S01]  /*77f0*/  LDSM.16.MT88.4 R12, [R187+0xc000] ;  /* 0x00c00000bb0c783b */ /* 0x000fe20000004200 */
[--C-:B------:R-:W-:Y:S01]  /*7800*/  FFMA.FTZ R168, R215, UR4, -R164.reuse ;  /* 0x00000004d7a87c23 */ /* 0x100fe200080108a4 */
[----:B------:R-:W-:Y:S01]  /*7810*/  FFMA.FTZ R175, R175, UR4, -R164 ;  /* 0x00000004afaf7c23 */ /* 0x000fe200080108a4 */
[----:B------:R-:W3:Y:S01]  /*7820*/  MUFU.EX2 R155, R155 ;  /* 0x0000009b009b7308 */ /* 0x000ee20000000800 */
[----:B-1----:R-:W1:Y:S01]  /*7830*/  LDSM.16.MT88.4 R28, [R157] ;  /* 0x000000009d1c783b */ /* 0x002e620000004200 */
        /* <DEDUP_REMOVED lines=54> */
[----:B------:R-:W5:Y:S01]  /*7ba0*/  MUFU.EX2 R153, R153 ;  /* 0x0000009900997308 */ /* 0x000f620000000800 */
[-C--:B------:R-:W-:Y:S01]  /*7bb0*/  FMUL.FTZ R18, R122, R3.reuse ;  /* 0x000000037a127220 */ /* 0x080fe20000410000 */
[----:B------:R-:W-:Y:S01]  /*7bc0*/  FMUL.FTZ R19, R123, R3 ;  /* 0x000000037b137220 */ /* 0x000fe20000410000 */
[-C--:B------:R-:W-:Y:S01]  /*7bd0*/  FMUL.FTZ R116, R116, R155.reuse ;  /* 0x0000009b74747220 */ /* 0x080fe20000410000 */
[----:B------:R-:W-:Y:S01]  /*7be0*/  FMUL.FTZ R117, R117, R155 ;  /* 0x0000009b75757220 */ /* 0x000fe20000410000 */
[-C--:B------:R-:W-:Y:S01]  /*7bf0*/  FMUL.FTZ R118, R118, R3.reuse ;  /* 0x0000000376767220 */ /* 0x080fe20000410000 */
[----:B------:R-:W-:Y:S01]  /*7c00*/  FMUL.FTZ R119, R119, R3 ;  /* 0x0000000377777220 */ /* 0x000fe20000410000 */
[----:B------:R-:W-:Y:S01]  /*7c10*/  LDSM.16.MT88.4 R120, [R156] ;  /* 0x000000009c78783b */ /* 0x000fe20000004200 */
[-C--:B------:R-:W-:Y:S01]  /*7c20*/  FMUL.FTZ R68, R68, R155.reuse ;  /* 0x0000009b44447220 */ /* 0x080fe20000410000 */
[----:B--2---:R-:W-:Y:S01]  /*7c30*/  F2FP.BF16.F32.PACK_AB R5, R138, R152 ;  /* 0x000000988a05723e */ /* 0x004fe200000010ff */
[----:B------:R-:W-:Y:S01]  /*7c40*/  FMUL.FTZ R69, R69, R155 ;  /* 0x0000009b45457220 */ /* 0x000fe20000410000 */
[-C--:B------:R-:W-:Y:S01]  /*7c50*/  FMUL.FTZ R70, R70, R3.reuse ;  /* 0x0000000346467220 */ /* 0x080fe20000410000 */
[----:B------:R-:W-:Y:S01]  /*7c60*/  FMUL.FTZ R71, R71, R3 ;  /* 0x0000000347477220 */ /* 0x000fe20000410000 */
[-C--:B------:R-:W-:Y:S01]  /*7c70*/  FMUL.FTZ R72, R72, R155.reuse ;  /* 0x0000009b48487220 */ /* 0x080fe20000410000 */
[----:B------:R-:W-:Y:S01]  /*7c80*/  FMUL.FTZ R73, R73, R155 ;  /* 0x0000009b49497220 */ /* 0x000fe20000410000 */
[-C--:B------:R-:W-:Y:S01]  /*7c90*/  FMUL.FTZ R74, R74, R3.reuse ;  /* 0x000000034a4a7220 */ /* 0x080fe20000410000 */
[----:B------:R-:W-:Y:S01]  /*7ca0*/  FMUL.FTZ R75, R75, R3 ;  /* 0x000000034b4b7220 */ /* 0x000fe20000410000 */
[----:B-----5:R-:W-:Y:S01]  /*7cb0*/  F2FP.BF16.F32.PACK_AB R7, R153, R136 ;  /* 0x000000889907723e */ /* 0x020fe200000010ff */
        /* <DEDUP_REMOVED lines=34> */
[----:B------:R-:W-:Y:S01]  /*7ee0*/  MUFU.EX2 R166, R166 ;  /* 0x000000a600a67308 */ /* 0x000fe20000000800 */
[-C--:B------:R-:W-:Y:S01]  /*7ef0*/  FMUL.FTZ R8, R128, R155.reuse ;  /* 0x0000009b80087220 */ /* 0x080fe20000410000 */
[----:B------:R-:W-:Y:S01]  /*7f00*/  FMUL.FTZ R9, R129, R155 ;  /* 0x0000009b81097220 */ /* 0x000fe20000410000 */
[-C--:B------:R-:W-:Y:S01]  /*7f10*/  FMUL.FTZ R10, R130, R3.reuse ;  /* 0x00000003820a7220 */ /* 0x080fe20000410000 */
[C---:B----4-:R-:W-:Y:S01]  /*7f20*/  HMMA.16816.F32.BF16 R52, R4.reuse, R112, R52 ;  /* 0x000000700434723c */ /* 0x050fe20000041834 */
[----:B------:R-:W-:Y:S01]  /*7f30*/  FMUL.FTZ R11, R131, R3 ;  /* 0x00000003830b7220 */ /* 0x000fe20000410000 */
[-C--:B------:R-:W-:Y:S01]  /*7f40*/  FMUL.FTZ R124, R124, R155.reuse ;  /* 0x0000009b7c7c7220 */ /* 0x080fe20000410000 */
[----:B------:R-:W-:Y:S01]  /*7f50*/  FMUL.FTZ R125, R125, R155 ;  /* 0x0000009b7d7d7220 */ /* 0x000fe20000410000 */
[----:B------:R-:W3:Y:S01]  /*7f60*/  MUFU.EX2 R173, R173 ;  /* 0x000000ad00ad7308 */ /* 0x000ee20000000800 */
[-C--:B------:R-:W-:Y:S01]  /*7f70*/  FMUL.FTZ R126, R126, R3.reuse ;  /* 0x000000037e7e7220 */ /* 0x080fe20000410000 */
[----:B------:R-:W-:Y:S01]  /*7f80*/  FMUL.FTZ R127, R127, R3 ;  /* 0x000000037f7f7220 */ /* 0x000fe20000410000 */
[-C--:B------:R-:W-:Y:S01]  /*7f90*/  FMUL.FTZ R92, R92, R155.reuse ;  /* 0x0000009b5c5c7220 */ /* 0x080fe20000410000 */
[C---:B------:R-:W-:Y:S01]  /*7fa0*/  HMMA.16816.F32.BF16 R56, R4.reuse, R114, R56 ;  /* 0x000000720438723c */ /* 0x040fe20000041838 */
[----:B------:R-:W4:Y:S01]  /*7fb0*/  LDSM.16.MT88.4 R112, [R161+0x10000] ;  /* 0x01000000a170783b */ /* 0x000f220000004200 */
[----:B------:R-:W-:Y:S01]  /*7fc0*/  FMUL.FTZ R93, R93, R155 ;  /* 0x0000009b5d5d7220 */ /* 0x000fe20000410000 */
[-C--:B------:R-:W-:Y:S01]  /*7fd0*/  FMUL.FTZ R94, R94, R3.reuse ;  /* 0x000000035e5e7220 */ /* 0x080fe20000410000 */
[----:B------:R-:W-:Y:S01]  /*7fe0*/  MUFU.EX2 R168, R168 ;  /* 0x000000a800a87308 */ /* 0x000fe20000000800 */
[----:B------:R-:W-:Y:S01]  /*7ff0*/  FMUL.FTZ R95, R95, R3 ;  /* 0x000000035f5f7220 */ /* 0x000fe20000410000 */
[-C--:B------:R-:W-:Y:S01]  /*8000*/  FMUL.FTZ R96, R96, R155.reuse ;  /* 0x0000009b60607220 */ /* 0x080fe20000410000 */
[----:B------:R-:W-:Y:S01]  /*8010*/  FMUL.FTZ R97, R97, R155 ;  /* 0x0000009b61617220 */ /* 0x000fe20000410000 */
[C---:B------:R-:W-:Y:S01]  /*8020*/  HMMA.16816.F32.BF16 R16, R4.reuse, R20, R16 ;  /* 0x000000140410723c */ /* 0x040fe20000041810 */
[-C--:B------:R-:W-:Y:S01]  /*8030*/  FMUL.FTZ R98, R98, R3.reuse ;  /* 0x0000000362627220 */ /* 0x080fe20000410000 */
[----:B------:R-:W-:Y:S01]  /*8040*/  FMUL.FTZ R99, R99, R3 ;  /* 0x0000000363637220 */ /* 0x000fe20000410000 */
[----:B------:R-:W-:Y:S01]  /*8050*/  LDSM.16.MT88.4 R128, [R157+0x800] ;  /* 0x000800009d80783b */ /* 0x000fe20000004200 */
[----:B------:R-:W-:Y:S01]  /*8060*/  MUFU.EX2 R175, R175 ;  /* 0x000000af00af7308 */ /* 0x000fe20000000800 */
[--C-:B------:R-:W-:Y:S01]  /*8070*/  FFMA.FTZ R193, R193, UR4, -R164.reuse ;  /* 0x00000004c1c17c23 */ /* 0x100fe200080108a4 */
[----:B------:R-:W-:Y:S01]  /*8080*/  FFMA.FTZ R189, R189, UR4, -R164 ;  /* 0x00000004bdbd7c23 */ /* 0x000fe200080108a4 */
[--C-:B------:R-:W-:Y:S01]  /*8090*/  FFMA.FTZ R178, R143, UR4, -R160.reuse ;  /* 0x000000048fb27c23 */ /* 0x100fe200080108a0 */
[C---:B-1----:R-:W-:Y:S01]  /*80a0*/  HMMA.16816.F32.BF16 R60, R4.reuse, R108, R60 ;  /* 0x0000006c043c723c */ /* 0x042fe2000004183c */
[--C-:B------:R-:W-:Y:S01]  /*80b0*/  FFMA.FTZ R191, R141, UR4, -R160.reuse ;  /* 0x000000048dbf7c23 */ /* 0x100fe200080108a0 */
[--C-:B------:R-:W-:Y:S01]  /*80c0*/  FFMA.FTZ R180, R183, UR4, -R160.reuse ;  /* 0x00000004b7b47c23 */ /* 0x100fe200080108a0 */
[----:B------:R-:W-:Y:S01]  /*80d0*/  FFMA.FTZ R181, R181, UR4, -R160 ;  /* 0x00000004b5b57c23 */ /* 0x000fe200080108a0 */
[----:B------:R-:W-:Y:S01]  /*80e0*/  MUFU.EX2 R170, R170 ;  /* 0x000000aa00aa7308 */ /* 0x000fe20000000800 */
[----:B------:R-:W-:Y:S01]  /*80f0*/  LDSM.16.MT88.4 R140, [R187+0xd000] ;  /* 0x00d00000bb8c783b */ /* 0x000fe20000004200 */
[--C-:B------:R-:W-:Y:S01]  /*8100*/  FFMA.FTZ R169, R169, UR4, -R164.reuse ;  /* 0x00000004a9a97c23 */ /* 0x100fe200080108a4 */
[--C-:B------:R-:W-:Y:S01]  /*8110*/  FFMA.FTZ R182, R171, UR4, -R164.reuse ;  /* 0x00000004abb67c23 */ /* 0x100fe200080108a4 */
[C---:B------:R-:W-:Y:S01]  /*8120*/  HMMA.16816.F32.BF16 R64, R4.reuse, R110, R64 ;  /* 0x0000006e0440723c */ /* 0x040fe20000041840 */
[----:B------:R-:W1:Y:S01]  /*8130*/  LDSM.16.MT88.4 R108, [R157+0x4000] ;  /* 0x004000009d6c783b */ /* 0x000e620000004200 */
[--C-:B------:R-:W-:Y:S01]  /*8140*/  FFMA.FTZ R167, R167, UR4, -R164.reuse ;  /* 0x00000004a7a77c23 */ /* 0x100fe200080108a4 */
[----:B------:R-:W-:Y:S01]  /*8150*/  FFMA.FTZ R162, R162, UR4, -R164 ;  /* 0x00000004a2a27c23 */ /* 0x000fe200080108a4 */
[----:B------:R-:W5:Y:S01]  /*8160*/  MUFU.EX2 R177, R177 ;  /* 0x000000b100b17308 */ /* 0x000f620000000800 */
[--C-:B------:R-:W-:Y:S01]  /*8170*/  FFMA.FTZ R163, R163, UR4, -R160.reuse ;  /* 0x00000004a3a37c23 */ /* 0x100fe200080108a0 */
[--C-:B------:R-:W-:Y:S01]  /*8180*/  FFMA.FTZ R164, R165, UR4, -R160.reuse ;  /* 0x00000004a5a47c23 */ /* 0x100fe200080108a0 */
[--C-:B------:R-:W-:Y:S01]  /*8190*/  FFMA.FTZ R159, R159, UR4, -R160.reuse ;  /* 0x000000049f9f7c23 */ /* 0x100fe200080108a0 */
[C---:B------:R-:W-:Y:S01]  /*81a0*/  HMMA.16816.F32.BF16 R20, R4.reuse, R22, R116 ;  /* 0x000000160414723c */ /* 0x040fe20000041874 */
[----:B------:R-:W3:Y:S01]  /*81b0*/  LDSM.16.MT88.4 R116, [R187+0xe000] ;  /* 0x00e00000bb74783b */ /* 0x000ee20000004200 */
[----:B------:R-:W-:Y:S01]  /*81c0*/  FFMA.FTZ R158, R158, UR4, -R160 ;  /* 0x000000049e9e7c23 */ /* 0x000fe200080108a0 */
[----:B------:R-:W-:Y:S01]  /*81d0*/  FFMA.FTZ R155, R213, R155, R154 ;  /* 0x0000009bd59b7223 */ /* 0x000fe2000001009a */
[----:B------:R-:W-:Y:S01]  /*81e0*/  MUFU.EX2 R179, R179 ;  /* 0x000000b300b37308 */ /* 0x000fe20000000800 */
[----:B------:R-:W-:Y:S01]  /*81f0*/  FFMA.FTZ R3, R211, R3, R152 ;  /* 0x00000003d3037223 */ /* 0x000fe20000010098 */
[----:B------:R-:W-:Y:S01]  /*8200*/  @P4 IADD3 R205, PT, PT, R137, -0x3, RZ ;  /* 0xfffffffd89cd4810 */ /* 0x000fe20007ffe0ff */
[----:B------:R-:W-:Y:S01]  /*8210*/  FADD.FTZ R150, R150, R155 ;  /* 0x0000009b96967221 */ /* 0x000fe20000010000 */
[----:B--2---:R-:W-:Y:S01]  /*8220*/  HMMA.16816.F32.BF16 R68, R4, R104, R68 ;  /* 0x000000680444723c */ /* 0x004fe20000041844 */
[----:B------:R-:W-:-:S02]  /*8230*/  FADD.FTZ R3, R138, R3 ;  /* 0x000000038a037221 */ /* 0x000fc40000010000 */
[----:B------:R-:W-:Y:S01]  /*8240*/  FADD.FTZ R151, R151, R150 ;  /* 0x0000009697977221 */ /* 0x000fe20000010000 */
[----:B------:R-:W2:Y:S01]  /*8250*/  MUFU.EX2 R172, R172 ;  /* 0x000000ac00ac7308 */ /* 0x000ea20000000800 */
[----:B------:R-:W-:Y:S01]  /*8260*/  FADD.FTZ R136, R136, R3 ;  /* 0x0000000388887221 */ /* 0x000fe20000010000 */
[-C--:B------:R-:W-:Y:S01]  /*8270*/  MOV R3, R0.reuse ;  /* 0x0000000000037202 */ /* 0x080fe20000000f00 */
[----:B------:R-:W-:Y:S01]  /*8280*/  FADD.FTZ R151, R148, R151 ;  /* 0x0000009794977221 */ /* 0x000fe20000010000 */
[C---:B------:R-:W-:Y:S01]  /*8290*/  HMMA.16816.F32.BF16 R72, R4.reuse, R106, R72 ;  /* 0x0000006a0448723c */ /* 0x040fe20000041848 */
[----:B------:R-:W5:Y:S01]  /*82a0*/  LDSM.16.MT88.4 R104, [R156+0x4000] ;  /* 0x004000009c68783b */ /* 0x000f620000004200 */
[----:B------:R-:W-:Y:S01]  /*82b0*/  FADD.FTZ R153, R153, R136 ;  /* 0x0000008899997221 */ /* 0x000fe20000010000 */
[----:B------:R-:W-:Y:S01]  /*82c0*/  @P4 MOV R3, R0 ;  /* 0x0000000000034202 */ /* 0x000fe20000000f00 */
        /* <DEDUP_REMOVED lines=36> */
[----:B------:R-:W-:Y:S01]  /*8510*/  FADD.FTZ R170, R170, R153 ;  /* 0x00000099aaaa7221 */ /* 0x000fe20000010000 */
[----:B------:R-:W-:Y:S01]  /*8520*/  MOV R153, R149 ;  /* 0x0000009500997202 */ /* 0x000fe20000000f00 */
[----:B------:R-:W-:-:S02]  /*8530*/  FADD.FTZ R173, R173, R166 ;  /* 0x000000a6adad7221 */ /* 0x000fc40000010000 */
        /* <DEDUP_REMOVED lines=123> */
[----:B------:R-:W-:-:S02]  /*8cf0*/  MOV R132, R2 ;  /* 0x0000000200847202 */ /* 0x000fc40000000f00 */
[----:B------:R-:W-:-:S05]  /*8d00*/  @P4 MOV R132, R2 ;  /* 0x0000000200844202 */ /* 0x000fca0000000f00 */
[C---:B------:R-:W-:Y:S08]  /*8d10*/  HMMA.16816.F32.BF16 R40, R96.reuse, R134, R40 ;  /* 0x000000866028723c */ /* 0x040ff00000041828 */
[C---:B-1----:R-:W-:Y:S08]  /*8d20*/  HMMA.16816.F32.BF16 R60, R96.reuse, R16, R60 ;  /* 0x00000010603c723c */ /* 0x042ff0000004183c */
[C---:B------:R-:W-:Y:S08]  /*8d30*/  HMMA.16816.F32.BF16 R64, R96.reuse, R18, R64 ;  /* 0x000000126040723c */ /* 0x040ff00000041840 */
[C---:B--2---:R-:W-:Y:S08]  /*8d40*/  HMMA.16816.F32.BF16 R68, R96.reuse, R20, R68 ;  /* 0x000000146044723c */ /* 0x044ff00000041844 */
[C---:B------:R-:W-:Y:S08]  /*8d50*/  HMMA.16816.F32.BF16 R72, R96.reuse, R22, R72 ;  /* 0x000000166048723c */ /* 0x040ff00000041848 */
[C---:B----4-:R-:W-:Y:S08]  /*8d60*/  HMMA.16816.F32.BF16 R92, R96.reuse, R8, R92 ;  /* 0x00000008605c723c */ /* 0x050ff0000004185c */
[----:B------:R-:W-:Y:S01]  /*8d70*/  HMMA.16816.F32.BF16 R96, R96, R10, R4 ;  /* 0x0000000a6060723c */ /* 0x000fe20000041804 */
[----:B------:R-:W-:-:S04]  /*8d80*/  NOP ;  /* 0x0000000000007918 */ /* 0x000fc80000000000 */
[----:B------:R-:W-:-:S15]  /*8d90*/  @P4 BRA `(.L_x_2772) ;  /* 0x0000000000044947 */ /* 0x000fde0003800000 */
.L_x_2766:
[----:B------:R-:W-:-:S07]  /*8da0*/  IADD3 R205, PT, PT, R153, -0x1, RZ ;  /* 0xffffffff99cd7810 */ /* 0x000fce0007ffe0ff */
.L_x_2772:
        /* <DEDUP_REMOVED lines=17> */
[----:B------:R-:W3:Y:S01]  /*8ec0*/  LDCU UR4, c[0x0][0x45c] ;  /* 0x00008b80ff0477ac */ /* 0x000ee20008000800 */
[----:B------:R-:W4:Y:S01]  /*8ed0*/  LDCU.64 UR6, c[0x0][0x3a0] ;  /* 0x00007400ff0677ac */ /* 0x000f220008000a00 */
[----:B------:R-:W2:Y:S01]  /*8ee0*/  LDCU.64 UR8, c[0x0][0x3a8] ;  /* 0x00007500ff0877ac */ /* 0x000ea20008000a00 */
[----:B-1----:R-:W-:-:S12]  /*8ef0*/  ULEA UR5, UR5, UR11, 0x18 ;  /* 0x0000000b05057291 */ /* 0x002fd8000f8ec0ff */
.L_x_2777:
        /* <DEDUP_REMOVED lines=90> */
.L_x_2774:
[----:B------:R-:W-:Y:S02]  /*94a0*/  LEA R215, R215, UR5, 0x1 ;  /* 0x00000005d7d77c11 */ /* 0x000fe4000f8e08ff */
        /* <DEDUP_REMOVED lines=9> */
[----:B------:R-:W-:Y:S02]  /*9540*/  IADD3.X R217, PT, PT, R134, R203, RZ, P0, !PT ;  /* 0x000000cb86d97210 */ /* 0x000fe400007fe4ff */
[C---:B------:R-:W-:Y:S03]  /*9550*/  IADD3 R220, P2, PT, R135.reuse, R216, RZ ;  /* 0x000000d887dc7210 */ /* 0x040fe60007f5e0ff */
[----:B------:R-:W-:Y:S01]  /*9560*/  LDGSTS.E.BYPASS.LTC128B.128 [R215+0x10000], desc[UR16][R202.64+0x100] ;  /* 0x10000100cad77fae */ /* 0x000fe2000b981a10 */
[----:B------:R-:W-:Y:S02]  /*9570*/  LEA R194, R2, R3, 0x1 ;  /* 0x0000000302c27211 */ /* 0x000fe400078e08ff */
[----:B------:R-:W-:Y:S03]  /*9580*/  IADD3.X R221, PT, PT, R134, R217, RZ, P2, !PT ;  /* 0x000000d986dd7210 */ /* 0x000fe600017fe4ff */
[----:B------:R-:W-:Y:S01]  /*9590*/  LDGSTS.E.BYPASS.LTC128B.128 [R215+0xc800], desc[UR16][R216.64] ;  /* 0x0c800000d8d77fae */ /* 0x000fe2000b981a10 */
[----:B------:R-:W-:Y:S02]  /*95a0*/  IADD3 R218, P0, PT, R135, R220, RZ ;  /* 0x000000dc87da7210 */ /* 0x000fe40007f1e0ff */
[----:B------:R-:W-:Y:S03]  /*95b0*/  LEA R196, R196, UR5, 0x1 ;  /* 0x00000005c4c47c11 */ /* 0x000fe6000f8e08ff */
[----:B------:R-:W-:Y:S01]  /*95c0*/  LDGSTS.E.BYPASS.LTC128B.128 [R215+0xe800], desc[UR16][R216.64+0x80] ;  /* 0x0e800080d8d77fae */ /* 0x000fe2000b981a10 */
[----:B------:R-:W-:Y:S02]  /*95d0*/  IADD3.X R219, PT, PT, R134, R221, RZ, P0, !PT ;  /* 0x000000dd86db7210 */ /* 0x000fe400007fe4ff */
[----:B------:R-:W-:Y:S03]  /*95e0*/  LOP3.LUT P0, RZ, R186, 0x2, RZ, 0xc0, !PT ;  /* 0x00000002baff7812 */ /* 0x000fe6000780c0ff */
[----:B------:R-:W-:Y:S01]  /*95f0*/  LDGSTS.E.BYPASS.LTC128B.128 [R215+0x10800], desc[UR16][R216.64+0x100] ;  /* 0x10800100d8d77fae */ /* 0x000fe2000b981a10 */
[----:B------:R-:W-:Y:S02]  /*9600*/  IADD3 R190, PT, PT, R194, UR5, RZ ;  /* 0x00000005c2be7c10 */ /* 0x000fe4000fffe0ff */
[----:B------:R-:W-:Y:S03]  /*9610*/  SEL R189, R184, 0xffffffe0, !P0 ;  /* 0xffffffe0b8bd7807 */ /* 0x000fe60004000000 */
[----:B------:R-:W-:Y:S01]  /*9620*/  LDGSTS.E.BYPASS.LTC128B.128 [R215+0xd000], desc[UR16][R220.64] ;  /* 0x0d000000dcd77fae */ /* 0x000fe2000b981a10 */
[----:B------:R-:W-:Y:S02]  /*9630*/  LOP3.LUT P0, RZ, R186, 0x4, RZ, 0xc0, !PT ;  /* 0x00000004baff7812 */ /* 0x000fe4000780c0ff */
[C---:B------:R-:W-:Y:S03]  /*9640*/  IADD3 R193, PT, PT, R189.reuse, R196, RZ ;  /* 0x000000c4bdc17210 */ /* 0x040fe60007ffe0ff */
[----:B------:R-:W-:Y:S01]  /*9650*/  LDGSTS.E.BYPASS.LTC128B.128 [R215+0xf000], desc[UR16][R220.64+0x80] ;  /* 0x0f000080dcd77fae */ /* 0x000fe2000b981a10 */
[----:B------:R-:W-:Y:S02]  /*9660*/  IADD3 R191, PT, PT, R189, R190, RZ ;  /* 0x000000bebdbf7210 */ /* 0x000fe40007ffe0ff */
[----:B------:R-:W-:Y:S03]  /*9670*/  SEL R3, R139, 0xffffffc0, !P0 ;  /* 0xffffffc08b037807 */ /* 0x000fe60004000000 */
[----:B------:R1:W-:Y:S01]  /*9680*/  LDGSTS.E.BYPASS.LTC128B.128 [R215+0x11000], desc[UR16][R220.64+0x100] ;  /* 0x11000100dcd77fae */ /* 0x0003e2000b981a10 */
[----:B------:R-:W-:Y:S02]  /*9690*/  IADD3 R205, PT, PT, R205, -0x1, RZ ;  /* 0xffffffffcdcd7810 */ /* 0x000fe40007ffe0ff */
[C---:B------:R-:W-:Y:S03]  /*96a0*/  IADD3 R192, PT, PT, R3.reuse, R196, RZ ;  /* 0x000000c403c07210 */ /* 0x040fe60007ffe0ff */
[----:B------:R-:W-:Y:S01]  /*96b0*/  LDGSTS.E.BYPASS.LTC128B.128 [R215+0xd800], desc[UR16][R218.64] ;  /* 0x0d800000dad77fae */ /* 0x000fe2000b981a10 */
[----:B------:R-:W-:Y:S02]  /*96c0*/  IADD3 R190, PT, PT, R3, R190, RZ ;  /* 0x000000be03be7210 */ /* 0x000fe40007ffe0ff */
[C---:B------:R-:W-:Y:S03]  /*96d0*/  IADD3 R3, PT, PT, R189.reuse, R192, RZ ;  /* 0x000000c0bd037210 */ /* 0x040fe60007ffe0ff */
[----:B------:R-:W-:Y:S01]  /*96e0*/  LDGSTS.E.BYPASS.LTC128B.128 [R215+0xf800], desc[UR16][R218.64+0x80] ;  /* 0x0f800080dad77fae */ /* 0x000fe2000b981a10 */
[----:B------:R-:W-:Y:S02]  /*96f0*/  IADD3 R2, PT, PT, R189, R190, RZ ;  /* 0x000000bebd027210 */ /* 0x000fe40007ffe0ff */
[----:B------:R-:W-:Y:S03]  /*9700*/  ISETP.GT.AND P2, PT, R205, R198, PT ;  /* 0x000000c6cd00720c */ /* 0x000fe60003f44270 */
[----:B------:R2:W-:Y:S06]  /*9710*/  LDGSTS.E.BYPASS.LTC128B.128 [R215+0x11800], desc[UR16][R218.64+0x100] ;  /* 0x11800100dad77fae */ /* 0x0005ec000b981a10 */
[----:B------:R-:W-:Y:S06]  /*9720*/  LDSM.16.M88.4 R140, [R196] ;  /* 0x00000000c48c783b */ /* 0x000fec0000000200 */
[----:B------:R-:W5:Y:S06]  /*9730*/  LDSM.16.M88.4 R144, [R194+UR5+0x6000] ;  /* 0x00600005c290783b */ /* 0x000f6c0008000200 */
[----:B------:R-:W3:Y:S06]  /*9740*/  LDSM.16.M88.4 R148, [R194+UR5+0x6800] ;  /* 0x00680005c294783b */ /* 0x000eec0008000200 */
[----:B------:R-:W4:Y:S06]  /*9750*/  LDSM.16.M88.4 R152, [R194+UR5+0x7000] ;  /* 0x00700005c298783b */ /* 0x000f2c0008000200 */
[----:B------:R-:W0:Y:S06]  /*9760*/  LDGDEPBAR ;  /* 0x00000000000079af */ /* 0x000e2c0000000000 */
[----:B------:R-:W1:Y:S06]  /*9770*/  LDSM.16.M88.4 R156, [R194+UR5+0x7800] ;  /* 0x00780005c29c783b */ /* 0x000e6c0008000200 */
[----:B------:R-:W-:Y:S06]  /*9780*/  LDSM.16.M88.4 R160, [R193] ;  /* 0x00000000c1a0783b */ /* 0x000fec0000000200 */
[----:B------:R-:W2:Y:S01]  /*9790*/  LDSM.16.M88.4 R164, [R191+0x6000] ;  /* 0x00600000bfa4783b */ /* 0x000ea20000000200 */
[C---:B-----5:R-:W-:Y:S05]  /*97a0*/  HMMA.16816.F32.BF16 R4, R140.reuse, R144, RZ ;  /* 0x000000908c04723c */ /* 0x060fea00000418ff */
[----:B------:R-:W5:Y:S06]  /*97b0*/  LDSM.16.M88.4 R168, [R191+0x6800] ;  /* 0x00680000bfa8783b */ /* 0x000f6c0000000200 */
[----:B------:R-:W5:Y:S01]  /*97c0*/  LDSM.16.M88.4 R172, [R191+0x7000] ;  /* 0x00700000bfac783b */ /* 0x000f620000000200 */
[C---:B------:R-:W-:Y:S05]  /*97d0*/  HMMA.16816.F32.BF16 R8, R140.reuse, R146, RZ ;  /* 0x000000928c08723c */ /* 0x040fea00000418ff */
[----:B------:R-:W5:Y:S03]  /*97e0*/  LDSM.16.M88.4 R144, [R191+0x7800] ;  /* 0x00780000bf90783b */ /* 0x000f660000000200 */
[C---:B---3--:R-:W-:Y:S03]  /*97f0*/  HMMA.16816.F32.BF16 R12, R140.reuse, R148, RZ ;  /* 0x000000948c0c723c */ /* 0x048fe600000418ff */
[----:B------:R-:W-:Y:S05]  /*9800*/  LDSM.16.M88.4 R176, [R192] ;  /* 0x00000000c0b0783b */ /* 0x000fea0000000200 */
[C---:B------:R-:W-:Y:S01]  /*9810*/  HMMA.16816.F32.BF16 R16, R140.reuse, R150, RZ ;  /* 0x000000968c10723c */ /* 0x040fe200000418ff */
[----:B------:R-:W3:Y:S06]  /*9820*/  LDSM.16.M88.4 R180, [R190+0x6000] ;  /* 0x00600000beb4783b */ /* 0x000eec0000000200 */
[----:B------:R-:W-:Y:S01]  /*9830*/  LDSM.16.M88.4 R148, [R190+0x7000] ;  /* 0x00700000be94783b */ /* 0x000fe20000000200 */
[C---:B----4-:R-:W-:Y:S05]  /*9840*/  HMMA.16816.F32.BF16 R20, R140.reuse, R152, RZ ;  /* 0x000000988c14723c */ /* 0x050fea00000418ff */
[----:B------:R-:W-:Y:S03]  /*9850*/  LDSM.16.M88.4 R132, [R2+0x6000] ;  /* 0x006000000284783b */ /* 0x000fe60000000200 */
[C---:B------:R-:W-:Y:S03]  /*9860*/  HMMA.16816.F32.BF16 R24, R140.reuse, R154, RZ ;  /* 0x0000009a8c18723c */ /* 0x040fe600000418ff */
[----:B------:R-:W-:Y:S05]  /*9870*/  LDSM.16.M88.4 R152, [R190+0x7800] ;  /* 0x00780000be98783b */ /* 0x000fea0000000200 */
[C---:B-1----:R-:W-:Y:S08]  /*9880*/  HMMA.16816.F32.BF16 R28, R140.reuse, R156, RZ ;  /* 0x0000009c8c1c723c */ /* 0x042ff000000418ff */
[----:B------:R-:W-:Y:S01]  /*9890*/  HMMA.16816.F32.BF16 R32, R140, R158, RZ ;  /* 0x0000009e8c20723c */ /* 0x000fe200000418ff */
[----:B------:R-:W1:Y:S06]  /*98a0*/  LDSM.16.M88.4 R140, [R190+0x6800] ;  /* 0x00680000be8c783b */ /* 0x000e6c0000000200 */
[----:B------:R-:W4:Y:S01]  /*98b0*/  LDSM.16.M88.4 R156, [R3] ;  /* 0x00000000039c783b */ /* 0x000f220000000200 */
[C---:B--2---:R-:W-:Y:S08]  /*98c0*/  HMMA.16816.F32.BF16 R4, R160.reuse, R164, R4 ;  /* 0x000000a4a004723c */ /* 0x044ff00000041804 */
[C---:B------:R-:W-:Y:S01]  /*98d0*/  HMMA.16816.F32.BF16 R8, R160.reuse, R166, R8 ;  /* 0x000000a6a008723c */ /* 0x040fe20000041808 */
[----:B------:R-:W-:Y:S07]  /*98e0*/  LDSM.16.M88.4 R164, [R2+0x7800] ;  /* 0x0078000002a4783b */ /* 0x000fee0000000200 */
[C---:B-----5:R-:W-:Y:S08]  /*98f0*/  HMMA.16816.F32.BF16 R12, R160.reuse, R168, R12 ;  /* 0x000000a8a00c723c */ /* 0x060ff0000004180c */
[C---:B------:R-:W-:Y:S01]  /*9900*/  HMMA.16816.F32.BF16 R16, R160.reuse, R170, R16 ;  /* 0x000000aaa010723c */ /* 0x040fe20000041810 */
[----:B------:R-:W-:Y:S07]  /*9910*/  LDSM.16.M88.4 R168, [R196+0x2000] ;  /* 0x00200000c4a8783b */ /* 0x000fee0000000200 */
[C---:B------:R-:W-:Y:S08]  /*9920*/  HMMA.16816.F32.BF16 R20, R160.reuse, R172, R20 ;  /* 0x000000aca014723c */ /* 0x040ff00000041814 */
[C---:B------:R-:W-:Y:S01]  /*9930*/  HMMA.16816.F32.BF16 R24, R160.reuse, R174, R24 ;  /* 0x000000aea018723c */ /* 0x040fe20000041818 */
[----:B------:R-:W-:Y:S07]  /*9940*/  LDSM.16.M88.4 R172, [R194+UR5+0x8000] ;  /* 0x00800005c2ac783b */ /* 0x000fee0008000200 */
[C---:B------:R-:W-:Y:S08]  /*9950*/  HMMA.16816.F32.BF16 R28, R160.reuse, R144, R28 ;  /* 0x00000090a01c723c */ /* 0x040ff0000004181c */
[----:B------:R-:W-:Y:S01]  /*9960*/  HMMA.16816.F32.BF16 R32, R160, R146, R32 ;  /* 0x00000092a020723c */ /* 0x000fe20000041820 */
[----:B------:R-:W2:Y:S06]  /*9970*/  LDSM.16.M88.4 R144, [R2+0x6800] ;  /* 0x006800000290783b */ /* 0x000eac0000000200 */
[----:B------:R-:W5:Y:S01]  /*9980*/  LDSM.16.M88.4 R160, [R2+0x7000] ;  /* 0x0070000002a0783b */ /* 0x000f620000000200 */
[C---:B---3--:R-:W-:Y:S08]  /*9990*/  HMMA.16816.F32.BF16 R4, R176.reuse, R180, R4 ;  /* 0x000000b4b004723c */ /* 0x048ff00000041804 */
[C---:B------:R-:W-:Y:S01]  /*99a0*/  HMMA.16816.F32.BF16 R8, R176.reuse, R182, R8 ;  /* 0x000000b6b008723c */ /* 0x040fe20000041808 */
[----:B------:R-:W-:Y:S07]  /*99b0*/  LDSM.16.M88.4 R180, [R191+0x8000] ;  /* 0x00800000bfb4783b */ /* 0x000fee0000000200 */
[C---:B-1----:R-:W-:Y:S08]  /*99c0*/  HMMA.16816.F32.BF16 R12, R176.reuse, R140, R12 ;  /* 0x0000008cb00c723c */ /* 0x042ff0000004180c */
[C---:B------:R-:W-:Y:S01]  /*99d0*/  HMMA.16816.F32.BF16 R16, R176.reuse, R142, R16 ;  /* 0x0000008eb010723c */ /* 0x040fe20000041810 */
[----:B------:R-:W1:Y:S07]  /*99e0*/  LDSM.16.M88.4 R140, [R194+UR5+0x8800] ;  /* 0x00880005c28c783b */ /* 0x000e6e0008000200 */
[C---:B------:R-:W-:Y:S08]  /*99f0*/  HMMA.16816.F32.BF16 R20, R176.reuse, R148, R20 ;  /* 0x00000094b014723c */ /* 0x040ff00000041814 */
[C---:B------:R-:W-:Y:S01]  /*9a00*/  HMMA.16816.F32.BF16 R24, R176.reuse, R150, R24 ;  /* 0x00000096b018723c */ /* 0x040fe20000041818 */
[----:B------:R-:W3:Y:S07]  /*9a10*/  LDSM.16.M88.4 R148, [R194+UR5+0x9000] ;  /* 0x00900005c294783b */ /* 0x000eee0008000200 */
[C---:B------:R-:W-:Y:S08]  /*9a20*/  HMMA.16816.F32.BF16 R28, R176.reuse, R152, R28 ;  /* 0x00000098b01c723c */ /* 0x040ff0000004181c */
[----:B------:R-:W-:Y:S01]  /*9a30*/  HMMA.16816.F32.BF16 R32, R176, R154, R32 ;  /* 0x0000009ab020723c */ /* 0x000fe20000041820 */
[----:B------:R-:W3:Y:S06]  /*9a40*/  LDSM.16.M88.4 R152, [R194+UR5+0x9800] ;  /* 0x00980005c298783b */ /* 0x000eec0008000200 */
[----:B------:R-:W3:Y:S01]  /*9a50*/  LDSM.16.M88.4 R176, [R193+0x2000] ;  /* 0x00200000c1b0783b */ /* 0x000ee20000000200 */
[C---:B----4-:R-:W-:Y:S08]  /*9a60*/  HMMA.16816.F32.BF16 R4, R156.reuse, R132, R4 ;  /* 0x000000849c04723c */ /* 0x050ff00000041804 */
[C---:B------:R-:W-:Y:S01]  /*9a70*/  HMMA.16816.F32.BF16 R8, R156.reuse, R134, R8 ;  /* 0x000000869c08723c */ /* 0x040fe20000041808 */
[----:B------:R-:W4:Y:S07]  /*9a80*/  LDSM.16.M88.4 R132, [R191+0x8800] ;  /* 0x00880000bf84783b */ /* 0x000f2e0000000200 */
[C---:B--2---:R-:W-:Y:S08]  /*9a90*/  HMMA.16816.F32.BF16 R12, R156.reuse, R144, R12 ;  /* 0x000000909c0c723c */ /* 0x044ff0000004180c */
[C---:B------:R-:W-:Y:S01]  /*9aa0*/  HMMA.16816.F32.BF16 R16, R156.reuse, R146, R16 ;  /* 0x000000929c10723c */ /* 0x040fe20000041810 */
[----:B------:R-:W2:Y:S07]  /*9ab0*/  LDSM.16.M88.4 R144, [R191+0x9000] ;  /* 0x00900000bf90783b */ /* 0x000eae0000000200 */
        /* <DEDUP_REMOVED lines=16> */
[C---:B------:R-:W-:Y:S08]  /*9bc0*/  HMMA.16816.F32.BF16 R28, R168.reuse, R152, R28 ;  /* 0x00000098a81c723c */ /* 0x040ff0000004181c */
[----:B------:R-:W-:Y:S01]  /*9bd0*/  HMMA.16816.F32.BF16 R32, R168, R154, R32 ;  /* 0x0000009aa820723c */ /* 0x000fe20000041820 */
[----:B------:R-:W3:Y:S06]  /*9be0*/  LDSM.16.M88.4 R152, [R190+0x9800] ;  /* 0x00980000be98783b */ /* 0x000eec0000000200 */
[----:B------:R-:W3:Y:S01]  /*9bf0*/  LDSM.16.M88.4 R168, [R3+0x2000] ;  /* 0x0020000003a8783b */ /* 0x000ee20000000200 */
[C---:B------:R-:W-:Y:S08]  /*9c00*/  HMMA.16816.F32.BF16 R4, R176.reuse, R180, R4 ;  /* 0x000000b4b004723c */ /* 0x040ff00000041804 */
[C---:B------:R-:W-:Y:S01]  /*9c10*/  HMMA.16816.F32.BF16 R8, R176.reuse, R182, R8 ;  /* 0x000000b6b008723c */ /* 0x040fe20000041808 */
[----:B------:R-:W-:Y:S07]  /*9c20*/  LDSM.16.M88.4 R180, [R2+0xa000] ;  /* 0x00a0000002b4783b */ /* 0x000fee0000000200 */
[C---:B----4-:R-:W-:Y:S08]  /*9c30*/  HMMA.16816.F32.BF16 R12, R176.reuse, R132, R12 ;  /* 0x00000084b00c723c */ /* 0x050ff0000004180c */
[C---:B------:R-:W-:Y:S01]  /*9c40*/  HMMA.16816.F32.BF16 R16, R176.reuse, R134, R16 ;  /* 0x00000086b010723c */ /* 0x040fe20000041810 */
[----:B------:R-:W4:Y:S07]  /*9c50*/  LDSM.16.M88.4 R132, [R2+0x8800] ;  /* 0x008800000284783b */ /* 0x000f2e0000000200 */
[C---:B--2---:R-:W-:Y:S08]  /*9c60*/  HMMA.16816.F32.BF16 R20, R176.reuse, R144, R20 ;  /* 0x00000090b014723c */ /* 0x044ff00000041814 */
[C---:B------:R-:W-:Y:S01]  /*9c70*/  HMMA.16816.F32.BF16 R24, R176.reuse, R146, R24 ;  /* 0x00000092b018723c */ /* 0x040fe20000041818 */
[----:B------:R-:W2:Y:S07]  /*9c80*/  LDSM.16.M88.4 R144, [R2+0x9000] ;  /* 0x009000000290783b */ /* 0x000eae0000000200 */
        /* <DEDUP_REMOVED lines=15> */
[----:B------:R-:W3:Y:S06]  /*9d80*/  LDSM.16.M88.4 R152, [R194+UR5+0xb800] ;  /* 0x00b80005c298783b */ /* 0x000eec0008000200 */
[----:B------:R-:W-:Y:S01]  /*9d90*/  LDSM.16.M88.4 R160, [R193+0x4000] ;  /* 0x00400000c1a0783b */ /* 0x000fe20000000200 */
[C---:B------:R-:W-:Y:S08]  /*9da0*/  HMMA.16816.F32.BF16 R4, R168.reuse, R172, R4 ;  /* 0x000000aca804723c */ /* 0x040ff00000041804 */
[C---:B------:R-:W-:Y:S01]  /*9db0*/  HMMA.16816.F32.BF16 R8, R168.reuse, R174, R8 ;  /* 0x000000aea808723c */ /* 0x040fe20000041808 */
[----:B------:R-:W3:Y:S07]  /*9dc0*/  LDSM.16.M88.4 R172, [R191+0xa000] ;  /* 0x00a00000bfac783b */ /* 0x000eee0000000200 */
        /* <DEDUP_REMOVED lines=24> */
[C---:B------:R-:W-:Y:S08]  /*9f50*/  HMMA.16816.F32.BF16 R8, R160.reuse, R174, R8 ;  /* 0x000000aea008723c */ /* 0x040ff00000041808 */
[C---:B----4-:R-:W-:Y:S08]  /*9f60*/  HMMA.16816.F32.BF16 R12, R160.reuse, R132, R12 ;  /* 0x00000084a00c723c */ /* 0x050ff0000004180c */
[C---:B------:R-:W-:Y:S01]  /*9f70*/  HMMA.16816.F32.BF16 R16, R160.reuse, R134, R16 ;  /* 0x00000086a010723c */ /* 0x040fe20000041810 */
[----:B------:R-:W4:Y:S07]  /*9f80*/  LDSM.16.M88.4 R132, [R2+0xa800] ;  /* 0x00a800000284783b */ /* 0x000f2e0000000200 */
[C---:B--2---:R-:W-:Y:S08]  /*9f90*/  HMMA.16816.F32.BF16 R20, R160.reuse, R144, R20 ;  /* 0x00000090a014723c */ /* 0x044ff00000041814 */
        /* <DEDUP_REMOVED lines=10> */
[C---:B------:R-:W-:Y:S08]  /*a040*/  HMMA.16816.F32.BF16 R28, R168.reuse, R152, R28 ;  /* 0x00000098a81c723c */ /* 0x040ff0000004181c */
[----:B------:R-:W-:Y:S08]  /*a050*/  HMMA.16816.F32.BF16 R32, R168, R154, R32 ;  /* 0x0000009aa820723c */ /* 0x000ff00000041820 */
[C---:B------:R-:W-:Y:S08]  /*a060*/  HMMA.16816.F32.BF16 R4, R164.reuse, R180, R4 ;  /* 0x000000b4a404723c */ /* 0x040ff00000041804 */
[C---:B------:R-:W-:Y:S08]  /*a070*/  HMMA.16816.F32.BF16 R8, R164.reuse, R182, R8 ;  /* 0x000000b6a408723c */ /* 0x040ff00000041808 */
[C---:B----4-:R-:W-:Y:S03]  /*a080*/  HMMA.16816.F32.BF16 R12, R164.reuse, R132, R12 ;  /* 0x00000084a40c723c */ /* 0x050fe6000004180c */
        /* <DEDUP_REMOVED lines=149> */
.L_x_2776:
        /* <DEDUP_REMOVED lines=25> */
.L_x_2775:
        /* <DEDUP_REMOVED lines=20> */
[----:B------:R-:W-:Y:S01]  /*acb0*/  IADD3 R168, PT, PT, R187, 0xc040, RZ ;  /* 0x0000c040bba87810 */ /* 0x000fe20007ffe0ff */
[----:B------:R-:W1:Y:S01]  /*acc0*/  SHFL.BFLY PT, R3, R6, 0x2, 0x1f ;  /* 0x0c401f0006037f89 */ /* 0x000e6200000e0000 */
[----:B------:R-:W-:Y:S02]  /*acd0*/  @P0 IADD3 R168, PT, PT, R195, -0x40, RZ ;  /* 0xffffffc0c3a80810 */ /* 0x000fe40007ffe0ff */
[----:B------:R-:W-:Y:S05]  /*ace0*/  IADD3 R206, PT, PT, R206, -0x40, RZ ;  /* 0xffffffc0cece7810 */ /* 0x000fea0007ffe0ff */
[----:B------:R-:W2:Y:S01]  /*acf0*/  SHFL.BFLY PT, R2, R7, 0x2, 0x1f ;  /* 0x0c401f0007027f89 */ /* 0x000ea200000e0000 */
[----:B------:R-:W-:Y:S07]  /*ad00*/  IADD3 R189, PT, PT, R189, R168, RZ ;  /* 0x000000a8bdbd7210 */ /* 0x000fee0007ffe0ff */
        /* <DEDUP_REMOVED lines=191> */
[----:B------:R-:W-:Y:S01]  /*b900*/  ISETP.GT.AND P2, PT, R205, R198, PT ;  /* 0x000000c6cd00720c */ /* 0x000fe20003f44270 */
        /* <DEDUP_REMOVED lines=179> */
.L_x_2773:
[----:B------:R-:W1:Y:S01]  /*c440*/  SHFL.BFLY PT, R2, R213, 0x2, 0x1f ;  /* 0x0c401f00d5027f89 */ /* 0x000e6200000e0000 */
[C---:B------:R-:W-:Y:S01]  /*c450*/  SHF.L.U32 R10, R186.reuse, 0x4, RZ ;  /* 0x00000004ba0a7819 */ /* 0x040fe200000006ff */
[----:B------:R-:W-:Y:S01]  /*c460*/  S2UR UR8, SR_CTAID.Y ;  /* 0x00000000000879c3 */ /* 0x000fe20000002600 */
[----:B------:R-:W-:Y:S01]  /*c470*/  SHF.L.U32 R4, R186, 0x1, RZ ;  /* 0x00000001ba047819 */ /* 0x000fe200000006ff */
[----:B------:R-:W2:Y:S01]  /*c480*/  SHFL.BFLY PT, R0, R211, 0x2, 0x1f ;  /* 0x0c401f00d3007f89 */ /* 0x000ea200000e0000 */
[----:B------:R-:W-:Y:S01]  /*c490*/  LOP3.LUT R9, R10, 0x1c0, RZ, 0xc0, !PT ;  /* 0x000001c00a097812 */ /* 0x000fe200078ec0ff */
[----:B------:R-:W3:Y:S01]  /*c4a0*/  LDCU UR4, c[0x0][0x44c] ;  /* 0x00008980ff0477ac */ /* 0x000ee20008000800 */
[--C-:B------:R-:W-:Y:S01]  /*c4b0*/  LOP3.LUT R185, R185, 0x6, R4.reuse, 0xf8, !PT ;  /* 0x00000006b9b97812 */ /* 0x100fe200078ef804 */
[----:B------:R-:W-:Y:S01]  /*c4c0*/  BSSY.RECONVERGENT B0, `(.L_x_2778) ;  /* 0x00000ee000007945 */ /* 0x000fe20003800200 */
[----:B------:R-:W-:Y:S01]  /*c4d0*/  LOP3.LUT R4, R9, 0x38, R4, 0xf8, !PT ;  /* 0x0000003809047812 */ /* 0x000fe200078ef804 */
[----:B------:R-:W-:Y:S01]  /*c4e0*/  S2UR UR7, SR_CTAID.Z ;  /* 0x00000000000779c3 */ /* 0x000fe20000002700 */
[----:B------:R-:W-:-:S02]  /*c4f0*/  LOP3.LUT R9, R188, 0x30, RZ, 0xc0, !PT ;  /* 0x00000030bc097812 */ /* 0x000fc400078ec0ff */
[----:B------:R-:W-:Y:S02]  /*c500*/  LOP3.LUT R10, R10, 0x10, RZ, 0xc0, !PT ;  /* 0x000000100a0a7812 */ /* 0x000fe400078ec0ff */
[----:B------:R-:W-:Y:S02]  /*c510*/  LOP3.LUT R4, R185, R4, RZ, 0xfc, !PT ;  /* 0x00000004b9047212 */ /* 0x000fe400078efcff */
[----:B------:R-:W-:Y:S01]  /*c520*/  SEL R184, R184, 0xffffffe0, !P0 ;  /* 0xffffffe0b8b87807 */ /* 0x000fe20004000000 */
[----:B------:R-:W4:Y:S01]  /*c530*/  LDC.64 R14, c[0x0][0x430] ;  /* 0x00010c00ff0e7b82 */ /* 0x000f220000000a00 */
[----:B-1----:R-:W-:-:S07]  /*c540*/  FADD.FTZ R2, R2, R213 ;  /* 0x000000d502027221 */ /* 0x002fce0000010000 */
[----:B------:R-:W1:Y:S01]  /*c550*/  LDC R16, c[0x0][0x3e0] ;  /* 0x0000f800ff107b82 */ /* 0x000e620000000800 */
[----:B--2---:R-:W-:Y:S01]  /*c560*/  FADD.FTZ R11, R0, R211 ;  /* 0x000000d3000b7221 */ /* 0x004fe20000010000 */
[----:B------:R-:W2:Y:S01]  /*c570*/  SHFL.BFLY PT, R7, R2, 0x1, 0x1f ;  /* 0x0c201f0002077f89 */ /* 0x000ea200000e0000 */
[----:B------:R-:W-:-:S03]  /*c580*/  SHF.L.U32 R0, R186, 0x2, RZ ;  /* 0x00000002ba007819 */ /* 0x000fc600000006ff */
[----:B------:R-:W5:Y:S01]  /*c590*/  SHFL.BFLY PT, R6, R11, 0x1, 0x1f ;  /* 0x0c201f000b067f89 */ /* 0x000f6200000e0000 */
[----:B------:R-:W-:Y:S01]  /*c5a0*/  LOP3.LUT R133, R0, 0x1f8, RZ, 0xc0, !PT ;  /* 0x000001f800857812 */ /* 0x000fe200078ec0ff */
[----:B------:R-:W3:Y:S03]  /*c5b0*/  S2UR UR6, SR_CTAID.X ;  /* 0x00000000000679c3 */ /* 0x000ee60000002500 */
[----:B------:R-:W-:-:S04]  /*c5c0*/  LOP3.LUT R133, R133, 0x38, R188, 0x78, !PT ;  /* 0x0000003885857812 */ /* 0x000fc800078e78bc */
[----:B------:R-:W-:Y:S01]  /*c5d0*/  LEA R133, R133, R10, 0x2 ;  /* 0x0000000a85857211 */ /* 0x000fe200078e10ff */
[----:B------:R-:W-:Y:S01]  /*c5e0*/  BAR.SYNC.DEFER_BLOCKING 0x0 ;  /* 0x0000000000007b1d */ /* 0x000fe20000010000 */
[----:B--2---:R-:W-:Y:S01]  /*c5f0*/  FADD.FTZ R7, R2, R7 ;  /* 0x0000000702077221 */ /* 0x004fe20000010000 */
[----:B------:R-:W-:Y:S01]  /*c600*/  SHF.R.U32.HI R2, RZ, 0x2, R186 ;  /* 0x00000002ff027819 */ /* 0x000fe200000116ba */
[----:B-----5:R-:W-:-:S03]  /*c610*/  FADD.FTZ R6, R11, R6 ;  /* 0x000000060b067221 */ /* 0x020fc60000010000 */
[----:B------:R-:W2:Y:S01]  /*c620*/  MUFU.RCP R8, R7 ;  /* 0x0000000700087308 */ /* 0x000ea20000001000 */
[----:B------:R-:W-:Y:S01]  /*c630*/  FSETP.NE.FTZ.AND P2, PT, R7, RZ, PT ;  /* 0x000000ff0700720b */ /* 0x000fe20003f55000 */
[----:B---3--:R-:W-:Y:S01]  /*c640*/  USHF.L.U32 UR6, UR6, 0x6, URZ ;  /* 0x0000000606067899 */ /* 0x008fe200080006ff */
[----:B------:R-:W-:Y:S02]  /*c650*/  LOP3.LUT R2, R9, 0x7, R2, 0xf8, !PT ;  /* 0x0000000709027812 */ /* 0x000fe400078ef802 */
[----:B------:R-:W-:Y:S02]  /*c660*/  FSETP.NE.FTZ.AND P1, PT, R6, RZ, PT ;  /* 0x000000ff0600720b */ /* 0x000fe40003f35000 */
[----:B------:R-:W-:Y:S01]  /*c670*/  LEA R9, R4, UR5, 0x2 ;  /* 0x0000000504097c11 */ /* 0x000fe2000f8e10ff */
[----:B------:R-:W3:Y:S01]  /*c680*/  MUFU.RCP R5, R6 ;  /* 0x0000000600057308 */ /* 0x000ee20000001000 */
[----:B------:R-:W-:Y:S02]  /*c690*/  R2P PR, R186, 0x18 ;  /* 0x00000018ba007804 */ /* 0x000fe40000000000 */
[----:B------:R-:W-:-:S02]  /*c6a0*/  IADD3 R13, PT, PT, R9, 0x80, RZ ;  /* 0x00000080090d7810 */ /* 0x000fc40007ffe0ff */
[----:B------:R-:W-:Y:S01]  /*c6b0*/  LOP3.LUT P0, RZ, R186, 0x3, RZ, 0xc0, !PT ;  /* 0x00000003baff7812 */ /* 0x000fe2000780c0ff */
[----:B------:R-:W5:Y:S01]  /*c6c0*/  @P2 LDC R19, c[0x0][0x458] ;  /* 0x00011600ff132b82 */ /* 0x000f620000000800 */
[----:B------:R-:W-:Y:S01]  /*c6d0*/  SEL R10, R139, 0xffffffc0, !P3 ;  /* 0xffffffc08b0a7807 */ /* 0x000fe20005800000 */
[----:B------:R-:W4:Y:S01]  /*c6e0*/  @P2 MUFU.LG2 R7, R7 ;  /* 0x0000000700072308 */ /* 0x000f220000000c00 */
[----:B--2---:R-:W-:Y:S02]  /*c6f0*/  FSEL R8, R8, 1, P2 ;  /* 0x3f80000008087808 */ /* 0x004fe40001000000 */
[----:B------:R-:W-:-:S03]  /*c700*/  IADD3 R11, PT, PT, R9, R10, RZ ;  /* 0x0000000a090b7210 */ /* 0x000fc60007ffe0ff */
[----:B------:R-:W-:Y:S01]  /*c710*/  @P4 IADD3 R13, PT, PT, R9, -0x80, RZ ;  /* 0xffffff80090d4810 */ /* 0x000fe20007ffe0ff */
[C---:B------:R-:W-:Y:S01]  /*c720*/  FMUL.FTZ R128, R8.reuse, R128 ;  /* 0x0000008008807220 */ /* 0x040fe20000410000 */
[C---:B------:R-:W-:Y:S01]  /*c730*/  FMUL.FTZ R129, R8.reuse, R129 ;  /* 0x0000008108817220 */ /* 0x040fe20000410000 */
[----:B---3--:R-:W-:Y:S01]  /*c740*/  FSEL R5, R5, 1, P1 ;  /* 0x3f80000005057808 */ /* 0x008fe20000800000 */
        /* <DEDUP_REMOVED lines=55> */
[----:B------:R-:W-:Y:S01]  /*cac0*/  IADD3 R12, PT, PT, R184, R11, RZ ;  /* 0x0000000bb80c7210 */ /* 0x000fe20007ffe0ff */
[C---:B------:R-:W-:Y:S01]  /*cad0*/  FMUL.FTZ R114, R5.reuse, R114 ;  /* 0x0000007205727220 */ /* 0x040fe20000410000 */
[----:B------:R-:W-:Y:S01]  /*cae0*/  IADD3 R17, PT, PT, R10, R13, RZ ;  /* 0x0000000d0a117210 */ /* 0x000fe20007ffe0ff */
[C---:B------:R-:W-:Y:S01]  /*caf0*/  FMUL.FTZ R115, R5.reuse, R115 ;  /* 0x0000007305737220 */ /* 0x040fe20000410000 */
[C---:B------:R-:W-:Y:S01]  /*cb00*/  FMUL.FTZ R110, R5.reuse, R110 ;  /* 0x0000006e056e7220 */ /* 0x040fe20000410000 */
[C---:B------:R-:W-:Y:S01]  /*cb10*/  FMUL.FTZ R111, R5.reuse, R111 ;  /* 0x0000006f056f7220 */ /* 0x040fe20000410000 */
[----:B------:R-:W-:Y:S01]  /*cb20*/  STS.64 [R9], R128 ;  /* 0x0000008009007388 */ /* 0x000fe20000000a00 */
[C---:B------:R-:W-:Y:S01]  /*cb30*/  IADD3 R10, PT, PT, R184.reuse, R13, RZ ;  /* 0x0000000db80a7210 */ /* 0x040fe20007ffe0ff */
[C---:B------:R-:W-:Y:S01]  /*cb40*/  FMUL.FTZ R106, R5.reuse, R106 ;  /* 0x0000006a056a7220 */ /* 0x040fe20000410000 */
[C---:B------:R-:W-:Y:S01]  /*cb50*/  FMUL.FTZ R107, R5.reuse, R107 ;  /* 0x0000006b056b7220 */ /* 0x040fe20000410000 */
[----:B------:R-:W-:Y:S01]  /*cb60*/  STS.64 [R9+0x800], R130 ;  /* 0x0008008209007388 */ /* 0x000fe20000000a00 */
[C---:B------:R-:W-:Y:S01]  /*cb70*/  FMUL.FTZ R102, R5.reuse, R102 ;  /* 0x0000006605667220 */ /* 0x040fe20000410000 */
[C---:B------:R-:W-:Y:S01]  /*cb80*/  FMUL.FTZ R103, R5.reuse, R103 ;  /* 0x0000006705677220 */ /* 0x040fe20000410000 */
[----:B------:R-:W-:Y:S01]  /*cb90*/  IADD3 R184, PT, PT, R184, R17, RZ ;  /* 0x00000011b8b87210 */ /* 0x000fe20007ffe0ff */
        /* <DEDUP_REMOVED lines=42> */
[----:B------:R-:W-:Y:S01]  /*ce40*/  FMUL.FTZ R5, R5, R99 ;  /* 0x0000006305057220 */ /* 0x000fe20000410000 */
[----:B------:R-:W2:Y:S01]  /*ce50*/  @P1 LDC R18, c[0x0][0x458] ;  /* 0x00011600ff121b82 */ /* 0x000ea20000000800 */
[----:B------:R-:W-:Y:S01]  /*ce60*/  STS.64 [R17+0x800], R106 ;  /* 0x0008006a11007388 */ /* 0x000fe20000000a00 */
[----:B------:R-:W3:Y:S01]  /*ce70*/  @P1 MUFU.LG2 R6, R6 ;  /* 0x0000000600061308 */ /* 0x000ee20000000c00 */
[----:B----4-:R-:W-:-:S02]  /*ce80*/  @P2 FMUL.FTZ R7, R7, 0.69314718246459960938 ;  /* 0x3f31721807072820 */ /* 0x010fc40000410000 */
[----:B------:R4:W-:Y:S04]  /*ce90*/  STS.64 [R184], R100 ;  /* 0x00000064b8007388 */ /* 0x0009e80000000a00 */
[----:B------:R-:W-:Y:S04]  /*cea0*/  STS.64 [R184+0x800], R102 ;  /* 0x00080066b8007388 */ /* 0x000fe80000000a00 */
[----:B------:R-:W-:Y:S04]  /*ceb0*/  STS.64 [R9+0x4000], R36 ;  /* 0x0040002409007388 */ /* 0x000fe80000000a00 */
[----:B------:R-:W-:Y:S01]  /*cec0*/  STS.64 [R9+0x4800], R38 ;  /* 0x0048002609007388 */ /* 0x000fe20000000a00 */
[----:B---3--:R-:W-:-:S03]  /*ced0*/  @P1 FMUL.FTZ R6, R6, 0.69314718246459960938 ;  /* 0x3f31721806061820 */ /* 0x008fc60000410000 */
[----:B------:R-:W-:Y:S04]  /*cee0*/  STS.64 [R8+0x4000], R40 ;  /* 0x0040002808007388 */ /* 0x000fe80000000a00 */
[----:B------:R-:W-:Y:S04]  /*cef0*/  STS.64 [R8+0x4800], R42 ;  /* 0x0048002a08007388 */ /* 0x000fe80000000a00 */
[----:B------:R-:W-:Y:S01]  /*cf00*/  STS.64 [R11+0x4000], R44 ;  /* 0x0040002c0b007388 */ /* 0x000fe20000000a00 */
[----:B----4-:R-:W-:-:S03]  /*cf10*/  MOV R101, 0xff800000 ;  /* 0xff80000000657802 */ /* 0x010fc60000000f00 */
[----:B------:R-:W-:Y:S01]  /*cf20*/  STS.64 [R11+0x4800], R46 ;  /* 0x0048002e0b007388 */ /* 0x000fe20000000a00 */
[----:B------:R-:W-:Y:S01]  /*cf30*/  MOV R100, 0xff800000 ;  /* 0xff80000000647802 */ /* 0x000fe20000000f00 */
[----:B-----5:R-:W-:Y:S01]  /*cf40*/  @P2 FFMA.FTZ R101, R132, R19, R7 ;  /* 0x0000001384652223 */ /* 0x020fe20000010007 */
[----:B--2---:R-:W-:Y:S01]  /*cf50*/  @P1 FFMA.FTZ R100, R3, R18, R6 ;  /* 0x0000001203641223 */ /* 0x004fe20000010006 */
        /* <DEDUP_REMOVED lines=18> */
[----:B--2---:R-:W-:-:S03]  /*d080*/  IADD3 R9, PT, PT, -R207, RZ, RZ ;  /* 0x000000ffcf097210 */ /* 0x004fc60007ffe1ff */
[----:B------:R3:W-:Y:S01]  /*d090*/  STS.64 [R13+0x8000], R84 ;  /* 0x008000540d007388 */ /* 0x0007e20000000a00 */
[----:B------:R-:W-:-:S03]  /*d0a0*/  IMAD R207, R14, UR8, R207 ;  /* 0x000000080ecf7c24 */ /* 0x000fc6000f8e02cf */
[----:B------:R3:W-:Y:S01]  /*d0b0*/  STS.64 [R13+0x8800], R86 ;  /* 0x008800560d007388 */ /* 0x0007e20000000a00 */
[----:B-1----:R-:W-:-:S03]  /*d0c0*/  IMAD R9, R16, R9, UR7 ;  /* 0x0000000710097e24 */ /* 0x002fc6000f8e0209 */
[----:B------:R3:W-:Y:S01]  /*d0d0*/  STS.64 [R10+0x8000], R88 ;  /* 0x008000580a007388 */ /* 0x0007e20000000a00 */
[----:B------:R-:W-:-:S03]  /*d0e0*/  IMAD R16, R207, R16, R9 ;  /* 0x00000010cf107224 */ /* 0x000fc600078e0209 */
        /* <DEDUP_REMOVED lines=43> */
.L_x_2779:
[----:B------:R-:W-:Y:S05]  /*d3a0*/  BSYNC.RECONVERGENT B0 ;  /* 0x0000000000007941 */ /* 0x000fea0003800200 */
.L_x_2778:
[----:B------:R-:W4:Y:S01]  /*d3b0*/  LDCU.64 UR4, c[0x0][0x3f8] ;  /* 0x00007f00ff0477ac */ /* 0x000f220008000a00 */
        /* <DEDUP_REMOVED lines=13> */
[----:B----4-:R-:W-:Y:S02]  /*d490*/  LEA R104, P1, R0, UR4, 0x2 ;  /* 0x0000000400687c11 */ /* 0x010fe4000f8210ff */
[-C--:B------:R-:W-:Y:S01]  /*d4a0*/  ISETP.GE.AND P4, PT, R2, R197.reuse, PT ;  /* 0x000000c50200720c */ /* 0x080fe20003f86270 */
[----:B------:R-:W-:Y:S01]  /*d4b0*/  VIADD R2, R186, 0x30 ;  /* 0x00000030ba027836 */ /* 0x000fe20000000000 */
[----:B------:R-:W-:Y:S01]  /*d4c0*/  LEA.HI.X R105, R0, UR5, R3, 0x2, P1 ;  /* 0x0000000500697c11 */ /* 0x000fe200088f1403 */
[----:B------:R-:W-:Y:S01]  /*d4d0*/  VIADD R186, R186, 0x38 ;  /* 0x00000038baba7836 */ /* 0x000fe20000000000 */
[-C--:B------:R-:W-:Y:S02]  /*d4e0*/  ISETP.GE.AND P3, PT, R102, R197.reuse, PT ;  /* 0x000000c56600720c */ /* 0x080fe40003f66270 */
[-C--:B------:R-:W-:Y:S01]  /*d4f0*/  ISETP.GE.AND P2, PT, R100, R197.reuse, PT ;  /* 0x000000c56400720c */ /* 0x080fe20003f46270 */
[----:B-1----:R1:W-:Y:S01]  /*d500*/  @!P0 STG.E.128 desc[UR16][R104.64], R96 ;  /* 0x0000006068008986 */ /* 0x0023e2000c101d10 */
[----:B------:R-:W-:-:S03]  /*d510*/  ISETP.GE.AND P1, PT, R2, R197, PT ;  /* 0x000000c50200720c */ /* 0x000fc60003f26270 */
[----:B------:R1:W-:Y:S04]  /*d520*/  @!P0 STG.E.128 desc[UR16][R104.64+0x100], R64 ;  /* 0x0001004068008986 */ /* 0x0003e8000c101d10 */
        /* <DEDUP_REMOVED lines=25> */
.L_x_2780:
        /* <DEDUP_REMOVED lines=12> */
.L_x_3754:


//--------------------- .text._ZN5flash24flash_fwd_splitkv_kernelI23Flash_fwd_kernel_traitsILi192ELi64ELi64ELi4ELb0ELb0EN7cutlass10bfloat16_tE19Flash_kernel_traitsILi192ELi64ELi64ELi4ES3_EELb1ELb0ELb1ELb0ELb0ELb0ELb1ELb0EEEvNS_16Flash_fwd_paramsE --------------------------
	.section	.text._ZN5flash24flash_fwd_splitkv_kernelI23Flash_fwd_kernel_traitsILi192ELi64ELi64ELi4ELb0ELb0EN7cutlass10bfloat16_tE19Flash_kernel_traitsILi192ELi64ELi64ELi4ES3_EELb1ELb0ELb1ELb0ELb0ELb0ELb1ELb0EEEvNS_16Flash_fwd_paramsE,"ax",@progbits
	.align	128
        .global         _ZN5flash24flash_fwd_splitkv_kernelI23Flash_fwd_kernel_traitsILi192ELi64ELi64ELi4ELb0ELb0EN7cutlass10bfloat16_tE19Flash_kernel_traitsILi192ELi64ELi64ELi4ES3_EELb1ELb0ELb1ELb0ELb0ELb0ELb1ELb0EEEvNS_16Flash_fwd_paramsE
        .type           _ZN5flash24flash_fwd_splitkv_kernelI23Flash_fwd_kernel_traitsILi192ELi64ELi64ELi4ELb0ELb0EN7cutlass10bfloat16_tE19Flash_kernel_traitsILi192ELi64ELi64ELi4ES3_EELb1ELb0ELb1ELb0ELb0ELb0ELb1ELb0EEEvNS_16Flash_fwd_paramsE,@function
        .size           _ZN5flash24flash_fwd_splitkv_kernelI23Flash_fwd_kernel_traitsILi192ELi64ELi64ELi4ELb0ELb0EN7cutlass10bfloat16_tE19Flash_kernel_traitsILi192ELi64ELi64ELi4ES3_EELb1ELb0ELb1ELb0ELb0ELb0ELb1ELb0EEEvNS_16Flash_fwd_paramsE,(.L_x_3755 - _ZN5flash24flash_fwd_splitkv_kernelI23Flash_fwd_kernel_traitsILi192ELi64ELi64ELi4ELb0ELb0EN7cutlass10bfloat16_tE19Flash_kernel_traitsILi192ELi64ELi64ELi4ES3_EELb1ELb0ELb1ELb0ELb0ELb0ELb1ELb0EEEvNS_16Flash_fwd_paramsE)
        .other          _ZN5flash24flash_fwd_splitkv_kernelI23Flash_fwd_kernel_traitsILi192ELi64ELi64ELi4ELb0ELb0EN7cutlass10bfloat16_tE19Flash_kernel_traitsILi192ELi64ELi64ELi4ES3_EELb1ELb0ELb1ELb0ELb0ELb0ELb1ELb0EEEvNS_16Flash_fwd_paramsE,@"STO_CUDA_ENTRY STV_DEFAULT"
_ZN5flash24flash_fwd_splitkv_kernelI23Flash_fwd_kernel_traitsILi192ELi64ELi64ELi4ELb0ELb0EN7cutlass10bfloat16_tE19Flash_kernel_traitsILi192ELi64ELi64ELi4ES3_EELb1ELb0ELb1ELb0ELb0ELb0ELb1ELb0EEEvNS_16Flash_fwd_paramsE:
.text._ZN5flash24flash_fwd_splitkv_kernelI23Flash_fwd_kernel_traitsILi192ELi64ELi64ELi4ELb0ELb0EN7cutlass10bfloat16_tE19Flash_kernel_traitsILi192ELi64ELi64ELi4ES3_EELb1ELb0ELb1ELb0ELb0ELb0ELb1ELb0EEEvNS_16Flash_fwd_paramsE:
[----:B------:R-:W-:Y:S08]  /*0000*/  LDC R1, c[0x0][0x37c] ;  /* 0x0000df00ff017b82 */ /* 0x000ff00000000800 */
[----:B------:R-:W1:Y:S01]  /*0010*/  LDC R7, c[0x0][0x3e0] ;  /* 0x0000f800ff077b82 */ /* 0x000e620000000800 */
[----:B------:R-:W2:Y:S01]  /*0020*/  S2R R12, SR_CTAID.Z ;  /* 0x00000000000c7919 */ /* 0x000ea20000002700 */
[----:B------:R-:W3:Y:S01]  /*0030*/  LDCU.64 UR16, c[0x0][0x358] ;  /* 0x00006b00ff1077ac */ /* 0x000ee20008000a00 */
[----:B------:R-:W-:Y:S01]  /*0040*/  IMAD.MOV.U32 R6, RZ, RZ, -0x1 ;  /* 0xffffffffff067424 */ /* 0x000fe200078e00ff */
[----:B------:R-:W4:Y:S04]  /*0050*/  LDCU.64 UR4, c[0x0][0x478] ;  /* 0x00008f00ff0477ac */ /* 0x000f280008000a00 */
[----:B------:R-:W3:Y:S01]  /*0060*/  LDC.64 R8, c[0x0][0x468] ;  /* 0x00011a00ff087b82 */ /* 0x000ee20000000a00 */
[----:B------:R-:W4:Y:S01]  /*0070*/  LDCU.64 UR6, c[0x0][0x470] ;  /* 0x00008e00ff0677ac */ /* 0x000f220008000a00 */
[----:B-1----:R-:W1:Y:S01]  /*0080*/  I2F.U32.RP R4, R7 ;  /* 0x0000000700047306 */ /* 0x002e620000209000 */
[----:B------:R-:W-:-:S02]  /*0090*/  ISETP.NE.U32.AND P1, PT, R7, RZ, PT ;  /* 0x000000ff0700720c */ /* 0x000fc40003f25070 */
[----:B----4-:R-:W-:-:S04]  /*00a0*/  ISETP.NE.U32.AND P3, PT, RZ, UR6, PT ;  /* 0x00000006ff007c0c */ /* 0x010fc8000bf65070 */
[----:B------:R-:W-:Y:S01]  /*00b0*/  ISETP.NE.AND.EX P3, PT, RZ, UR7, PT, P3 ;  /* 0x00000007ff007c0c */ /* 0x000fe2000bf65330 */
        /* <DEDUP_REMOVED lines=19> */
[----:B------:R-:W-:-:S11]  /*01f0*/  ISETP.NE.AND.EX P0, PT, R3, RZ, PT, P0 ;  /* 0x000000ff0300720c */ /* 0x000fd60003f05300 */
[----:B------:R-:W-:Y:S01]  /*0200*/  @P2 VIADD R207, R207, 0x1 ;  /* 0x00000001cfcf2836 */ /* 0x000fe20000000000 */
[----:B------:R-:W-:Y:S02]  /*0210*/  @!P1 LOP3.LUT R207, RZ, R7, RZ, 0x33, !PT ;  /* 0x00000007ffcf9212 */ /* 0x000fe400078e33ff */
[----:B------:R-:W-:-:S03]  /*0220*/  ISETP.NE.U32.AND P2, PT, RZ, UR4, PT ;  /* 0x00000004ff007c0c */ /* 0x000fc6000bf45070 */
[----:B--2---:R-:W-:Y:S01]  /*0230*/  IMAD.WIDE.U32 R18, R207, 0x4, R4 ;  /* 0x00000004cf127825 */ /* 0x004fe200078e0004 */
[----:B------:R-:W-:-:S04]  /*0240*/  ISETP.NE.AND.EX P2, PT, RZ, UR5, PT, P2 ;  /* 0x00000005ff007c0c */ /* 0x000fc8000bf45320 */
[----:B---3--:R-:W2:Y:S04]  /*0250*/  @P0 LDG.E R6, desc[UR16][R18.64] ;  /* 0x0000001012060981 */ /* 0x008ea8000c1e1900 */
[----:B------:R1:W2:Y:S01]  /*0260*/  @P4 LDG.E R13, desc[UR16][R18.64+0x4] ;  /* 0x00000410120d4981 */ /* 0x0002a2000c1e1900 */
[----:B------:R-:W-:Y:S01]  /*0270*/  IMAD.SHL.U32 R5, R207, 0x4, RZ ;  /* 0x00000004cf057824 */ /* 0x000fe200078e00ff */
[----:B------:R-:W-:Y:S01]  /*0280*/  SHF.R.U32.HI R10, RZ, 0x1e, R207 ;  /* 0x0000001eff0a7819 */ /* 0x000fe200000116cf */
[----:B------:R-:W3:Y:S01]  /*0290*/  @!P4 LDC R11, c[0x0][0x434] ;  /* 0x00010d00ff0bcb82 */ /* 0x000ee20000000800 */
[----:B------:R-:W-:Y:S02]  /*02a0*/  IMAD.MOV.U32 R3, RZ, RZ, RZ ;  /* 0x000000ffff037224 */ /* 0x000fe400078e00ff */
[----:B------:R-:W-:-:S02]  /*02b0*/  @P2 IADD3 R14, P0, PT, R5, UR4, RZ ;  /* 0x00000004050e2c10 */ /* 0x000fc4000ff1e0ff */
[C---:B------:R-:W-:Y:S02]  /*02c0*/  @P3 IADD3 R16, P1, PT, R5.reuse, UR6, RZ ;  /* 0x0000000605103c10 */ /* 0x040fe4000ff3e0ff */
[C---:B------:R-:W-:Y:S02]  /*02d0*/  @P2 IADD3.X R15, PT, PT, R10.reuse, UR5, RZ, P0, !PT ;  /* 0x000000050a0f2c10 */ /* 0x040fe400087fe4ff */
[----:B------:R-:W-:Y:S01]  /*02e0*/  IADD3 R20, P0, PT, R5, R8, RZ ;  /* 0x0000000805147210 */ /* 0x000fe20007f1e0ff */
[----:B------:R-:W4:Y:S01]  /*02f0*/  LDCU.U8 UR4, c[0x0][0x532] ;  /* 0x0000a640ff0477ac */ /* 0x000f220008000000 */
[C---:B------:R-:W-:Y:S01]  /*0300*/  @P3 IADD3.X R17, PT, PT, R10.reuse, UR7, RZ, P1, !PT ;  /* 0x000000070a113c10 */ /* 0x040fe20008ffe4ff */
[----:B------:R4:W5:Y:S02]  /*0310*/  @P2 LDG.E R0, desc[UR16][R14.64] ;  /* 0x000000100e002981 */ /* 0x000964000c1e1900 */
[----:B------:R-:W-:Y:S01]  /*0320*/  IMAD.X R21, R10, 0x1, R9, P0 ;  /* 0x000000010a157824 */ /* 0x000fe200000e0609 */
[----:B------:R-:W-:Y:S01]  /*0330*/  ISETP.NE.U32.AND P0, PT, R8, RZ, PT ;  /* 0x000000ff0800720c */ /* 0x000fe20003f05070 */
[----:B------:R3:W5:Y:S01]  /*0340*/  @P3 LDG.E R3, desc[UR16][R16.64] ;  /* 0x0000001010033981 */ /* 0x000762000c1e1900 */
[----:B-1----:R-:W3:Y:S02]  /*0350*/  S2R R19, SR_CTAID.X ;  /* 0x0000000000137919 */ /* 0x002ee40000002500 */
[----:B------:R-:W-:-:S02]  /*0360*/  ISETP.NE.AND.EX P0, PT, R9, RZ, PT, P0 ;  /* 0x000000ff0900720c */ /* 0x000fc40003f05300 */
[----:B------:R-:W-:Y:S02]  /*0370*/  ISETP.EQ.U32.AND P3, PT, R8, RZ, PT ;  /* 0x000000ff0800720c */ /* 0x000fe40003f62070 */
[----:B----4-:R-:W-:-:S09]  /*0380*/  ISETP.NE.AND P1, PT, RZ, UR4, PT ;  /* 0x00000004ff007c0c */ /* 0x010fd2000bf25270 */
[----:B------:R-:W1:Y:S01]  /*0390*/  @!P0 LDC R14, c[0x0][0x438] ;  /* 0x00010e00ff0e8b82 */ /* 0x000e620000000800 */
[----:B------:R-:W-:Y:S01]  /*03a0*/  ISETP.EQ.OR.EX P3, PT, R9, RZ, !P1, P3 ;  /* 0x000000ff0900720c */ /* 0x000fe20004f62730 */
[----:B------:R-:W-:-:S12]  /*03b0*/  IMAD.MOV.U32 R4, RZ, RZ, -0x1 ;  /* 0xffffffffff047424 */ /* 0x000fd800078e00ff */
[----:B------:R4:W5:Y:S01]  /*03c0*/  @!P3 LDG.E R4, desc[UR16][R20.64] ;  /* 0x000000101404b981 */ /* 0x000962000c1e1900 */
[----:B---3--:R-:W-:Y:S02]  /*03d0*/  IMAD.SHL.U32 R16, R19, 0x40, RZ ;  /* 0x0000004013107824 */ /* 0x008fe400078e00ff */
[----:B--2---:R-:W-:-:S05]  /*03e0*/  @P4 IMAD.IADD R11, R13, 0x1, -R6 ;  /* 0x000000010d0b4824 */ /* 0x004fca00078e0a06 */
[----:B------:R-:W-:Y:S01]  /*03f0*/  ISETP.GT.AND P3, PT, R11, R16, PT ;  /* 0x000000100b00720c */ /* 0x000fe20003f64270 */
[----:B-1--4-:R-:W-:-:S12]  /*0400*/  @!P0 BRA `(.L_x_2781) ;  /* 0x00000000000c8947 */ /* 0x012fd80003800000 */
[----:B------:R-:W2:Y:S02]  /*0410*/  @P1 LDG.E R9, desc[UR16][R20.64+0x4] ;  /* 0x0000041014091981 */ /* 0x000ea4000c1e1900 */
[----:B--2--5:R-:W-:-:S06]  /*0420*/  @P1 IADD3 R14, PT, PT, R9, -R4, RZ ;  /* 0x80000004090e1210 */ /* 0x024fcc0007ffe0ff */
[----:B------:R1:W5:Y:S02]  /*0430*/  @!P1 LDG.E R14, desc[UR16][R20.64] ;  /* 0x00000010140e9981 */ /* 0x000364000c1e1900 */
.L_x_2781:
[----:B------:R-:W-:Y:S05]  /*0440*/  @!P3 EXIT ;  /* 0x000000000000b94d */ /* 0x000fea0003800000 */
[----:B------:R-:W1:Y:S01]  /*0450*/  LDC R2, c[0x0][0x374] ;  /* 0x0000dd00ff027b82 */ /* 0x000e620000000800 */
[----:B------:R-:W2:Y:S01]  /*0460*/  LDCU UR14, c[0x0][0x508] ;  /* 0x0000a100ff0e77ac */ /* 0x000ea20008000800 */
[----:B-----5:R-:W-:Y:S01]  /*0470*/  @P2 IMAD.IADD R89, R0, 0x1, -R3 ;  /* 0x0000000100592824 */ /* 0x020fe200078e0a03 */
[----:B------:R-:W3:Y:S01]  /*0480*/  S2R R188, SR_TID.X ;  /* 0x0000000000bc7919 */ /* 0x000ee20000002100 */
[----:B------:R-:W-:-:S04]  /*0490*/  VIADD R0, R19, 0x1 ;  /* 0x0000000113007836 */ /* 0x000fc80000000000 */
[----:B------:R-:W4:Y:S01]  /*04a0*/  LDC R8, c[0x0][0x438] ;  /* 0x00010e00ff087b82 */ /* 0x000f220000000800 */
[-C--:B-1----:R-:W-:Y:S02]  /*04b0*/  IABS R20, R2.reuse ;  /* 0x0000000200147213 */ /* 0x082fe40000000000 */
[----:B------:R-:W-:Y:S02]  /*04c0*/  IABS R18, R2 ;  /* 0x0000000200127213 */ /* 0x000fe40000000000 */
[----:B------:R-:W1:Y:S03]  /*04d0*/  I2F.RP R13, R20 ;  /* 0x00000014000d7306 */ /* 0x000e660000209400 */
[----:B------:R-:W-:Y:S02]  /*04e0*/  IMAD.MOV R18, RZ, RZ, -R18 ;  /* 0x000000ffff127224 */ /* 0x000fe400078e0a12 */
[----:B----4-:R-:W-:-:S05]  /*04f0*/  VIADD R8, R8, 0x3f ;  /* 0x0000003f08087836 */ /* 0x010fca0000000000 */
[----:B------:R-:W-:-:S04]  /*0500*/  SHF.R.S32.HI R15, RZ, 0x1f, R8 ;  /* 0x0000001fff0f7819 */ /* 0x000fc80000011408 */
[----:B------:R-:W-:Y:S01]  /*0510*/  LEA.HI R15, R15, R8, RZ, 0x6 ;  /* 0x000000080f0f7211 */ /* 0x000fe200078f30ff */
[----:B-1----:R-:W1:Y:S03]  /*0520*/  MUFU.RCP R22, R13 ;  /* 0x0000000d00167308 */ /* 0x002e660000001000 */
[----:B------:R-:W-:-:S05]  /*0530*/  LEA.HI.SX32 R15, R15, R2, 0x1a ;  /* 0x000000020f0f7211 */ /* 0x000fca00078fd2ff */
[----:B------:R-:W-:-:S05]  /*0540*/  VIADD R15, R15, 0xffffffff ;  /* 0xffffffff0f0f7836 */ /* 0x000fca0000000000 */
[----:B------:R-:W-:Y:S02]  /*0550*/  IABS R17, R15 ;  /* 0x0000000f00117213 */ /* 0x000fe40000000000 */
[----:B------:R-:W-:Y:S01]  /*0560*/  LOP3.LUT R15, R15, R2, RZ, 0x3c, !PT ;  /* 0x000000020f0f7212 */ /* 0x000fe200078e3cff */
[----:B-1----:R-:W-:-:S03]  /*0570*/  VIADD R22, R22, 0xffffffe ;  /* 0x0ffffffe16167836 */ /* 0x002fc60000000000 */
[----:B------:R-:W-:Y:S01]  /*0580*/  ISETP.GE.AND P0, PT, R15, RZ, PT ;  /* 0x000000ff0f00720c */ /* 0x000fe20003f06270 */
[----:B------:R-:W1:Y:S02]  /*0590*/  F2I.FTZ.U32.TRUNC.NTZ R23, R22 ;  /* 0x0000001600177305 */ /* 0x000e64000021f000 */
[----:B-1----:R-:W-:Y:S02]  /*05a0*/  IMAD.MOV R9, RZ, RZ, -R23 ;  /* 0x000000ffff097224 */ /* 0x002fe400078e0a17 */
[----:B------:R-:W-:Y:S02]  /*05b0*/  IMAD.MOV.U32 R22, RZ, RZ, RZ ;  /* 0x000000ffff167224 */ /* 0x000fe400078e00ff */
[----:B------:R-:W-:-:S04]  /*05c0*/  IMAD R8, R9, R20, RZ ;  /* 0x0000001409087224 */ /* 0x000fc800078e02ff */
[----:B------:R-:W-:-:S06]  /*05d0*/  IMAD.HI.U32 R8, R23, R8, R22 ;  /* 0x0000000817087227 */ /* 0x000fcc00078e0016 */
[----:B------:R-:W-:Y:S02]  /*05e0*/  IMAD.HI.U32 R13, R8, R17, RZ ;  /* 0x00000011080d7227 */ /* 0x000fe400078e00ff */
[----:B------:R-:W1:Y:S02]  /*05f0*/  @!P2 LDC.64 R8, c[0x0][0x488] ;  /* 0x00012200ff08ab82 */ /* 0x000e640000000a00 */
[----:B------:R-:W-:-:S05]  /*0600*/  IMAD R21, R13, R18, R17 ;  /* 0x000000120d157224 */ /* 0x000fca00078e0211 */
[----:B------:R-:W-:Y:S01]  /*0610*/  ISETP.GT.U32.AND P1, PT, R20, R21, PT ;  /* 0x000000151400720c */ /* 0x000fe20003f24070 */
[----:B------:R-:W4:-:S12]  /*0620*/  @!P2 LDC R17, c[0x0][0x43c] ;  /* 0x00010f00ff11ab82 */ /* 0x000f180000000800 */
[----:B------:R-:W-:Y:S02]  /*0630*/  @!P1 IMAD.IADD R21, R21, 0x1, -R20 ;  /* 0x0000000115159824 */ /* 0x000fe400078e0a14 */
[----:B------:R-:W-:Y:S01]  /*0640*/  @!P1 VIADD R13, R13, 0x1 ;  /* 0x000000010d0d9836 */ /* 0x000fe20000000000 */
[----:B------:R-:W-:Y:S02]  /*0650*/  ISETP.NE.AND P1, PT, R2, RZ, PT ;  /* 0x000000ff0200720c */ /* 0x000fe40003f25270 */
[----:B-1----:R-:W-:Y:S02]  /*0660*/  @!P2 ISETP.NE.U32.AND P3, PT, R8, RZ, PT ;  /* 0x000000ff0800a20c */ /* 0x002fe40003f65070 */
[----:B------:R-:W1:Y:S01]  /*0670*/  S2R R8, SR_CTAID.Y ;  /* 0x0000000000087919 */ /* 0x000e620000002600 */
[----:B------:R-:W-:Y:S02]  /*0680*/  ISETP.GE.U32.AND P4, PT, R21, R20, PT ;  /* 0x000000141500720c */ /* 0x000fe40003f86070 */
[----:B------:R-:W-:Y:S01]  /*0690*/  @!P2 ISETP.NE.AND.EX P3, PT, R9, RZ, PT, P3 ;  /* 0x000000ff0900a20c */ /* 0x000fe20003f65330 */
[----:B------:R-:W-:-:S03]  /*06a0*/  IMAD R9, R0, 0x40, -R11 ;  /* 0x0000004000097824 */ /* 0x000fc600078e0a0b */
[----:B----4-:R-:W-:-:S04]  /*06b0*/  @!P2 SEL R17, R17, RZ, P3 ;  /* 0x000000ff1111a207 */ /* 0x010fc80001800000 */
[----:B------:R-:W-:-:S03]  /*06c0*/  @!P2 IADD3 R89, PT, PT, R17, R14, -R3 ;  /* 0x0000000e1159a210 */ /* 0x000fc60007ffe803 */
[----:B------:R-:W-:Y:S02]  /*06d0*/  @P4 VIADD R13, R13, 0x1 ;  /* 0x000000010d0d4836 */ /* 0x000fe40000000000 */
[----:B------:R-:W-:Y:S02]  /*06e0*/  VIADD R14, R89, 0x3f ;  /* 0x0000003f590e7836 */ /* 0x000fe40000000000 */
[----:B------:R-:W-:Y:S01]  /*06f0*/  @!P0 IMAD.MOV R13, RZ, RZ, -R13 ;  /* 0x000000ffff0d8224 */ /* 0x000fe200078e0a0d */
[----:B------:R-:W-:Y:S02]  /*0700*/  @!P1 LOP3.LUT R13, RZ, R2, RZ, 0x33, !PT ;  /* 0x00000002ff0d9212 */ /* 0x000fe400078e33ff */
[----:B--2---:R-:W-:Y:S02]  /*0710*/  IADD3 R0, PT, PT, R14, UR14, R9 ;  /* 0x0000000e0e007c10 */ /* 0x004fe4000fffe009 */
[----:B------:R-:W-:Y:S02]  /*0720*/  SHF.R.S32.HI R15, RZ, 0x1f, R14 ;  /* 0x0000001fff0f7819 */ /* 0x000fe4000001140e */
[----:B------:R-:W-:-:S02]  /*0730*/  SHF.R.S32.HI R9, RZ, 0x1f, R0 ;  /* 0x0000001fff097819 */ /* 0x000fc40000011400 */
[----:B------:R-:W-:Y:S02]  /*0740*/  LEA.HI R2, R15, R14, RZ, 0x6 ;  /* 0x0000000e0f027211 */ /* 0x000fe400078f30ff */
[----:B------:R-:W-:Y:S02]  /*0750*/  LEA.HI R9, R9, R0, RZ, 0x6 ;  /* 0x0000000009097211 */ /* 0x000fe400078f30ff */
[----:B------:R-:W-:Y:S01]  /*0760*/  SHF.R.S32.HI R2, RZ, 0x6, R2 ;  /* 0x00000006ff027819 */ /* 0x000fe20000011402 */
[----:B-1----:R-:W-:Y:S01]  /*0770*/  IMAD R197, R13, R8, RZ ;  /* 0x000000080dc57224 */ /* 0x002fe200078e02ff */
[----:B------:R-:W-:-:S04]  /*0780*/  SHF.R.S32.HI R0, RZ, 0x6, R9 ;  /* 0x00000006ff007819 */ /* 0x000fc80000011409 */
[----:B------:R-:W-:-:S04]  /*0790*/  VIADDMNMX R13, R197, R13, R2, PT ;  /* 0x0000000dc50d7246 */ /* 0x000fc80003800102 */
[----:B------:R-:W-:Y:S01]  /*07a0*/  VIMNMX R0, PT, PT, R13, R0, PT ;  /* 0x000000000d007248 */ /* 0x000fe20003fe0100 */
[----:B------:R-:W-:-:S03]  /*07b0*/  IMAD.MOV R13, RZ, RZ, -R207 ;  /* 0x000000ffff0d7224 */ /* 0x000fc600078e0acf */
[----:B------:R-:W-:Y:S01]  /*07c0*/  ISETP.GE.AND P0, PT, R197, R0, PT ;  /* 0x00000000c500720c */ /* 0x000fe20003f06270 */
[----:B------:R-:W-:-:S12]  /*07d0*/  IMAD R12, R7, R13, R12 ;  /* 0x0000000d070c7224 */ /* 0x000fd800078e020c */
[----:B---3--:R-:W-:Y:S05]  /*07e0*/  @!P0 BRA `(.L_x_2782) ;  /* 0x0000000c00408947 */ /* 0x008fea0003800000 */
[----:B------:R-:W1:Y:S01]  /*07f0*/  LDC.64 R2, c[0x0][0x430] ;  /* 0x00010c00ff027b82 */ /* 0x000e620000000a00 */
[----:B------:R-:W2:Y:S01]  /*0800*/  LDCU UR4, c[0x0][0x44c] ;  /* 0x00008980ff0477ac */ /* 0x000ea20008000800 */
[----:B------:R-:W-:Y:S01]  /*0810*/  IMAD.IADD R0, R11, 0x1, -R16 ;  /* 0x000000010b007824 */ /* 0x000fe200078e0a10 */
[----:B------:R-:W-:Y:S01]  /*0820*/  SHF.R.U32.HI R23, RZ, 0x4, R188 ;  /* 0x00000004ff177819 */ /* 0x000fe200000116bc */
[----:B------:R-:W-:Y:S01]  /*0830*/  IMAD.SHL.U32 R14, R188, 0x4, RZ ;  /* 0x00000004bc0e7824 */ /* 0x000fe200078e00ff */
[----:B------:R-:W-:Y:S02]  /*0840*/  BSSY.RECONVERGENT B0, `(.L_x_2783) ;  /* 0x000001e000007945 */ /* 0x000fe40003800200 */
[C---:B------:R-:W-:Y:S01]  /*0850*/  ISETP.GE.AND P4, PT, R23.reuse, R0, PT ;  /* 0x000000001700720c */ /* 0x040fe20003f86270 */
[C---:B------:R-:W-:Y:S01]  /*0860*/  VIADD R21, R23.reuse, 0x8 ;  /* 0x0000000817157836 */ /* 0x040fe20000000000 */
[----:B------:R-:W-:Y:S01]  /*0870*/  LOP3.LUT R14, R14, 0x3c, RZ, 0xc0, !PT ;  /* 0x0000003c0e0e7812 */ /* 0x000fe200078ec0ff */
[C---:B------:R-:W-:Y:S01]  /*0880*/  VIADD R17, R23.reuse, 0x18 ;  /* 0x0000001817117836 */ /* 0x040fe20000000000 */
[----:B------:R-:W-:-:S02]  /*0890*/  IADD3 R19, PT, PT, R23, 0x10, RZ ;  /* 0x0000001017137810 */ /* 0x000fc40007ffe0ff */
[-C--:B------:R-:W-:Y:S01]  /*08a0*/  ISETP.GE.AND P3, PT, R21, R0.reuse, PT ;  /* 0x000000001500720c */ /* 0x080fe20003f66270 */
[----:B------:R-:W-:Y:S01]  /*08b0*/  IMAD R9, R23, 0xc0, R14 ;  /* 0x000000c017097824 */ /* 0x000fe200078e020e */
[-C--:B------:R-:W-:Y:S02]  /*08c0*/  ISETP.GE.AND P2, PT, R19, R0.reuse, PT ;  /* 0x000000001300720c */ /* 0x080fe40003f46270 */
[----:B------:R-:W-:Y:S02]  /*08d0*/  ISETP.GE.AND P1, PT, R17, R0, PT ;  /* 0x000000001100720c */ /* 0x000fe40003f26270 */
[----:B------:R-:W-:Y:S02]  /*08e0*/  IADD3 R15, PT, PT, R23, 0x20, RZ ;  /* 0x00000020170f7810 */ /* 0x000fe40007ffe0ff */
[----:B------:R-:W-:Y:S01]  /*08f0*/  LOP3.LUT R10, R14, 0x80, RZ, 0xfc, !PT ;  /* 0x000000800e0a7812 */ /* 0x000fe200078efcff */
[----:B-1----:R-:W-:-:S04]  /*0900*/  IMAD R2, R8, R2, R207 ;  /* 0x0000000208027224 */ /* 0x002fc800078e02cf */
[----:B------:R-:W-:Y:S01]  /*0910*/  IMAD R7, R2, R7, R12 ;  /* 0x0000000702077224 */ /* 0x000fe200078e020c */
[----:B------:R-:W-:-:S03]  /*0920*/  LOP3.LUT R12, R14, 0x40, RZ, 0xfc, !PT ;  /* 0x000000400e0c7812 */ /* 0x000fc600078efcff */
[----:B------:R-:W-:-:S04]  /*0930*/  IMAD R16, R7, R3, R16 ;  /* 0x0000000307107224 */ /* 0x000fc800078e0210 */
[----:B--2---:R-:W-:-:S05]  /*0940*/  IMAD R8, R16, UR4, RZ ;  /* 0x0000000410087c24 */ /* 0x004fca000f8e02ff */
        /* <DEDUP_REMOVED lines=13> */
.L_x_2784:
[----:B------:R-:W-:Y:S05]  /*0a20*/  BSYNC.RECONVERGENT B0 ;  /* 0x0000000000007941 */ /* 0x000fea0003800200 */
.L_x_2783:
[----:B------:R-:W-:Y:S01]  /*0a30*/  BSSY.RECONVERGENT B0, `(.L_x_2785) ;  /* 0x0000014000007945 */ /* 0x000fe20003800200 */
[----:B------:R-:W-:Y:S02]  /*0a40*/  ISETP.GE.AND P0, PT, R15, R0, PT ;  /* 0x000000000f00720c */ /* 0x000fe40003f06270 */
        /* <DEDUP_REMOVED lines=18> */
.L_x_2786:
[----:B------:R-:W-:Y:S05]  /*0b70*/  BSYNC.RECONVERGENT B0 ;  /* 0x0000000000007941 */ /* 0x000fea0003800200 */
.L_x_2785:
[----:B------:R-:W-:Y:S01]  /*0b80*/  BSSY.RECONVERGENT B0, `(.L_x_2787) ;  /* 0x0000014000007945 */ /* 0x000fe20003800200 */
[----:B------:R-:W-:Y:S02]  /*0b90*/  ISETP.GE.AND P4, PT, R13, R0, PT ;  /* 0x000000000d00720c */ /* 0x000fe40003f86270 */
        /* <DEDUP_REMOVED lines=18> */
.L_x_2788:
[----:B------:R-:W-:Y:S05]  /*0cc0*/  BSYNC.RECONVERGENT B0 ;  /* 0x0000000000007941 */ /* 0x000fea0003800200 */
.L_x_2787:
[----:B------:R-:W-:Y:S01]  /*0cd0*/  BSSY.RECONVERGENT B0, `(.L_x_2789) ;  /* 0x0000014000007945 */ /* 0x000fe20003800200 */
[----:B------:R-:W-:Y:S02]  /*0ce0*/  ISETP.GE.AND P5, PT, R11, R0, PT ;  /* 0x000000000b00720c */ /* 0x000fe40003fa6270 */
        /* <DEDUP_REMOVED lines=18> */
.L_x_2790:
[----:B------:R-:W-:Y:S05]  /*0e10*/  BSYNC.RECONVERGENT B0 ;  /* 0x0000000000007941 */ /* 0x000fea0003800200 */
.L_x_2789:
[----:B------:R-:W-:Y:S01]  /*0e20*/  BSSY.RECONVERGENT B0, `(.L_x_2791) ;  /* 0x0000013000007945 */ /* 0x000fe20003800200 */
[----:B------:R-:W-:-:S03]  /*0e30*/  ISETP.GE.AND P6, PT, R25, R0, PT ;  /* 0x000000001900720c */ /* 0x000fc60003fc6270 */
        /* <DEDUP_REMOVED lines=17> */
.L_x_2792:
[----:B------:R-:W-:Y:S05]  /*0f50*/  BSYNC.RECONVERGENT B0 ;  /* 0x0000000000007941 */ /* 0x000fea0003800200 */
.L_x_2791:
        /* <DEDUP_REMOVED lines=18> */
.L_x_2794:
[----:B------:R-:W-:Y:S05]  /*1080*/  BSYNC.RECONVERGENT B0 ;  /* 0x0000000000007941 */ /* 0x000fea0003800200 */
.L_x_2793:
        /* <DEDUP_REMOVED lines=18> */
.L_x_2796:
[----:B------:R-:W-:Y:S05]  /*11b0*/  BSYNC.RECONVERGENT B0 ;  /* 0x0000000000007941 */ /* 0x000fea0003800200 */
.L_x_2795:
        /* <DEDUP_REMOVED lines=18> */
.L_x_2798:
[----:B------:R-:W-:Y:S05]  /*12e0*/  BSYNC.RECONVERGENT B0 ;  /* 0x0000000000007941 */ /* 0x000fea0003800200 */
.L_x_2797:
[----:B------:R-:W1:Y:S01]  /*12f0*/  LDCU.64 UR4, c[0x0][0x428] ;  /* 0x00008500ff0477ac */ /* 0x000e620008000a00 */
[----:B------:R-:W-:-:S04]  /*1300*/  ISETP.NE.AND P0, PT, R14, RZ, PT ;  /* 0x000000ff0e00720c */ /* 0x000fc80003f05270 */
[-C--:B------:R-:W-:Y:S02]  /*1310*/  ISETP.GE.OR P1, PT, R23, R0.reuse, P0 ;  /* 0x000000001700720c */ /* 0x080fe40000726670 */
[C---:B------:R-:W-:Y:S02]  /*1320*/  IADD3 R23, P2, PT, R16.reuse, R23, RZ ;  /* 0x0000001710177210 */ /* 0x040fe40007f5e0ff */
[-C--:B------:R-:W-:Y:S02]  /*1330*/  ISETP.GE.OR P6, PT, R21, R0.reuse, P0 ;  /* 0x000000001500720c */ /* 0x080fe400007c6670 */
[----:B------:R-:W-:Y:S02]  /*1340*/  LEA.HI.X.SX32 R16, R16, RZ, 0x1, P2 ;  /* 0x000000ff10107211 */ /* 0x000fe400010f0eff */
[-C--:B------:R-:W-:Y:S02]  /*1350*/  ISETP.GE.OR P5, PT, R19, R0.reuse, P0 ;  /* 0x000000001300720c */ /* 0x080fe400007a6670 */
[----:B------:R-:W-:-:S02]  /*1360*/  ISETP.GE.OR P4, PT, R17, R0, P0 ;  /* 0x000000001100720c */ /* 0x000fc40000786670 */
[----:B------:R-:W-:Y:S01]  /*1370*/  ISETP.GE.OR P3, PT, R15, R0, P0 ;  /* 0x000000000f00720c */ /* 0x000fe20000766670 */
[----:B--234-:R-:W-:Y:S01]  /*1380*/  @!P1 IMAD.MOV.U32 R5, RZ, RZ, -0x800000 ;  /* 0xff800000ff059424 */ /* 0x01cfe200078e00ff */
[----:B-1----:R-:W-:-:S03]  /*1390*/  LEA R2, P2, R23, UR4, 0x2 ;  /* 0x0000000417027c11 */ /* 0x002fc6000f8410ff */
[----:B------:R-:W-:Y:S01]  /*13a0*/  @!P6 IMAD.MOV.U32 R17, RZ, RZ, -0x800000 ;  /* 0xff800000ff11e424 */ /* 0x000fe200078e00ff */
[----:B------:R-:W-:Y:S02]  /*13b0*/  LEA.HI.X R3, R23, UR5, R16, 0x2, P2 ;  /* 0x0000000517037c11 */ /* 0x000fe400090f1410 */
[-C--:B------:R-:W-:Y:S01]  /*13c0*/  ISETP.GE.OR P2, PT, R13, R0.reuse, P0 ;  /* 0x000000000d00720c */ /* 0x080fe20000746670 */
[----:B------:R-:W-:Y:S02]  /*13d0*/  @!P5 IMAD.MOV.U32 R15, RZ, RZ, -0x800000 ;  /* 0xff800000ff0fd424 */ /* 0x000fe400078e00ff */
[----:B------:R1:W-:Y:S01]  /*13e0*/  @!P1 STG.E desc[UR16][R2.64], R5 ;  /* 0x0000000502009986 */ /* 0x0003e2000c101910 */
[-C--:B------:R-:W-:Y:S01]  /*13f0*/  ISETP.GE.OR P1, PT, R11, R0.reuse, P0 ;  /* 0x000000000b00720c */ /* 0x080fe20000726670 */
[----:B------:R-:W-:Y:S01]  /*1400*/  @!P4 IMAD.MOV.U32 R13, RZ, RZ, -0x800000 ;  /* 0xff800000ff0dc424 */ /* 0x000fe200078e00ff */
[----:B------:R-:W-:Y:S01]  /*1410*/  ISETP.GE.OR P0, PT, R25, R0, P0 ;  /* 0x000000001900720c */ /* 0x000fe20000706670 */
        /* <DEDUP_REMOVED lines=13> */
.L_x_2782:
[----:B------:R-:W1:Y:S01]  /*14f0*/  LDCU.64 UR4, c[0x0][0x4d8] ;  /* 0x00009b00ff0477ac */ /* 0x000e620008000a00 */
[----:B------:R-:W-:Y:S01]  /*1500*/  MOV R2, R207 ;  /* 0x000000cf00027202 */ /* 0x000fe20000000f00 */
        /* <DEDUP_REMOVED lines=9> */
.L_x_2799:
[----:B------:R-:W-:Y:S05]  /*15a0*/  BRA.U !UP1, `(.L_x_2800) ;  /* 0x00000005098c7547 */ /* 0x000fea000b800000 */
[----:B-1----:R-:W1:Y:S01]  /*15b0*/  LDC R9, c[0x0][0x4f0] ;  /* 0x00013c00ff097b82 */ /* 0x002e620000000800 */
[----:B------:R-:W-:Y:S01]  /*15c0*/  LEA R14, R0, 0xffffffc0, 0x6 ;  /* 0xffffffc0000e7811 */ /* 0x000fe200078e30ff */
[----:B------:R-:W2:Y:S03]  /*15d0*/  LDCU.64 UR4, c[0x0][0x4e8] ;  /* 0x00009d00ff0477ac */ /* 0x000ea60008000a00 */
[----:B-----5:R-:W-:Y:S01]  /*15e0*/  IABS R2, R14 ;  /* 0x0000000e00027213 */ /* 0x020fe20000000000 */
        /* <DEDUP_REMOVED lines=65> */
[----:B------:R-:W-:Y:S01]  /*1a00*/  IMAD R4, R3, R144, RZ ;  /* 0x0000009003047224 */ /* 0x000fe200078e02ff */
[----:B------:R-:W-:Y:S01]  /*1a10*/  SHF.R.S32.HI R3, RZ, 0x1f, R2 ;  /* 0x0000001fff037819 */ /* 0x000fe20000011402 */
        /* <DEDUP_REMOVED lines=12> */
[----:B------:R-:W-:Y:S02]  /*1ae0*/  IMAD.IADD R23, R23, 0x1, R5 ;  /* 0x0000000117177824 */ /* 0x000fe400078e0205 */
[----:B------:R-:W-:-:S04]  /*1af0*/  IMAD.WIDE.U32 R20, R14, R134, R20 ;  /* 0x000000860e147225 */ /* 0x000fc800078e0014 */
[----:B------:R-:W-:-:S04]  /*1b00*/  IMAD.WIDE.U32 R14, R14, R144, R22 ;  /* 0x000000900e0e7225 */ /* 0x000fc800078e0016 */
[----:B------:R-:W-:Y:S01]  /*1b10*/  IMAD.IADD R9, R21, 0x1, R8 ;  /* 0x0000000115097824 */ /* 0x000fe200078e0208 */
[----:B------:R-:W-:Y:S02]  /*1b20*/  MOV R8, R20 ;  /* 0x0000001400087202 */ /* 0x000fe40000000f00 */
[----:B------:R-:W-:Y:S01]  /*1b30*/  IADD3 R5, PT, PT, R15, R4, RZ ;  /* 0x000000040f057210 */ /* 0x000fe20007ffe0ff */
[C---:B-1----:R-:W-:Y:S02]  /*1b40*/  IMAD R7, R3.reuse, UR4, RZ ;  /* 0x0000000403077c24 */ /* 0x042fe4000f8e02ff */
[----:B------:R-:W-:Y:S02]  /*1b50*/  IMAD R3, R3, UR6, RZ ;  /* 0x0000000603037c24 */ /* 0x000fe4000f8e02ff */
[----:B------:R-:W-:Y:S02]  /*1b60*/  IMAD.MOV.U32 R4, RZ, RZ, R14 ;  /* 0x000000ffff047224 */ /* 0x000fe400078e000e */
[----:B------:R-:W-:-:S04]  /*1b70*/  IMAD.WIDE.U32 R22, R2, UR4, R8 ;  /* 0x0000000402167c25 */ /* 0x000fc8000f8e0008 */
[C---:B------:R-:W-:Y:S02]  /*1b80*/  IMAD R7, R2.reuse, UR5, R7 ;  /* 0x0000000502077c24 */ /* 0x040fe4000f8e0207 */
[C---:B------:R-:W-:Y:S02]  /*1b90*/  IMAD R8, R2.reuse, UR7, R3 ;  /* 0x0000000702087c24 */ /* 0x040fe4000f8e0203 */
[----:B------:R-:W-:Y:S01]  /*1ba0*/  IMAD.WIDE.U32 R20, R2, UR6, R4 ;  /* 0x0000000602147c25 */ /* 0x000fe2000f8e0004 */
[----:B------:R-:W-:-:S04]  /*1bb0*/  IADD3 R7, PT, PT, R23, R7, RZ ;  /* 0x0000000717077210 */ /* 0x000fc80007ffe0ff */
[----:B------:R-:W-:Y:S01]  /*1bc0*/  IADD3 R8, PT, PT, R21, R8, RZ ;  /* 0x0000000815087210 */ /* 0x000fe20007ffe0ff */
[----:B------:R-:W-:Y:S06]  /*1bd0*/  BRA `(.L_x_2801) ;  /* 0x0000000400687947 */ /* 0x000fec0003800000 */
.L_x_2800:
[----:B------:R-:W-:-:S13]  /*1be0*/  ISETP.NE.AND P0, PT, R4, -0x1, PT ;  /* 0xffffffff0400780c */ /* 0x000fda0003f05270 */
        /* <DEDUP_REMOVED lines=13> */
[----:B------:R-:W-:Y:S05]  /*1cc0*/  BRA `(.L_x_2803) ;  /* 0x0000000000187947 */ /* 0x000fea0003800000 */
.L_x_2802:
[----:B------:R-:W2:Y:S01]  /*1cd0*/  LDC.64 R134, c[0x0][0x3b8] ;  /* 0x0000ee00ff867b82 */ /* 0x000ea20000000a00 */
[----:B-1----:R-:W-:-:S05]  /*1ce0*/  IADD3 R8, PT, PT, R3, R4, RZ ;  /* 0x0000000403087210 */ /* 0x002fca0007ffe0ff */
[C---:B--2---:R-:W-:Y:S02]  /*1cf0*/  IMAD R21, R8.reuse, R135, RZ ;  /* 0x0000008708157224 */ /* 0x044fe400078e02ff */
[----:B------:R-:W-:-:S05]  /*1d00*/  IMAD.WIDE.U32 R8, R8, R134, RZ ;  /* 0x0000008608087225 */ /* 0x000fca00078e00ff */
[----:B------:R-:W-:Y:S02]  /*1d10*/  IADD3 R21, PT, PT, R9, R21, RZ ;  /* 0x0000001509157210 */ /* 0x000fe40007ffe0ff */
[----:B------:R-:W-:Y:S02]  /*1d20*/  MOV R20, R8 ;  /* 0x0000000800147202 */ /* 0x000fe40000000f00 */
.L_x_2803:
        /* <DEDUP_REMOVED lines=14> */
.L_x_2804:
[----:B------:R-:W1:Y:S01]  /*1e10*/  LDC.64 R144, c[0x0][0x3c0] ;  /* 0x0000f000ff907b82 */ /* 0x000e620000000a00 */
[----:B------:R-:W-:-:S05]  /*1e20*/  IADD3 R3, PT, PT, R3, R4, RZ ;  /* 0x0000000403037210 */ /* 0x000fca0007ffe0ff */
[C---:B-1----:R-:W-:Y:S02]  /*1e30*/  IMAD R23, R3.reuse, R145, RZ ;  /* 0x0000009103177224 */ /* 0x042fe400078e02ff */
[----:B-----5:R-:W-:-:S05]  /*1e40*/  IMAD.WIDE.U32 R2, R3, R144, RZ ;  /* 0x0000009003027225 */ /* 0x020fca00078e00ff */
[----:B------:R-:W-:Y:S02]  /*1e50*/  IADD3 R23, PT, PT, R3, R23, RZ ;  /* 0x0000001703177210 */ /* 0x000fe40007ffe0ff */
[----:B------:R-:W-:-:S07]  /*1e60*/  MOV R22, R2 ;  /* 0x0000000200167202 */ /* 0x000fce0000000f00 */
.L_x_2805:
[----:B------:R-:W1:Y:S01]  /*1e70*/  LDC R7, c[0x0][0x3e8] ;  /* 0x0000fa00ff077b82 */ /* 0x000e620000000800 */
[----:B------:R-:W-:Y:S02]  /*1e80*/  CS2R R208, SRZ ;  /* 0x0000000000d07805 */ /* 0x000fe4000001ff00 */
[----:B-1----:R-:W-:-:S04]  /*1e90*/  IABS R2, R7 ;  /* 0x0000000700027213 */ /* 0x002fc80000000000 */
        /* <DEDUP_REMOVED lines=9> */
[----:B------:R-:W-:Y:S02]  /*1f30*/  MOV R4, R3 ;  /* 0x0000000300047202 */ /* 0x000fe40000000f00 */
[----:B------:R-:W-:-:S03]  /*1f40*/  LEA R8, R0, 0xffffffc0, 0x6 ;  /* 0xffffffc000087811 */ /* 0x000fc600078e30ff */
[----:B------:R-:W-:Y:S01]  /*1f50*/  IMAD.HI.U32 R14, R9, R4, RZ ;  /* 0x00000004090e7227 */ /* 0x000fe200078e00ff */
[----:B------:R-:W-:-:S03]  /*1f60*/  SHF.R.S32.HI R9, RZ, 0x1f, R8 ;  /* 0x0000001fff097819 */ /* 0x000fc60000011408 */
[----:B------:R-:W-:Y:S02]  /*1f70*/  IMAD.MOV R3, RZ, RZ, -R14 ;  /* 0x000000ffff037224 */ /* 0x000fe400078e0a0e */
[C---:B------:R-:W-:Y:S02]  /*1f80*/  IMAD R10, R9.reuse, R144, RZ ;  /* 0x00000090090a7224 */ /* 0x040fe400078e02ff */
[C---:B------:R-:W-:Y:S02]  /*1f90*/  IMAD R3, R2.reuse, R3, R4 ;  /* 0x0000000302037224 */ /* 0x040fe400078e0204 */
[----:B------:R-:W1:Y:S01]  /*1fa0*/  LDC.64 R4, c[0x0][0x3d8] ;  /* 0x0000f600ff047b82 */ /* 0x000e620000000a00 */
[-C--:B------:R-:W-:Y:S02]  /*1fb0*/  IMAD R9, R9, R134.reuse, RZ ;  /* 0x0000008609097224 */ /* 0x080fe400078e02ff */
[----:B------:R-:W-:Y:S01]  /*1fc0*/  ISETP.GT.U32.AND P0, PT, R2, R3, PT ;  /* 0x000000030200720c */ /* 0x000fe20003f04070 */
[----:B------:R-:W-:-:S04]  /*1fd0*/  IMAD.WIDE.U32 R20, R8, R134, R20 ;  /* 0x0000008608147225 */ /* 0x000fc800078e0014 */
[C---:B------:R-:W-:Y:S02]  /*1fe0*/  IMAD R9, R8.reuse, R135, R9 ;  /* 0x0000008708097224 */ /* 0x040fe400078e0209 */
[----:B------:R-:W-:-:S03]  /*1ff0*/  IMAD.WIDE.U32 R22, R8, R144, R22 ;  /* 0x0000009008167225 */ /* 0x000fc600078e0016 */
[----:B------:R-:W-:Y:S01]  /*2000*/  IADD3 R21, PT, PT, R21, R9, RZ ;  /* 0x0000000915157210 */ /* 0x000fe20007ffe0ff */
[----:B------:R-:W-:Y:S02]  /*2010*/  IMAD R10, R8, R145, R10 ;  /* 0x00000091080a7224 */ /* 0x000fe400078e020a */
[-C--:B------:R-:W-:Y:S01]  /*2020*/  @!P0 IADD3 R3, PT, PT, R3, -R2.reuse, RZ ;  /* 0x8000000203038210 */ /* 0x080fe20007ffe0ff */
[----:B------:R-:W-:Y:S01]  /*2030*/  @!P0 VIADD R14, R14, 0x1 ;  /* 0x000000010e0e8836 */ /* 0x000fe20000000000 */
[----:B------:R-:W-:Y:S01]  /*2040*/  ISETP.NE.AND P0, PT, R7, RZ, PT ;  /* 0x000000ff0700720c */ /* 0x000fe20003f05270 */
[----:B------:R-:W-:Y:S01]  /*2050*/  IMAD.IADD R23, R23, 0x1, R10 ;  /* 0x0000000117177824 */ /* 0x000fe200078e020a */
        /* <DEDUP_REMOVED lines=11> */
[C---:B------:R-:W-:Y:S02]  /*2110*/  IMAD R8, R14.reuse, R5, R8 ;  /* 0x000000050e087224 */ /* 0x040fe400078e0208 */
[----:B------:R-:W-:Y:S01]  /*2120*/  IMAD.WIDE.U32 R4, R14, R2, R20 ;  /* 0x000000020e047225 */ /* 0x000fe200078e0014 */
[----:B------:R-:W-:-:S03]  /*2130*/  MOV R20, R22 ;  /* 0x0000001600147202 */ /* 0x000fc60000000f00 */
[----:B------:R-:W-:Y:S01]  /*2140*/  IMAD R7, R14, R3, R7 ;  /* 0x000000030e077224 */ /* 0x000fe200078e0207 */
[----:B------:R-:W-:Y:S01]  /*2150*/  MOV R22, R4 ;  /* 0x0000000400167202 */ /* 0x000fe20000000f00 */
[----:B------:R-:W-:-:S03]  /*2160*/  IMAD.IADD R8, R23, 0x1, R8 ;  /* 0x0000000117087824 */ /* 0x000fc600078e0208 */
[----:B------:R-:W-:-:S07]  /*2170*/  IADD3 R7, PT, PT, R5, R7, RZ ;  /* 0x0000000705077210 */ /* 0x000fce0007ffe0ff */
.L_x_2801:
[----:B------:R-:W-:Y:S01]  /*2180*/  ISETP.NE.AND P2, PT, R6, -0x1, PT ;  /* 0xffffffff0600780c */ /* 0x000fe20003f45270 */
[----:B------:R-:W-:Y:S01]  /*2190*/  IMAD.SHL.U32 R10, R188, 0x8, RZ ;  /* 0x00000008bc0a7824 */ /* 0x000fe200078e00ff */
[----:B------:R-:W1:Y:S01]  /*21a0*/  LDCU.64 UR4, c[0x0][0x390] ;  /* 0x00007200ff0477ac */ /* 0x000e620008000a00 */
[----:B------:R-:W-:Y:S01]  /*21b0*/  SHF.R.U32.HI R14, RZ, 0x3, R188 ;  /* 0x00000003ff0e7819 */ /* 0x000fe200000116bc */
[----:B------:R-:W2:Y:S01]  /*21c0*/  S2UR UR12, SR_CgaCtaId ;  /* 0x00000000000c79c3 */ /* 0x000ea20000008800 */
[----:B------:R-:W-:Y:S01]  /*21d0*/  IMAD.IADD R196, R11, 0x1, -R16 ;  /* 0x000000010bc47824 */ /* 0x000fe200078e0a10 */
[----:B------:R-:W-:Y:S01]  /*21e0*/  LOP3.LUT R151, R10, 0x38, RZ, 0xc0, !PT ;  /* 0x000000380a977812 */ /* 0x000fe200078ec0ff */
[----:B------:R-:W3:Y:S01]  /*21f0*/  LDCU.64 UR6, c[0x0][0x3c8] ;  /* 0x00007900ff0677ac */ /* 0x000ee20008000a00 */
[----:B------:R-:W-:Y:S01]  /*2200*/  IMAD.SHL.U32 R150, R188, 0x40, RZ ;  /* 0x00000040bc967824 */ /* 0x000fe200078e00ff */
[----:B------:R-:W-:Y:S01]  /*2210*/  SHF.R.S32.HI R13, RZ, 0x1f, R12 ;  /* 0x0000001fff0d7819 */ /* 0x000fe2000001140c */
[----:B------:R-:W-:Y:S01]  /*2220*/  IMAD.MOV.U32 R15, RZ, RZ, RZ ;  /* 0x000000ffff0f7224 */ /* 0x000fe200078e00ff */
[C---:B------:R-:W-:Y:S01]  /*2230*/  IADD3 R20, P0, PT, R151.reuse, R20, RZ ;  /* 0x0000001497147210 */ /* 0x040fe20007f1e0ff */
[----:B------:R-:W4:Y:S01]  /*2240*/  LDCU.64 UR10, c[0x0][0x388] ;  /* 0x00007100ff0a77ac */ /* 0x000f220008000a00 */
[----:B------:R-:W5:Y:S01]  /*2250*/  @!P2 LDC.64 R4, c[0x0][0x398] ;  /* 0x0000e600ff04ab82 */ /* 0x000f620000000a00 */
[----:B------:R-:W-:Y:S01]  /*2260*/  IADD3 R22, P1, PT, R151, R22, RZ ;  /* 0x0000001697167210 */ /* 0x000fe20007f3e0ff */
[----:B------:R-:W-:Y:S01]  /*2270*/  BSSY.RECONVERGENT B0, `(.L_x_2806) ;  /* 0x0000046000007945 */ /* 0x000fe20003800200 */
[----:B------:R-:W-:Y:S01]  /*2280*/  IMAD.X R21, RZ, RZ, R8, P0 ;  /* 0x000000ffff157224 */ /* 0x000fe200000e0608 */
[----:B------:R-:W-:Y:S01]  /*2290*/  LOP3.LUT R179, R10, 0x1f8, RZ, 0xc0, !PT ;  /* 0x000001f80ab37812 */ /* 0x000fe200078ec0ff */
[----:B------:R-:W-:Y:S01]  /*22a0*/  IMAD.WIDE.U32 R18, R19, 0x40, R14 ;  /* 0x0000004013127825 */ /* 0x000fe200078e000e */
[----:B------:R-:W-:-:S02]  /*22b0*/  LOP3.LUT R149, R150, 0x1c0, RZ, 0xc0, !PT ;  /* 0x000001c096957812 */ /* 0x000fc400078ec0ff */
[----:B------:R-:W3:Y:S01]  /*22c0*/  @P2 LDC.64 R2, c[0x0][0x3b0] ;  /* 0x0000ec00ff022b82 */ /* 0x000ee20000000a00 */
[C---:B------:R-:W-:Y:S01]  /*22d0*/  IMAD.WIDE.U32 R8, R14.reuse, R144, R20 ;  /* 0x000000900e087225 */ /* 0x040fe200078e0014 */
[--C-:B------:R-:W-:Y:S02]  /*22e0*/  LOP3.LUT R179, R179, 0x38, R188.reuse, 0x78, !PT ;  /* 0x00000038b3b37812 */ /* 0x100fe400078e78bc */
[----:B------:R-:W-:Y:S01]  /*22f0*/  SHF.R.U32.HI R190, RZ, 0x1, R188 ;  /* 0x00000001ffbe7819 */ /* 0x000fe200000116bc */
[----:B------:R-:W-:Y:S01]  /*2300*/  IMAD R201, R14, R145, R9 ;  /* 0x000000910ec97224 */ /* 0x000fe200078e0209 */
[C---:B-1----:R-:W-:Y:S01]  /*2310*/  LEA R200, P0, R8.reuse, UR4, 0x1 ;  /* 0x0000000408c87c11 */ /* 0x042fe2000f8008ff */
[----:B------:R-:W-:Y:S01]  /*2320*/  IMAD.X R23, RZ, RZ, R7, P1 ;  /* 0x000000ffff177224 */ /* 0x000fe200008e0607 */
[----:B------:R-:W-:Y:S02]  /*2330*/  LOP3.LUT R149, R149, 0x38, R10, 0xf8, !PT ;  /* 0x0000003895957812 */ /* 0x000fe400078ef80a */
[----:B------:R-:W-:Y:S01]  /*2340*/  LEA.HI.X R201, R8, UR5, R201, 0x1, P0 ;  /* 0x0000000508c97c11 */ /* 0x000fe200080f0cc9 */
[C---:B------:R-:W-:Y:S01]  /*2350*/  IMAD.WIDE.U32 R22, R14.reuse, R134, R22 ;  /* 0x000000860e167225 */ /* 0x040fe200078e0016 */
[----:B------:R-:W-:Y:S01]  /*2360*/  UMOV UR5, 0x400 ;  /* 0x0000040000057882 */ /* 0x000fe20000000000 */
[----:B------:R-:W-:Y:S01]  /*2370*/  LOP3.LUT R179, R179, 0x1e00, R10, 0xf8, !PT ;  /* 0x00001e00b3b37812 */ /* 0x000fe200078ef80a */
[----:B--2---:R-:W-:Y:S01]  /*2380*/  ULEA UR5, UR12, UR5, 0x18 ;  /* 0x000000050c057291 */ /* 0x004fe2000f8ec0ff */
[----:B------:R-:W-:Y:S01]  /*2390*/  IMAD R199, R14, R135, R23 ;  /* 0x000000870ec77224 */ /* 0x000fe200078e0217 */
[----:B----4-:R-:W-:Y:S01]  /*23a0*/  LEA R198, P1, R22, UR10, 0x1 ;  /* 0x0000000a16c67c11 */ /* 0x010fe2000f8208ff */
[----:B-----5:R-:W-:Y:S01]  /*23b0*/  @!P2 IMAD.WIDE.U32 R24, R207, R4, RZ ;  /* 0x00000004cf18a225 */ /* 0x020fe200078e00ff */
[----:B------:R-:W-:-:S02]  /*23c0*/  LOP3.LUT R148, R151, 0x40, RZ, 0xfc, !PT ;  /* 0x0000004097947812 */ /* 0x000fc400078efcff */
[----:B------:R-:W-:Y:S01]  /*23d0*/  LEA.HI.X R199, R22, UR11, R199, 0x1, P1 ;  /* 0x0000000b16c77c11 */ /* 0x000fe200088f0cc7 */
[----:B------:R-:W-:Y:S01]  /*23e0*/  @!P2 IMAD R5, R207, R5, R25 ;  /* 0x00000005cf05a224 */ /* 0x000fe200078e0219 */
[----:B------:R-:W-:Y:S01]  /*23f0*/  LOP3.LUT R147, R151, 0x80, RZ, 0xfc, !PT ;  /* 0x0000008097937812 */ /* 0x000fe200078efcff */
[----:B---3--:R-:W-:Y:S01]  /*2400*/  IMAD R23, R13, UR6, RZ ;  /* 0x000000060d177c24 */ /* 0x008fe2000f8e02ff */
[----:B------:R-:W-:Y:S01]  /*2410*/  LEA R179, R179, UR5, 0x1 ;  /* 0x00000005b3b37c11 */ /* 0x000fe2000f8e08ff */
[----:B------:R-:W-:-:S04]  /*2420*/  @P2 IMAD.WIDE.U32 R20, R6, R2, RZ ;  /* 0x0000000206142225 */ /* 0x000fc800078e00ff */
[----:B------:R-:W-:Y:S02]  /*2430*/  @!P2 IMAD.MOV.U32 R2, RZ, RZ, R24 ;  /* 0x000000ffff02a224 */ /* 0x000fe400078e0018 */
[----:B------:R-:W-:Y:S02]  /*2440*/  @P2 IMAD.MOV.U32 R2, RZ, RZ, R20 ;  /* 0x000000ffff022224 */ /* 0x000fe400078e0014 */
[----:B------:R-:W-:Y:S02]  /*2450*/  @P2 IMAD R5, R6, R3, R21 ;  /* 0x0000000306052224 */ /* 0x000fe400078e0215 */
[----:B------:R-:W-:Y:S01]  /*2460*/  IMAD R23, R12, UR7, R23 ;  /* 0x000000070c177c24 */ /* 0x000fe2000f8e0217 */
[----:B------:R-:W-:Y:S02]  /*2470*/  IADD3 R20, P0, PT, R151, R2, RZ ;  /* 0x0000000297147210 */ /* 0x000fe40007f1e0ff */
[----:B------:R-:W-:-:S03]  /*2480*/  LOP3.LUT R2, R190, 0x8, RZ, 0xc0, !PT ;  /* 0x00000008be027812 */ /* 0x000fc600078ec0ff */
[----:B------:R-:W-:Y:S01]  /*2490*/  IMAD.X R21, RZ, RZ, R5, P0 ;  /* 0x000000ffff157224 */ /* 0x000fe200000e0605 */
[----:B------:R-:W-:Y:S02]  /*24a0*/  ISETP.GE.AND P0, PT, R14, R196, PT ;  /* 0x000000c40e00720c */ /* 0x000fe40003f06270 */
[----:B------:R-:W-:Y:S01]  /*24b0*/  LOP3.LUT R85, R149, R2, RZ, 0x3c, !PT ;  /* 0x0000000295557212 */ /* 0x000fe200078e3cff */
[----:B------:R-:W-:-:S04]  /*24c0*/  IMAD.WIDE.U32 R20, R12, UR6, R20 ;  /* 0x000000060c147c25 */ /* 0x000fc8000f8e0014 */
[----:B------:R-:W-:-:S06]  /*24d0*/  IMAD.IADD R23, R21, 0x1, R23 ;  /* 0x0000000115177824 */ /* 0x000fcc00078e0217 */
        /* <DEDUP_REMOVED lines=30> */
.L_x_2808:
[----:B------:R3:W-:Y:S02]  /*26c0*/  STS.128 [R179+0x4000], RZ ;  /* 0x004000ffb3007388 */ /* 0x0007e40000000c00 */
.L_x_2807:
[----:B------:R-:W-:Y:S05]  /*26d0*/  BSYNC.RECONVERGENT B0 ;  /* 0x0000000000007941 */ /* 0x000fea0003800200 */
.L_x_2806:
        /* <DEDUP_REMOVED lines=16> */
[----:B-12---:R-:W-:Y:S01]  /*27e0*/  LEA R6, P2, R4, UR6, 0x1 ;  /* 0x0000000604067c11 */ /* 0x006fe2000f8408ff */
        /* <DEDUP_REMOVED lines=19> */
.L_x_2811:
[----:B------:R2:W-:Y:S02]  /*2920*/  STS.128 [R179+0x4800], RZ ;  /* 0x004800ffb3007388 */ /* 0x0005e40000000c00 */
.L_x_2810:
[----:B------:R-:W-:Y:S05]  /*2930*/  BSYNC.RECONVERGENT B0 ;  /* 0x0000000000007941 */ /* 0x000fea0003800200 */
.L_x_2809:
        /* <DEDUP_REMOVED lines=8> */
[----:B------:R-:W2:Y:S02]  /*29c0*/  LDCU UR4, c[0x0][0x440] ;  /* 0x00008800ff0477ac */ /* 0x000ea40008000800 */
        /* <DEDUP_REMOVED lines=27> */
.L_x_2814:
[----:B------:R2:W-:Y:S02]  /*2b80*/  STS.128 [R179+0x5000], RZ ;  /* 0x005000ffb3007388 */ /* 0x0005e40000000c00 */
.L_x_2813:
[----:B------:R-:W-:Y:S05]  /*2b90*/  BSYNC.RECONVERGENT B0 ;  /* 0x0000000000007941 */ /* 0x000fea0003800200 */
.L_x_2812:
        /* <DEDUP_REMOVED lines=36> */
.L_x_2817:
[----:B------:R2:W-:Y:S02]  /*2de0*/  STS.128 [R179+0x5800], RZ ;  /* 0x005800ffb3007388 */ /* 0x0005e40000000c00 */
.L_x_2816:
[----:B------:R-:W-:Y:S05]  /*2df0*/  BSYNC.RECONVERGENT B0 ;  /* 0x0000000000007941 */ /* 0x000fea0003800200 */
.L_x_2815:
[----:B------:R-:W-:Y:S01]  /*2e00*/  VIADD R164, R0, 0xffffffff ;  /* 0xffffffff00a47836 */ /* 0x000fe20000000000 */
[----:B------:R-:W-:Y:S04]  /*2e10*/  BSSY.RECONVERGENT B0, `(.L_x_2818) ;  /* 0x000001c000007945 */ /* 0x000fe80003800200 */
[----:B------:R-:W-:-:S05]  /*2e20*/  SHF.L.U32 R177, R164, 0x6, RZ ;  /* 0x00000006a4b17819 */ /* 0x000fca00000006ff */
        /* <DEDUP_REMOVED lines=25> */
.L_x_2820:
[----:B------:R2:W-:Y:S02]  /*2fc0*/  STS.128 [R179+0xa000], RZ ;  /* 0x00a000ffb3007388 */ /* 0x0005e40000000c00 */
.L_x_2819:
[----:B------:R-:W-:Y:S05]  /*2fd0*/  BSYNC.RECONVERGENT B0 ;  /* 0x0000000000007941 */ /* 0x000fea0003800200 */
.L_x_2818:
        /* <DEDUP_REMOVED lines=27> */
.L_x_2823:
[----:B------:R2:W-:Y:S02]  /*3190*/  STS.128 [R179+0xa800], RZ ;  /* 0x00a800ffb3007388 */ /* 0x0005e40000000c00 */
.L_x_2822:
[----:B------:R-:W-:Y:S05]  /*31a0*/  BSYNC.RECONVERGENT B0 ;  /* 0x0000000000007941 */ /* 0x000fea0003800200 */
.L_x_2821:
        /* <DEDUP_REMOVED lines=25> */
.L_x_2826:
[----:B------:R2:W-:Y:S02]  /*3340*/  STS.128 [R179+0xb000], RZ ;  /* 0x00b000ffb3007388 */ /* 0x0005e40000000c00 */
.L_x_2825:
[----:B------:R-:W-:Y:S05]  /*3350*/  BSYNC.RECONVERGENT B0 ;  /* 0x0000000000007941 */ /* 0x000fea0003800200 */
.L_x_2824:
        /* <DEDUP_REMOVED lines=26> */
.L_x_2828:
[----:B------:R-:W-:Y:S05]  /*3500*/  BSYNC.RECONVERGENT B0 ;  /* 0x0000000000007941 */ /* 0x000fea0003800200 */
.L_x_2827:
[----:B------:R-:W5:Y:S01]  /*3510*/  LDCU.64 UR6, c[0x0][0x540] ;  /* 0x0000a800ff0677ac */ /* 0x000f620008000a00 */
[----:B------:R-:W0:Y:S01]  /*3520*/  LDGDEPBAR ;  /* 0x00000000000079af */ /* 0x000e220000000000 */
[----:B------:R-:W3:Y:S01]  /*3530*/  LDCU UR4, c[0x0][0x458] ;  /* 0x00008b00ff0477ac */ /* 0x000ee20008000800 */
[----:B-----5:R-:W-:-:S04]  /*3540*/  IMAD.WIDE.U32 R12, R207, UR6, R12 ;  /* 0x00000006cf0c7c25 */ /* 0x020fc8000f8e000c */
[----:B------:R-:W-:Y:S01]  /*3550*/  IMAD R6, R207, UR7, R13 ;  /* 0x00000007cf067c24 */ /* 0x000fe2000f8e020d */
[----:B-12---:R-:W-:Y:S01]  /*3560*/  LEA R14, P0, R12, R2, 0x2 ;  /* 0x000000020c0e7211 */ /* 0x006fe200078010ff */
[----:B------:R-:W-:Y:S01]  /*3570*/  IMAD.SHL.U32 R187, R188, 0x20, RZ ;  /* 0x00000020bcbb7824 */ /* 0x000fe200078e00ff */
[----:B------:R-:W-:-:S04]  /*3580*/  DEPBAR.LE SB0, 0x0 ;  /* 0x000080000000791a */ /* 0x000fc80000000000 */
[----:B------:R-:W-:-:S05]  /*3590*/  LEA.HI.X R15, R12, R3, R6, 0x2, P0 ;  /* 0x000000030c0f7211 */ /* 0x000fca00000f1406 */
[----:B------:R-:W2:Y:S01]  /*35a0*/  LDG.E R2, desc[UR16][R14.64] ;  /* 0x000000100e027981 */ /* 0x000ea2000c1e1900 */
[----:B---3--:R-:W2:Y:S01]  /*35b0*/  MUFU.RCP R3, UR4 ;  /* 0x0000000400037d08 */ /* 0x008ea20008001000 */
[----:B------:R-:W-:Y:S01]  /*35c0*/  LOP3.LUT R13, R190, 0x1f0, RZ, 0xc0, !PT ;  /* 0x000001f0be0d7812 */ /* 0x000fe200078ec0ff */
[----:B------:R-:W-:Y:S01]  /*35d0*/  IMAD.SHL.U32 R168, R188, 0x2, RZ ;  /* 0x00000002bca87824 */ /* 0x000fe200078e00ff */
[----:B------:R-:W-:Y:S01]  /*35e0*/  SHF.R.U32.HI R6, RZ, 0x2, R188 ;  /* 0x00000002ff067819 */ /* 0x000fe200000116bc */
[----:B------:R-:W-:Y:S01]  /*35f0*/  BSSY.RECONVERGENT B0, `(.L_x_2829) ;  /* 0x0000026000007945 */ /* 0x000fe20003800200 */
[----:B------:R-:W-:Y:S02]  /*3600*/  IADD3 R16, PT, PT, R13, 0x1, R16 ;  /* 0x000000010d107810 */ /* 0x000fe40007ffe010 */
[----:B------:R-:W-:Y:S02]  /*3610*/  LOP3.LUT R6, R6, 0x7, RZ, 0xc0, !PT ;  /* 0x0000000706067812 */ /* 0x000fe400078ec0ff */
[----:B------:R-:W-:-:S02]  /*3620*/  LOP3.LUT R187, R187, 0x7c00, RZ, 0xc0, !PT ;  /* 0x00007c00bbbb7812 */ /* 0x000fc400078ec0ff */
[----:B------:R-:W-:Y:S02]  /*3630*/  IADD3 R6, PT, PT, -R11, R16, R6 ;  /* 0x000000100b067210 */ /* 0x000fe40007ffe106 */
[----:B------:R-:W-:Y:S02]  /*3640*/  LOP3.LUT R168, R168, 0x6, RZ, 0xc0, !PT ;  /* 0x00000006a8a87812 */ /* 0x000fe400078ec0ff */
        /* <DEDUP_REMOVED lines=27> */
.L_x_2831:
[----:B------:R2:W-:Y:S01]  /*3800*/  STS.128 [R179+0x10000], RZ ;  /* 0x010000ffb3007388 */ /* 0x0005e20000000c00 */
[----:B------:R-:W-:Y:S05]  /*3810*/  BRA `(.L_x_2832) ;  /* 0x00000000000c7947 */ /* 0x000fea0003800000 */
.L_x_2830:
[----:B------:R1:W-:Y:S04]  /*3820*/  STS.128 [R179+0xc000], RZ ;  /* 0x00c000ffb3007388 */ /* 0x0003e80000000c00 */
[----:B------:R1:W-:Y:S04]  /*3830*/  STS.128 [R179+0xe000], RZ ;  /* 0x00e000ffb3007388 */ /* 0x0003e80000000c00 */
[----:B------:R1:W-:Y:S02]  /*3840*/  STS.128 [R179+0x10000], RZ ;  /* 0x010000ffb3007388 */ /* 0x0003e40000000c00 */
.L_x_2832:
[----:B------:R-:W-:Y:S05]  /*3850*/  BSYNC.RECONVERGENT B0 ;  /* 0x0000000000007941 */ /* 0x000fea0003800200 */
.L_x_2829:
        /* <DEDUP_REMOVED lines=30> */
.L_x_2835:
[----:B------:R1:W-:Y:S02]  /*3a40*/  STS.128 [R179+0x10800], RZ ;  /* 0x010800ffb3007388 */ /* 0x0003e40000000c00 */
.L_x_2834:
[----:B------:R-:W-:Y:S05]  /*3a50*/  BSYNC.RECONVERGENT B0 ;  /* 0x0000000000007941 */ /* 0x000fea0003800200 */
.L_x_2833:
        /* <DEDUP_REMOVED lines=28> */
.L_x_2838:
[----:B------:R1:W-:Y:S02]  /*3c20*/  STS.128 [R179+0x11000], RZ ;  /* 0x011000ffb3007388 */ /* 0x0003e40000000c00 */
.L_x_2837:
[----:B------:R-:W-:Y:S05]  /*3c30*/  BSYNC.RECONVERGENT B0 ;  /* 0x0000000000007941 */ /* 0x000fea0003800200 */
.L_x_2836:
[----:B------:R-:W-:Y:S01]  /*3c40*/  ISETP.GE.AND P0, PT, R5, R4, PT ;  /* 0x000000040500720c */ /* 0x000fe20003f06270 */
[----:B------:R-:W-:Y:S01]  /*3c50*/  BSSY.RECONVERGENT B0, `(.L_x_2839) ;  /* 0x0000020000007945 */ /* 0x000fe20003800200 */
[----:B------:R-:W-:Y:S01]  /*3c60*/  IMAD.IADD R8, R85, 0x1, R8 ;  /* 0x0000000155087824 */ /* 0x000fe200078e0208 */
[----:B------:R-:W-:Y:S02]  /*3c70*/  LOP3.LUT R146, R188, 0x8, RZ, 0xc0, !PT ;  /* 0x00000008bc927812 */ /* 0x000fe400078ec0ff */
[----:B------:R-:W-:-:S08]  /*3c80*/  SHF.R.U32.HI R4, RZ, 0x4, R188 ;  /* 0x00000004ff047819 */ /* 0x000fd000000116bc */
[----:B------:R1:W-:Y:S04]  /*3c90*/  @P0 STS.128 [R179+0xd800], RZ ;  /* 0x00d800ffb3000388 */ /* 0x0003e80000000c00 */
[----:B------:R1:W-:Y:S04]  /*3ca0*/  @P0 STS.128 [R179+0xf800], RZ ;  /* 0x00f800ffb3000388 */ /* 0x0003e80000000c00 */
[----:B------:R1:W-:Y:S01]  /*3cb0*/  @P0 STS.128 [R179+0x11800], RZ ;  /* 0x011800ffb3000388 */ /* 0x0003e20000000c00 */
[----:B------:R-:W-:Y:S05]  /*3cc0*/  @P0 BRA `(.L_x_2840) ;  /* 0x0000000000600947 */ /* 0x000fea0003800000 */
[----:B------:R-:W5:Y:S01]  /*3cd0*/  LDCU UR4, c[0x0][0x440] ;  /* 0x00008800ff0477ac */ /* 0x000f620008000800 */
[----:B------:R-:W-:Y:S02]  /*3ce0*/  IMAD R5, R145, 0x60, RZ ;  /* 0x0000006091057824 */ /* 0x000fe400078e02ff */
[----:B-1----:R-:W-:-:S05]  /*3cf0*/  IMAD.WIDE.U32 R6, R144, 0x60, R200 ;  /* 0x0000006090067825 */ /* 0x002fca00078e00c8 */
        /* <DEDUP_REMOVED lines=20> */
.L_x_2841:
[----:B------:R1:W-:Y:S02]  /*3e40*/  STS.128 [R179+0x11800], RZ ;  /* 0x011800ffb3007388 */ /* 0x0003e40000000c00 */
.L_x_2840:
[----:B------:R-:W-:Y:S05]  /*3e50*/  BSYNC.RECONVERGENT B0 ;  /* 0x0000000000007941 */ /* 0x000fea0003800200 */
.L_x_2839:
[----:B------:R-:W-:Y:S01]  /*3e60*/  IMAD.SHL.U32 R4, R4, 0x400, RZ ;  /* 0x0000040004047824 */ /* 0x000fe200078e00ff */
[----:B------:R-:W-:Y:S01]  /*3e70*/  LOP3.LUT R146, R149, R146, RZ, 0x3c, !PT ;  /* 0x0000009295927212 */ /* 0x000fe200078e3cff */
[----:B------:R-:W-:Y:S01]  /*3e80*/  IMAD.MOV.U32 R186, RZ, RZ, 0x20 ;  /* 0x00000020ffba7424 */ /* 0x000fe200078e00ff */
[----:B------:R-:W-:Y:S01]  /*3e90*/  LEA R77, R8, UR5, 0x1 ;  /* 0x00000005084d7c11 */ /* 0x000fe2000f8e08ff */
[----:B------:R-:W-:Y:S01]  /*3ea0*/  IMAD.MOV.U32 R156, RZ, RZ, 0x40 ;  /* 0x00000040ff9c7424 */ /* 0x000fe200078e00ff */
[----:B------:R-:W-:Y:S01]  /*3eb0*/  LOP3.LUT R95, R4, 0x400, RZ, 0xc0, !PT ;  /* 0x00000400045f7812 */ /* 0x000fe200078ec0ff */
[----:B------:R-:W0:Y:S01]  /*3ec0*/  LDGDEPBAR ;  /* 0x00000000000079af */ /* 0x000e220000000000 */
[C---:B------:R-:W-:Y:S02]  /*3ed0*/  LOP3.LUT P1, RZ, R188.reuse, 0x2, RZ, 0xc0, !PT ;  /* 0x00000002bcff7812 */ /* 0x040fe4000782c0ff */
[----:B------:R-:W-:Y:S01]  /*3ee0*/  LOP3.LUT P0, RZ, R188, 0x4, RZ, 0xc0, !PT ;  /* 0x00000004bcff7812 */ /* 0x000fe2000780c0ff */
[----:B------:R-:W-:Y:S01]  /*3ef0*/  IMAD R95, R146, 0x2, R95 ;  /* 0x00000002925f7824 */ /* 0x000fe200078e025f */
[----:B------:R-:W-:Y:S01]  /*3f00*/  LDSM.16.M88.4 R20, [R77] ;  /* 0x000000004d14783b */ /* 0x000fe20000000200 */
[----:B------:R-:W-:-:S02]  /*3f10*/  SEL R84, R186, 0xffffffe0, !P1 ;  /* 0xffffffe0ba547807 */ /* 0x000fc40004800000 */
[----:B------:R-:W-:Y:S01]  /*3f20*/  VIADD R91, R95, UR5 ;  /* 0x000000055f5b7c36 */ /* 0x000fe20008000000 */
[----:B------:R-:W5:Y:S01]  /*3f30*/  LDSM.16.M88.4 R36, [R95+UR5+0x6000] ;  /* 0x006000055f24783b */ /* 0x000f620008000200 */
[----:B------:R-:W-:Y:S01]  /*3f40*/  SEL R156, R156, 0xffffffc0, !P0 ;  /* 0xffffffc09c9c7807 */ /* 0x000fe20004000000 */
[--C-:B------:R-:W-:Y:S01]  /*3f50*/  IMAD.IADD R94, R77, 0x1, R84.reuse ;  /* 0x000000014d5e7824 */ /* 0x100fe200078e0254 */
[C---:B------:R-:W-:Y:S01]  /*3f60*/  VIMNMX R176, PT, PT, R2.reuse, R89, PT ;  /* 0x0000005902b07248 */ /* 0x040fe20003fe0100 */
[----:B------:R-:W2:Y:S01]  /*3f70*/  LDSM.16.M88.4 R28, [R95+UR5+0x6800] ;  /* 0x006800055f1c783b */ /* 0x000ea20008000200 */
[----:B------:R-:W-:Y:S01]  /*3f80*/  IMAD.IADD R92, R91, 0x1, R84 ;  /* 0x000000015b5c7824 */ /* 0x000fe200078e0254 */
[----:B------:R-:W-:Y:S01]  /*3f90*/  VIADDMNMX R2, R2, 0x8, R89, PT ;  /* 0x0000000802027846 */ /* 0x000fe20003800159 */
[--C-:B------:R-:W-:Y:S01]  /*3fa0*/  IMAD.IADD R93, R77, 0x1, R156.reuse ;  /* 0x000000014d5d7824 */ /* 0x100fe200078e029c */
[----:B------:R-:W4:Y:S01]  /*3fb0*/  LDSM.16.M88.4 R68, [R95+UR5+0x7000] ;  /* 0x007000055f44783b */ /* 0x000f220008000200 */
[----:B------:R-:W-:-:S02]  /*3fc0*/  IMAD.IADD R91, R91, 0x1, R156 ;  /* 0x000000015b5b7824 */ /* 0x000fc400078e029c */
[C---:B------:R-:W-:Y:S01]  /*3fd0*/  IMAD.IADD R90, R84.reuse, 0x1, R93 ;  /* 0x00000001545a7824 */ /* 0x040fe200078e025d */
[----:B-1----:R-:W1:Y:S01]  /*3fe0*/  LDSM.16.M88.4 R4, [R95+UR5+0x7800] ;  /* 0x007800055f04783b */ /* 0x002e620008000200 */
[----:B------:R-:W-:-:S03]  /*3ff0*/  IMAD.IADD R88, R84, 0x1, R91 ;  /* 0x0000000154587824 */ /* 0x000fc600078e025b */
[----:B------:R-:W-:Y:S04]  /*4000*/  LDSM.16.M88.4 R8, [R94] ;  /* 0x000000005e08783b */ /* 0x000fe80000000200 */
[----:B------:R-:W3:Y:S04]  /*4010*/  LDSM.16.M88.4 R16, [R92+0x6000] ;  /* 0x006000005c10783b */ /* 0x000ee80000000200 */
[----:B------:R-:W3:Y:S04]  /*4020*/  LDSM.16.M88.4 R12, [R92+0x6800] ;  /* 0x006800005c0c783b */ /* 0x000ee80000000200 */
[----:B------:R-:W3:Y:S04]  /*4030*/  LDSM.16.M88.4 R48, [R92+0x7000] ;  /* 0x007000005c30783b */ /* 0x000ee80000000200 */
[----:B------:R-:W3:Y:S04]  /*4040*/  LDSM.16.M88.4 R44, [R92+0x7800] ;  /* 0x007800005c2c783b */ /* 0x000ee80000000200 */
        /* <DEDUP_REMOVED lines=9> */
[C---:B----4-:R-:W-:Y:S08]  /*40e0*/  HMMA.16816.F32.BF16 R24, R20.reuse, R68, RZ ;  /* 0x000000441418723c */ /* 0x050ff000000418ff */
[C---:B------:R-:W-:Y:S08]  /*40f0*/  HMMA.16816.F32.BF16 R68, R20.reuse, R70, RZ ;  /* 0x000000461444723c */ /* 0x040ff000000418ff */
[C---:B-1----:R-:W-:Y:S08]  /*4100*/  HMMA.16816.F32.BF16 R64, R20.reuse, R4, RZ ;  /* 0x000000041440723c */ /* 0x042ff000000418ff */
[----:B------:R-:W-:Y:S01]  /*4110*/  HMMA.16816.F32.BF16 R20, R20, R6, RZ ;  /* 0x000000061414723c */ /* 0x000fe200000418ff */
[----:B------:R-:W1:Y:S07]  /*4120*/  LDSM.16.M88.4 R4, [R93] ;  /* 0x000000005d04783b */ /* 0x000e6e0000000200 */
[C---:B---3--:R-:W-:Y:S08]  /*4130*/  HMMA.16816.F32.BF16 R40, R8.reuse, R16, R40 ;  /* 0x000000100828723c */ /* 0x048ff00000041828 */
        /* <DEDUP_REMOVED lines=76> */
[----:B------:R-:W-:Y:S03]  /*4600*/  LDSM.16.M88.4 R52, [R95+UR5+0xa000] ;  /* 0x00a000055f34783b */ /* 0x000fe60008000200 */
[C---:B-1----:R-:W-:Y:S01]  /*4610*/  HMMA.16816.F32.BF16 R40, R4.reuse, R44, R40 ;  /* 0x0000002c0428723c */ /* 0x042fe20000041828 */
[----:B------:R-:W-:Y:S07]  /*4620*/  LDSM.16.M88.4 R76, [R92+0xb000] ;  /* 0x00b000005c4c783b */ /* 0x000fee0000000200 */
[C---:B------:R-:W-:Y:S01]  /*4630*/  HMMA.16816.F32.BF16 R36, R4.reuse, R46, R36 ;  /* 0x0000002e0424723c */ /* 0x040fe20000041824 */
[----:B------:R-:W1:Y:S07]  /*4640*/  LDSM.16.M88.4 R44, [R95+UR5+0xa800] ;  /* 0x00a800055f2c783b */ /* 0x000e6e0008000200 */
[C---:B------:R-:W-:Y:S08]  /*4650*/  HMMA.16816.F32.BF16 R32, R4.reuse, R48, R32 ;  /* 0x000000300420723c */ /* 0x040ff00000041820 */
[C---:B------:R-:W-:Y:S01]  /*4660*/  HMMA.16816.F32.BF16 R28, R4.reuse, R50, R28 ;  /* 0x00000032041c723c */ /* 0x040fe2000004181c */
[----:B------:R-:W4:Y:S07]  /*4670*/  LDSM.16.M88.4 R48, [R95+UR5+0xb800] ;  /* 0x00b800055f30783b */ /* 0x000f2e0008000200 */
[C---:B--2---:R-:W-:Y:S08]  /*4680*/  HMMA.16816.F32.BF16 R24, R4.reuse, R16, R24 ;  /* 0x000000100418723c */ /* 0x044ff00000041818 */
[C---:B------:R-:W-:Y:S01]  /*4690*/  HMMA.16816.F32.BF16 R68, R4.reuse, R18, R68 ;  /* 0x000000120444723c */ /* 0x040fe20000041844 */
[----:B------:R-:W2:Y:S07]  /*46a0*/  LDSM.16.M88.4 R16, [R95+UR5+0xb000] ;  /* 0x00b000055f10783b */ /* 0x000eae0008000200 */
        /* <DEDUP_REMOVED lines=9> */
[----:B------:R-:W1:Y:S07]  /*4740*/  LDSM.16.M88.4 R52, [R91+0xa800] ;  /* 0x00a800005b34783b */ /* 0x000e6e0000000200 */
[C---:B----4-:R-:W-:Y:S08]  /*4750*/  HMMA.16816.F32.BF16 R20, R12.reuse, R50, R20 ;  /* 0x000000320c14723c */ /* 0x050ff00000041814 */
[C---:B------:R-:W-:Y:S01]  /*4760*/  HMMA.16816.F32.BF16 R64, R12.reuse, R48, R64 ;  /* 0x000000300c40723c */ /* 0x040fe20000041840 */
[----:B------:R-:W-:Y:S07]  /*4770*/  LDSM.16.M88.4 R48, [R91+0xb000] ;  /* 0x00b000005b30783b */ /* 0x000fee0000000200 */
        /* <DEDUP_REMOVED lines=10> */
[C---:B------:R-:W-:Y:S08]  /*4820*/  HMMA.16816.F32.BF16 R20, R72.reuse, R82, R20 ;  /* 0x000000524814723c */ /* 0x040ff00000041814 */
[----:B------:R-:W-:Y:S08]  /*4830*/  HMMA.16816.F32.BF16 R64, R72, R80, R64 ;  /* 0x000000504840723c */ /* 0x000ff00000041840 */
[C---:B------:R-:W-:Y:S08]  /*4840*/  HMMA.16816.F32.BF16 R36, R60.reuse, R58, R36 ;  /* 0x0000003a3c24723c */ /* 0x040ff00000041824 */
[C---:B-1----:R-:W-:Y:S08]  /*4850*/  HMMA.16816.F32.BF16 R20, R60.reuse, R46, R20 ;  /* 0x0000002e3c14723c */ /* 0x042ff00000041814 */
[C---:B------:R-:W-:Y:S08]  /*4860*/  HMMA.16816.F32.BF16 R40, R60.reuse, R56, R40 ;  /* 0x000000383c28723c */ /* 0x040ff00000041828 */
[C---:B------:R-:W-:Y:S08]  /*4870*/  HMMA.16816.F32.BF16 R32, R60.reuse, R52, R32 ;  /* 0x000000343c20723c */ /* 0x040ff00000041820 */
[----:B------:R-:W-:Y:S01]  /*4880*/  HMMA.16816.F32.BF16 R52, R60, R54, R28 ;  /* 0x000000363c34723c */ /* 0x000fe2000004181c */
[----:B------:R-:W1:Y:S01]  /*4890*/  LDSM.16.M88.4 R28, [R88+0xb000] ;  /* 0x00b00000581c783b */ /* 0x000e620000000200 */
[----:B------:R-:W-:-:S06]  /*48a0*/  DEPBAR.LE SB0, 0x0 ;  /* 0x000080000000791a */ /* 0x000fcc0000000000 */
[----:B------:R-:W-:Y:S08]  /*48b0*/  HMMA.16816.F32.BF16 R24, R72, R76, R24 ;  /* 0x0000004c4818723c */ /* 0x000ff00000041818 */
[----:B------:R-:W-:Y:S01]  /*48c0*/  HMMA.16816.F32.BF16 R64, R60, R44, R64 ;  /* 0x0000002c3c40723c */ /* 0x000fe20000041840 */
[----:B------:R-:W-:-:S07]  /*48d0*/  IMAD.IADD R45, R177, 0x1, R168 ;  /* 0x00000001b12d7824 */ /* 0x000fce00078e02a8 */
[----:B--2---:R-:W-:Y:S01]  /*48e0*/  HMMA.16816.F32.BF16 R36, R4, R18, R36 ;  /* 0x000000120424723c */ /* 0x004fe20000041824 */
[----:B------:R-:W-:-:S07]  /*48f0*/  VIADD R19, R45, 0x20 ;  /* 0x000000202d137836 */ /* 0x000fce0000000000 */
[----:B------:R-:W-:Y:S08]  /*4900*/  HMMA.16816.F32.BF16 R68, R72, R78, R68 ;  /* 0x0000004e4844723c */ /* 0x000ff00000041844 */
[----:B---3--:R-:W-:Y:S01]  /*4910*/  HMMA.16816.F32.BF16 R20, R4, R10, R20 ;  /* 0x0000000a0414723c */ /* 0x008fe20000041814 */
[----:B------:R-:W-:-:S05]  /*4920*/  VIADD R11, R45, 0x38 ;  /* 0x000000382d0b7836 */ /* 0x000fca0000000000 */
[C---:B------:R-:W-:Y:S02]  /*4930*/  ISETP.GE.AND P5, PT, R11.reuse, R176, PT ;  /* 0x000000b00b00720c */ /* 0x040fe40003fa6270 */
[----:B------:R-:W-:Y:S01]  /*4940*/  HMMA.16816.F32.BF16 R40, R4, R16, R40 ;  /* 0x000000100428723c */ /* 0x000fe20000041828 */
[----:B------:R-:W-:Y:S02]  /*4950*/  I2FP.F32.S32 R10, R11 ;  /* 0x0000000b000a7245 */ /* 0x000fe40000201400 */
[----:B------:R-:W-:Y:S01]  /*4960*/  ISETP.GE.AND P3, PT, R11, R2, PT ;  /* 0x000000020b00720c */ /* 0x000fe20003f66270 */
[----:B------:R-:W-:-:S04]  /*4970*/  VIADD R11, R45, 0x1 ;  /* 0x000000012d0b7836 */ /* 0x000fc80000000000 */
[----:B------:R-:W-:Y:S01]  /*4980*/  HMMA.16816.F32.BF16 R32, R4, R12, R32 ;  /* 0x0000000c0420723c */ /* 0x000fe20000041820 */
[----:B------:R-:W-:Y:S01]  /*4990*/  VIADD R13, R45, 0x8 ;  /* 0x000000082d0d7836 */ /* 0x000fe20000000000 */
[----:B------:R-:W-:Y:S01]  /*49a0*/  ISETP.GE.AND P2, PT, R11, R176, PT ;  /* 0x000000b00b00720c */ /* 0x000fe20003f46270 */
[----:B------:R-:W-:Y:S01]  /*49b0*/  FFMA.FTZ R20, R3, R10, R20 ;  /* 0x0000000a03147223 */ /* 0x000fe20000010014 */
[----:B------:R-:W-:Y:S01]  /*49c0*/  ISETP.GE.AND P6, PT, R11, R2, PT ;  /* 0x000000020b00720c */ /* 0x000fe20003fc6270 */
[C---:B------:R-:W-:Y:S01]  /*49d0*/  FFMA.FTZ R22, R3.reuse, R10, R22 ;  /* 0x0000000a03167223 */ /* 0x040fe20000010016 */
[----:B------:R-:W-:Y:S02]  /*49e0*/  I2FP.F32.S32 R12, R11 ;  /* 0x0000000b000c7245 */ /* 0x000fe40000201400 */
[----:B------:R-:W-:Y:S01]  /*49f0*/  HMMA.16816.F32.BF16 R24, R60, R48, R24 ;  /* 0x000000303c18723c */ /* 0x000fe20000041818 */
[----:B------:R-:W-:Y:S02]  /*4a00*/  I2FP.F32.S32 R11, R13 ;  /* 0x0000000d000b7245 */ /* 0x000fe40000201400 */
[CC--:B------:R-:W-:Y:S01]  /*4a10*/  FFMA.FTZ R41, R3.reuse, R12.reuse, R41 ;  /* 0x0000000c03297223 */ /* 0x0c0fe20000010029 */
[----:B------:R-:W-:Y:S01]  /*4a20*/  FFMA.FTZ R43, R3, R12, R43 ;  /* 0x0000000c032b7223 */ /* 0x000fe2000001002b */
[----:B------:R-:W-:Y:S01]  /*4a30*/  ISETP.GE.AND P4, PT, R13, R176, PT ;  /* 0x000000b00d00720c */ /* 0x000fe20003f86270 */
[CC--:B------:R-:W-:Y:S01]  /*4a40*/  FFMA.FTZ R36, R3.reuse, R11.reuse, R36 ;  /* 0x0000000b03247223 */ /* 0x0c0fe20000010024 */
[----:B------:R-:W-:Y:S01]  /*4a50*/  FFMA.FTZ R38, R3, R11, R38 ;  /* 0x0000000b03267223 */ /* 0x000fe20000010026 */
[----:B------:R-:W-:Y:S01]  /*4a60*/  HMMA.16816.F32.BF16 R52, R4, R14, R52 ;  /* 0x0000000e0434723c */ /* 0x000fe20000041834 */
[C---:B------:R-:W-:Y:S01]  /*4a70*/  VIADD R15, R45.reuse, 0x9 ;  /* 0x000000092d0f7836 */ /* 0x040fe20000000000 */
[----:B------:R-:W-:Y:S01]  /*4a80*/  FSEL R193, R20, -INF , !P5 ;  /* 0xff80000014c17808 */ /* 0x000fe20006800000 */
[----:B------:R-:W-:Y:S01]  /*4a90*/  VIADD R11, R45, 0x10 ;  /* 0x000000102d0b7836 */ /* 0x000fe20000000000 */
[----:B------:R-:W-:Y:S01]  /*4aa0*/  ISETP.GE.AND P5, PT, R13, R2, PT ;  /* 0x000000020d00720c */ /* 0x000fe20003fa6270 */
[----:B------:R-:W-:Y:S01]  /*4ab0*/  VIADD R13, R45, 0x11 ;  /* 0x000000112d0d7836 */ /* 0x000fe20000000000 */
[----:B------:R-:W-:-:S02]  /*4ac0*/  I2FP.F32.S32 R12, R15 ;  /* 0x0000000f000c7245 */ /* 0x000fc40000201400 */
[----:B------:R-:W-:Y:S01]  /*4ad0*/  HMMA.16816.F32.BF16 R68, R60, R50, R68 ;  /* 0x000000323c44723c */ /* 0x000fe20000041844 */
[----:B------:R-:W-:Y:S02]  /*4ae0*/  I2FP.F32.S32 R10, R11 ;  /* 0x0000000b000a7245 */ /* 0x000fe40000201400 */
[----:B------:R-:W-:Y:S01]  /*4af0*/  FSEL R49, R41, -INF , !P2 ;  /* 0xff80000029317808 */ /* 0x000fe20005000000 */
[-C--:B------:R-:W-:Y:S01]  /*4b00*/  FFMA.FTZ R47, R3, R12.reuse, R37 ;  /* 0x0000000c032f7223 */ /* 0x080fe20000010025 */
[----:B------:R-:W-:Y:S01]  /*4b10*/  FSEL R41, R43, -INF , !P6 ;  /* 0xff8000002b297808 */ /* 0x000fe20007000000 */
[----:B------:R-:W-:Y:S01]  /*4b20*/  FFMA.FTZ R37, R3, R12, R39 ;  /* 0x0000000c03257223 */ /* 0x000fe20000010027 */
[----:B------:R-:W-:Y:S01]  /*4b30*/  FSEL R43, R36, -INF , !P4 ;  /* 0xff800000242b7808 */ /* 0x000fe20006000000 */
[C---:B-1----:R-:W-:Y:S01]  /*4b40*/  HMMA.16816.F32.BF16 R24, R4.reuse, R28, R24 ;  /* 0x0000001c0418723c */ /* 0x042fe20000041818 */
[----:B------:R-:W-:Y:S01]  /*4b50*/  ISETP.GE.AND P6, PT, R11, R176, PT ;  /* 0x000000b00b00720c */ /* 0x000fe20003fc6270 */
[----:B------:R-:W-:Y:S01]  /*4b60*/  FFMA.FTZ R29, R3, R10, R32 ;  /* 0x0000000a031d7223 */ /* 0x000fe20000010020 */
[-C--:B------:R-:W-:Y:S01]  /*4b70*/  ISETP.GE.AND P4, PT, R11, R2.reuse, PT ;  /* 0x000000020b00720c */ /* 0x080fe20003f86270 */
[----:B------:R-:W-:Y:S01]  /*4b80*/  VIADD R11, R45, 0x18 ;  /* 0x000000182d0b7836 */ /* 0x000fe20000000000 */
[----:B------:R-:W-:Y:S01]  /*4b90*/  ISETP.GE.AND P2, PT, R15, R2, PT ;  /* 0x000000020f00720c */ /* 0x000fe20003f46270 */
[----:B------:R-:W-:Y:S01]  /*4ba0*/  FFMA.FTZ R17, R3, R10, R34 ;  /* 0x0000000a03117223 */ /* 0x000fe20000010022 */
[----:B------:R-:W-:Y:S01]  /*4bb0*/  I2FP.F32.S32 R12, R13 ;  /* 0x0000000d000c7245 */ /* 0x000fe20000201400 */
[C---:B------:R-:W-:Y:S01]  /*4bc0*/  HMMA.16816.F32.BF16 R64, R4.reuse, R8, R64 ;  /* 0x000000080440723c */ /* 0x040fe20000041840 */
[----:B------:R-:W-:Y:S01]  /*4bd0*/  FSEL R37, R37, -INF , !P2 ;  /* 0xff80000025257808 */ /* 0x000fe20005000000 */
[----:B------:R-:W-:Y:S01]  /*4be0*/  VIADD R9, R45, 0x29 ;  /* 0x000000292d097836 */ /* 0x000fe20000000000 */
[----:B------:R-:W-:Y:S01]  /*4bf0*/  FSEL R29, R29, -INF , !P6 ;  /* 0xff8000001d1d7808 */ /* 0x000fe20007000000 */
[----:B------:R-:W-:Y:S01]  /*4c00*/  FFMA.FTZ R33, R3, R12, R33 ;  /* 0x0000000c03217223 */ /* 0x000fe20000010021 */
[----:B------:R-:W-:Y:S01]  /*4c10*/  FSEL R141, R22, -INF , !P3 ;  /* 0xff800000168d7808 */ /* 0x000fe20005800000 */
[----:B------:R-:W-:Y:S01]  /*4c20*/  BAR.SYNC.DEFER_BLOCKING 0x0 ;  /* 0x0000000000007b1d */ /* 0x000fe20000010000 */
[C---:B------:R-:W-:Y:S01]  /*4c30*/  ISETP.GE.AND P2, PT, R11.reuse, R176, PT ;  /* 0x000000b00b00720c */ /* 0x040fe20003f46270 */
[----:B------:R-:W-:Y:S01]  /*4c40*/  HMMA.16816.F32.BF16 R68, R4, R30, R68 ;  /* 0x0000001e0444723c */ /* 0x000fe20000041844 */
[----:B------:R-:W-:Y:S01]  /*4c50*/  ISETP.GE.AND P6, PT, R11, R2, PT ;  /* 0x000000020b00720c */ /* 0x000fe20003fc6270 */
[----:B------:R-:W-:Y:S01]  /*4c60*/  VIADD R5, R45, 0x31 ;  /* 0x000000312d057836 */ /* 0x000fe20000000000 */
[----:B------:R-:W-:Y:S01]  /*4c70*/  ISETP.GE.AND P3, PT, R15, R176, PT ;  /* 0x000000b00f00720c */ /* 0x000fe20003f66270 */
[----:B------:R-:W-:Y:S01]  /*4c80*/  FFMA.FTZ R15, R3, R12, R35 ;  /* 0x0000000c030f7223 */ /* 0x000fe20000010023 */
[----:B------:R-:W-:Y:S01]  /*4c90*/  I2FP.F32.S32 R11, R11 ;  /* 0x0000000b000b7245 */ /* 0x000fe20000201400 */
[----:B------:R-:W-:Y:S01]  /*4ca0*/  VIADD R35, R45, 0x19 ;  /* 0x000000192d237836 */ /* 0x000fe20000000000 */
[----:B------:R-:W-:Y:S01]  /*4cb0*/  FSEL R47, R47, -INF , !P3 ;  /* 0xff8000002f2f7808 */ /* 0x000fe20005800000 */
[----:B------:R-:W-:Y:S01]  /*4cc0*/  VIADD R7, R45, 0x30 ;  /* 0x000000302d077836 */ /* 0x000fe20000000000 */
[----:B------:R-:W-:Y:S01]  /*4cd0*/  ISETP.GE.AND P3, PT, R13, R2, PT ;  /* 0x000000020d00720c */ /* 0x000fe20003f66270 */
[----:B------:R-:W-:Y:S01]  /*4ce0*/  FFMA.FTZ R31, R3, R11, R52 ;  /* 0x0000000b031f7223 */ /* 0x000fe20000010034 */
[----:B------:R-:W-:-:S02]  /*4cf0*/  I2FP.F32.S32 R12, R35 ;  /* 0x00000023000c7245 */ /* 0x000fc40000201400 */
[----:B------:R-:W-:Y:S02]  /*4d00*/  FSEL R39, R38, -INF , !P5 ;  /* 0xff80000026277808 */ /* 0x000fe40006800000 */
[----:B------:R-:W-:Y:S01]  /*4d10*/  ISETP.GE.AND P5, PT, R13, R176, PT ;  /* 0x000000b00d00720c */ /* 0x000fe20003fa6270 */
[----:B------:R-:W-:Y:S01]  /*4d20*/  FFMA.FTZ R13, R3, R11, R54 ;  /* 0x0000000b030d7223 */ /* 0x000fe20000010036 */
[----:B------:R-:W-:Y:S01]  /*4d30*/  I2FP.F32.S32 R10, R19 ;  /* 0x00000013000a7245 */ /* 0x000fe20000201400 */
[----:B------:R-:W-:Y:S01]  /*4d40*/  VIADD R11, R45, 0x21 ;  /* 0x000000212d0b7836 */ /* 0x000fe20000000000 */
[----:B------:R-:W-:Y:S01]  /*4d50*/  FSEL R15, R15, -INF , !P3 ;  /* 0xff8000000f0f7808 */ /* 0x000fe20005800000 */
[----:B------:R-:W-:Y:S01]  /*4d60*/  FFMA.FTZ R55, R3, R12, R55 ;  /* 0x0000000c03377223 */ /* 0x000fe20000010037 */
[----:B------:R-:W-:Y:S01]  /*4d70*/  FSEL R31, R31, -INF , !P2 ;  /* 0xff8000001f1f7808 */ /* 0x000fe20005000000 */
[----:B------:R-:W-:Y:S01]  /*4d80*/  FFMA.FTZ R24, R3, R10, R24 ;  /* 0x0000000a03187223 */ /* 0x000fe20000010018 */
[----:B------:R-:W-:Y:S01]  /*4d90*/  ISETP.GE.AND P3, PT, R19, R176, PT ;  /* 0x000000b01300720c */ /* 0x000fe20003f66270 */
[----:B------:R-:W-:Y:S01]  /*4da0*/  FFMA.FTZ R26, R3, R10, R26 ;  /* 0x0000000a031a7223 */ /* 0x000fe2000001001a */
[----:B------:R-:W-:Y:S01]  /*4db0*/  ISETP.GE.AND P2, PT, R19, R2, PT ;  /* 0x000000021300720c */ /* 0x000fe20003f46270 */
[----:B------:R-:W-:Y:S01]  /*4dc0*/  FFMA.FTZ R19, R3, R12, R53 ;  /* 0x0000000c03137223 */ /* 0x000fe20000010035 */
[----:B------:R-:W-:-:S02]  /*4dd0*/  FSEL R17, R17, -INF , !P4 ;  /* 0xff80000011117808 */ /* 0x000fc40006000000 */
[----:B------:R-:W-:Y:S02]  /*4de0*/  ISETP.GE.AND P4, PT, R35, R176, PT ;  /* 0x000000b02300720c */ /* 0x000fe40003f86270 */
[----:B------:R-:W-:Y:S02]  /*4df0*/  FSEL R33, R33, -INF , !P5 ;  /* 0xff80000021217808 */ /* 0x000fe40006800000 */
[----:B------:R-:W-:Y:S01]  /*4e00*/  ISETP.GE.AND P5, PT, R35, R2, PT ;  /* 0x000000022300720c */ /* 0x000fe20003fa6270 */
[----:B------:R-:W-:Y:S01]  /*4e10*/  VIADD R35, R45, 0x28 ;  /* 0x000000282d237836 */ /* 0x000fe20000000000 */
[----:B------:R-:W-:Y:S02]  /*4e20*/  FSEL R13, R13, -INF , !P6 ;  /* 0xff8000000d0d7808 */ /* 0x000fe40007000000 */
[----:B------:R-:W-:Y:S02]  /*4e30*/  FSEL R19, R19, -INF , !P4 ;  /* 0xff80000013137808 */ /* 0x000fe40006000000 */
[----:B------:R-:W-:-:S02]  /*4e40*/  ISETP.GE.AND P6, PT, R11, R176, PT ;  /* 0x000000b00b00720c */ /* 0x000fc40003fc6270 */
[----:B------:R-:W-:Y:S02]  /*4e50*/  ISETP.GE.AND P4, PT, R11, R2, PT ;  /* 0x000000020b00720c */ /* 0x000fe40003f86270 */
[----:B------:R-:W-:Y:S02]  /*4e60*/  I2FP.F32.S32 R12, R11 ;  /* 0x0000000b000c7245 */ /* 0x000fe40000201400 */
[----:B------:R-:W-:Y:S02]  /*4e70*/  FSEL R11, R55, -INF , !P5 ;  /* 0xff800000370b7808 */ /* 0x000fe40006800000 */
[----:B------:R-:W-:Y:S01]  /*4e80*/  FSEL R169, R24, -INF , !P3 ;  /* 0xff80000018a97808 */ /* 0x000fe20005800000 */
[----:B------:R-:W-:Y:S01]  /*4e90*/  FFMA.FTZ R27, R3, R12, R27 ;  /* 0x0000000c031b7223 */ /* 0x000fe2000001001b */
[----:B------:R-:W-:Y:S01]  /*4ea0*/  ISETP.GE.AND P5, PT, R35, R176, PT ;  /* 0x000000b02300720c */ /* 0x000fe20003fa6270 */
[----:B------:R-:W-:Y:S01]  /*4eb0*/  FFMA.FTZ R25, R3, R12, R25 ;  /* 0x0000000c03197223 */ /* 0x000fe20000010019 */
[----:B------:R-:W-:-:S02]  /*4ec0*/  ISETP.GE.AND P3, PT, R35, R2, PT ;  /* 0x000000022300720c */ /* 0x000fc40003f66270 */
[----:B------:R-:W-:Y:S02]  /*4ed0*/  I2FP.F32.S32 R35, R35 ;  /* 0x0000002300237245 */ /* 0x000fe40000201400 */
[----:B------:R-:W-:Y:S02]  /*4ee0*/  I2FP.F32.S32 R4, R9 ;  /* 0x0000000900047245 */ /* 0x000fe40000201400 */
[----:B------:R-:W-:Y:S01]  /*4ef0*/  FSEL R175, R26, -INF , !P2 ;  /* 0xff8000001aaf7808 */ /* 0x000fe20005000000 */
[C---:B------:R-:W-:Y:S01]  /*4f00*/  FFMA.FTZ R68, R3.reuse, R35, R68 ;  /* 0x0000002303447223 */ /* 0x040fe20000010044 */
[----:B------:R-:W-:Y:S01]  /*4f10*/  I2FP.F32.S32 R6, R5 ;  /* 0x0000000500067245 */ /* 0x000fe20000201400 */
[----:B------:R-:W-:Y:S01]  /*4f20*/  FFMA.FTZ R69, R3, R4, R69 ;  /* 0x0000000403457223 */ /* 0x000fe20000010045 */
[----:B------:R-:W-:Y:S01]  /*4f30*/  ISETP.GE.AND P2, PT, R9, R176, PT ;  /* 0x000000b00900720c */ /* 0x000fe20003f46270 */
[----:B------:R-:W-:Y:S01]  /*4f40*/  FFMA.FTZ R70, R3, R35, R70 ;  /* 0x0000002303467223 */ /* 0x000fe20000010046 */
[----:B------:R-:W-:Y:S01]  /*4f50*/  FSEL R211, R27, -INF , !P4 ;  /* 0xff8000001bd37808 */ /* 0x000fe20006000000 */
[C---:B------:R-:W-:Y:S01]  /*4f60*/  FFMA.FTZ R67, R3.reuse, R6, R67 ;  /* 0x0000000603437223 */ /* 0x040fe20000010043 */
[----:B------:R-:W-:Y:S01]  /*4f70*/  FSEL R171, R68, -INF , !P5 ;  /* 0xff80000044ab7808 */ /* 0x000fe20006800000 */
[----:B------:R-:W-:Y:S01]  /*4f80*/  FFMA.FTZ R71, R3, R4, R71 ;  /* 0x0000000403477223 */ /* 0x000fe20000010047 */
[----:B------:R-:W-:Y:S01]  /*4f90*/  ISETP.GE.AND P4, PT, R7, R176, PT ;  /* 0x000000b00700720c */ /* 0x000fe20003f86270 */
[----:B------:R-:W-:Y:S01]  /*4fa0*/  FFMA.FTZ R65, R3, R6, R65 ;  /* 0x0000000603417223 */ /* 0x000fe20000010041 */
[----:B------:R-:W-:-:S02]  /*4fb0*/  ISETP.GE.AND P5, PT, R7, R2, PT ;  /* 0x000000020700720c */ /* 0x000fc40003fa6270 */
[----:B------:R-:W-:Y:S02]  /*4fc0*/  I2FP.F32.S32 R7, R7 ;  /* 0x0000000700077245 */ /* 0x000fe40000201400 */
[----:B------:R-:W-:Y:S02]  /*4fd0*/  FSEL R213, R69, -INF , !P2 ;  /* 0xff80000045d57808 */ /* 0x000fe40005000000 */
[-C--:B------:R-:W-:Y:S01]  /*4fe0*/  ISETP.GE.AND P2, PT, R5, R2.reuse, PT ;  /* 0x000000020500720c */ /* 0x080fe20003f46270 */
[-C--:B------:R-:W-:Y:S01]  /*4ff0*/  FFMA.FTZ R64, R3, R7.reuse, R64 ;  /* 0x0000000703407223 */ /* 0x080fe20000010040 */
[----:B------:R-:W-:Y:S01]  /*5000*/  FSEL R215, R25, -INF , !P6 ;  /* 0xff80000019d77808 */ /* 0x000fe20007000000 */
[----:B------:R-:W-:Y:S01]  /*5010*/  FFMA.FTZ R66, R3, R7, R66 ;  /* 0x0000000703427223 */ /* 0x000fe20000010042 */
[----:B------:R-:W-:Y:S02]  /*5020*/  FSEL R183, R70, -INF , !P3 ;  /* 0xff80000046b77808 */ /* 0x000fe40005800000 */
[----:B------:R-:W-:-:S02]  /*5030*/  ISETP.GE.AND P6, PT, R9, R2, PT ;  /* 0x000000020900720c */ /* 0x000fc40003fc6270 */
[-C--:B------:R-:W-:Y:S01]  /*5040*/  ISETP.GE.AND P3, PT, R5, R176.reuse, PT ;  /* 0x000000b00500720c */ /* 0x080fe20003f66270 */
[----:B------:R-:W-:Y:S01]  /*5050*/  VIADD R5, R45, 0x39 ;  /* 0x000000392d057836 */ /* 0x000fe20000000000 */
[----:B------:R-:W-:Y:S02]  /*5060*/  FSEL R143, R67, -INF , !P2 ;  /* 0xff800000438f7808 */ /* 0x000fe40005000000 */
[----:B------:R-:W-:Y:S02]  /*5070*/  ISETP.GT.AND P2, PT, R164, R197, PT ;  /* 0x000000c5a400720c */ /* 0x000fe40003f44270 */
[----:B------:R-:W-:Y:S02]  /*5080*/  FSEL R205, R71, -INF , !P6 ;  /* 0xff80000047cd7808 */ /* 0x000fe40007000000 */
[----:B------:R-:W-:Y:S02]  /*5090*/  FSEL R203, R64, -INF , !P4 ;  /* 0xff80000040cb7808 */ /* 0x000fe40006000000 */
[----:B------:R-:W-:-:S02]  /*50a0*/  ISETP.GE.AND P6, PT, R45, R176, PT ;  /* 0x000000b02d00720c */ /* 0x000fc40003fc6270 */
[----:B------:R-:W-:Y:S02]  /*50b0*/  ISETP.GE.AND P4, PT, R45, R2, PT ;  /* 0x000000022d00720c */ /* 0x000fe40003f86270 */
[----:B------:R-:W-:Y:S02]  /*50c0*/  I2FP.F32.S32 R45, R45 ;  /* 0x0000002d002d7245 */ /* 0x000fe40000201400 */
[----:B------:R-:W-:Y:S02]  /*50d0*/  I2FP.F32.S32 R4, R5 ;  /* 0x0000000500047245 */ /* 0x000fe40000201400 */
        /* <DEDUP_REMOVED lines=24> */
.L_x_2843:
        /* <DEDUP_REMOVED lines=59> */
.L_x_2844:
        /* <DEDUP_REMOVED lines=73> */
.L_x_2842:
[----:B------:R-:W-:Y:S01]  /*5aa0*/  FMNMX3.FTZ R4, R7, R49, R43, !PT ;  /* 0x0000003107047276 */ /* 0x000fe2000781002b */
[----:B------:R-:W2:Y:S01]  /*5ab0*/  LDCU UR4, c[0x0][0x45c] ;  /* 0x00008b80ff0477ac */ /* 0x000ea20008000800 */
        /* <DEDUP_REMOVED lines=12> */
[----:B-1----:R-:W-:Y:S02]  /*5b80*/  FMNMX3.FTZ R9, R6, R143, R141, !PT ;  /* 0x0000008f06097276 */ /* 0x002fe4000781008d */
[----:B------:R-:W-:Y:S02]  /*5b90*/  FMNMX.FTZ R21, R191, R4, !PT ;  /* 0x00000004bf157209 */ /* 0x000fe40007810000 */
[----:B------:R-:W-:Y:S02]  /*5ba0*/  FMNMX.FTZ R6, R140, R9, !PT ;  /* 0x000000098c067209 */ /* 0x000fe40007810000 */
[----:B------:R-:W-:Y:S01]  /*5bb0*/  LOP3.LUT R178, R85, 0x200, R150, 0xf8, !PT ;  /* 0x0000020055b27812 */ /* 0x000fe200078ef896 */
[----:B------:R-:W1:Y:S03]  /*5bc0*/  SHFL.BFLY PT, R4, R21, 0x2, 0x1f ;  /* 0x0c401f0015047f89 */ /* 0x000e6600000e0000 */
[----:B------:R-:W-:Y:S01]  /*5bd0*/  LEA R189, R178, UR5, 0x1 ;  /* 0x00000005b2bd7c11 */ /* 0x000fe2000f8e08ff */
[----:B------:R-:W3:Y:S03]  /*5be0*/  SHFL.BFLY PT, R9, R6, 0x2, 0x1f ;  /* 0x0c401f0006097f89 */ /* 0x000ee600000e0000 */
[-C--:B------:R-:W-:Y:S01]  /*5bf0*/  IADD3 R173, PT, PT, R156, R189.reuse, RZ ;  /* 0x000000bd9cad7210 */ /* 0x080fe20007ffe0ff */
[----:B------:R-:W-:Y:S01]  /*5c00*/  LDSM.16.MT88.4 R64, [R189+0xe000] ;  /* 0x00e00000bd40783b */ /* 0x000fe20000004200 */
[----:B------:R-:W-:-:S02]  /*5c10*/  IADD3 R181, PT, PT, R84, R189, RZ ;  /* 0x000000bd54b57210 */ /* 0x000fc40007ffe0ff */
[----:B------:R-:W-:Y:S01]  /*5c20*/  IADD3 R194, PT, PT, R84, R173, RZ ;  /* 0x000000ad54c27210 */ /* 0x000fe20007ffe0ff */
[----:B------:R-:W-:Y:S04]  /*5c30*/  LDSM.16.MT88.4 R80, [R173+0xe000] ;  /* 0x00e00000ad50783b */ /* 0x000fe80000004200 */
[----:B------:R-:W-:Y:S04]  /*5c40*/  LDSM.16.MT88.4 R72, [R181+0xe000] ;  /* 0x00e00000b548783b */ /* 0x000fe80000004200 */
[----:B------:R-:W-:Y:S01]  /*5c50*/  LDSM.16.MT88.4 R104, [R181+0x10000] ;  /* 0x01000000b568783b */ /* 0x000fe20000004200 */
[----:B-1----:R-:W-:-:S03]  /*5c60*/  FMNMX.FTZ R4, R21, R4, !PT ;  /* 0x0000000415047209 */ /* 0x002fc60007810000 */
[----:B------:R-:W-:Y:S01]  /*5c70*/  LDSM.16.MT88.4 R124, [R189+0xc000] ;  /* 0x00c00000bd7c783b */ /* 0x000fe20000004200 */
[----:B---3--:R-:W-:-:S03]  /*5c80*/  FMNMX.FTZ R9, R6, R9, !PT ;  /* 0x0000000906097209 */ /* 0x008fc60007810000 */
[----:B------:R-:W1:Y:S04]  /*5c90*/  SHFL.BFLY PT, R133, R4, 0x1, 0x1f ;  /* 0x0c201f0004857f89 */ /* 0x000e6800000e0000 */
[----:B------:R-:W3:Y:S04]  /*5ca0*/  SHFL.BFLY PT, R132, R9, 0x1, 0x1f ;  /* 0x0c201f0009847f89 */ /* 0x000ee800000e0000 */
[----:B------:R-:W-:Y:S04]  /*5cb0*/  LDSM.16.MT88.4 R56, [R194+0xc000] ;  /* 0x00c00000c238783b */ /* 0x000fe80000004200 */
[----:B------:R-:W-:Y:S04]  /*5cc0*/  LDSM.16.MT88.4 R88, [R194+0xe000] ;  /* 0x00e00000c258783b */ /* 0x000fe80000004200 */
[----:B------:R-:W-:Y:S04]  /*5cd0*/  LDSM.16.MT88.4 R96, [R189+0x10000] ;  /* 0x01000000bd60783b */ /* 0x000fe80000004200 */
[----:B------:R-:W-:Y:S01]  /*5ce0*/  LDSM.16.MT88.4 R120, [R173+0x10000] ;  /* 0x01000000ad78783b */ /* 0x000fe20000004200 */
[----:B-1----:R-:W-:-:S03]  /*5cf0*/  FMNMX.FTZ R133, R4, R133, !PT ;  /* 0x0000008504857209 */ /* 0x002fc60007810000 */
[----:B------:R-:W-:Y:S01]  /*5d00*/  LDSM.16.MT88.4 R20, [R181+0xc800] ;  /* 0x00c80000b514783b */ /* 0x000fe20000004200 */
[----:B---3--:R-:W-:Y:S01]  /*5d10*/  FMNMX.FTZ R132, R9, R132, !PT ;  /* 0x0000008409847209 */ /* 0x008fe20007810000 */
[C---:B--2---:R-:W-:Y:S01]  /*5d20*/  FMUL.FTZ R192, R133.reuse, UR4 ;  /* 0x0000000485c07c20 */ /* 0x044fe20008410000 */
        /* <DEDUP_REMOVED lines=10> */
[----:B------:R-:W-:Y:S01]  /*5dd0*/  FFMA.FTZ R163, R47, UR4, -R192 ;  /* 0x000000042fa37c23 */ /* 0x000fe200080108c0 */
[----:B------:R-:W-:Y:S01]  /*5de0*/  LDSM.16.MT88.4 R48, [R173+0xc000] ;  /* 0x00c00000ad30783b */ /* 0x000fe20000004200 */
[--C-:B------:R-:W-:Y:S01]  /*5df0*/  FFMA.FTZ R170, R5, UR4, -R142.reuse ;  /* 0x0000000405aa7c23 */ /* 0x100fe2000801088e */
[--C-:B------:R-:W-:Y:S01]  /*5e00*/  FFMA.FTZ R165, R41, UR4, -R142.reuse ;  /* 0x0000000429a57c23 */ /* 0x100fe2000801088e */
[--C-:B------:R-:W-:Y:S01]  /*5e10*/  FFMA.FTZ R162, R39, UR4, -R142.reuse ;  /* 0x0000000427a27c23 */ /* 0x100fe2000801088e */
[--C-:B------:R-:W-:Y:S01]  /*5e20*/  FFMA.FTZ R161, R37, UR4, -R142.reuse ;  /* 0x0000000425a17c23 */ /* 0x100fe2000801088e */
[----:B------:R-:W1:Y:S01]  /*5e30*/  LDSM.16.MT88.4 R40, [R181+0xc000] ;  /* 0x00c00000b528783b */ /* 0x000e620000004200 */
[----:B------:R-:W-:Y:S01]  /*5e40*/  MUFU.EX2 R172, R172 ;  /* 0x000000ac00ac7308 */ /* 0x000fe20000000800 */
[--C-:B------:R-:W-:Y:S01]  /*5e50*/  FFMA.FTZ R157, R15, UR4, -R142.reuse ;  /* 0x000000040f9d7c23 */ /* 0x100fe2000801088e */
[--C-:B------:R-:W-:Y:S01]  /*5e60*/  FFMA.FTZ R154, R13, UR4, -R142.reuse ;  /* 0x000000040d9a7c23 */ /* 0x100fe2000801088e */
[----:B------:R-:W2:Y:S01]  /*5e70*/  LDSM.16.MT88.4 R4, [R194+0x10000] ;  /* 0x01000000c204783b */ /* 0x000ea20000004200 */
[----:B------:R-:W-:Y:S01]  /*5e80*/  FFMA.FTZ R155, R11, UR4, -R142 ;  /* 0x000000040b9b7c23 */ /* 0x000fe2000801088e */
[--C-:B------:R-:W-:Y:S01]  /*5e90*/  FFMA.FTZ R160, R29, UR4, -R192.reuse ;  /* 0x000000041da07c23 */ /* 0x100fe200080108c0 */
[--C-:B------:R-:W-:Y:S01]  /*5ea0*/  FFMA.FTZ R159, R33, UR4, -R192.reuse ;  /* 0x00000004219f7c23 */ /* 0x100fe200080108c0 */
[----:B------:R-:W3:Y:S01]  /*5eb0*/  LDSM.16.MT88.4 R12, [R189+0xe800] ;  /* 0x00e80000bd0c783b */ /* 0x000ee20000004200 */
[----:B------:R-:W4:Y:S01]  /*5ec0*/  MUFU.EX2 R167, R167 ;  /* 0x000000a700a77308 */ /* 0x000f220000000800 */
[--C-:B------:R-:W-:Y:S01]  /*5ed0*/  FFMA.FTZ R153, R31, UR4, -R192.reuse ;  /* 0x000000041f997c23 */ /* 0x100fe200080108c0 */
[----:B------:R-:W-:Y:S01]  /*5ee0*/  FFMA.FTZ R152, R19, UR4, -R192 ;  /* 0x0000000413987c23 */ /* 0x000fe200080108c0 */
        /* <DEDUP_REMOVED lines=8> */
[----:B------:R-:W-:Y:S01]  /*5f70*/  LDSM.16.MT88.4 R28, [R173+0xc800] ;  /* 0x00c80000ad1c783b */ /* 0x000fe20000004200 */
[--C-:B------:R-:W-:Y:S01]  /*5f80*/  FFMA.FTZ R175, R175, UR4, -R142.reuse ;  /* 0x00000004afaf7c23 */ /* 0x100fe2000801088e */
[--C-:B------:R-:W-:Y:S01]  /*5f90*/  FFMA.FTZ R182, R211, UR4, -R142.reuse ;  /* 0x00000004d3b67c23 */ /* 0x100fe2000801088e */
[--C-:B------:R-:W-:Y:S01]  /*5fa0*/  FFMA.FTZ R183, R183, UR4, -R142.reuse ;  /* 0x00000004b7b77c23 */ /* 0x100fe2000801088e */
[----:B------:R-:W-:Y:S01]  /*5fb0*/  LDSM.16.MT88.4 R32, [R181+0x10800] ;  /* 0x01080000b520783b */ /* 0x000fe20000004200 */
[----:B------:R-:W1:Y:S01]  /*5fc0*/  MUFU.EX2 R163, R163 ;  /* 0x000000a300a37308 */ /* 0x000e620000000800 */
[----:B----4-:R-:W-:Y:S01]  /*5fd0*/  F2FP.BF16.F32.PACK_AB R116, R167, R172 ;  /* 0x000000aca774723e */ /* 0x010fe200000010ff */
[----:B------:R-:W-:Y:S01]  /*5fe0*/  FFMA.FTZ R184, R205, UR4, -R142 ;  /* 0x00000004cdb87c23 */ /* 0x000fe2000801088e */
[--C-:B------:R-:W-:Y:S01]  /*5ff0*/  FFMA.FTZ R204, R191, UR4, -R192.reuse ;  /* 0x00000004bfcc7c23 */ /* 0x100fe200080108c0 */
[--C-:B------:R-:W-:Y:S01]  /*6000*/  FFMA.FTZ R202, R203, UR4, -R192.reuse ;  /* 0x00000004cbca7c23 */ /* 0x100fe200080108c0 */
[--C-:B------:R-:W-:Y:S01]  /*6010*/  FFMA.FTZ R195, R195, UR4, -R192.reuse ;  /* 0x00000004c3c37c23 */ /* 0x100fe200080108c0 */
[----:B------:R-:W-:Y:S01]  /*6020*/  FFMA.FTZ R193, R193, UR4, -R192 ;  /* 0x00000004c1c17c23 */ /* 0x000fe200080108c0 */
[--C-:B------:R-:W-:Y:S01]  /*6030*/  FFMA.FTZ R185, R185, UR4, -R142.reuse ;  /* 0x00000004b9b97c23 */ /* 0x100fe2000801088e */
[----:B------:R-:W-:Y:S01]  /*6040*/  MUFU.EX2 R170, R170 ;  /* 0x000000aa00aa7308 */ /* 0x000fe20000000800 */
[--C-:B------:R-:W-:Y:S01]  /*6050*/  FFMA.FTZ R191, R141, UR4, -R142.reuse ;  /* 0x000000048dbf7c23 */ /* 0x100fe2000801088e */
[----:B------:R-:W-:Y:S01]  /*6060*/  FFMA.FTZ R206, R140, UR4, -R142 ;  /* 0x000000048cce7c23 */ /* 0x000fe2000801088e */
[----:B------:R-:W-:Y:S01]  /*6070*/  SEL R192, R186, 0xffffffe0, !P1 ;  /* 0xffffffe0bac07807 */ /* 0x000fe20004800000 */
[----:B------:R-:W-:Y:S01]  /*6080*/  FADD.FTZ R167, R172, R167 ;  /* 0x000000a7aca77221 */ /* 0x000fe20000010000 */
[----:B------:R-:W-:-:S02]  /*6090*/  ISETP.GT.AND P2, PT, R164, R197, PT ;  /* 0x000000c5a400720c */ /* 0x000fc40003f44270 */
[----:B------:R-:W-:Y:S01]  /*60a0*/  IADD3 R203, PT, PT, R192, R173, RZ ;  /* 0x000000adc0cb7210 */ /* 0x000fe20007ffe0ff */
        /* <DEDUP_REMOVED lines=54> */
[C---:B------:R-:W-:Y:S08]  /*6410*/  HMMA.16816.F32.BF16 R96, R116.reuse, R98, RZ ;  /* 0x000000627460723c */ /* 0x040ff000000418ff */
[C---:B------:R-:W-:Y:S08]  /*6420*/  HMMA.16816.F32.BF16 R120, R116.reuse, R122, RZ ;  /* 0x0000007a7478723c */ /* 0x040ff000000418ff */
[----:B--2---:R-:W-:Y:S01]  /*6430*/  HMMA.16816.F32.BF16 R112, R116, R4, RZ ;  /* 0x000000047470723c */ /* 0x004fe200000418ff */
[----:B----4-:R-:W-:-:S02]  /*6440*/  F2FP.BF16.F32.PACK_AB R4, R159, R160 ;  /* 0x000000a09f04723e */ /* 0x010fc400000010ff */
[----:B-1----:R-:W-:Y:S01]  /*6450*/  F2FP.BF16.F32.PACK_AB R5, R157, R158 ;  /* 0x0000009e9d05723e */ /* 0x002fe200000010ff */
[----:B------:R-:W-:-:S04]  /*6460*/  FADD.FTZ R158, R158, R161 ;  /* 0x000000a19e9e7221 */ /* 0x000fc80000010000 */
        /* <DEDUP_REMOVED lines=39> */
[----:B------:R-:W-:Y:S01]  /*66e0*/  F2FP.BF16.F32.PACK_AB R4, R174, R169 ;  /* 0x000000a9ae04723e */ /* 0x000fe200000010ff */
[----:B------:R-:W4:Y:S01]  /*66f0*/  LDSM.16.MT88.4 R16, [R173+0xf000] ;  /* 0x00f00000ad10783b */ /* 0x000f220000004200 */
        /* <DEDUP_REMOVED lines=14> */
[----:B------:R4:W5:Y:S07]  /*67e0*/  LDSM.16.MT88.4 R16, [R194+0x11000] ;  /* 0x01100000c210783b */ /* 0x00096e0000004200 */
[C---:B-1----:R-:W-:Y:S08]  /*67f0*/  HMMA.16816.F32.BF16 R92, R4.reuse, R12, R92 ;  /* 0x0000000c045c723c */ /* 0x042ff0000004185c */
[C---:B------:R-:W-:Y:S01]  /*6800*/  HMMA.16816.F32.BF16 R96, R4.reuse, R14, R96 ;  /* 0x0000000e0460723c */ /* 0x040fe20000041860 */
[----:B------:R-:W1:Y:S07]  /*6810*/  LDSM.16.MT88.4 R12, [R181+0xd800] ;  /* 0x00d80000b50c783b */ /* 0x000e6e0000004200 */
[C---:B--2---:R-:W-:Y:S08]  /*6820*/  HMMA.16816.F32.BF16 R108, R4.reuse, R8, R108 ;  /* 0x00000008046c723c */ /* 0x044ff0000004186c */
[C---:B------:R-:W-:Y:S01]  /*6830*/  HMMA.16816.F32.BF16 R120, R4.reuse, R10, R120 ;  /* 0x0000000a0478723c */ /* 0x040fe20000041878 */
[----:B------:R-:W2:Y:S07]  /*6840*/  LDSM.16.MT88.4 R8, [R173+0xf800] ;  /* 0x00f80000ad08783b */ /* 0x000eae0000004200 */
[----:B---3--:R-:W-:Y:S01]  /*6850*/  HMMA.16816.F32.BF16 R84, R4, R20, R84 ;  /* 0x000000140454723c */ /* 0x008fe20000041854 */
[----:B------:R-:W-:-:S02]  /*6860*/  FFMA.FTZ R20, R143, UR4, -R142 ;  /* 0x000000048f147c23 */ /* 0x000fc4000801088e */
[----:B------:R-:W-:Y:S02]  /*6870*/  LDSM.16.MT88.4 R140, [R181+0xf800] ;  /* 0x00f80000b58c783b */ /* 0x000fe40000004200 */
[----:B----4-:R3:W4:Y:S03]  /*6880*/  MUFU.EX2 R194, R20 ;  /* 0x0000001400c27308 */ /* 0x0107260000000800 */
        /* <DEDUP_REMOVED lines=12> */
[C---:B------:R-:W-:Y:S01]  /*6950*/  HMMA.16816.F32.BF16 R88, R4.reuse, R22, R88 ;  /* 0x000000160458723c */ /* 0x040fe20000041858 */
[----:B---3--:R-:W-:Y:S07]  /*6960*/  LDSM.16.MT88.4 R20, [R203+0xd800] ;  /* 0x00d80000cb14783b */ /* 0x008fee0000004200 */
[C---:B-----5:R-:W-:Y:S08]  /*6970*/  HMMA.16816.F32.BF16 R112, R4.reuse, R16, R112 ;  /* 0x000000100470723c */ /* 0x060ff00000041870 */
[----:B------:R-:W-:Y:S01]  /*6980*/  HMMA.16816.F32.BF16 R116, R4, R18, R116 ;  /* 0x000000120474723c */ /* 0x000fe20000041874 */
[----:B------:R-:W-:Y:S01]  /*6990*/  F2FP.BF16.F32.PACK_AB R4, R195, R202 ;  /* 0x000000cac304723e */ /* 0x000fe200000010ff */
[----:B------:R-:W3:Y:S01]  /*69a0*/  LDSM.16.MT88.4 R16, [R189+0xf800] ;  /* 0x00f80000bd10783b */ /* 0x000ee20000004200 */
[----:B----4-:R-:W-:-:S02]  /*69b0*/  F2FP.BF16.F32.PACK_AB R5, R194, R185 ;  /* 0x000000b9c205723e */ /* 0x010fc400000010ff */
        /* <DEDUP_REMOVED lines=59> */
[----:B------:R-:W-:-:S03]  /*6d70*/  IABS R10, R177 ;  /* 0x000000b1000a7213 */ /* 0x000fc60000000000 */
[----:B------:R-:W-:-:S05]  /*6d80*/  IMAD.SHL.U32 R5, R5, 0x40, RZ ;  /* 0x0000004005057824 */ /* 0x000fca00078e00ff */
[----:B------:R-:W-:Y:S02]  /*6d90*/  IABS R8, R5 ;  /* 0x0000000500087213 */ /* 0x000fe40000000000 */
[-C--:B-1----:R-:W-:Y:S02]  /*6da0*/  IABS R4, R6.reuse ;  /* 0x0000000600047213 */ /* 0x082fe40000000000 */
[----:B------:R-:W-:Y:S02]  /*6db0*/  LOP3.LUT R5, R5, R6, RZ, 0x3c, !PT ;  /* 0x0000000605057212 */ /* 0x000fe400078e3cff */
[----:B------:R-:W1:Y:S08]  /*6dc0*/  I2F.RP R9, R4 ;  /* 0x0000000400097306 */ /* 0x000e700000209400 */
        /* <DEDUP_REMOVED lines=24> */
[----:B------:R-:W-:Y:S02]  /*6f50*/  ISETP.NE.AND P3, PT, R6, RZ, PT ;  /* 0x000000ff0600720c */ /* 0x000fe40003f65270 */
[----:B------:R-:W-:Y:S01]  /*6f60*/  LOP3.LUT R5, RZ, R6, RZ, 0x33, !PT ;  /* 0x00000006ff057212 */ /* 0x000fe200078e33ff */
[----:B------:R-:W-:Y:S02]  /*6f70*/  @P5 VIADD R11, R11, 0x1 ;  /* 0x000000010b0b5836 */ /* 0x000fe40000000000 */
[----:B------:R-:W-:-:S04]  /*6f80*/  @P6 IADD3 R12, PT, PT, R12, 0x1, RZ ;  /* 0x000000010c0c6810 */ /* 0x000fc80007ffe0ff */
        /* <DEDUP_REMOVED lines=24> */
.L_x_2846:
[----:B------:R-:W-:Y:S01]  /*7110*/  UMOV UR4, URZ ;  /* 0x000000ff00047c82 */ /* 0x000fe20008000000 */
[----:B------:R-:W-:Y:S01]  /*7120*/  IMAD.SHL.U32 R4, R144, 0x40, RZ ;  /* 0x0000004090047824 */ /* 0x000fe200078e00ff */
[----:B------:R-:W-:-:S05]  /*7130*/  IADD3 R5, P2, PT, RZ, -UR4, RZ ;  /* 0x80000004ff057c10 */ /* 0x000fca000ff5e0ff */
[----:B------:R-:W-:-:S05]  /*7140*/  IMAD.X R4, RZ, RZ, ~R4, P2 ;  /* 0x000000ffff047224 */ /* 0x000fca00010e0e04 */
[----:B------:R-:W-:-:S04]  /*7150*/  SHF.R.S64 R5, R5, 0x1f, R4 ;  /* 0x0000001f05057819 */ /* 0x000fc80000001004 */
[----:B------:R-:W-:-:S04]  /*7160*/  IADD3 R200, P2, PT, R5, R200, RZ ;  /* 0x000000c805c87210 */ /* 0x000fc80007f5e0ff */
[----:B------:R-:W-:-:S09]  /*7170*/  LEA.HI.X.SX32 R201, R4, R201, 0x1, P2 ;  /* 0x000000c904c97211 */ /* 0x000fd200010f0eff */
.L_x_2847:
[----:B------:R-:W1:Y:S01]  /*7180*/  LDCU UR4, c[0x0][0x440] ;  /* 0x00008800ff0477ac */ /* 0x000e620008000800 */
[C---:B------:R-:W-:Y:S01]  /*7190*/  LEA R6, P5, R144.reuse, R200, 0x5 ;  /* 0x000000c890067211 */ /* 0x040fe200078a28ff */
[C---:B------:R-:W-:Y:S01]  /*71a0*/  IMAD.SHL.U32 R9, R144.reuse, 0x20, RZ ;  /* 0x0000002090097824 */ /* 0x040fe200078e00ff */
[--C-:B------:R-:W-:Y:S01]  /*71b0*/  SHF.L.U64.HI R5, R144, 0x5, R145.reuse ;  /* 0x0000000590057819 */ /* 0x100fe20000010291 */
[----:B------:R-:W-:Y:S01]  /*71c0*/  IMAD.SHL.U32 R187, R188, 0x20, RZ ;  /* 0x00000020bcbb7824 */ /* 0x000fe200078e00ff */
[----:B------:R-:W-:Y:S02]  /*71d0*/  LEA.HI.X R7, R144, R201, R145, 0x5, P5 ;  /* 0x000000c990077211 */ /* 0x000fe400028f2c91 */
[----:B------:R-:W-:Y:S02]  /*71e0*/  IADD3 R10, P5, PT, R9, R6, RZ ;  /* 0x00000006090a7210 */ /* 0x000fe40007fbe0ff */
[----:B------:R-:W-:Y:S02]  /*71f0*/  SHF.R.U32.HI R190, RZ, 0x1, R188 ;  /* 0x00000001ffbe7819 */ /* 0x000fe400000116bc */
[----:B------:R-:W-:Y:S01]  /*7200*/  LOP3.LUT R187, R187, 0x7c00, RZ, 0xc0, !PT ;  /* 0x00007c00bbbb7812 */ /* 0x000fe200078ec0ff */
[----:B------:R-:W-:Y:S01]  /*7210*/  IMAD.X R11, R5, 0x1, R7, P5 ;  /* 0x00000001050b7824 */ /* 0x000fe200028e0607 */
[----:B------:R-:W-:-:S02]  /*7220*/  IADD3 R12, P5, PT, R9, R10, RZ ;  /* 0x0000000a090c7210 */ /* 0x000fc40007fbe0ff */
[----:B------:R-:W-:Y:S02]  /*7230*/  LOP3.LUT R189, R150, 0x400, RZ, 0xc0, !PT ;  /* 0x0000040096bd7812 */ /* 0x000fe400078ec0ff */
[----:B------:R-:W-:Y:S01]  /*7240*/  LOP3.LUT R4, R190, 0x8, RZ, 0xc0, !PT ;  /* 0x00000008be047812 */ /* 0x000fe200078ec0ff */
[----:B------:R-:W-:Y:S01]  /*7250*/  IMAD.X R13, R5, 0x1, R11, P5 ;  /* 0x00000001050d7824 */ /* 0x000fe200028e060b */
[----:B-1----:R-:W-:Y:S01]  /*7260*/  ISETP.GE.AND P4, PT, R151, UR4, PT ;  /* 0x0000000497007c0c */ /* 0x002fe2000bf86270 */
[----:B------:R-:W-:Y:S01]  /*7270*/  IMAD R189, R146, 0x2, R189 ;  /* 0x0000000292bd7824 */ /* 0x000fe200078e02bd */
[----:B------:R-:W-:Y:S02]  /*7280*/  ISETP.GE.AND P3, PT, R148, UR4, PT ;  /* 0x0000000494007c0c */ /* 0x000fe4000bf66270 */
[----:B------:R-:W-:Y:S01]  /*7290*/  ISETP.GE.AND P2, PT, R147, UR4, PT ;  /* 0x0000000493007c0c */ /* 0x000fe2000bf46270 */
[----:B------:R-:W-:Y:S01]  /*72a0*/  VIADD R9, R189, UR5 ;  /* 0x00000005bd097c36 */ /* 0x000fe20008000000 */
[----:B------:R-:W-:-:S03]  /*72b0*/  LOP3.LUT R150, R187, 0x200, R150, 0xf8, !PT ;  /* 0x00000200bb967812 */ /* 0x000fc600078ef896 */
[--C-:B------:R-:W-:Y:S01]  /*72c0*/  IMAD.IADD R183, R192, 0x1, R9.reuse ;  /* 0x00000001c0b77824 */ /* 0x100fe200078e0209 */
[----:B------:R-:W-:Y:S01]  /*72d0*/  LOP3.LUT R4, R150, R149, R4, 0xf6, !PT ;  /* 0x0000009596047212 */ /* 0x000fe200078ef604 */
[----:B------:R-:W-:Y:S02]  /*72e0*/  IMAD.IADD R180, R156, 0x1, R9 ;  /* 0x000000019cb47824 */ /* 0x000fe400078e0209 */
[----:B------:R-:W-:Y:S01]  /*72f0*/  @!PT LDS RZ, [RZ] ;  /* 0x00000000fffff984 */ /* 0x000fe20000000800 */
[----:B------:R-:W-:Y:S01]  /*7300*/  @!PT LDS RZ, [RZ] ;  /* 0x00000000fffff984 */ /* 0x000fe20000000800 */
[----:B------:R-:W-:Y:S01]  /*7310*/  @!PT LDS RZ, [RZ] ;  /* 0x00000000fffff984 */ /* 0x000fe20000000800 */
[----:B------:R-:W-:Y:S01]  /*7320*/  @!P4 LDGSTS.E.BYPASS.LTC128B.128 [R179+0xc000], desc[UR16][R200.64] ;  /* 0x0c000000c8b3cfae */ /* 0x000fe2000b981a10 */
[----:B------:R-:W-:Y:S01]  /*7330*/  LEA R191, R4, UR5, 0x1 ;  /* 0x0000000504bf7c11 */ /* 0x000fe2000f8e08ff */
[C---:B------:R-:W-:Y:S02]  /*7340*/  IMAD.IADD R181, R192.reuse, 0x1, R180 ;  /* 0x00000001c0b57824 */ /* 0x040fe400078e02b4 */
[----:B------:R-:W-:Y:S02]  /*7350*/  @P4 STS.128 [R179+0xc000], RZ ;  /* 0x00c000ffb3004388 */ /* 0x000fe40000000c00 */
[----:B------:R-:W-:-:S02]  /*7360*/  IMAD.IADD R185, R192, 0x1, R191 ;  /* 0x00000001c0b97824 */ /* 0x000fc400078e02bf */
        /* <DEDUP_REMOVED lines=60> */
[----:B------:R-:W5:Y:S04]  /*7730*/  LDSM.16.M88.4 R20, [R189+UR5+0x7000] ;  /* 0x00700005bd14783b */ /* 0x000f680008000200 */
[----:B-1----:R-:W1:Y:S04]  /*7740*/  LDSM.16.M88.4 R4, [R189+UR5+0x7800] ;  /* 0x00780005bd04783b */ /* 0x002e680008000200 */
[----:B------:R-:W-:Y:S04]  /*7750*/  LDSM.16.M88.4 R144, [R185] ;  /* 0x00000000b990783b */ /* 0x000fe80000000200 */
[----:B------:R-:W1:Y:S04]  /*7760*/  LDSM.16.M88.4 R152, [R183+0x6000] ;  /* 0x00600000b798783b */ /* 0x000e680000000200 */
[----:B------:R-:W1:Y:S04]  /*7770*/  LDSM.16.M88.4 R148, [R183+0x6800] ;  /* 0x00680000b794783b */ /* 0x000e680000000200 */
[----:B------:R-:W1:Y:S04]  /*7780*/  LDSM.16.M88.4 R160, [R183+0x7000] ;  /* 0x00700000b7a0783b */ /* 0x000e680000000200 */
[----:B------:R-:W1:Y:S04]  /*7790*/  LDSM.16.M88.4 R156, [R183+0x7800] ;  /* 0x00780000b79c783b */ /* 0x000e680000000200 */
[----:B--2---:R-:W-:Y:S01]  /*77a0*/  LDSM.16.M88.4 R8, [R182] ;  /* 0x00000000b608783b */ /* 0x004fe20000000200 */
[C---:B----4-:R-:W-:Y:S03]  /*77b0*/  HMMA.16816.F32.BF16 R140, R16.reuse, R136, RZ ;  /* 0x00000088108c723c */ /* 0x050fe600000418ff */
[----:B---3--:R-:W2:Y:S04]  /*77c0*/  LDSM.16.M88.4 R12, [R180+0x6000] ;  /* 0x00600000b40c783b */ /* 0x008ea80000000200 */
[----:B------:R-:W-:Y:S01]  /*77d0*/  LDSM.16.M88.4 R172, [R181+0x7800] ;  /* 0x00780000b5ac783b */ /* 0x000fe20000000200 */
[C---:B-----5:R-:W-:Y:S03]  /*77e0*/  HMMA.16816.F32.BF16 R32, R16.reuse, R28, RZ ;  /* 0x0000001c1020723c */ /* 0x060fe600000418ff */
[----:B------:R-:W-:Y:S04]  /*77f0*/  LDSM.16.M88.4 R168, [R189+UR5+0x8800] ;  /* 0x00880005bda8783b */ /* 0x000fe80008000200 */
[----:B------:R-:W0:Y:S01]  /*7800*/  LDGDEPBAR ;  /* 0x00000000000079af */ /* 0x000e220000000000 */
[C---:B------:R-:W-:Y:S08]  /*7810*/  HMMA.16816.F32.BF16 R24, R16.reuse, R20, RZ ;  /* 0x000000141018723c */ /* 0x040ff000000418ff */
[C---:B------:R-:W-:Y:S08]  /*7820*/  HMMA.16816.F32.BF16 R136, R16.reuse, R138, RZ ;  /* 0x0000008a1088723c */ /* 0x040ff000000418ff */
        /* <DEDUP_REMOVED lines=34> */
[C---:B--2---:R-:W-:Y:S08]  /*7a50*/  HMMA.16816.F32.BF16 R32, R156.reuse, R12, R32 ;  /* 0x0000000c9c20723c */ /* 0x044ff00000041820 */
[C---:B------:R-:W-:Y:S01]  /*7a60*/  HMMA.16816.F32.BF16 R28, R156.reuse, R14, R28 ;  /* 0x0000000e9c1c723c */ /* 0x040fe2000004181c */
[----:B------:R-:W-:Y:S07]  /*7a70*/  LDSM.16.M88.4 R12, [R183+0x8000] ;  /* 0x00800000b70c783b */ /* 0x000fee0000000200 */
[C---:B-1----:R-:W-:Y:S08]  /*7a80*/  HMMA.16816.F32.BF16 R24, R156.reuse, R4, R24 ;  /* 0x000000049c18723c */ /* 0x042ff00000041818 */
        /* <DEDUP_REMOVED lines=97> */
[----:B------:R-:W-:Y:S02]  /*80a0*/  I2FP.F32.S32 R8, R7 ;  /* 0x0000000700087245 */ /* 0x000fe40000201400 */
[C---:B------:R-:W-:Y:S02]  /*80b0*/  ISETP.GE.AND P5, PT, R7.reuse, R176, PT ;  /* 0x000000b00700720c */ /* 0x040fe40003fa6270 */
[----:B------:R-:W-:Y:S01]  /*80c0*/  ISETP.GE.AND P6, PT, R7, R2, PT ;  /* 0x000000020700720c */ /* 0x000fe20003fc6270 */
[CC--:B------:R-:W-:Y:S01]  /*80d0*/  FFMA.FTZ R169, R3.reuse, R8.reuse, R140 ;  /* 0x0000000803a97223 */ /* 0x0c0fe2000001008c */
[----:B------:R-:W-:Y:S01]  /*80e0*/  I2FP.F32.S32 R140, R147 ;  /* 0x00000093008c7245 */ /* 0x000fe20000201400 */
        /* <DEDUP_REMOVED lines=13> */
[----:B------:R-:W-:Y:S01]  /*81c0*/  I2FP.F32.S32 R16, R157 ;  /* 0x0000009d00107245 */ /* 0x000fe20000201400 */
[C---:B---3--:R-:W-:Y:S01]  /*81d0*/  HMMA.16816.F32.BF16 R32, R12.reuse, R152, R32 ;  /* 0x000000980c20723c */ /* 0x048fe20000041820 */
[----:B------:R-:W-:Y:S02]  /*81e0*/  I2FP.F32.S32 R151, R147 ;  /* 0x0000009300977245 */ /* 0x000fe40000201400 */
        /* <DEDUP_REMOVED lines=17> */
[----:B------:R-:W-:Y:S02]  /*8300*/  I2FP.F32.S32 R16, R141 ;  /* 0x0000008d00107245 */ /* 0x000fe40000201400 */
[C---:B------:R-:W-:Y:S02]  /*8310*/  ISETP.GE.AND P5, PT, R141.reuse, R176, PT ;  /* 0x000000b08d00720c */ /* 0x040fe40003fa6270 */
[----:B------:R-:W-:Y:S01]  /*8320*/  ISETP.GE.AND P6, PT, R141, R2, PT ;  /* 0x000000028d00720c */ /* 0x000fe20003fc6270 */
[----:B------:R-:W-:-:S02]  /*8330*/  VIADD R141, R6, 0xffffff90 ;  /* 0xffffff90068d7836 */ /* 0x000fc40000000000 */
[CC--:B------:R-:W-:Y:S01]  /*8340*/  FFMA.FTZ R217, R3.reuse, R16.reuse, R137 ;  /* 0x0000001003d97223 */ /* 0x0c0fe20000010089 */
[----:B------:R-:W-:Y:S01]  /*8350*/  FFMA.FTZ R139, R3, R16, R139 ;  /* 0x00000010038b7223 */ /* 0x000fe2000001008b */
[C---:B------:R-:W-:Y:S01]  /*8360*/  VIADD R137, R6.reuse, 0xffffff91 ;  /* 0xffffff9106897836 */ /* 0x040fe20000000000 */
[C---:B-1----:R-:W-:Y:S01]  /*8370*/  HMMA.16816.F32.BF16 R24, R12.reuse, R8, R24 ;  /* 0x000000080c18723c */ /* 0x042fe20000041818 */
[----:B------:R-:W-:Y:S01]  /*8380*/  I2FP.F32.S32 R18, R141 ;  /* 0x0000008d00127245 */ /* 0x000fe20000201400 */
[----:B------:R-:W-:Y:S01]  /*8390*/  VIADD R9, R6, 0xffffff98 ;  /* 0xffffff9806097836 */ /* 0x000fe20000000000 */
[----:B------:R-:W-:Y:S02]  /*83a0*/  FSEL R175, R139, -INF , !P6 ;  /* 0xff8000008baf7808 */ /* 0x000fe40007000000 */
[----:B------:R-:W-:Y:S01]  /*83b0*/  I2FP.F32.S32 R16, R137 ;  /* 0x0000008900107245 */ /* 0x000fe20000201400 */
        /* <DEDUP_REMOVED lines=13> */
[----:B------:R-:W-:Y:S01]  /*8490*/  I2FP.F32.S32 R8, R9 ;  /* 0x0000000900087245 */ /* 0x000fe20000201400 */
        /* <DEDUP_REMOVED lines=8> */
[----:B------:R-:W-:-:S02]  /*8520*/  I2FP.F32.S32 R8, R35 ;  /* 0x0000002300087245 */ /* 0x000fc40000201400 */
        /* <DEDUP_REMOVED lines=8> */
[----:B------:R-:W-:-:S02]  /*85b0*/  I2FP.F32.S32 R33, R9 ;  /* 0x0000000900217245 */ /* 0x000fc40000201400 */
[----:B------:R-:W-:Y:S02]  /*85c0*/  FSEL R183, R29, -INF , !P5 ;  /* 0xff8000001db77808 */ /* 0x000fe40006800000 */
[----:B------:R-:W-:Y:S01]  /*85d0*/  FSEL R191, R31, -INF , !P6 ;  /* 0xff8000001fbf7808 */ /* 0x000fe20007000000 */
[-C--:B------:R-:W-:Y:S01]  /*85e0*/  FFMA.FTZ R24, R3, R33.reuse, R24 ;  /* 0x0000002103187223 */ /* 0x080fe20000010018 */
[----:B------:R-:W-:Y:S01]  /*85f0*/  ISETP.GE.AND P5, PT, R9, R176, PT ;  /* 0x000000b00900720c */ /* 0x000fe20003fa6270 */
[----:B------:R-:W-:Y:S01]  /*8600*/  FFMA.FTZ R26, R3, R33, R26 ;  /* 0x00000021031a7223 */ /* 0x000fe2000001001a */
[----:B------:R-:W-:Y:S01]  /*8610*/  ISETP.GE.AND P6, PT, R9, R2, PT ;  /* 0x000000020900720c */ /* 0x000fe20003fc6270 */
[----:B------:R-:W-:Y:S01]  /*8620*/  VIADD R9, R6, 0xffffffa8 ;  /* 0xffffffa806097836 */ /* 0x000fe20000000000 */
[----:B------:R-:W-:Y:S02]  /*8630*/  I2FP.F32.S32 R8, R11 ;  /* 0x0000000b00087245 */ /* 0x000fe40000201400 */
[----:B------:R-:W-:-:S02]  /*8640*/  FSEL R163, R24, -INF , !P5 ;  /* 0xff80000018a37808 */ /* 0x000fc40006800000 */
[----:B------:R-:W-:Y:S01]  /*8650*/  FSEL R145, R26, -INF , !P6 ;  /* 0xff8000001a917808 */ /* 0x000fe20007000000 */
[CC--:B------:R-:W-:Y:S01]  /*8660*/  FFMA.FTZ R25, R3.reuse, R8.reuse, R25 ;  /* 0x0000000803197223 */ /* 0x0c0fe20000010019 */
[----:B------:R-:W-:Y:S01]  /*8670*/  FFMA.FTZ R27, R3, R8, R27 ;  /* 0x00000008031b7223 */ /* 0x000fe2000001001b */
[----:B------:R-:W-:Y:S02]  /*8680*/  I2FP.F32.S32 R8, R9 ;  /* 0x0000000900087245 */ /* 0x000fe40000201400 */
[C---:B------:R-:W-:Y:S02]  /*8690*/  ISETP.GE.AND P5, PT, R11.reuse, R176, PT ;  /* 0x000000b00b00720c */ /* 0x040fe40003fa6270 */
[----:B------:R-:W-:Y:S01]  /*86a0*/  ISETP.GE.AND P6, PT, R11, R2, PT ;  /* 0x000000020b00720c */ /* 0x000fe20003fc6270 */
[-C--:B------:R-:W-:Y:S01]  /*86b0*/  FFMA.FTZ R20, R3, R8.reuse, R20 ;  /* 0x0000000803147223 */ /* 0x080fe20000010014 */
[----:B------:R-:W-:Y:S01]  /*86c0*/  FSEL R195, R25, -INF , !P5 ;  /* 0xff80000019c37808 */ /* 0x000fe20006800000 */
[----:B------:R-:W-:Y:S01]  /*86d0*/  FFMA.FTZ R22, R3, R8, R22 ;  /* 0x0000000803167223 */ /* 0x000fe20000010016 */
[----:B------:R-:W-:-:S02]  /*86e0*/  FSEL R147, R27, -INF , !P6 ;  /* 0xff8000001b937808 */ /* 0x000fc40007000000 */
[----:B------:R-:W-:Y:S02]  /*86f0*/  I2FP.F32.S32 R4, R5 ;  /* 0x0000000500047245 */ /* 0x000fe40000201400 */
[C---:B------:R-:W-:Y:S02]  /*8700*/  ISETP.GE.AND P5, PT, R9.reuse, R176, PT ;  /* 0x000000b00900720c */ /* 0x040fe40003fa6270 */
[----:B------:R-:W-:Y:S01]  /*8710*/  ISETP.GE.AND P6, PT, R9, R2, PT ;  /* 0x000000020900720c */ /* 0x000fe20003fc6270 */
[CC--:B------:R-:W-:Y:S01]  /*8720*/  FFMA.FTZ R21, R3.reuse, R4.reuse, R21 ;  /* 0x0000000403157223 */ /* 0x0c0fe20000010015 */
[----:B------:R-:W-:Y:S01]  /*8730*/  FFMA.FTZ R23, R3, R4, R23 ;  /* 0x0000000403177223 */ /* 0x000fe20000010017 */
[----:B------:R-:W-:Y:S01]  /*8740*/  FSEL R193, R20, -INF , !P5 ;  /* 0xff80000014c17808 */ /* 0x000fe20006800000 */
[----:B------:R-:W-:Y:S01]  /*8750*/  VIADD R9, R6, 0xffffffb0 ;  /* 0xffffffb006097836 */ /* 0x000fe20000000000 */
[----:B------:R-:W-:Y:S02]  /*8760*/  FSEL R143, R22, -INF , !P6 ;  /* 0xff800000168f7808 */ /* 0x000fe40007000000 */
[----:B------:R-:W-:-:S02]  /*8770*/  ISETP.GE.AND P5, PT, R5, R176, PT ;  /* 0x000000b00500720c */ /* 0x000fc40003fa6270 */
[----:B------:R-:W-:Y:S01]  /*8780*/  ISETP.GE.AND P6, PT, R5, R2, PT ;  /* 0x000000020500720c */ /* 0x000fe20003fc6270 */
[C---:B------:R-:W-:Y:S01]  /*8790*/  VIADD R5, R6.reuse, 0xffffffb9 ;  /* 0xffffffb906057836 */ /* 0x040fe20000000000 */
[----:B------:R-:W-:Y:S02]  /*87a0*/  FSEL R161, R21, -INF , !P5 ;  /* 0xff80000015a17808 */ /* 0x000fe40006800000 */
[----:B------:R-:W-:Y:S02]  /*87b0*/  FSEL R141, R23, -INF , !P6 ;  /* 0xff800000178d7808 */ /* 0x000fe40007000000 */
[----:B------:R-:W-:Y:S02]  /*87c0*/  I2FP.F32.S32 R4, R9 ;  /* 0x0000000900047245 */ /* 0x000fe40000201400 */
[C---:B------:R-:W-:Y:S02]  /*87d0*/  ISETP.GE.AND P5, PT, R9.reuse, R176, PT ;  /* 0x000000b00900720c */ /* 0x040fe40003fa6270 */
[----:B------:R-:W-:Y:S01]  /*87e0*/  ISETP.GE.AND P6, PT, R9, R2, PT ;  /* 0x000000020900720c */ /* 0x000fe20003fc6270 */
[----:B------:R-:W-:-:S02]  /*87f0*/  VIADD R9, R6, 0xffffffb1 ;  /* 0xffffffb106097836 */ /* 0x000fc40000000000 */
[CC--:B------:R-:W-:Y:S01]  /*8800*/  FFMA.FTZ R157, R3.reuse, R4.reuse, R164 ;  /* 0x00000004039d7223 */ /* 0x0c0fe200000100a4 */
[----:B------:R-:W-:Y:S01]  /*8810*/  FFMA.FTZ R153, R3, R4, R166 ;  /* 0x0000000403997223 */ /* 0x000fe200000100a6 */
[----:B------:R-:W-:Y:S01]  /*8820*/  I2FP.F32.S32 R4, R5 ;  /* 0x0000000500047245 */ /* 0x000fe20000201400 */
[----:B------:R-:W-:Y:S01]  /*8830*/  VIADD R164, R0, 0xfffffffe ;  /* 0xfffffffe00a47836 */ /* 0x000fe20000000000 */
[----:B------:R-:W-:Y:S02]  /*8840*/  I2FP.F32.S32 R6, R9 ;  /* 0x0000000900067245 */ /* 0x000fe40000201400 */
[----:B------:R-:W-:Y:S01]  /*8850*/  FSEL R157, R157, -INF , !P5 ;  /* 0xff8000009d9d7808 */ /* 0x000fe20006800000 */
[----:B------:R-:W-:Y:S01]  /*8860*/  FFMA.FTZ R17, R3, R4, R17 ;  /* 0x0000000403117223 */ /* 0x000fe20000010011 */
[----:B------:R-:W-:Y:S01]  /*8870*/  ISETP.GE.AND P5, PT, R9, R176, PT ;  /* 0x000000b00900720c */ /* 0x000fe20003fa6270 */
[-C--:B------:R-:W-:Y:S01]  /*8880*/  FFMA.FTZ R159, R3, R6.reuse, R165 ;  /* 0x00000006039f7223 */ /* 0x080fe200000100a5 */
[----:B------:R-:W-:Y:S01]  /*8890*/  FSEL R153, R153, -INF , !P6 ;  /* 0xff80000099997808 */ /* 0x000fe20007000000 */
[----:B------:R-:W-:Y:S01]  /*88a0*/  FFMA.FTZ R155, R3, R6, R167 ;  /* 0x00000006039b7223 */ /* 0x000fe200000100a7 */
[----:B------:R-:W-:Y:S01]  /*88b0*/  ISETP.GE.AND P6, PT, R9, R2, PT ;  /* 0x000000020900720c */ /* 0x000fe20003fc6270 */
[----:B------:R-:W-:Y:S01]  /*88c0*/  FFMA.FTZ R19, R3, R4, R19 ;  /* 0x0000000403137223 */ /* 0x000fe20000010013 */
[----:B------:R-:W-:-:S02]  /*88d0*/  FSEL R159, R159, -INF , !P5 ;  /* 0xff8000009f9f7808 */ /* 0x000fc40006800000 */
[----:B------:R-:W-:Y:S02]  /*88e0*/  ISETP.GE.AND P5, PT, R5, R176, PT ;  /* 0x000000b00500720c */ /* 0x000fe40003fa6270 */
[----:B------:R-:W-:Y:S02]  /*88f0*/  FSEL R155, R155, -INF , !P6 ;  /* 0xff8000009b9b7808 */ /* 0x000fe40007000000 */
[----:B------:R-:W-:Y:S02]  /*8900*/  FSEL R152, R17, -INF , !P5 ;  /* 0xff80000011987808 */ /* 0x000fe40006800000 */
[----:B------:R-:W-:Y:S02]  /*8910*/  ISETP.GT.AND P5, PT, R164, R197, PT ;  /* 0x000000c5a400720c */ /* 0x000fe40003fa4270 */
[----:B------:R-:W-:-:S04]  /*8920*/  ISETP.GE.AND P6, PT, R5, R2, PT ;  /* 0x000000020500720c */ /* 0x000fc80003fc6270 */
[----:B------:R-:W-:-:S07]  /*8930*/  FSEL R151, R19, -INF , !P6 ;  /* 0xff80000013977808 */ /* 0x000fce0007000000 */
[----:B------:R-:W-:Y:S05]  /*8940*/  @!P5 BRA `(.L_x_2848) ;  /* 0x00000008002cd947 */ /* 0x000fea0003800000 */
[----:B------:R-:W-:Y:S05]  /*8950*/  BRA.U !UP1, `(.L_x_2849) ;  /* 0x0000000109f87547 */ /* 0x000fea000b800000 */
[----:B------:R-:W1:Y:S01]  /*8960*/  LDC R5, c[0x0][0x4f0] ;  /* 0x00013c00ff057b82 */ /* 0x000e620000000800 */
[----:B------:R-:W-:Y:S01]  /*8970*/  SHF.L.U32 R6, R164, 0x6, RZ ;  /* 0x00000006a4067819 */ /* 0x000fe200000006ff */
[----:B------:R-:W-:Y:S01]  /*8980*/  VIADD R12, R177, 0xffffff80 ;  /* 0xffffff80b10c7836 */ /* 0x000fe20000000000 */
[----:B------:R-:W2:Y:S01]  /*8990*/  LDCU.64 UR6, c[0x0][0x3a0] ;  /* 0x00007400ff0677ac */ /* 0x000ea20008000a00 */
        /* <DEDUP_REMOVED lines=28> */
[----:B------:R-:W-:-:S11]  /*8b60*/  ISETP.GE.AND P5, PT, R6, RZ, PT ;  /* 0x000000ff0600720c */ /* 0x000fd60003fa6270 */
[----:B------:R-:W-:Y:S01]  /*8b70*/  @P6 VIADD R2, R2, 0x1 ;  /* 0x0000000102026836 */ /* 0x000fe20000000000 */
[----:B------:R-:W-:Y:S01]  /*8b80*/  ISETP.GE.AND P6, PT, R12, RZ, PT ;  /* 0x000000ff0c00720c */ /* 0x000fe20003fc6270 */
[----:B------:R-:W-:Y:S01]  /*8b90*/  @!P5 IMAD.MOV R11, RZ, RZ, -R11 ;  /* 0x000000ffff0bd224 */ /* 0x000fe200078e0a0b */
[----:B------:R-:W-:Y:S02]  /*8ba0*/  ISETP.NE.AND P5, PT, R5, RZ, PT ;  /* 0x000000ff0500720c */ /* 0x000fe40003fa5270 */
[----:B------:R-:W-:Y:S02]  /*8bb0*/  MOV R9, R2 ;  /* 0x0000000200097202 */ /* 0x000fe40000000f00 */
[----:B------:R-:W-:-:S07]  /*8bc0*/  LOP3.LUT R2, RZ, R5, RZ, 0x33, !PT ;  /* 0x00000005ff027212 */ /* 0x000fce00078e33ff */
[----:B------:R-:W-:-:S04]  /*8bd0*/  @!P6 IADD3 R9, PT, PT, -R9, RZ, RZ ;  /* 0x000000ff0909e210 */ /* 0x000fc80007ffe1ff */
        /* <DEDUP_REMOVED lines=22> */
.L_x_2849:
[----:B------:R-:W-:Y:S01]  /*8d40*/  UMOV UR4, URZ ;  /* 0x000000ff00047c82 */ /* 0x000fe20008000000 */
[----:B------:R-:W-:Y:S01]  /*8d50*/  IMAD.SHL.U32 R2, R134, 0x40, RZ ;  /* 0x0000004086027824 */ /* 0x000fe200078e00ff */
[----:B------:R-:W-:-:S05]  /*8d60*/  IADD3 R4, P5, PT, RZ, -UR4, RZ ;  /* 0x80000004ff047c10 */ /* 0x000fca000ffbe0ff */
[----:B------:R-:W-:-:S05]  /*8d70*/  IMAD.X R2, RZ, RZ, ~R2, P5 ;  /* 0x000000ffff027224 */ /* 0x000fca00028e0e02 */
[----:B------:R-:W-:-:S04]  /*8d80*/  SHF.R.S64 R5, R4, 0x1f, R2 ;  /* 0x0000001f04057819 */ /* 0x000fc80000001002 */
[----:B------:R-:W-:-:S04]  /*8d90*/  IADD3 R198, P5, PT, R5, R198, RZ ;  /* 0x000000c605c67210 */ /* 0x000fc80007fbe0ff */
[----:B------:R-:W-:-:S09]  /*8da0*/  LEA.HI.X.SX32 R199, R2, R199, 0x1, P5 ;  /* 0x000000c702c77211 */ /* 0x000fd200028f0eff */
.L_x_2850:
        /* <DEDUP_REMOVED lines=69> */
.L_x_2848:
        /* <DEDUP_REMOVED lines=13> */
[----:B-1----:R-:W-:Y:S02]  /*92d0*/  FMNMX3.FTZ R9, R2, R157, R159, !PT ;  /* 0x0000009d02097276 */ /* 0x002fe4000781009f */
[----:B------:R-:W-:Y:S02]  /*92e0*/  FMNMX3.FTZ R6, R6, R153, R155, !PT ;  /* 0x0000009906067276 */ /* 0x000fe4000781009b */
[----:B------:R-:W-:Y:S02]  /*92f0*/  FMNMX3.FTZ R9, R9, R149, R152, !PT ;  /* 0x0000009509097276 */ /* 0x000fe40007810098 */
[----:B------:R-:W-:Y:S02]  /*9300*/  FMNMX3.FTZ R6, R6, R148, R151, !PT ;  /* 0x0000009406067276 */ /* 0x000fe40007810097 */
[----:B------:R-:W-:Y:S01]  /*9310*/  SEL R177, R186, 0xffffffe0, !P1 ;  /* 0xffffffe0bab17807 */ /* 0x000fe20004800000 */
[----:B------:R-:W1:Y:S04]  /*9320*/  SHFL.BFLY PT, R4, R9, 0x2, 0x1f ;  /* 0x0c401f0009047f89 */ /* 0x000e6800000e0000 */
[----:B------:R-:W3:Y:S01]  /*9330*/  SHFL.BFLY PT, R5, R6, 0x2, 0x1f ;  /* 0x0c401f0006057f89 */ /* 0x000ee200000e0000 */
[----:B-1----:R-:W-:-:S02]  /*9340*/  FMNMX.FTZ R4, R9, R4, !PT ;  /* 0x0000000409047209 */ /* 0x002fc40007810000 */
[----:B---3--:R-:W-:-:S03]  /*9350*/  FMNMX.FTZ R5, R6, R5, !PT ;  /* 0x0000000506057209 */ /* 0x008fc60007810000 */
[----:B------:R-:W1:Y:S04]  /*9360*/  SHFL.BFLY PT, R165, R4, 0x1, 0x1f ;  /* 0x0c201f0004a57f89 */ /* 0x000e6800000e0000 */
[----:B------:R-:W3:Y:S01]  /*9370*/  SHFL.BFLY PT, R2, R5, 0x1, 0x1f ;  /* 0x0c201f0005027f89 */ /* 0x000ee200000e0000 */
[----:B-1----:R-:W-:-:S04]  /*9380*/  FMNMX.FTZ R165, R4, R165, !PT ;  /* 0x000000a504a57209 */ /* 0x002fc80007810000 */
[C---:B------:R-:W-:Y:S01]  /*9390*/  FSETP.NEU.FTZ.AND P3, PT, R165.reuse, -INF , PT ;  /* 0xff800000a500780b */ /* 0x040fe20003f7d000 */
[----:B--2---:R-:W-:Y:S01]  /*93a0*/  FMUL.FTZ R154, R165, UR4 ;  /* 0x00000004a59a7c20 */ /* 0x004fe20008410000 */
[----:B---3--:R-:W-:Y:S02]  /*93b0*/  FMNMX.FTZ R2, R5, R2, !PT ;  /* 0x0000000205027209 */ /* 0x008fe40007810000 */
[----:B------:R-:W-:Y:S02]  /*93c0*/  FSEL R4, R165, RZ, P3 ;  /* 0x000000ffa5047208 */ /* 0x000fe40001800000 */
[----:B------:R-:W-:Y:S01]  /*93d0*/  FSEL R154, R154, RZ, P3 ;  /* 0x000000ff9a9a7208 */ /* 0x000fe20001800000 */
[C---:B------:R-:W-:Y:S01]  /*93e0*/  FMUL.FTZ R150, R2.reuse, UR4 ;  /* 0x0000000402967c20 */ /* 0x040fe20008410000 */
[----:B------:R-:W-:Y:S01]  /*93f0*/  FSETP.NEU.FTZ.AND P2, PT, R2, -INF , PT ;  /* 0xff8000000200780b */ /* 0x000fe20003f5d000 */
[----:B------:R-:W-:Y:S02]  /*9400*/  FADD.FTZ R4, R133, -R4 ;  /* 0x8000000485047221 */ /* 0x000fe40000010000 */
[--C-:B------:R-:W-:Y:S01]  /*9410*/  FFMA.FTZ R170, R189, UR4, -R154.reuse ;  /* 0x00000004bdaa7c23 */ /* 0x100fe2000801089a */
[----:B------:R-:W-:Y:S01]  /*9420*/  LEA R189, R178, UR5, 0x1 ;  /* 0x00000005b2bd7c11 */ /* 0x000fe2000f8e08ff */
[--C-:B------:R-:W-:Y:S01]  /*9430*/  FFMA.FTZ R176, R169, UR4, -R154.reuse ;  /* 0x00000004a9b07c23 */ /* 0x100fe2000801089a */
[----:B------:R-:W-:Y:S01]  /*9440*/  FSEL R5, R2, RZ, P2 ;  /* 0x000000ff02057208 */ /* 0x000fe20001000000 */
[--C-:B------:R-:W-:Y:S01]  /*9450*/  FFMA.FTZ R169, R215, UR4, -R154.reuse ;  /* 0x00000004d7a97c23 */ /* 0x100fe2000801089a */
[----:B------:R-:W-:Y:S01]  /*9460*/  IADD3 R179, PT, PT, R177, R189, RZ ;  /* 0x000000bdb1b37210 */ /* 0x000fe20007ffe0ff */
[----:B------:R-:W-:Y:S01]  /*9470*/  FFMA.FTZ R167, R217, UR4, -R154 ;  /* 0x00000004d9a77c23 */ /* 0x000fe2000801089a */
[----:B------:R-:W-:Y:S01]  /*9480*/  FSEL R150, R150, RZ, P2 ;  /* 0x000000ff96967208 */ /* 0x000fe20001000000 */
[----:B------:R-:W-:Y:S01]  /*9490*/  FADD.FTZ R5, R132, -R5 ;  /* 0x8000000584057221 */ /* 0x000fe20000010000 */
[----:B------:R-:W-:Y:S01]  /*94a0*/  MUFU.EX2 R176, R176 ;  /* 0x000000b000b07308 */ /* 0x000fe20000000800 */
[----:B------:R-:W1:Y:S01]  /*94b0*/  LDSM.16.MT88.4 R20, [R179+0xc000] ;  /* 0x00c00000b314783b */ /* 0x000e620000004200 */
[----:B------:R-:W-:Y:S01]  /*94c0*/  IADD3 R16, PT, PT, R189, 0xc000, RZ ;  /* 0x0000c000bd107810 */ /* 0x000fe20007ffe0ff */
[--C-:B------:R-:W-:Y:S01]  /*94d0*/  FFMA.FTZ R166, R173, UR4, -R150.reuse ;  /* 0x00000004ada67c23 */ /* 0x100fe20008010896 */
[--C-:B------:R-:W-:Y:S01]  /*94e0*/  FFMA.FTZ R172, R175, UR4, -R150.reuse ;  /* 0x00000004afac7c23 */ /* 0x100fe20008010896 */
[--C-:B------:R-:W-:Y:S01]  /*94f0*/  FFMA.FTZ R174, R7, UR4, -R150.reuse ;  /* 0x0000000407ae7c23 */ /* 0x100fe20008010896 */
[----:B------:R-:W-:Y:S01]  /*9500*/  FFMA.FTZ R171, R171, UR4, -R150 ;  /* 0x00000004abab7c23 */ /* 0x000fe20008010896 */
[----:B------:R-:W-:Y:S01]  /*9510*/  FMUL.FTZ R175, R4, UR4 ;  /* 0x0000000404af7c20 */ /* 0x000fe20008410000 */
[----:B------:R-:W-:Y:S01]  /*9520*/  FMUL.FTZ R173, R5, UR4 ;  /* 0x0000000405ad7c20 */ /* 0x000fe20008410000 */
[----:B------:R-:W2:Y:S01]  /*9530*/  MUFU.EX2 R169, R169 ;  /* 0x000000a900a97308 */ /* 0x000ea20000000800 */
[----:B------:R-:W-:Y:S01]  /*9540*/  IADD3 R178, PT, PT, R189, 0xc040, RZ ;  /* 0x0000c040bdb27810 */ /* 0x000fe20007ffe0ff */
[----:B------:R-:W-:Y:S01]  /*9550*/  LDSM.16.MT88.4 R12, [R189+0xc000] ;  /* 0x00c00000bd0c783b */ /* 0x000fe20000004200 */
[----:B------:R-:W-:Y:S01]  /*9560*/  @P0 IADD3 R178, PT, PT, R16, -0x40, RZ ;  /* 0xffffffc010b20810 */ /* 0x000fe20007ffe0ff */
[--C-:B------:R-:W-:Y:S01]  /*9570*/  FFMA.FTZ R182, R185, UR4, -R154.reuse ;  /* 0x00000004b9b67c23 */ /* 0x100fe2000801089a */
[--C-:B------:R-:W-:Y:S01]  /*9580*/  FFMA.FTZ R180, R205, UR4, -R154.reuse ;  /* 0x00000004cdb47c23 */ /* 0x100fe2000801089a */
[--C-:B------:R-:W-:Y:S01]  /*9590*/  FFMA.FTZ R181, R181, UR4, -R154.reuse ;  /* 0x00000004b5b57c23 */ /* 0x100fe2000801089a */
[----:B------:R-:W-:Y:S01]  /*95a0*/  IADD3 R177, PT, PT, R177, R178, RZ ;  /* 0x000000b2b1b17210 */ /* 0x000fe20007ffe0ff */
[----:B------:R-:W-:Y:S01]  /*95b0*/  MUFU.EX2 R170, R170 ;  /* 0x000000aa00aa7308 */ /* 0x000fe20000000800 */
[----:B------:R-:W3:Y:S01]  /*95c0*/  LDSM.16.MT88.4 R28, [R178] ;  /* 0x00000000b21c783b */ /* 0x000ee20000004200 */
[----:B------:R-:W-:Y:S01]  /*95d0*/  FFMA.FTZ R183, R183, UR4, -R154 ;  /* 0x00000004b7b77c23 */ /* 0x000fe2000801089a */
[--C-:B------:R-:W-:Y:S01]  /*95e0*/  FFMA.FTZ R184, R139, UR4, -R150.reuse ;  /* 0x000000048bb87c23 */ /* 0x100fe20008010896 */
[--C-:B------:R-:W-:Y:S01]  /*95f0*/  FFMA.FTZ R185, R137, UR4, -R150.reuse ;  /* 0x0000000489b97c23 */ /* 0x100fe20008010896 */
[--C-:B------:R-:W-:Y:S01]  /*9600*/  FFMA.FTZ R192, R203, UR4, -R150.reuse ;  /* 0x00000004cbc07c23 */ /* 0x100fe20008010896 */
[----:B------:R-:W-:Y:S01]  /*9610*/  FFMA.FTZ R191, R191, UR4, -R150 ;  /* 0x00000004bfbf7c23 */ /* 0x000fe20008010896 */
[----:B------:R-:W-:Y:S01]  /*9620*/  LDSM.16.MT88.4 R136, [R189+0xc800] ;  /* 0x00c80000bd88783b */ /* 0x000fe20000004200 */
[----:B------:R-:W4:Y:S01]  /*9630*/  MUFU.EX2 R167, R167 ;  /* 0x000000a700a77308 */ /* 0x000f220000000800 */
[----:B--2---:R-:W-:Y:S01]  /*9640*/  F2FP.BF16.F32.PACK_AB R4, R169, R176 ;  /* 0x000000b0a904723e */ /* 0x004fe200000010ff */
[--C-:B------:R-:W-:Y:S01]  /*9650*/  FFMA.FTZ R194, R163, UR4, -R154.reuse ;  /* 0x00000004a3c27c23 */ /* 0x100fe2000801089a */
[----:B------:R-:W-:Y:S01]  /*9660*/  LDSM.16.MT88.4 R132, [R179+0xc800] ;  /* 0x00c80000b384783b */ /* 0x000fe20000004200 */
[--C-:B------:R-:W-:Y:S01]  /*9670*/  FFMA.FTZ R195, R195, UR4, -R154.reuse ;  /* 0x00000004c3c37c23 */ /* 0x100fe2000801089a */
[--C-:B------:R-:W-:Y:S01]  /*9680*/  FFMA.FTZ R193, R193, UR4, -R154.reuse ;  /* 0x00000004c1c17c23 */ /* 0x100fe2000801089a */
[----:B------:R-:W-:Y:S01]  /*9690*/  FFMA.FTZ R202, R161, UR4, -R154 ;  /* 0x00000004a1ca7c23 */ /* 0x000fe2000801089a */
[--C-:B------:R-:W-:Y:S01]  /*96a0*/  FFMA.FTZ R203, R145, UR4, -R150.reuse ;  /* 0x0000000491cb7c23 */ /* 0x100fe20008010896 */
[----:B------:R-:W-:Y:S01]  /*96b0*/  MUFU.EX2 R174, R174 ;  /* 0x000000ae00ae7308 */ /* 0x000fe20000000800 */
[--C-:B------:R-:W-:Y:S01]  /*96c0*/  FFMA.FTZ R204, R147, UR4, -R150.reuse ;  /* 0x0000000493cc7c23 */ /* 0x100fe20008010896 */
[--C-:B------:R-:W-:Y:S01]  /*96d0*/  FFMA.FTZ R205, R143, UR4, -R150.reuse ;  /* 0x000000048fcd7c23 */ /* 0x100fe20008010896 */
[----:B------:R-:W-:Y:S01]  /*96e0*/  FFMA.FTZ R206, R141, UR4, -R150 ;  /* 0x000000048dce7c23 */ /* 0x000fe20008010896 */
[----:B------:R-:W-:Y:S01]  /*96f0*/  LDSM.16.MT88.4 R144, [R177+0x1000] ;  /* 0x00100000b190783b */ /* 0x000fe20000004200 */
[--C-:B------:R-:W-:Y:S01]  /*9700*/  FFMA.FTZ R210, R157, UR4, -R154.reuse ;  /* 0x000000049dd27c23 */ /* 0x100fe2000801089a */
[--C-:B------:R-:W-:Y:S01]  /*9710*/  FFMA.FTZ R215, R159, UR4, -R154.reuse ;  /* 0x000000049fd77c23 */ /* 0x100fe2000801089a */
[--C-:B------:R-:W-:Y:S01]  /*9720*/  FFMA.FTZ R212, R149, UR4, -R154.reuse ;  /* 0x0000000495d47c23 */ /* 0x100fe2000801089a */
[----:B------:R-:W2:Y:S01]  /*9730*/  MUFU.EX2 R166, R166 ;  /* 0x000000a600a67308 */ /* 0x000ea20000000800 */
[----:B----4-:R-:W-:Y:S01]  /*9740*/  F2FP.BF16.F32.PACK_AB R6, R167, R170 ;  /* 0x000000aaa706723e */ /* 0x010fe200000010ff */
[----:B------:R-:W-:Y:S01]  /*9750*/  LDSM.16.MT88.4 R160, [R178+0x1800] ;  /* 0x00180000b2a0783b */ /* 0x000fe20000004200 */
[----:B------:R-:W-:Y:S01]  /*9760*/  FFMA.FTZ R217, R152, UR4, -R154 ;  /* 0x0000000498d97c23 */ /* 0x000fe2000801089a */
[--C-:B------:R-:W-:Y:S01]  /*9770*/  FFMA.FTZ R214, R153, UR4, -R150.reuse ;  /* 0x0000000499d67c23 */ /* 0x100fe20008010896 */
[--C-:B------:R-:W-:Y:S01]  /*9780*/  FFMA.FTZ R219, R155, UR4, -R150.reuse ;  /* 0x000000049bdb7c23 */ /* 0x100fe20008010896 */
[--C-:B------:R-:W-:Y:S01]  /*9790*/  FFMA.FTZ R216, R148, UR4, -R150.reuse ;  /* 0x0000000494d87c23 */ /* 0x100fe20008010896 */
[----:B------:R-:W-:Y:S01]  /*97a0*/  FFMA.FTZ R221, R151, UR4, -R150 ;  /* 0x0000000497dd7c23 */ /* 0x000fe20008010896 */
[----:B------:R-:W-:Y:S01]  /*97b0*/  MUFU.EX2 R171, R171 ;  /* 0x000000ab00ab7308 */ /* 0x000fe20000000800 */
[----:B------:R-:W-:Y:S01]  /*97c0*/  LDSM.16.MT88.4 R152, [R178+0x5800] ;  /* 0x00580000b298783b */ /* 0x000fe20000004200 */
[----:B------:R-:W-:-:S03]  /*97d0*/  ISETP.GT.AND P2, PT, R164, R197, PT ;  /* 0x000000c5a400720c */ /* 0x000fc60003f44270 */
[----:B------:R-:W-:Y:S03]  /*97e0*/  LDSM.16.MT88.4 R156, [R189+0xd800] ;  /* 0x00d80000bd9c783b */ /* 0x000fe60000004200 */
[----:B------:R-:W4:Y:S01]  /*97f0*/  MUFU.EX2 R172, R172 ;  /* 0x000000ac00ac7308 */ /* 0x000f220000000800 */
[----:B--2---:R-:W-:-:S07]  /*9800*/  F2FP.BF16.F32.PACK_AB R5, R166, R174 ;  /* 0x000000aea605723e */ /* 0x004fce00000010ff */
[----:B------:R-:W2:Y:S08]  /*9810*/  MUFU.EX2 R175, R175 ;  /* 0x000000af00af7308 */ /* 0x000eb00000000800 */
[----:B------:R-:W5:Y:S01]  /*9820*/  MUFU.EX2 R173, R173 ;  /* 0x000000ad00ad7308 */ /* 0x000f620000000800 */
[----:B----4-:R-:W-:-:S07]  /*9830*/  F2FP.BF16.F32.PACK_AB R7, R172, R171 ;  /* 0x000000abac07723e */ /* 0x010fce00000010ff */
[----:B------:R-:W-:Y:S01]  /*9840*/  MUFU.EX2 R180, R180 ;  /* 0x000000b400b47308 */ /* 0x000fe20000000800 */
[-C--:B--2---:R-:W-:Y:S01]  /*9850*/  FMUL.FTZ R16, R36, R175.reuse ;  /* 0x000000af24107220 */ /* 0x084fe20000410000 */
[-C--:B------:R-:W-:Y:S01]  /*9860*/  FMUL.FTZ R17, R37, R175.reuse ;  /* 0x000000af25117220 */ /* 0x080fe20000410000 */
[-C--:B------:R-:W-:Y:S01]  /*9870*/  FMUL.FTZ R40, R40, R175.reuse ;  /* 0x000000af28287220 */ /* 0x080fe20000410000 */
[-C--:B------:R-:W-:Y:S01]  /*9880*/  FMUL.FTZ R41, R41, R175.reuse ;  /* 0x000000af29297220 */ /* 0x080fe20000410000 */
[-C--:B------:R-:W-:Y:S01]  /*9890*/  FMUL.FTZ R32, R52, R175.reuse ;  /* 0x000000af34207220 */ /* 0x080fe20000410000 */
[-C--:B------:R-:W-:Y:S01]  /*98a0*/  FMUL.FTZ R33, R53, R175.reuse ;  /* 0x000000af35217220 */ /* 0x080fe20000410000 */
[-C--:B------:R-:W-:Y:S01]  /*98b0*/  FMUL.FTZ R24, R44, R175.reuse ;  /* 0x000000af2c187220 */ /* 0x080fe20000410000 */
[----:B------:R-:W-:Y:S01]  /*98c0*/  FMUL.FTZ R25, R45, R175 ;  /* 0x000000af2d197220 */ /* 0x000fe20000410000 */
[-C--:B-----5:R-:W-:Y:S01]  /*98d0*/  FMUL.FTZ R18, R38, R173.reuse ;  /* 0x000000ad26127220 */ /* 0x0a0fe20000410000 */
[-C--:B------:R-:W-:Y:S01]  /*98e0*/  FMUL.FTZ R19, R39, R173.reuse ;  /* 0x000000ad27137220 */ /* 0x080fe20000410000 */
[-C--:B------:R-:W-:Y:S01]  /*98f0*/  FMUL.FTZ R42, R42, R173.reuse ;  /* 0x000000ad2a2a7220 */ /* 0x080fe20000410000 */
[-C--:B------:R-:W-:Y:S01]  /*9900*/  FMUL.FTZ R43, R43, R173.reuse ;  /* 0x000000ad2b2b7220 */ /* 0x080fe20000410000 */
[----:B------:R-:W2:Y:S01]  /*9910*/  LDSM.16.MT88.4 R36, [R177] ;  /* 0x00000000b124783b */ /* 0x000ea20000004200 */
[-C--:B------:R-:W-:Y:S01]  /*9920*/  FMUL.FTZ R34, R54, R173.reuse ;  /* 0x000000ad36227220 */ /* 0x080fe20000410000 */
[-C--:B------:R-:W-:Y:S01]  /*9930*/  FMUL.FTZ R35, R55, R173.reuse ;  /* 0x000000ad37237220 */ /* 0x080fe20000410000 */
[-C--:B------:R-:W-:Y:S01]  /*9940*/  FMUL.FTZ R26, R46, R173.reuse ;  /* 0x000000ad2e1a7220 */ /* 0x080fe20000410000 */
[----:B------:R-:W4:Y:S01]  /*9950*/  LDSM.16.MT88.4 R52, [R179+0xe000] ;  /* 0x00e00000b334783b */ /* 0x000f220000004200 */
[C---:B-1----:R-:W-:Y:S01]  /*9960*/  HMMA.16816.F32.BF16 R16, R4.reuse, R20, R16 ;  /* 0x000000140410723c */ /* 0x042fe20000041810 */
[----:B------:R-:W-:Y:S01]  /*9970*/  FMUL.FTZ R27, R47, R173 ;  /* 0x000000ad2f1b7220 */ /* 0x000fe20000410000 */
[-C--:B------:R-:W-:Y:S01]  /*9980*/  FMUL.FTZ R48, R48, R175.reuse ;  /* 0x000000af30307220 */ /* 0x080fe20000410000 */
[----:B------:R-:W1:Y:S01]  /*9990*/  LDSM.16.MT88.4 R44, [R189+0xe000] ;  /* 0x00e00000bd2c783b */ /* 0x000e620000004200 */
        /* <DEDUP_REMOVED lines=10> */
[----:B------:R-:W5:Y:S01]  /*9a40*/  LDSM.16.MT88.4 R60, [R178+0x2000] ;  /* 0x00200000b23c783b */ /* 0x000f620000004200 */
        /* <DEDUP_REMOVED lines=16> */
[----:B------:R-:W3:Y:S01]  /*9b50*/  LDSM.16.MT88.4 R68, [R177+0x2000] ;  /* 0x00200000b144783b */ /* 0x000ee20000004200 */
        /* <DEDUP_REMOVED lines=17> */
[----:B------:R-:W2:Y:S01]  /*9c70*/  LDSM.16.MT88.4 R76, [R189+0x10000] ;  /* 0x01000000bd4c783b */ /* 0x000ea20000004200 */
        /* <DEDUP_REMOVED lines=15> */
[----:B------:R-:W4:Y:S01]  /*9d70*/  LDSM.16.MT88.4 R92, [R178+0x4000] ;  /* 0x00400000b25c783b */ /* 0x000f220000004200 */
[----:B------:R-:W4:Y:S01]  /*9d80*/  MUFU.EX2 R181, R181 ;  /* 0x000000b500b57308 */ /* 0x000f220000000800 */
[C---:B-1----:R-:W-:Y:S01]  /*9d90*/  HMMA.16816.F32.BF16 R40, R4.reuse, R44, R40 ;  /* 0x0000002c0428723c */ /* 0x042fe20000041828 */
        /* <DEDUP_REMOVED lines=13> */
[----:B------:R-:W1:Y:S01]  /*9e70*/  LDSM.16.MT88.4 R84, [R179+0x10000] ;  /* 0x01000000b354783b */ /* 0x000e620000004200 */
[----:B------:R-:W-:Y:S01]  /*9e80*/  MUFU.EX2 R183, R183 ;  /* 0x000000b700b77308 */ /* 0x000fe20000000800 */
[C---:B-----5:R-:W-:Y:S01]  /*9e90*/  HMMA.16816.F32.BF16 R56, R4.reuse, R60, R56 ;  /* 0x0000003c0438723c */ /* 0x060fe20000041838 */
        /* <DEDUP_REMOVED lines=23> */
[C---:B---3--:R-:W-:Y:S07]  /*a010*/  HMMA.16816.F32.BF16 R64, R4.reuse, R68, R64 ;  /* 0x000000440440723c */ /* 0x048fee0000041840 */
[----:B------:R-:W-:Y:S01]  /*a020*/  MUFU.EX2 R194, R194 ;  /* 0x000000c200c27308 */ /* 0x000fe20000000800 */
[----:B------:R-:W-:Y:S01]  /*a030*/  HMMA.16816.F32.BF16 R68, R4, R70, R88 ;  /* 0x000000460444723c */ /* 0x000fe20000041858 */
[-C--:B------:R-:W-:Y:S01]  /*a040*/  FMUL.FTZ R88, R108, R175.reuse ;  /* 0x000000af6c587220 */ /* 0x080fe20000410000 */
[----:B------:R-:W-:Y:S01]  /*a050*/  FMUL.FTZ R89, R109, R175 ;  /* 0x000000af6d597220 */ /* 0x000fe20000410000 */
[-C--:B------:R-:W-:Y:S01]  /*a060*/  FMUL.FTZ R90, R110, R173.reuse ;  /* 0x000000ad6e5a7220 */ /* 0x080fe20000410000 */
[----:B------:R-:W-:-:S02]  /*a070*/  FMUL.FTZ R91, R111, R173 ;  /* 0x000000ad6f5b7220 */ /* 0x000fc40000410000 */
[----:B------:R-:W3:Y:S01]  /*a080*/  LDSM.16.MT88.4 R108, [R178+0x2800] ;  /* 0x00280000b26c783b */ /* 0x000ee20000004200 */
[----:B------:R-:W-:Y:S01]  /*a090*/  MUFU.EX2 R195, R195 ;  /* 0x000000c300c37308 */ /* 0x000fe20000000800 */
[C---:B--2---:R-:W-:Y:S07]  /*a0a0*/  HMMA.16816.F32.BF16 R72, R4.reuse, R76, R72 ;  /* 0x0000004c0448723c */ /* 0x044fee0000041848 */
        /* <DEDUP_REMOVED lines=9> */
[----:B----4-:R-:W-:Y:S01]  /*a140*/  HMMA.16816.F32.BF16 R88, R4, R92, R88 ;  /* 0x0000005c0458723c */ /* 0x010fe20000041858 */
[----:B------:R-:W-:-:S04]  /*a150*/  FADD.FTZ R166, R166, R173 ;  /* 0x000000ada6a67221 */ /* 0x000fc80000010000 */
[----:B------:R-:W-:Y:S02]  /*a160*/  FADD.FTZ R171, R171, R166 ;  /* 0x000000a6abab7221 */ /* 0x000fe40000010000 */
[----:B------:R-:W-:Y:S01]  /*a170*/  MUFU.EX2 R203, R203 ;  /* 0x000000cb00cb7308 */ /* 0x000fe20000000800 */
[----:B------:R-:W-:Y:S01]  /*a180*/  HMMA.16816.F32.BF16 R92, R4, R94, R120 ;  /* 0x0000005e045c723c */ /* 0x000fe20000041878 */
[----:B------:R-:W2:Y:S01]  /*a190*/  LDSM.16.MT88.4 R120, [R189+0xe800] ;  /* 0x00e80000bd78783b */ /* 0x000ea20000004200 */
[----:B------:R-:W-:-:S05]  /*a1a0*/  FADD.FTZ R171, R172, R171 ;  /* 0x000000abacab7221 */ /* 0x000fca0000010000 */
[----:B------:R-:W-:Y:S01]  /*a1b0*/  MUFU.EX2 R204, R204 ;  /* 0x000000cc00cc7308 */ /* 0x000fe20000000800 */
[C---:B-1----:R-:W-:Y:S07]  /*a1c0*/  HMMA.16816.F32.BF16 R80, R4.reuse, R84, R80 ;  /* 0x000000540450723c */ /* 0x042fee0000041850 */
[----:B------:R-:W-:Y:S01]  /*a1d0*/  MUFU.EX2 R205, R205 ;  /* 0x000000cd00cd7308 */ /* 0x000fe20000000800 */
[C---:B------:R-:W-:Y:S01]  /*a1e0*/  HMMA.16816.F32.BF16 R84, R4.reuse, R86, R104 ;  /* 0x000000560454723c */ /* 0x040fe20000041868 */
[----:B------:R-:W-:Y:S06]  /*a1f0*/  LDSM.16.MT88.4 R104, [R177+0x2800] ;  /* 0x00280000b168783b */ /* 0x000fec0000004200 */
[----:B------:R-:W-:Y:S01]  /*a200*/  MUFU.EX2 R206, R206 ;  /* 0x000000ce00ce7308 */ /* 0x000fe20000000800 */
[----:B-----5:R-:W-:Y:S01]  /*a210*/  HMMA.16816.F32.BF16 R96, R4, R100, R96 ;  /* 0x000000640460723c */ /* 0x020fe20000041860 */
        /* <DEDUP_REMOVED lines=8> */
[----:B------:R-:W1:Y:S01]  /*a2a0*/  LDSM.16.MT88.4 R116, [R179+0xe800] ;  /* 0x00e80000b374783b */ /* 0x000e620000004200 */
[----:B------:R-:W-:Y:S01]  /*a2b0*/  F2FP.BF16.F32.PACK_AB R103, R191, R192 ;  /* 0x000000c0bf67723e */ /* 0x000fe200000010ff */
[----:B------:R-:W-:Y:S01]  /*a2c0*/  FADD.FTZ R185, R185, R184 ;  /* 0x000000b8b9b97221 */ /* 0x000fe20000010000 */
[----:B------:R-:W-:Y:S02]  /*a2d0*/  FADD.FTZ R182, R182, R181 ;  /* 0x000000b5b6b67221 */ /* 0x000fe40000010000 */
        /* <DEDUP_REMOVED lines=8> */
[----:B------:R-:W2:Y:S01]  /*a360*/  MUFU.EX2 R217, R217 ;  /* 0x000000d900d97308 */ /* 0x000ea20000000800 */
[----:B----4-:R-:W-:Y:S02]  /*a370*/  F2FP.BF16.F32.PACK_AB R148, R215, R210 ;  /* 0x000000d2d794723e */ /* 0x010fe400000010ff */
[C---:B---3--:R-:W-:Y:S05]  /*a380*/  HMMA.16816.F32.BF16 R56, R100.reuse, R108, R56 ;  /* 0x0000006c6438723c */ /* 0x048fea0000041838 */
[----:B------:R-:W-:Y:S03]  /*a390*/  MUFU.EX2 R214, R214 ;  /* 0x000000d600d67308 */ /* 0x000fe60000000800 */
[----:B------:R-:W-:Y:S01]  /*a3a0*/  HMMA.16816.F32.BF16 R60, R100, R110, R60 ;  /* 0x0000006e643c723c */ /* 0x000fe2000004183c */
[----:B------:R-:W3:Y:S04]  /*a3b0*/  LDSM.16.MT88.4 R108, [R178+0x4800] ;  /* 0x00480000b26c783b */ /* 0x000ee80000004200 */
[----:B------:R-:W4:Y:S01]  /*a3c0*/  MUFU.EX2 R219, R219 ;  /* 0x000000db00db7308 */ /* 0x000f220000000800 */
[----:B--2---:R-:W-:-:S02]  /*a3d0*/  F2FP.BF16.F32.PACK_AB R150, R217, R212 ;  /* 0x000000d4d996723e */ /* 0x004fc400000010ff */
[C---:B------:R-:W-:Y:S05]  /*a3e0*/  HMMA.16816.F32.BF16 R40, R100.reuse, R120, R40 ;  /* 0x000000786428723c */ /* 0x040fea0000041828 */
[----:B------:R-:W-:Y:S03]  /*a3f0*/  MUFU.EX2 R216, R216 ;  /* 0x000000d800d87308 */ /* 0x000fe60000000800 */
[----:B------:R-:W-:Y:S01]  /*a400*/  HMMA.16816.F32.BF16 R44, R100, R122, R44 ;  /* 0x0000007a642c723c */ /* 0x000fe2000004182c */
[----:B------:R-:W2:Y:S04]  /*a410*/  LDSM.16.MT88.4 R120, [R177+0x4800] ;  /* 0x00480000b178783b */ /* 0x000ea80000004200 */
        /* <DEDUP_REMOVED lines=26> */
[----:B--2---:R-:W-:Y:S01]  /*a5c0*/  HMMA.16816.F32.BF16 R108, R100, R120, R96 ;  /* 0x00000078646c723c */ /* 0x004fe20000041860 */
        /* <DEDUP_REMOVED lines=11> */
[----:B------:R-:W-:Y:S01]  /*a680*/  FADD.FTZ R205, R205, R204 ;  /* 0x000000cccdcd7221 */ /* 0x000fe20000010000 */
[----:B------:R-:W-:Y:S01]  /*a690*/  @P2 IADD3 R204, PT, PT, R0, -0x3, RZ ;  /* 0xfffffffd00cc2810 */ /* 0x000fe20007ffe0ff */
[----:B-1----:R-:W-:Y:S01]  /*a6a0*/  HMMA.16816.F32.BF16 R8, R120, R116, R8 ;  /* 0x000000747808723c */ /* 0x002fe20000041808 */
        /* <DEDUP_REMOVED lines=64> */
[-C--:B------:R-:W-:Y:S02]  /*aab0*/  MOV R133, R165.reuse ;  /* 0x000000a500857202 */ /* 0x080fe40000000f00 */
[----:B------:R-:W-:Y:S02]  /*aac0*/  @P2 MOV R132, R2 ;  /* 0x0000000200842202 */ /* 0x000fe40000000f00 */
[----:B------:R-:W-:Y:S01]  /*aad0*/  @P2 MOV R133, R165 ;  /* 0x000000a500852202 */ /* 0x000fe20000000f00 */
[C---:B------:R-:W-:Y:S08]  /*aae0*/  HMMA.16816.F32.BF16 R40, R148.reuse, R42, R136 ;  /* 0x0000002a9428723c */ /* 0x040ff00000041888 */
[C---:B------:R-:W-:Y:S08]  /*aaf0*/  HMMA.16816.F32.BF16 R128, R148.reuse, R156, R8 ;  /* 0x0000009c9480723c */ /* 0x040ff00000041808 */
[C---:B------:R-:W-:Y:S08]  /*ab00*/  HMMA.16816.F32.BF16 R124, R148.reuse, R158, R12 ;  /* 0x0000009e947c723c */ /* 0x040ff0000004180c */
[C---:B------:R-:W-:Y:S08]  /*ab10*/  HMMA.16816.F32.BF16 R64, R148.reuse, R66, R4 ;  /* 0x000000429440723c */ /* 0x040ff00000041804 */
[C---:B------:R-:W-:Y:S08]  /*ab20*/  HMMA.16816.F32.BF16 R88, R148.reuse, R90, R24 ;  /* 0x0000005a9458723c */ /* 0x040ff00000041818 */
[----:B------:R-:W-:Y:S01]  /*ab30*/  HMMA.16816.F32.BF16 R116, R148, R118, R144 ;  /* 0x000000769474723c */ /* 0x000fe20000041890 */
[----:B------:R-:W-:-:S04]  /*ab40*/  NOP ;  /* 0x0000000000007918 */ /* 0x000fc80000000000 */
[----:B------:R-:W-:-:S15]  /*ab50*/  @P2 BRA `(.L_x_2851) ;  /* 0x0000000000042947 */ /* 0x000fde0003800000 */
.L_x_2845:
[----:B------:R-:W-:-:S07]  /*ab60*/  IADD3 R204, PT, PT, R164, -0x1, RZ ;  /* 0xffffffffa4cc7810 */ /* 0x000fce0007ffe0ff */
.L_x_2851:
[----:B------:R-:W-:Y:S02]  /*ab70*/  ISETP.GE.AND P2, PT, R204, R197, PT ;  /* 0x000000c5cc00720c */ /* 0x000fe40003f46270 */
[----:B------:R-:W-:-:S11]  /*ab80*/  MOV R184, 0x40 ;  /* 0x0000004000b87802 */ /* 0x000fd60000000f00 */
        /* <DEDUP_REMOVED lines=9> */
[----:B------:R-:W-:Y:S01]  /*ac20*/  LOP3.LUT R203, R205, 0x20, R168, 0xfe, !PT ;  /* 0x00000020cdcb7812 */ /* 0x000fe200078efea8 */
[----:B------:R-:W-:Y:S01]  /*ac30*/  VIADD R204, R204, 0x1 ;  /* 0x00000001cccc7836 */ /* 0x000fe20000000000 */
[----:B------:R-:W-:Y:S01]  /*ac40*/  MOV R202, RZ ;  /* 0x000000ff00ca7202 */ /* 0x000fe20000000f00 */
[----:B------:R-:W-:Y:S01]  /*ac50*/  VIADD R195, R189, 0xc000 ;  /* 0x0000c000bdc37836 */ /* 0x000fe20000000000 */
[----:B------:R-:W-:Y:S01]  /*ac60*/  PLOP3.LUT P4, PT, PT, PT, UP0, 0x80, 0x8 ;  /* 0x000000000008781c */ /* 0x000fe20003f8f008 */
[----:B------:R-:W-:Y:S01]  /*ac70*/  VIADD R205, R205, 0x40 ;  /* 0x00000040cdcd7836 */ /* 0x000fe20000000000 */
[----:B------:R-:W-:Y:S01]  /*ac80*/  IADD3 R185, PT, PT, R2, R189, RZ ;  /* 0x000000bd02b97210 */ /* 0x000fe20007ffe0ff */
[----:B------:R-:W-:Y:S01]  /*ac90*/  UMOV UR11, 0x400 ;  /* 0x00000400000b7882 */ /* 0x000fe20000000000 */
[----:B------:R-:W2:Y:S01]  /*aca0*/  LDCU UR10, c[0x0][0x440] ;  /* 0x00008800ff0a77ac */ /* 0x000ea20008000800 */
[----:B------:R-:W3:Y:S01]  /*acb0*/  LDCU UR4, c[0x0][0x45c] ;  /* 0x00008b80ff0477ac */ /* 0x000ee20008000800 */
[----:B------:R-:W4:Y:S01]  /*acc0*/  LDCU.64 UR6, c[0x0][0x3a0] ;  /* 0x00007400ff0677ac */ /* 0x000f220008000a00 */
[----:B------:R-:W2:Y:S01]  /*acd0*/  LDCU.64 UR8, c[0x0][0x3a8] ;  /* 0x00007500ff0877ac */ /* 0x000ea20008000a00 */
[----:B-1----:R-:W-:-:S12]  /*ace0*/  ULEA UR5, UR5, UR11, 0x18 ;  /* 0x0000000b05057291 */ /* 0x002fd8000f8ec0ff */
.L_x_2856:
        /* <DEDUP_REMOVED lines=67> */
[-C--:B------:R-:W-:Y:S05]  /*b120*/  LOP3.LUT R6, R205, R4.reuse, RZ, 0x3c, !PT ;  /* 0x00000004cd067212 */ /* 0x080fea00078e3cff */
[----:B------:R-:W-:Y:S02]  /*b130*/  @P6 IADD3 R13, PT, PT, R13, 0x1, RZ ;  /* 0x000000010d0d6810 */ /* 0x000fe40007ffe0ff */
[----:B------:R-:W-:Y:S02]  /*b140*/  ISETP.GE.AND P6, PT, R6, RZ, PT ;  /* 0x000000ff0600720c */ /* 0x000fe40003fc6270 */
[----:B------:R-:W-:Y:S01]  /*b150*/  LOP3.LUT R6, RZ, R4, RZ, 0x33, !PT ;  /* 0x00000004ff067212 */ /* 0x000fe200078e33ff */
        /* <DEDUP_REMOVED lines=27> */
.L_x_2853:
        /* <DEDUP_REMOVED lines=16> */
[----:B------:R-:W-:Y:S01]  /*b410*/  VIADD R204, R204, 0xffffffff ;  /* 0xffffffffcccc7836 */ /* 0x000fe20000000000 */
[----:B------:R-:W-:Y:S01]  /*b420*/  IADD3 R180, P0, PT, R173, R172, RZ ;  /* 0x000000acadb47210 */ /* 0x000fe20007f1e0ff */
[----:B------:R-:W-:Y:S01]  /*b430*/  @P2 STS.128 [R215+0xe000], RZ ;  /* 0x00e000ffd7002388 */ /* 0x000fe20000000c00 */
[----:B------:R-:W-:Y:S02]  /*b440*/  IMAD.X R173, R174, 0x1, R179, P5 ;  /* 0x00000001aead7824 */ /* 0x000fe400028e06b3 */
[----:B------:R-:W-:Y:S01]  /*b450*/  ISETP.GT.AND P5, PT, R204, R197, PT ;  /* 0x000000c5cc00720c */ /* 0x000fe20003fa4270 */
[----:B------:R-:W-:Y:S01]  /*b460*/  @!PT LDS RZ, [RZ] ;  /* 0x00000000fffff984 */ /* 0x000fe20000000800 */
[----:B------:R-:W-:Y:S01]  /*b470*/  @!PT LDS RZ, [RZ] ;  /* 0x00000000fffff984 */ /* 0x000fe20000000800 */
[----:B------:R-:W-:Y:S01]  /*b480*/  @!PT LDS RZ, [RZ] ;  /* 0x00000000fffff984 */ /* 0x000fe20000000800 */
[----:B------:R-:W-:Y:S01]  /*b490*/  @!P1 LDGSTS.E.BYPASS.LTC128B.128 [R215+0x10000], desc[UR16][R200.64+0x100] ;  /* 0x10000100c8d79fae */ /* 0x000fe2000b981a10 */
[----:B------:R-:W-:Y:S01]  /*b4a0*/  IMAD.X R181, R174, 0x1, R173, P0 ;  /* 0x00000001aeb57824 */ /* 0x000fe200000e06ad */
[----:B------:R-:W-:Y:S02]  /*b4b0*/  LOP3.LUT P0, RZ, R188, 0x2, RZ, 0xc0, !PT ;  /* 0x00000002bcff7812 */ /* 0x000fe4000780c0ff */
[----:B------:R-:W-:Y:S02]  /*b4c0*/  @P1 STS.128 [R215+0x10000], RZ ;  /* 0x010000ffd7001388 */ /* 0x000fe40000000c00 */
[----:B------:R-:W-:Y:S02]  /*b4d0*/  SEL R191, R186, 0xffffffe0, !P0 ;  /* 0xffffffe0babf7807 */ /* 0x000fe40004000000 */
[----:B------:R-:W-:Y:S01]  /*b4e0*/  @!PT LDS RZ, [RZ] ;  /* 0x00000000fffff984 */ /* 0x000fe20000000800 */
[----:B------:R-:W-:Y:S01]  /*b4f0*/  @!PT LDS RZ, [RZ] ;  /* 0x00000000fffff984 */ /* 0x000fe20000000800 */
[----:B------:R-:W-:Y:S01]  /*b500*/  @!PT LDS RZ, [RZ] ;  /* 0x00000000fffff984 */ /* 0x000fe20000000800 */
[----:B------:R-:W-:Y:S01]  /*b510*/  @!P3 LDGSTS.E.BYPASS.LTC128B.128 [R215+0xc800], desc[UR16][R178.64] ;  /* 0x0c800000b2d7bfae */ /* 0x000fe2000b981a10 */
[----:B------:R-:W-:Y:S02]  /*b520*/  LOP3.LUT P0, RZ, R188, 0x4, RZ, 0xc0, !PT ;  /* 0x00000004bcff7812 */ /* 0x000fe4000780c0ff */
[C---:B------:R-:W-:Y:S01]  /*b530*/  IMAD.IADD R193, R191.reuse, 0x1, R176 ;  /* 0x00000001bfc17824 */ /* 0x040fe200078e02b0 */
        /* <DEDUP_REMOVED lines=58> */
[C---:B------:R-:W-:Y:S02]  /*b8e0*/  IMAD.IADD R192, R145.reuse, 0x1, R176 ;  /* 0x0000000191c07824 */ /* 0x040fe400078e02b0 */
        /* <DEDUP_REMOVED lines=225> */
.L_x_2855:
        /* <DEDUP_REMOVED lines=69> */
.L_x_2854:
[C---:B------:R-:W-:Y:S01]  /*cb50*/  IADD3 R2, PT, PT, R203.reuse, -0x1f, RZ ;  /* 0xffffffe1cb027810 */ /* 0x040fe20007ffe0ff */
[----:B------:R-:W-:Y:S01]  /*cb60*/  LDSM.16.MT88.4 R140, [R185+0xc000] ;  /* 0x00c00000b98c783b */ /* 0x000fe20000004200 */
[----:B-1----:R-:W-:Y:S02]  /*cb70*/  I2FP.F32.S32 R132, R203 ;  /* 0x000000cb00847245 */ /* 0x002fe40000201400 */
[----:B------:R-:W-:Y:S02]  /*cb80*/  I2FP.F32.S32 R2, R2 ;  /* 0x0000000200027245 */ /* 0x000fe40000201400 */
        /* <DEDUP_REMOVED lines=8> */
[----:B------:R-:W-:Y:S02]  /*cc10*/  I2FP.F32.S32 R2, R2 ;  /* 0x0000000200027245 */ /* 0x000fe40000201400 */
[----:B------:R-:W-:Y:S02]  /*cc20*/  IADD3 R137, PT, PT, R203, -0x20, RZ ;  /* 0xffffffe0cb897810 */ /* 0x000fe40007ffe0ff */
[----:B------:R-:W-:Y:S01]  /*cc30*/  I2FP.F32.S32 R133, R133 ;  /* 0x0000008500857245 */ /* 0x000fe20000201400 */
[C---:B------:R-:W-:Y:S01]  /*cc40*/  FFMA.FTZ R13, R3.reuse, R2, R13 ;  /* 0x00000002030d7223 */ /* 0x040fe2000001000d */
[----:B------:R-:W-:Y:S01]  /*cc50*/  I2FP.F32.S32 R132, R132 ;  /* 0x0000008400847245 */ /* 0x000fe20000201400 */
[C---:B------:R-:W-:Y:S01]  /*cc60*/  FFMA.FTZ R15, R3.reuse, R2, R15 ;  /* 0x00000002030f7223 */ /* 0x040fe2000001000f */
[----:B------:R-:W-:Y:S01]  /*cc70*/  I2FP.F32.S32 R137, R137 ;  /* 0x0000008900897245 */ /* 0x000fe20000201400 */
[-C--:B------:R-:W-:Y:S01]  /*cc80*/  FFMA.FTZ R8, R3, R133.reuse, R8 ;  /* 0x0000008503087223 */ /* 0x080fe20000010008 */
[----:B------:R-:W-:Y:S01]  /*cc90*/  IADD3 R2, PT, PT, R203, 0x1, RZ ;  /* 0x00000001cb027810 */ /* 0x000fe20007ffe0ff */
[C---:B------:R-:W-:Y:S01]  /*cca0*/  FFMA.FTZ R10, R3.reuse, R133, R10 ;  /* 0x00000085030a7223 */ /* 0x040fe2000001000a */
[CC--:B------:R-:W-:Y:S01]  /*ccb0*/  FFMA.FTZ R9, R3.reuse, R132.reuse, R9 ;  /* 0x0000008403097223 */ /* 0x0c0fe20000010009 */
[C---:B------:R-:W-:Y:S01]  /*ccc0*/  FFMA.FTZ R11, R3.reuse, R132, R11 ;  /* 0x00000084030b7223 */ /* 0x040fe2000001000b */
[CC--:B------:R-:W-:Y:S01]  /*ccd0*/  FFMA.FTZ R4, R3.reuse, R137.reuse, R4 ;  /* 0x0000008903047223 */ /* 0x0c0fe20000010004 */
[----:B------:R-:W-:Y:S01]  /*cce0*/  FFMA.FTZ R6, R3, R137, R6 ;  /* 0x0000008903067223 */ /* 0x000fe20000010006 */
[----:B------:R-:W-:Y:S01]  /*ccf0*/  I2FP.F32.S32 R2, R2 ;  /* 0x0000000200027245 */ /* 0x000fe20000201400 */
[----:B------:R-:W-:Y:S01]  /*cd00*/  LDSM.16.MT88.4 R152, [R185+0xe800] ;  /* 0x00e80000b998783b */ /* 0x000fe20000004200 */
[C---:B------:R-:W-:Y:S02]  /*cd10*/  IADD3 R137, PT, PT, R203.reuse, -0x10, RZ ;  /* 0xfffffff0cb897810 */ /* 0x040fe40007ffe0ff */
[----:B------:R-:W-:Y:S01]  /*cd20*/  IADD3 R133, PT, PT, R203, -0x8, RZ ;  /* 0xfffffff8cb857810 */ /* 0x000fe20007ffe0ff */
[-C--:B------:R-:W-:Y:S01]  /*cd30*/  FFMA.FTZ R21, R3, R2.reuse, R21 ;  /* 0x0000000203157223 */ /* 0x080fe20000010015 */
[----:B------:R-:W-:Y:S01]  /*cd40*/  IADD3 R132, PT, PT, R203, -0x7, RZ ;  /* 0xfffffff9cb847810 */ /* 0x000fe20007ffe0ff */
[C---:B------:R-:W-:Y:S01]  /*cd50*/  FFMA.FTZ R23, R3.reuse, R2, R23 ;  /* 0x0000000203177223 */ /* 0x040fe20000010017 */
[----:B------:R-:W-:Y:S02]  /*cd60*/  I2FP.F32.S32 R137, R137 ;  /* 0x0000008900897245 */ /* 0x000fe40000201400 */
[----:B------:R-:W-:Y:S02]  /*cd70*/  I2FP.F32.S32 R133, R133 ;  /* 0x0000008500857245 */ /* 0x000fe40000201400 */
[----:B------:R-:W-:Y:S01]  /*cd80*/  I2FP.F32.S32 R132, R132 ;  /* 0x0000008400847245 */ /* 0x000fe20000201400 */
        /* <DEDUP_REMOVED lines=12> */
[----:B------:R-:W-:Y:S02]  /*ce50*/  I2FP.F32.S32 R132, R132 ;  /* 0x0000008400847245 */ /* 0x000fe40000201400 */
[----:B------:R-:W-:Y:S02]  /*ce60*/  I2FP.F32.S32 R133, R133 ;  /* 0x0000008500857245 */ /* 0x000fe40000201400 */
[----:B------:R-:W-:Y:S01]  /*ce70*/  FMNMX3.FTZ R134, R134, R12, R13, !PT ;  /* 0x0000000c86867276 */ /* 0x000fe2000781000d */
[C---:B------:R-:W-:Y:S01]  /*ce80*/  FFMA.FTZ R25, R3.reuse, R132, R25 ;  /* 0x0000008403197223 */ /* 0x040fe20000010019 */
[----:B------:R-:W-:Y:S01]  /*ce90*/  FMNMX3.FTZ R136, R136, R10, R11, !PT ;  /* 0x0000000a88887276 */ /* 0x000fe2000781000b */
[C---:B------:R-:W-:Y:S01]  /*cea0*/  FFMA.FTZ R27, R3.reuse, R132, R27 ;  /* 0x00000084031b7223 */ /* 0x040fe2000001001b */
[----:B------:R-:W-:Y:S01]  /*ceb0*/  I2FP.F32.S32 R137, R137 ;  /* 0x0000008900897245 */ /* 0x000fe20000201400 */
[-C--:B------:R-:W-:Y:S01]  /*cec0*/  FFMA.FTZ R28, R3, R133.reuse, R28 ;  /* 0x00000085031c7223 */ /* 0x080fe2000001001c */
[----:B------:R-:W-:Y:S01]  /*ced0*/  IADD3 R2, PT, PT, R203, 0x11, RZ ;  /* 0x00000011cb027810 */ /* 0x000fe20007ffe0ff */
[C---:B------:R-:W-:Y:S01]  /*cee0*/  FFMA.FTZ R30, R3.reuse, R133, R30 ;  /* 0x00000085031e7223 */ /* 0x040fe2000001001e */
[----:B------:R-:W-:Y:S01]  /*cef0*/  FMNMX3.FTZ R134, R134, R16, R17, !PT ;  /* 0x0000001086867276 */ /* 0x000fe20007810011 */
[CC--:B------:R-:W-:Y:S01]  /*cf00*/  FFMA.FTZ R24, R3.reuse, R137.reuse, R24 ;  /* 0x0000008903187223 */ /* 0x0c0fe20000010018 */
[----:B------:R-:W-:Y:S01]  /*cf10*/  FMNMX3.FTZ R136, R136, R14, R15, !PT ;  /* 0x0000000e88887276 */ /* 0x000fe2000781000f */
[----:B------:R-:W-:Y:S01]  /*cf20*/  FFMA.FTZ R26, R3, R137, R26 ;  /* 0x00000089031a7223 */ /* 0x000fe2000001001a */
[----:B------:R-:W-:Y:S02]  /*cf30*/  I2FP.F32.S32 R2, R2 ;  /* 0x0000000200027245 */ /* 0x000fe40000201400 */
[C---:B------:R-:W-:Y:S02]  /*cf40*/  IADD3 R132, PT, PT, R203.reuse, 0x19, RZ ;  /* 0x00000019cb847810 */ /* 0x040fe40007ffe0ff */
[----:B------:R-:W-:Y:S01]  /*cf50*/  IADD3 R133, PT, PT, R203, 0x18, RZ ;  /* 0x00000018cb857810 */ /* 0x000fe20007ffe0ff */
[C---:B------:R-:W-:Y:S01]  /*cf60*/  FFMA.FTZ R29, R3.reuse, R2, R29 ;  /* 0x00000002031d7223 */ /* 0x040fe2000001001d */
[----:B------:R-:W-:Y:S01]  /*cf70*/  FMNMX3.FTZ R134, R134, R20, R21, !PT ;  /* 0x0000001486867276 */ /* 0x000fe20007810015 */
[C---:B------:R-:W-:Y:S01]  /*cf80*/  FFMA.FTZ R31, R3.reuse, R2, R31 ;  /* 0x00000002031f7223 */ /* 0x040fe2000001001f */
[----:B------:R-:W-:Y:S02]  /*cf90*/  FMNMX3.FTZ R136, R136, R18, R19, !PT ;  /* 0x0000001288887276 */ /* 0x000fe40007810013 */
[----:B------:R-:W-:Y:S02]  /*cfa0*/  I2FP.F32.S32 R132, R132 ;  /* 0x0000008400847245 */ /* 0x000fe40000201400 */
[----:B------:R-:W-:Y:S02]  /*cfb0*/  I2FP.F32.S32 R133, R133 ;  /* 0x0000008500857245 */ /* 0x000fe40000201400 */
        /* <DEDUP_REMOVED lines=13> */
[----:B------:R-:W-:Y:S05]  /*d090*/  IADD3 R203, PT, PT, R203, -0x40, RZ ;  /* 0xffffffc0cbcb7810 */ /* 0x000fea0007ffe0ff */
        /* <DEDUP_REMOVED lines=38> */
[----:B--2---:R-:W-:Y:S01]  /*d300*/  IADD3 R134, PT, PT, R189, 0xc040, RZ ;  /* 0x0000c040bd867810 */ /* 0x004fe20007ffe0ff */
        /* <DEDUP_REMOVED lines=150> */
[----:B------:R-:W-:Y:S01]  /*dc70*/  ISETP.GT.AND P1, PT, R204, R197, PT ;  /* 0x000000c5cc00720c */ /* 0x000fe20003f24270 */
        /* <DEDUP_REMOVED lines=185> */
.L_x_2852:
[----:B------:R-:W1:Y:S01]  /*e810*/  SHFL.BFLY PT, R2, R213, 0x2, 0x1f ;  /* 0x0c401f00d5027f89 */ /* 0x000e6200000e0000 */
[--C-:B------:R-:W-:Y:S01]  /*e820*/  SHF.R.U32.HI R3, RZ, 0x2, R188.reuse ;  /* 0x00000002ff037819 */ /* 0x100fe200000116bc */
[----:B------:R-:W-:Y:S01]  /*e830*/  S2UR UR8, SR_CTAID.Y ;  /* 0x00000000000879c3 */ /* 0x000fe20000002600 */
[C---:B------:R-:W-:Y:S01]  /*e840*/  SHF.L.U32 R4, R188.reuse, 0x2, RZ ;  /* 0x00000002bc047819 */ /* 0x040fe200000006ff */
[----:B------:R-:W2:Y:S01]  /*e850*/  SHFL.BFLY PT, R0, R211, 0x2, 0x1f ;  /* 0x0c401f00d3007f89 */ /* 0x000ea200000e0000 */
[----:B------:R-:W-:Y:S01]  /*e860*/  R2P PR, R188, 0x18 ;  /* 0x00000018bc007804 */ /* 0x000fe20000000000 */
[----:B------:R-:W3:Y:S01]  /*e870*/  LDCU UR4, c[0x0][0x44c] ;  /* 0x00008980ff0477ac */ /* 0x000ee20008000800 */
[----:B------:R-:W-:Y:S01]  /*e880*/  LOP3.LUT R11, R4, 0x1f8, RZ, 0xc0, !PT ;  /* 0x000001f8040b7812 */ /* 0x000fe200078ec0ff */
[----:B------:R-:W-:Y:S01]  /*e890*/  BSSY.RECONVERGENT B0, `(.L_x_2857) ;  /* 0x00000fa000007945 */ /* 0x000fe20003800200 */
[----:B------:R-:W-:Y:S01]  /*e8a0*/  SHF.R.U32.HI R135, RZ, 0x4, R188 ;  /* 0x00000004ff877819 */ /* 0x000fe200000116bc */
[----:B------:R-:W-:Y:S01]  /*e8b0*/  S2UR UR7, SR_CTAID.Z ;  /* 0x00000000000779c3 */ /* 0x000fe20000002700 */
[----:B------:R-:W-:-:S02]  /*e8c0*/  SEL R186, R186, 0xffffffe0, !P0 ;  /* 0xffffffe0baba7807 */ /* 0x000fc40004000000 */
[----:B------:R-:W-:Y:S02]  /*e8d0*/  SEL R184, R184, 0xffffffc0, !P3 ;  /* 0xffffffc0b8b87807 */ /* 0x000fe40005800000 */
[----:B------:R-:W-:-:S03]  /*e8e0*/  IADD3 R13, PT, PT, R135, 0x8, RZ ;  /* 0x00000008870d7810 */ /* 0x000fc60007ffe0ff */
[----:B------:R-:W-:Y:S01]  /*e8f0*/  BAR.SYNC.DEFER_BLOCKING 0x0 ;  /* 0x0000000000007b1d */ /* 0x000fe20000010000 */
[----:B------:R-:W-:Y:S02]  /*e900*/  LOP3.LUT P6, RZ, R188, 0x3, RZ, 0xc0, !PT ;  /* 0x00000003bcff7812 */ /* 0x000fe400078cc0ff */
[----:B------:R-:W-:-:S05]  /*e910*/  ISETP.GE.AND P5, PT, R13, R196, PT ;  /* 0x000000c40d00720c */ /* 0x000fca0003fa6270 */
[----:B------:R-:W4:Y:S01]  /*e920*/  LDC R16, c[0x0][0x3e0] ;  /* 0x0000f800ff107b82 */ /* 0x000f220000000800 */
[----:B-1----:R-:W-:Y:S01]  /*e930*/  FADD.FTZ R2, R2, R213 ;  /* 0x000000d502027221 */ /* 0x002fe20000010000 */
[----:B--2---:R-:W-:-:S04]  /*e940*/  FADD.FTZ R9, R0, R211 ;  /* 0x000000d300097221 */ /* 0x004fc80000010000 */
[----:B------:R-:W1:Y:S01]  /*e950*/  SHFL.BFLY PT, R5, R2, 0x1, 0x1f ;  /* 0x0c201f0002057f89 */ /* 0x000e6200000e0000 */
[----:B------:R-:W-:Y:S01]  /*e960*/  LOP3.LUT R0, R190, 0x30, RZ, 0xc0, !PT ;  /* 0x00000030be007812 */ /* 0x000fe200078ec0ff */
[----:B------:R-:W2:Y:S02]  /*e970*/  S2UR UR6, SR_CTAID.X ;  /* 0x00000000000679c3 */ /* 0x000ea40000002500 */
[----:B------:R-:W5:Y:S01]  /*e980*/  SHFL.BFLY PT, R6, R9, 0x1, 0x1f ;  /* 0x0c201f0009067f89 */ /* 0x000f6200000e0000 */
[----:B------:R-:W-:Y:S02]  /*e990*/  LOP3.LUT R3, R0, 0x7, R3, 0xf8, !PT ;  /* 0x0000000700037812 */ /* 0x000fe400078ef803 */
[----:B------:R-:W-:-:S04]  /*e9a0*/  SHF.L.U32 R0, R188, 0x4, RZ ;  /* 0x00000004bc007819 */ /* 0x000fc800000006ff */
[C---:B------:R-:W-:Y:S02]  /*e9b0*/  LOP3.LUT R7, R0.reuse, 0x1c0, RZ, 0xc0, !PT ;  /* 0x000001c000077812 */ /* 0x040fe400078ec0ff */
[----:B------:R-:W-:Y:S01]  /*e9c0*/  LOP3.LUT R13, R0, 0x10, RZ, 0xc0, !PT ;  /* 0x00000010000d7812 */ /* 0x000fe200078ec0ff */
[----:B-1----:R-:W-:Y:S01]  /*e9d0*/  FADD.FTZ R5, R2, R5 ;  /* 0x0000000502057221 */ /* 0x002fe20000010000 */
[----:B------:R-:W-:Y:S01]  /*e9e0*/  SHF.L.U32 R2, R188, 0x1, RZ ;  /* 0x00000001bc027819 */ /* 0x000fe200000006ff */
[----:B--2---:R-:W-:Y:S01]  /*e9f0*/  USHF.L.U32 UR6, UR6, 0x6, URZ ;  /* 0x0000000606067899 */ /* 0x004fe200080006ff */
[----:B-----5:R-:W-:Y:S01]  /*ea00*/  FADD.FTZ R6, R9, R6 ;  /* 0x0000000609067221 */ /* 0x020fe20000010000 */
[----:B------:R-:W1:Y:S01]  /*ea10*/  MUFU.RCP R10, R5 ;  /* 0x00000005000a7308 */ /* 0x000e620000001000 */
[--C-:B------:R-:W-:Y:S02]  /*ea20*/  LOP3.LUT R12, R187, 0x6, R2.reuse, 0xf8, !PT ;  /* 0x00000006bb0c7812 */ /* 0x100fe400078ef802 */
[----:B------:R-:W-:-:S02]  /*ea30*/  LOP3.LUT R7, R7, 0x38, R2, 0xf8, !PT ;  /* 0x0000003807077812 */ /* 0x000fc400078ef802 */
[----:B------:R-:W-:Y:S02]  /*ea40*/  LOP3.LUT R2, R11, 0x38, R190, 0x78, !PT ;  /* 0x000000380b027812 */ /* 0x000fe400078e78be */
[----:B------:R-:W-:Y:S01]  /*ea50*/  LOP3.LUT R7, R12, R7, RZ, 0xfc, !PT ;  /* 0x000000070c077212 */ /* 0x000fe200078efcff */
[----:B------:R-:W2:Y:S01]  /*ea60*/  MUFU.RCP R8, R6 ;  /* 0x0000000600087308 */ /* 0x000ea20000001000 */
[C---:B------:R-:W-:Y:S02]  /*ea70*/  IADD3 R11, PT, PT, R135.reuse, 0x10, RZ ;  /* 0x00000010870b7810 */ /* 0x040fe40007ffe0ff */
[----:B------:R-:W-:Y:S02]  /*ea80*/  IADD3 R9, PT, PT, R135, 0x18, RZ ;  /* 0x0000001887097810 */ /* 0x000fe40007ffe0ff */
[----:B------:R-:W-:Y:S02]  /*ea90*/  FSETP.NE.FTZ.AND P3, PT, R5, RZ, PT ;  /* 0x000000ff0500720b */ /* 0x000fe40003f75000 */
[----:B------:R-:W-:-:S02]  /*eaa0*/  FSETP.NE.FTZ.AND P0, PT, R6, RZ, PT ;  /* 0x000000ff0600720b */ /* 0x000fc40003f15000 */
[----:B------:R-:W-:Y:S02]  /*eab0*/  LEA R7, R7, UR5, 0x2 ;  /* 0x0000000507077c11 */ /* 0x000fe4000f8e10ff */
[-C--:B------:R-:W-:Y:S02]  /*eac0*/  ISETP.GE.AND P2, PT, R11, R196.reuse, PT ;  /* 0x000000c40b00720c */ /* 0x080fe40003f46270 */
[----:B------:R-:W-:Y:S02]  /*ead0*/  IADD3 R11, PT, PT, R135, 0x20, RZ ;  /* 0x00000020870b7810 */ /* 0x000fe40007ffe0ff */
[----:B------:R-:W-:Y:S02]  /*eae0*/  ISETP.GE.AND P1, PT, R9, R196, PT ;  /* 0x000000c40900720c */ /* 0x000fe40003f26270 */
[----:B-1----:R-:W-:Y:S01]  /*eaf0*/  FSEL R10, R10, 1, P3 ;  /* 0x3f8000000a0a7808 */ /* 0x002fe20001800000 */
[----:B------:R-:W1:Y:S01]  /*eb00*/  @P3 LDC R18, c[0x0][0x458] ;  /* 0x00011600ff123b82 */ /* 0x000e620000000800 */
[----:B--2---:R-:W-:Y:S01]  /*eb10*/  FSEL R8, R8, 1, P0 ;  /* 0x3f80000008087808 */ /* 0x004fe20000000000 */
[----:B------:R-:W2:Y:S01]  /*eb20*/  @P3 MUFU.LG2 R5, R5 ;  /* 0x0000000500053308 */ /* 0x000ea20000000c00 */
[C---:B------:R-:W-:Y:S01]  /*eb30*/  IADD3 R9, PT, PT, R7.reuse, 0x80, RZ ;  /* 0x0000008007097810 */ /* 0x040fe20007ffe0ff */
[C---:B------:R-:W-:Y:S01]  /*eb40*/  FMUL.FTZ R128, R10.reuse, R128 ;  /* 0x000000800a807220 */ /* 0x040fe20000410000 */
[----:B------:R-:W-:Y:S01]  /*eb50*/  @P4 IADD3 R9, PT, PT, R7, -0x80, RZ ;  /* 0xffffff8007094810 */ /* 0x000fe20007ffe0ff */
[----:B------:R-:W-:Y:S01]  /*eb60*/  FMUL.FTZ R129, R10, R129 ;  /* 0x000000810a817220 */ /* 0x000fe20000410000 */
[----:B------:R-:W-:Y:S01]  /*eb70*/  ISETP.GE.AND P4, PT, R11, R196, PT ;  /* 0x000000c40b00720c */ /* 0x000fe20003f86270 */
        /* <DEDUP_REMOVED lines=97> */
[----:B------:R-:W-:Y:S01]  /*f190*/  STS.64 [R7], R128 ;  /* 0x0000008007007388 */ /* 0x000fe20000000a00 */
[-C--:B------:R-:W-:Y:S01]  /*f1a0*/  IADD3 R15, PT, PT, R184, R9.reuse, RZ ;  /* 0x00000009b80f7210 */ /* 0x080fe20007ffe0ff */
[----:B------:R-:W5:Y:S01]  /*f1b0*/  @P0 LDC R17, c[0x0][0x458] ;  /* 0x00011600ff110b82 */ /* 0x000f620000000800 */
[C---:B------:R-:W-:Y:S01]  /*f1c0*/  IADD3 R14, PT, PT, R186.reuse, R9, RZ ;  /* 0x00000009ba0e7210 */ /* 0x040fe20007ffe0ff */
[----:B------:R-:W-:Y:S01]  /*f1d0*/  STS.64 [R7+0x800], R130 ;  /* 0x0008008207007388 */ /* 0x000fe20000000a00 */
[----:B------:R-:W-:Y:S01]  /*f1e0*/  IADD3 R186, PT, PT, R186, R15, RZ ;  /* 0x0000000fbaba7210 */ /* 0x000fe20007ffe0ff */
[----:B------:R-:W3:Y:S01]  /*f1f0*/  @P0 MUFU.LG2 R6, R6 ;  /* 0x0000000600060308 */ /* 0x000ee20000000c00 */
[----:B------:R-:W-:Y:S01]  /*f200*/  LEA R2, R2, R13, 0x2 ;  /* 0x0000000d02027211 */ /* 0x000fe200078e10ff */
[----:B------:R-:W-:Y:S01]  /*f210*/  STS.64 [R8], R124 ;  /* 0x0000007c08007388 */ /* 0x000fe20000000a00 */
[----:B------:R-:W-:Y:S01]  /*f220*/  P2R R0, PR, RZ, 0x10 ;  /* 0x00000010ff007803 */ /* 0x000fe20000000000 */
[----:B------:R-:W4:Y:S02]  /*f230*/  LDC.64 R12, c[0x0][0x430] ;  /* 0x00010c00ff0c7b82 */ /* 0x000f240000000a00 */
        /* <DEDUP_REMOVED lines=35> */
[----:B------:R-:W-:Y:S04]  /*f470*/  STS.64 [R10+0x8000], R104 ;  /* 0x008000680a007388 */ /* 0x000fe80000000a00 */
[----:B------:R5:W-:Y:S01]  /*f480*/  STS.64 [R10+0x8800], R106 ;  /* 0x0088006a0a007388 */ /* 0x000be20000000a00 */
[----:B--2---:R-:W-:-:S03]  /*f490*/  IADD3 R7, PT, PT, -R207, RZ, RZ ;  /* 0x000000ffcf077210 */ /* 0x004fc60007ffe1ff */
[----:B------:R2:W-:Y:S01]  /*f4a0*/  STS.64 [R9+0x8000], R108 ;  /* 0x0080006c09007388 */ /* 0x0005e20000000a00 */
[----:B----4-:R-:W-:-:S03]  /*f4b0*/  IMAD R207, R12, UR8, R207 ;  /* 0x000000080ccf7c24 */ /* 0x010fc6000f8e02cf */
[----:B------:R2:W-:Y:S01]  /*f4c0*/  STS.64 [R9+0x8800], R110 ;  /* 0x0088006e09007388 */ /* 0x0005e20000000a00 */
[----:B------:R-:W-:Y:S02]  /*f4d0*/  IMAD R7, R16, R7, UR7 ;  /* 0x0000000710077e24 */ /* 0x000fe4000f8e0207 */
[----:B-1----:R-:W-:Y:S01]  /*f4e0*/  @P3 FMUL.FTZ R8, R5, 0.69314718246459960938 ;  /* 0x3f31721805083820 */ /* 0x002fe20000410000 */
[----:B------:R2:W-:Y:S01]  /*f4f0*/  STS.64 [R14+0x8000], R120 ;  /* 0x008000780e007388 */ /* 0x0005e20000000a00 */
[----:B---3--:R-:W-:Y:S01]  /*f500*/  @P0 FMUL.FTZ R5, R6, 0.69314718246459960938 ;  /* 0x3f31721806050820 */ /* 0x008fe20000410000 */
[----:B-----5:R-:W-:Y:S02]  /*f510*/  MOV R101, 0xff800000 ;  /* 0xff80000000657802 */ /* 0x020fe40000000f00 */
[----:B------:R2:W-:Y:S01]  /*f520*/  STS.64 [R14+0x8800], R122 ;  /* 0x0088007a0e007388 */ /* 0x0005e20000000a00 */
[----:B------:R-:W-:Y:S01]  /*f530*/  @P0 FFMA.FTZ R101, R132, R17, R5 ;  /* 0x0000001184650223 */ /* 0x000fe20000010005 */
[----:B------:R-:W-:-:S02]  /*f540*/  LOP3.LUT R100, R4, 0x3c, RZ, 0xc0, !PT ;  /* 0x0000003c04647812 */ /* 0x000fc400078ec0ff */
[----:B------:R2:W-:Y:S01]  /*f550*/  STS.64 [R15+0x8000], R112 ;  /* 0x008000700f007388 */ /* 0x0005e20000000a00 */
[----:B------:R-:W-:Y:S01]  /*f560*/  MOV R102, 0xff800000 ;  /* 0xff80000000667802 */ /* 0x000fe20000000f00 */
[----:B------:R-:W-:Y:S01]  /*f570*/  @P3 FFMA.FTZ R102, R133, R18, R8 ;  /* 0x0000001285663223 */ /* 0x000fe20000010008 */
[----:B------:R-:W-:Y:S01]  /*f580*/  IADD3 R103, PT, PT, R135, 0x28, RZ ;  /* 0x0000002887677810 */ /* 0x000fe20007ffe0ff */
[----:B------:R2:W-:Y:S01]  /*f590*/  STS.64 [R15+0x8800], R114 ;  /* 0x008800720f007388 */ /* 0x0005e20000000a00 */
[----:B------:R-:W-:-:S03]  /*f5a0*/  IMAD R106, R207, R16, R7 ;  /* 0x00000010cf6a7224 */ /* 0x000fc600078e0207 */
[----:B------:R2:W-:Y:S01]  /*f5b0*/  STS.64 [R186+0x8000], R116 ;  /* 0x00800074ba007388 */ /* 0x0005e20000000a00 */
[----:B------:R-:W-:-:S03]  /*f5c0*/  IMAD R106, R106, R13, UR6 ;  /* 0x000000066a6a7e24 */ /* 0x000fc6000f8e020d */
[----:B------:R2:W-:Y:S01]  /*f5d0*/  STS.64 [R186+0x8800], R118 ;  /* 0x00880076ba007388 */ /* 0x0005e20000000a00 */
[----:B------:R-:W-:Y:S01]  /*f5e0*/  IMAD R104, R106, UR4, RZ ;  /* 0x000000046a687c24 */ /* 0x000fe2000f8e02ff */
        /* <DEDUP_REMOVED lines=28> */
[C---:B--2---:R-:W-:Y:S02]  /*f7b0*/  IADD3 R2, P0, PT, R106.reuse, R3, RZ ;  /* 0x000000036a027210 */ /* 0x044fe40007f1e0ff */
[-C--:B------:R-:W-:Y:S02]  /*f7c0*/  ISETP.GE.AND P4, PT, R3, R196.reuse, PT ;  /* 0x000000c40300720c */ /* 0x080fe40003f86270 */
[----:B------:R-:W-:Y:S02]  /*f7d0*/  ISETP.GE.AND P3, PT, R105, R196, PT ;  /* 0x000000c46900720c */ /* 0x000fe40003f66270 */
[----:B------:R-:W-:Y:S02]  /*f7e0*/  LEA.HI.X.SX32 R3, R106, RZ, 0x1, P0 ;  /* 0x000000ff6a037211 */ /* 0x000fe400000f0eff */
[----:B---3--:R-:W-:-:S04]  /*f7f0*/  LEA R106, P0, R2, UR4, 0x2 ;  /* 0x00000004026a7c11 */ /* 0x008fc8000f8010ff */
[----:B------:R-:W-:-:S05]  /*f800*/  LEA.HI.X R107, R2, UR5, R3, 0x2, P0 ;  /* 0x00000005026b7c11 */ /* 0x000fca00080f1403 */
[----:B------:R3:W-:Y:S04]  /*f810*/  @!P4 STG.E desc[UR16][R106.64], R102 ;  /* 0x000000666a00c986 */ /* 0x0007e8000c101910 */
[----:B------:R3:W-:Y:S02]  /*f820*/  @!P3 STG.E desc[UR16][R106.64+0x20], R101 ;  /* 0x000020656a00b986 */ /* 0x0007e4000c101910 */
.L_x_2858:
[----:B------:R-:W-:Y:S05]  /*f830*/  BSYNC.RECONVERGENT B0 ;  /* 0x0000000000007941 */ /* 0x000fea0003800200 */
.L_x_2857:
[CC--:B------:R-:W-:Y:S01]  /*f840*/  ISETP.GE.AND P3, PT, R135.reuse, R196.reuse, PT ;  /* 0x000000c48700720c */ /* 0x0c0fe20003f66270 */
[----:B------:R-:W-:Y:S01]  /*f850*/  IMAD R3, R135, 0xc0, R100 ;  /* 0x000000c087037824 */ /* 0x000fe200078e0264 */
[----:B------:R-:W-:Y:S01]  /*f860*/  ISETP.GE.AND P4, PT, R103, R196, PT ;  /* 0x000000c46700720c */ /* 0x000fe20003f86270 */
[----:B------:R-:W-:Y:S01]  /*f870*/  BSSY.RECONVERGENT B0, `(.L_x_2859) ;  /* 0x0000012000007945 */ /* 0x000fe20003800200 */
[----:B---3--:R-:W-:Y:S02]  /*f880*/  LOP3.LUT R102, R100, 0x40, RZ, 0xfc, !PT ;  /* 0x0000004064667812 */ /* 0x008fe400078efcff */
[----:B------:R-:W-:Y:S01]  /*f890*/  IADD3 R103, P0, PT, R104, R3, RZ ;  /* 0x0000000368677210 */ /* 0x000fe20007f1e0ff */
[----:B------:R-:W-:Y:S01]  /*f8a0*/  VIADD R3, R135, 0x30 ;  /* 0x0000003087037836 */ /* 0x000fe20000000000 */
        /* <DEDUP_REMOVED lines=14> */
.L_x_2860:
[----:B------:R-:W-:Y:S05]  /*f990*/  BSYNC.RECONVERGENT B0 ;  /* 0x0000000000007941 */ /* 0x000fea0003800200 */
.L_x_2859:
[----:B------:R-:W-:Y:S01]  /*f9a0*/  BSSY.RECONVERGENT B0, `(.L_x_2861) ;  /* 0x0000014000007945 */ /* 0x000fe20003800200 */
[----:B------:R-:W-:Y:S02]  /*f9b0*/  ISETP.GE.AND P6, PT, R3, R196, PT ;  /* 0x000000c40300720c */ /* 0x000fe40003fc6270 */
[----:B------:R-:W-:Y:S01]  /*f9c0*/  IADD3 R135, PT, PT, R135, 0x38, RZ ;  /* 0x0000003887877810 */ /* 0x000fe20007ffe0ff */
[----:B------:R-:W-:Y:S10]  /*f9d0*/  @P5 BRA `(.L_x_2862) ;  /* 0x0000000000405947 */ /* 0x000ff40003800000 */
[----:B------:R-:W4:Y:S02]  /*f9e0*/  LDCU UR4, c[0x0][0x440] ;  /* 0x00008800ff0477ac */ /* 0x000f240008000800 */
[----:B----4-:R-:W-:Y:S02]  /*f9f0*/  ISETP.GE.AND P5, PT, R100, UR4, PT ;  /* 0x0000000464007c0c */ /* 0x010fe4000bfa6270 */
[----:B------:R-:W-:Y:S02]  /*fa00*/  ISETP.GE.AND P4, PT, R102, UR4, PT ;  /* 0x0000000466007c0c */ /* 0x000fe4000bf86270 */
[----:B------:R-:W-:-:S09]  /*fa10*/  ISETP.GE.AND P3, PT, R101, UR4, PT ;  /* 0x0000000465007c0c */ /* 0x000fd2000bf66270 */
[----:B--2---:R-:W1:Y:S02]  /*fa20*/  @!P5 LDC.64 R2, c[0x0][0x3f8] ;  /* 0x0000fe00ff02db82 */ /* 0x004e640000000a00 */
        /* <DEDUP_REMOVED lines=11> */
.L_x_2862:
[----:B------:R-:W-:Y:S05]  /*fae0*/  BSYNC.RECONVERGENT B0 ;  /* 0x0000000000007941 */ /* 0x000fea0003800200 */
.L_x_2861:
[----:B------:R-:W-:Y:S01]  /*faf0*/  BSSY.RECONVERGENT B0, `(.L_x_2863) ;  /* 0x0000013000007945 */ /* 0x000fe20003800200 */
[----:B------:R-:W-:-:S03]  /*fb00*/  ISETP.GE.AND P5, PT, R135, R196, PT ;  /* 0x000000c48700720c */ /* 0x000fc60003fa6270 */
[----:B------:R-:W-:Y:S10]  /*fb10*/  @P2 BRA `(.L_x_2864) ;  /* 0x0000000000402947 */ /* 0x000ff40003800000 */
[----:B------:R-:W5:Y:S02]  /*fb20*/  LDCU UR4, c[0x0][0x440] ;  /* 0x00008800ff0477ac */ /* 0x000f640008000800 */
[----:B-----5:R-:W-:Y:S02]  /*fb30*/  ISETP.GE.AND P4, PT, R100, UR4, PT ;  /* 0x0000000464007c0c */ /* 0x020fe4000bf86270 */
[----:B------:R-:W-:Y:S02]  /*fb40*/  ISETP.GE.AND P3, PT, R102, UR4, PT ;  /* 0x0000000466007c0c */ /* 0x000fe4000bf66270 */
[----:B------:R-:W-:-:S09]  /*fb50*/  ISETP.GE.AND P2, PT, R101, UR4, PT ;  /* 0x0000000465007c0c */ /* 0x000fd2000bf46270 */
[----:B--2-4-:R-:W1:Y:S02]  /*fb60*/  @!P4 LDC.64 R2, c[0x0][0x3f8] ;  /* 0x0000fe00ff02cb82 */ /* 0x014e640000000a00 */
        /* <DEDUP_REMOVED lines=11> */
.L_x_2864:
[----:B------:R-:W-:Y:S05]  /*fc20*/  BSYNC.RECONVERGENT B0 ;  /* 0x0000000000007941 */ /* 0x000fea0003800200 */
.L_x_2863:
[----:B------:R-:W-:Y:S04]  /*fc30*/  BSSY.RECONVERGENT B0, `(.L_x_2865) ;  /* 0x0000012000007945 */ /* 0x000fe80003800200 */
[----:B------:R-:W-:Y:S05]  /*fc40*/  @P1 BRA `(.L_x_2866) ;  /* 0x0000000000401947 */ /* 0x000fea0003800000 */
        /* <DEDUP_REMOVED lines=10> */
[C---:B------:R-:W-:Y:S02]  /*fcf0*/  @!P2 LEA.HI.X R27, R103.reuse, R3, R104, 0x2, P0 ;  /* 0x00000003671ba211 */ /* 0x040fe400000f1468 */
[----:B------:R-:W2:Y:S03]  /*fd00*/  @!P1 LDC.64 R2, c[0x0][0x3f8] ;  /* 0x0000fe00ff029b82 */ /* 0x000ea60000000a00 */
[----:B------:R1:W-:Y:S01]  /*fd10*/  @!P2 STG.E.128 desc[UR16][R26.64+0x4900], R52 ;  /* 0x004900341a00a986 */ /* 0x0003e2000c101d10 */
[----:B--2---:R-:W-:-:S04]  /*fd20*/  @!P1 LEA R2, P0, R103, R2, 0x2 ;  /* 0x0000000267029211 */ /* 0x004fc800078010ff */
[----:B------:R-:W-:-:S05]  /*fd30*/  @!P1 LEA.HI.X R3, R103, R3, R104, 0x2, P0 ;  /* 0x0000000367039211 */ /* 0x000fca00000f1468 */
[----:B------:R1:W-:Y:S04]  /*fd40*/  @!P1 STG.E.128 desc[UR16][R2.64+0x4a00], R20 ;  /* 0x004a001402009986 */ /* 0x0003e8000c101d10 */
.L_x_2866:
[----:B------:R-:W-:Y:S05]  /*fd50*/  BSYNC.RECONVERGENT B0 ;  /* 0x0000000000007941 */ /* 0x000fea0003800200 */
.L_x_2865:
        /* <DEDUP_REMOVED lines=9> */
[----:B--2-4-:R-:W2:Y:S01]  /*fdf0*/  @!P1 LDC.64 R2, c[0x0][0x3f8] ;  /* 0x0000fe00ff029b82 */ /* 0x014ea20000000a00 */
[----:B-1----:R-:W-:-:S04]  /*fe00*/  @!P3 LEA R22, P0, R103, R22, 0x2 ;  /* 0x000000166716b211 */ /* 0x002fc800078010ff */
[C---:B------:R-:W-:Y:S02]  /*fe10*/  @!P3 LEA.HI.X R23, R103.reuse, R23, R104, 0x2, P0 ;  /* 0x000000176717b211 */ /* 0x040fe400000f1468 */
[----:B-----5:R-:W-:-:S03]  /*fe20*/  @!P2 LEA R20, P0, R103, R20, 0x2 ;  /* 0x000000146714a211 */ /* 0x020fc600078010ff */
[----:B------:R1:W-:Y:S01]  /*fe30*/  @!P3 STG.E.128 desc[UR16][R22.64+0x6000], R80 ;  /* 0x006000501600b986 */ /* 0x0003e2000c101d10 */
[C---:B------:R-:W-:Y:S02]  /*fe40*/  @!P2 LEA.HI.X R21, R103.reuse, R21, R104, 0x2, P0 ;  /* 0x000000156715a211 */ /* 0x040fe400000f1468 */
[----:B--2---:R-:W-:-:S03]  /*fe50*/  @!P1 LEA R2, P0, R103, R2, 0x2 ;  /* 0x0000000267029211 */ /* 0x004fc600078010ff */
[----:B------:R1:W-:Y:S01]  /*fe60*/  @!P2 STG.E.128 desc[UR16][R20.64+0x6100], R48 ;  /* 0x006100301400a986 */ /* 0x0003e2000c101d10 */
[----:B------:R-:W-:-:S05]  /*fe70*/  @!P1 LEA.HI.X R3, R103, R3, R104, 0x2, P0 ;  /* 0x0000000367039211 */ /* 0x000fca00000f1468 */
[----:B------:R1:W-:Y:S04]  /*fe80*/  @!P1 STG.E.128 desc[UR16][R2.64+0x6200], R16 ;  /* 0x0062001002009986 */ /* 0x0003e8000c101d10 */
.L_x_2868:
[----:B------:R-:W-:Y:S05]  /*fe90*/  BSYNC.RECONVERGENT B0 ;  /* 0x0000000000007941 */ /* 0x000fea0003800200 */
.L_x_2867:
        /* <DEDUP_REMOVED lines=19> */
.L_x_2870:
[----:B------:R-:W-:Y:S05]  /*ffd0*/  BSYNC.RECONVERGENT B0 ;  /* 0x0000000000007941 */ /* 0x000fea0003800200 */
.L_x_2869:
        /* <DEDUP_REMOVED lines=18> */
.L_x_2872:
[----:B------:R-:W-:Y:S05]  /*10100*/  BSYNC.RECONVERGENT B0 ;  /* 0x0000000000007941 */ /* 0x000fea0003800200 */
.L_x_2871:
        /* <DEDUP_REMOVED lines=19> */
.L_x_2873:
        /* <DEDUP_REMOVED lines=12> */
.L_x_3755:


//--------------------- .text._ZN5flash24flash_fwd_splitkv_kernelI23Flash_fwd_kernel_traitsILi192ELi64ELi64ELi4ELb0ELb0EN7cutlass10bfloat16_tE19Flash_kernel_traitsILi192ELi64ELi64ELi4ES3_EELb1ELb0ELb1ELb0ELb0ELb1ELb1ELb0EEEvNS_16Flash_fwd_paramsE --------------------------
	.section	.text._ZN5flash24flash_fwd_splitkv_kernelI23Flash_fwd_kernel_traitsILi192ELi64ELi64ELi4ELb0ELb0EN7cutlass10bfloat16_tE19Flash_kernel_traitsILi192ELi64ELi64ELi4ES3_EELb1ELb0ELb1ELb0ELb0ELb1ELb1ELb0EEEvNS_16Flash_fwd_paramsE,"ax",@progbits
	.align	128
        .global         _ZN5flash24flash_fwd_splitkv_kernelI23Flash_fwd_kernel_traitsILi192ELi64ELi64ELi4ELb0ELb0EN7cutlass10bfloat16_tE19Flash_kernel_traitsILi192ELi64ELi64ELi4ES3_EELb1ELb0ELb1ELb0ELb0ELb1ELb1ELb0EEEvNS_16Flash_fwd_paramsE
        .type           _ZN5flash24flash_fwd_splitkv_kernelI23Flash_fwd_kernel_traitsILi192ELi64ELi64ELi4ELb0ELb0EN7cutlass10bfloat16_tE19Flash_kernel_traitsILi192ELi64ELi64ELi4ES3_EELb1ELb0ELb1ELb0ELb0ELb1ELb1ELb0EEEvNS_16Flash_fwd_paramsE,@function
        .size           _ZN5flash24flash_fwd_splitkv_kernelI23Flash_fwd_kernel_traitsILi192ELi64ELi64ELi4ELb0ELb0EN7cutlass10bfloat16_tE19Flash_kernel_traitsILi192ELi64ELi64ELi4ES3_EELb1ELb0ELb1ELb0ELb0ELb1ELb1ELb0EEEvNS_16Flash_fwd_paramsE,(.L_x_3756 - _ZN5flash24flash_fwd_splitkv_kernelI23Flash_fwd_kernel_traitsILi192ELi64ELi64ELi4ELb0ELb0EN7cutlass10bfloat16_tE19Flash_kernel_traitsILi192ELi64ELi64ELi4ES3_EELb1ELb0ELb1ELb0ELb0ELb1ELb1ELb0EEEvNS_16Flash_fwd_paramsE)
        .other          _ZN5flash24flash_fwd_splitkv_kernelI23Flash_fwd_kernel_traitsILi192ELi64ELi64ELi4ELb0ELb0EN7cutlass10bfloat16_tE19Flash_kernel_traitsILi192ELi64ELi64ELi4ES3_EELb1ELb0ELb1ELb0ELb0ELb1ELb1ELb0EEEvNS_16Flash_fwd_paramsE,@"STO_CUDA_ENTRY STV_DEFAULT"
_ZN5flash24flash_fwd_splitkv_kernelI23Flash_fwd_kernel_traitsILi192ELi64ELi64ELi4ELb0ELb0EN7cutlass10bfloat16_tE19Flash_kernel_traitsILi192ELi64ELi64ELi4ES3_EELb1ELb0ELb1ELb0ELb0ELb1ELb1ELb0EEEvNS_16Flash_fwd_paramsE:
.text._ZN5flash24flash_fwd_splitkv_kernelI23Flash_fwd_kernel_traitsILi192ELi64ELi64ELi4ELb0ELb0EN7cutlass10bfloat16_tE19Flash_kernel_traitsILi192ELi64ELi64ELi4ES3_EELb1ELb0ELb1ELb0ELb0ELb1ELb1ELb0EEEvNS_16Flash_fwd_paramsE:
[----:B------:R-:W-:Y:S08]  /*0000*/  LDC R1, c[0x0][0x37c] ;  /* 0x0000df00ff017b82 */ /* 0x000ff00000000800 */
[----:B------:R-:W1:Y:S01]  /*0010*/  LDC R9, c[0x0][0x3e0] ;  /* 0x0000f800ff097b82 */ /* 0x000e620000000800 */
[----:B------:R-:W2:Y:S01]  /*0020*/  S2R R14, SR_CTAID.Z ;  /* 0x00000000000e7919 */ /* 0x000ea20000002700 */
[----:B------:R-:W3:Y:S01]  /*0030*/  LDCU.64 UR16, c[0x0][0x358] ;  /* 0x00006b00ff1077ac */ /* 0x000ee20008000a00 */
[----:B------:R-:W4:Y:S01]  /*0040*/  LDCU.64 UR4, c[0x0][0x478] ;  /* 0x00008f00ff0477ac */ /* 0x000f220008000a00 */
[----:B------:R-:W3:Y:S01]  /*0050*/  LDCU.64 UR6, c[0x0][0x470] ;  /* 0x00008e00ff0677ac */ /* 0x000ee20008000a00 */
[----:B-1----:R-:W1:Y:S01]  /*0060*/  I2F.U32.RP R4, R9 ;  /* 0x0000000900047306 */ /* 0x002e620000209000 */
[----:B------:R-:W-:-:S02]  /*0070*/  ISETP.NE.U32.AND P1, PT, R9, RZ, PT ;  /* 0x000000ff0900720c */ /* 0x000fc40003f25070 */
[----:B---3--:R-:W-:-:S04]  /*0080*/  ISETP.NE.U32.AND P3, PT, RZ, UR6, PT ;  /* 0x00000006ff007c0c */ /* 0x008fc8000bf65070 */
        /* <DEDUP_REMOVED lines=19> */
[-C--:B------:R-:W-:Y:S01]  /*01c0*/  ISETP.GE.U32.AND P2, PT, R0, R9.reuse, PT ;  /* 0x000000090000720c */ /* 0x080fe20003f46070 */
[----:B------:R-:W-:Y:S01]  /*01d0*/  IMAD.MOV.U32 R0, RZ, RZ, -0x1 ;  /* 0xffffffffff007424 */ /* 0x000fe200078e00ff */
[----:B------:R-:W-:Y:S02]  /*01e0*/  ISETP.NE.AND.EX P0, PT, R3, RZ, PT, P0 ;  /* 0x000000ff0300720c */ /* 0x000fe40003f05300 */
[----:B------:R-:W1:Y:S09]  /*01f0*/  LDC.64 R2, c[0x0][0x468] ;  /* 0x00011a00ff027b82 */ /* 0x000e720000000a00 */
[----:B------:R-:W-:Y:S01]  /*0200*/  @P2 VIADD R213, R213, 0x1 ;  /* 0x00000001d5d52836 */ /* 0x000fe20000000000 */
[----:B------:R-:W-:-:S02]  /*0210*/  @!P1 LOP3.LUT R213, RZ, R9, RZ, 0x33, !PT ;  /* 0x00000009ffd59212 */ /* 0x000fc400078e33ff */
[----:B----4-:R-:W-:-:S03]  /*0220*/  ISETP.NE.U32.AND P2, PT, RZ, UR4, PT ;  /* 0x00000004ff007c0c */ /* 0x010fc6000bf45070 */
[----:B--2---:R-:W-:Y:S01]  /*0230*/  IMAD.WIDE.U32 R18, R213, 0x4, R4 ;  /* 0x00000004d5127825 */ /* 0x004fe200078e0004 */
[----:B------:R-:W-:-:S04]  /*0240*/  ISETP.NE.AND.EX P2, PT, RZ, UR5, PT, P2 ;  /* 0x00000005ff007c0c */ /* 0x000fc8000bf45320 */
[----:B------:R-:W2:Y:S04]  /*0250*/  @P0 LDG.E R0, desc[UR16][R18.64] ;  /* 0x0000001012000981 */ /* 0x000ea8000c1e1900 */
[----:B------:R-:W2:Y:S01]  /*0260*/  @P4 LDG.E R11, desc[UR16][R18.64+0x4] ;  /* 0x00000410120b4981 */ /* 0x000ea2000c1e1900 */
[----:B------:R-:W-:Y:S01]  /*0270*/  IMAD.SHL.U32 R7, R213, 0x4, RZ ;  /* 0x00000004d5077824 */ /* 0x000fe200078e00ff */
[----:B------:R-:W-:Y:S01]  /*0280*/  SHF.R.U32.HI R8, RZ, 0x1e, R213 ;  /* 0x0000001eff087819 */ /* 0x000fe200000116d5 */
[----:B------:R-:W-:-:S03]  /*0290*/  IMAD.MOV.U32 R5, RZ, RZ, RZ ;  /* 0x000000ffff057224 */ /* 0x000fc600078e00ff */
[C---:B------:R-:W-:Y:S01]  /*02a0*/  @P2 IADD3 R12, P0, PT, R7.reuse, UR4, RZ ;  /* 0x00000004070c2c10 */ /* 0x040fe2000ff1e0ff */
[----:B------:R-:W3:Y:S01]  /*02b0*/  S2R R21, SR_CTAID.X ;  /* 0x0000000000157919 */ /* 0x000ee20000002500 */
[C---:B------:R-:W-:Y:S02]  /*02c0*/  @P3 IADD3 R16, P1, PT, R7.reuse, UR6, RZ ;  /* 0x0000000607103c10 */ /* 0x040fe4000ff3e0ff */
[C---:B------:R-:W-:Y:S02]  /*02d0*/  @P2 IADD3.X R13, PT, PT, R8.reuse, UR5, RZ, P0, !PT ;  /* 0x00000005080d2c10 */ /* 0x040fe400087fe4ff */
[----:B-1----:R-:W-:Y:S01]  /*02e0*/  IADD3 R22, P0, PT, R7, R2, RZ ;  /* 0x0000000207167210 */ /* 0x002fe20007f1e0ff */
[----:B------:R-:W1:Y:S01]  /*02f0*/  LDCU.U8 UR4, c[0x0][0x532] ;  /* 0x0000a640ff0477ac */ /* 0x000e620008000000 */
[C---:B------:R-:W-:Y:S01]  /*0300*/  @P3 IADD3.X R17, PT, PT, R8.reuse, UR7, RZ, P1, !PT ;  /* 0x0000000708113c10 */ /* 0x040fe20008ffe4ff */
[----:B------:R4:W5:Y:S02]  /*0310*/  @P2 LDG.E R10, desc[UR16][R12.64] ;  /* 0x000000100c0a2981 */ /* 0x000964000c1e1900 */
[----:B------:R-:W-:Y:S01]  /*0320*/  IMAD.X R23, R8, 0x1, R3, P0 ;  /* 0x0000000108177824 */ /* 0x000fe200000e0603 */
[----:B------:R-:W-:Y:S01]  /*0330*/  ISETP.NE.U32.AND P0, PT, R2, RZ, PT ;  /* 0x000000ff0200720c */ /* 0x000fe20003f05070 */
[----:B------:R3:W5:Y:S03]  /*0340*/  @P3 LDG.E R5, desc[UR16][R16.64] ;  /* 0x0000001010053981 */ /* 0x000766000c1e1900 */
[----:B------:R-:W-:-:S02]  /*0350*/  ISETP.NE.AND.EX P0, PT, R3, RZ, PT, P0 ;  /* 0x000000ff0300720c */ /* 0x000fc40003f05300 */
[----:B------:R-:W-:Y:S01]  /*0360*/  ISETP.EQ.U32.AND P3, PT, R2, RZ, PT ;  /* 0x000000ff0200720c */ /* 0x000fe20003f62070 */
[----:B----4-:R-:W4:Y:S01]  /*0370*/  @!P4 LDC R13, c[0x0][0x434] ;  /* 0x00010d00ff0dcb82 */ /* 0x010f220000000800 */
[----:B-1----:R-:W-:-:S09]  /*0380*/  ISETP.NE.AND P1, PT, RZ, UR4, PT ;  /* 0x00000004ff007c0c */ /* 0x002fd2000bf25270 */
[----:B------:R-:W1:Y:S01]  /*0390*/  @!P0 LDC R18, c[0x0][0x438] ;  /* 0x00010e00ff128b82 */ /* 0x000e620000000800 */
[----:B------:R-:W-:Y:S01]  /*03a0*/  ISETP.EQ.OR.EX P3, PT, R3, RZ, !P1, P3 ;  /* 0x000000ff0300720c */ /* 0x000fe20004f62730 */
[----:B------:R-:W-:Y:S02]  /*03b0*/  IMAD.MOV.U32 R6, RZ, RZ, -0x1 ;  /* 0xffffffffff067424 */ /* 0x000fe400078e00ff */
[----:B---3--:R-:W-:-:S10]  /*03c0*/  IMAD.SHL.U32 R16, R21, 0x40, RZ ;  /* 0x0000004015107824 */ /* 0x008fd400078e00ff */
[----:B------:R3:W5:Y:S01]  /*03d0*/  @!P3 LDG.E R6, desc[UR16][R22.64] ;  /* 0x000000101606b981 */ /* 0x000762000c1e1900 */
[----:B--2---:R-:W-:-:S05]  /*03e0*/  @P4 IMAD.IADD R13, R11, 0x1, -R0 ;  /* 0x000000010b0d4824 */ /* 0x004fca00078e0a00 */
[----:B----4-:R-:W-:Y:S01]  /*03f0*/  ISETP.GT.AND P3, PT, R13, R16, PT ;  /* 0x000000100d00720c */ /* 0x010fe20003f64270 */
[----:B-1-3--:R-:W-:-:S12]  /*0400*/  @!P0 BRA `(.L_x_2874) ;  /* 0x00000000000c8947 */ /* 0x00afd80003800000 */
[----:B------:R-:W2:Y:S02]  /*0410*/  @P1 LDG.E R3, desc[UR16][R22.64+0x4] ;  /* 0x0000041016031981 */ /* 0x000ea4000c1e1900 */
[----:B--2--5:R-:W-:-:S06]  /*0420*/  @P1 IADD3 R18, PT, PT, R3, -R6, RZ ;  /* 0x8000000603121210 */ /* 0x024fcc0007ffe0ff */
[----:B------:R1:W5:Y:S02]  /*0430*/  @!P1 LDG.E R18, desc[UR16][R22.64] ;  /* 0x0000001016129981 */ /* 0x000364000c1e1900 */
.L_x_2874:
[----:B------:R-:W-:Y:S05]  /*0440*/  @!P3 EXIT ;  /* 0x000000000000b94d */ /* 0x000fea0003800000 */
[----:B------:R-:W2:Y:S01]  /*0450*/  LDC R11, c[0x0][0x374] ;  /* 0x0000dd00ff0b7b82 */ /* 0x000ea20000000800 */
[----:B------:R-:W3:Y:S01]  /*0460*/  LDCU UR14, c[0x0][0x508] ;  /* 0x0000a100ff0e77ac */ /* 0x000ee20008000800 */
[----:B-----5:R-:W-:Y:S01]  /*0470*/  @P2 IMAD.IADD R85, R10, 0x1, -R5 ;  /* 0x000000010a552824 */ /* 0x020fe200078e0a05 */
[----:B------:R-:W4:Y:S05]  /*0480*/  S2R R188, SR_TID.X ;  /* 0x0000000000bc7919 */ /* 0x000f2a0000002100 */
[----:B------:R-:W1:Y:S01]  /*0490*/  LDC R3, c[0x0][0x438] ;  /* 0x00010e00ff037b82 */ /* 0x000e620000000800 */
[-C--:B--2---:R-:W-:Y:S02]  /*04a0*/  IABS R17, R11.reuse ;  /* 0x0000000b00117213 */ /* 0x084fe40000000000 */
[----:B------:R-:W-:-:S02]  /*04b0*/  IABS R15, R11 ;  /* 0x0000000b000f7213 */ /* 0x000fc40000000000 */
[----:B------:R-:W2:Y:S03]  /*04c0*/  I2F.RP R4, R17 ;  /* 0x0000001100047306 */ /* 0x000ea60000209400 */
[----:B------:R-:W-:Y:S02]  /*04d0*/  IMAD.MOV R15, RZ, RZ, -R15 ;  /* 0x000000ffff0f7224 */ /* 0x000fe400078e0a0f */
[----:B-1----:R-:W-:-:S05]  /*04e0*/  VIADD R3, R3, 0x3f ;  /* 0x0000003f03037836 */ /* 0x002fca0000000000 */
[----:B------:R-:W-:-:S04]  /*04f0*/  SHF.R.S32.HI R20, RZ, 0x1f, R3 ;  /* 0x0000001fff147819 */ /* 0x000fc80000011403 */
[----:B------:R-:W-:Y:S01]  /*0500*/  LEA.HI R20, R20, R3, RZ, 0x6 ;  /* 0x0000000314147211 */ /* 0x000fe200078f30ff */
[----:B--2---:R-:W1:Y:S03]  /*0510*/  MUFU.RCP R22, R4 ;  /* 0x0000000400167308 */ /* 0x004e660000001000 */
[----:B------:R-:W-:-:S05]  /*0520*/  LEA.HI.SX32 R20, R20, R11, 0x1a ;  /* 0x0000000b14147211 */ /* 0x000fca00078fd2ff */
[----:B------:R-:W-:Y:S02]  /*0530*/  VIADD R20, R20, 0xffffffff ;  /* 0xffffffff14147836 */ /* 0x000fe40000000000 */
[----:B-1----:R-:W-:-:S03]  /*0540*/  VIADD R22, R22, 0xffffffe ;  /* 0x0ffffffe16167836 */ /* 0x002fc60000000000 */
[----:B------:R-:W-:Y:S02]  /*0550*/  IABS R4, R20 ;  /* 0x0000001400047213 */ /* 0x000fe40000000000 */
[----:B------:R-:W-:Y:S01]  /*0560*/  LOP3.LUT R20, R20, R11, RZ, 0x3c, !PT ;  /* 0x0000000b14147212 */ /* 0x000fe200078e3cff */
[----:B------:R-:W1:Y:S03]  /*0570*/  F2I.FTZ.U32.TRUNC.NTZ R23, R22 ;  /* 0x0000001600177305 */ /* 0x000e66000021f000 */
[----:B------:R-:W-:Y:S01]  /*0580*/  ISETP.GE.AND P0, PT, R20, RZ, PT ;  /* 0x000000ff1400720c */ /* 0x000fe20003f06270 */
        /* <DEDUP_REMOVED lines=8> */
[----:B------:R-:W2:-:S12]  /*0610*/  @!P2 LDC R15, c[0x0][0x43c] ;  /* 0x00010f00ff0fab82 */ /* 0x000e980000000800 */
[----:B------:R-:W-:Y:S02]  /*0620*/  @!P1 IMAD.IADD R4, R4, 0x1, -R17 ;  /* 0x0000000104049824 */ /* 0x000fe400078e0a11 */
[----:B------:R-:W-:Y:S01]  /*0630*/  @!P1 VIADD R12, R12, 0x1 ;  /* 0x000000010c0c9836 */ /* 0x000fe20000000000 */
[----:B------:R-:W-:Y:S02]  /*0640*/  ISETP.NE.AND P1, PT, R11, RZ, PT ;  /* 0x000000ff0b00720c */ /* 0x000fe40003f25270 */
[----:B------:R-:W-:Y:S02]  /*0650*/  ISETP.GE.U32.AND P4, PT, R4, R17, PT ;  /* 0x000000110400720c */ /* 0x000fe40003f86070 */
[----:B------:R-:W4:Y:S01]  /*0660*/  S2R R4, SR_CTAID.Y ;  /* 0x0000000000047919 */ /* 0x000f220000002600 */
[----:B-1----:R-:W-:Y:S01]  /*0670*/  @!P2 ISETP.NE.U32.AND P3, PT, R2, RZ, PT ;  /* 0x000000ff0200a20c */ /* 0x002fe20003f65070 */
[----:B------:R-:W-:-:S03]  /*0680*/  VIADD R2, R21, 0x1 ;  /* 0x0000000115027836 */ /* 0x000fc60000000000 */
[----:B------:R-:W-:Y:S01]  /*0690*/  @!P2 ISETP.NE.AND.EX P3, PT, R3, RZ, PT, P3 ;  /* 0x000000ff0300a20c */ /* 0x000fe20003f65330 */
[----:B------:R-:W-:-:S03]  /*06a0*/  IMAD R2, R2, 0x40, -R13 ;  /* 0x0000004002027824 */ /* 0x000fc600078e0a0d */
[----:B--2---:R-:W-:Y:S02]  /*06b0*/  @!P2 SEL R15, R15, RZ, P3 ;  /* 0x000000ff0f0fa207 */ /* 0x004fe40001800000 */
[----:B------:R-:W-:Y:S02]  /*06c0*/  @P4 VIADD R12, R12, 0x1 ;  /* 0x000000010c0c4836 */ /* 0x000fe40000000000 */
[----:B------:R-:W-:Y:S01]  /*06d0*/  @!P2 IADD3 R85, PT, PT, R15, R18, -R5 ;  /* 0x000000120f55a210 */ /* 0x000fe20007ffe805 */
[----:B------:R-:W-:Y:S02]  /*06e0*/  IMAD.MOV R15, RZ, RZ, -R213 ;  /* 0x000000ffff0f7224 */ /* 0x000fe400078e0ad5 */
[----:B------:R-:W-:Y:S01]  /*06f0*/  @!P0 IMAD.MOV R12, RZ, RZ, -R12 ;  /* 0x000000ffff0c8224 */ /* 0x000fe200078e0a0c */
[----:B------:R-:W-:Y:S01]  /*0700*/  @!P1 LOP3.LUT R12, RZ, R11, RZ, 0x33, !PT ;  /* 0x0000000bff0c9212 */ /* 0x000fe200078e33ff */
[----:B------:R-:W-:Y:S02]  /*0710*/  VIADD R3, R85, 0x3f ;  /* 0x0000003f55037836 */ /* 0x000fe40000000000 */
[----:B------:R-:W-:-:S03]  /*0720*/  IMAD R14, R9, R15, R14 ;  /* 0x0000000f090e7224 */ /* 0x000fc600078e020e */
[----:B---3--:R-:W-:Y:S02]  /*0730*/  IADD3 R2, PT, PT, R3, UR14, R2 ;  /* 0x0000000e03027c10 */ /* 0x008fe4000fffe002 */
[----:B------:R-:W-:Y:S02]  /*0740*/  SHF.R.S32.HI R10, RZ, 0x1f, R3 ;  /* 0x0000001fff0a7819 */ /* 0x000fe40000011403 */
[----:B------:R-:W-:Y:S02]  /*0750*/  SHF.R.S32.HI R11, RZ, 0x1f, R2 ;  /* 0x0000001fff0b7819 */ /* 0x000fe40000011402 */
[----:B------:R-:W-:Y:S02]  /*0760*/  LEA.HI R3, R10, R3, RZ, 0x6 ;  /* 0x000000030a037211 */ /* 0x000fe400078f30ff */
[----:B------:R-:W-:Y:S01]  /*0770*/  LEA.HI R11, R11, R2, RZ, 0x6 ;  /* 0x000000020b0b7211 */ /* 0x000fe200078f30ff */
[----:B----4-:R-:W-:Y:S01]  /*0780*/  IMAD R202, R12, R4, RZ ;  /* 0x000000040cca7224 */ /* 0x010fe200078e02ff */
[----:B------:R-:W-:-:S02]  /*0790*/  SHF.R.S32.HI R3, RZ, 0x6, R3 ;  /* 0x00000006ff037819 */ /* 0x000fc40000011403 */
[----:B------:R-:W-:Y:S02]  /*07a0*/  SHF.R.S32.HI R11, RZ, 0x6, R11 ;  /* 0x00000006ff0b7819 */ /* 0x000fe4000001140b */
[----:B------:R-:W-:-:S04]  /*07b0*/  VIADDMNMX R12, R202, R12, R3, PT ;  /* 0x0000000cca0c7246 */ /* 0x000fc80003800103 */
[----:B------:R-:W-:-:S04]  /*07c0*/  VIMNMX R185, PT, PT, R12, R11, PT ;  /* 0x0000000b0cb97248 */ /* 0x000fc80003fe0100 */
[----:B------:R-:W-:-:S13]  /*07d0*/  ISETP.GE.AND P0, PT, R202, R185, PT ;  /* 0x000000b9ca00720c */ /* 0x000fda0003f06270 */
[----:B------:R-:W-:Y:S05]  /*07e0*/  @!P0 BRA `(.L_x_2875) ;  /* 0x0000000c00408947 */ /* 0x000fea0003800000 */
[----:B------:R-:W1:Y:S01]  /*07f0*/  LDC.64 R2, c[0x0][0x430] ;  /* 0x00010c00ff027b82 */ /* 0x000e620000000a00 */
[----:B------:R-:W2:Y:S01]  /*0800*/  LDCU UR4, c[0x0][0x44c] ;  /* 0x00008980ff0477ac */ /* 0x000ea20008000800 */
[----:B------:R-:W-:Y:S01]  /*0810*/  IMAD.IADD R0, R13, 0x1, -R16 ;  /* 0x000000010d007824 */ /* 0x000fe200078e0a10 */
[----:B------:R-:W-:Y:S01]  /*0820*/  SHF.R.U32.HI R23, RZ, 0x4, R188 ;  /* 0x00000004ff177819 */ /* 0x000fe200000116bc */
[----:B------:R-:W-:Y:S03]  /*0830*/  BSSY.RECONVERGENT B0, `(.L_x_2876) ;  /* 0x000001f000007945 */ /* 0x000fe60003800200 */
[C---:B------:R-:W-:Y:S01]  /*0840*/  ISETP.GE.AND P4, PT, R23.reuse, R0, PT ;  /* 0x000000001700720c */ /* 0x040fe20003f86270 */
[C---:B------:R-:W-:Y:S01]  /*0850*/  VIADD R21, R23.reuse, 0x8 ;  /* 0x0000000817157836 */ /* 0x040fe20000000000 */
[C---:B------:R-:W-:Y:S01]  /*0860*/  IADD3 R19, PT, PT, R23.reuse, 0x10, RZ ;  /* 0x0000001017137810 */ /* 0x040fe20007ffe0ff */
[C---:B------:R-:W-:Y:S01]  /*0870*/  VIADD R17, R23.reuse, 0x18 ;  /* 0x0000001817117836 */ /* 0x040fe20000000000 */
[----:B------:R-:W-:-:S02]  /*0880*/  IADD3 R15, PT, PT, R23, 0x20, RZ ;  /* 0x00000020170f7810 */ /* 0x000fc40007ffe0ff */
[-C--:B------:R-:W-:Y:S02]  /*0890*/  ISETP.GE.AND P3, PT, R21, R0.reuse, PT ;  /* 0x000000001500720c */ /* 0x080fe40003f66270 */
[-C--:B------:R-:W-:Y:S02]  /*08a0*/  ISETP.GE.AND P2, PT, R19, R0.reuse, PT ;  /* 0x000000001300720c */ /* 0x080fe40003f46270 */
[----:B------:R-:W-:Y:S01]  /*08b0*/  ISETP.GE.AND P1, PT, R17, R0, PT ;  /* 0x000000001100720c */ /* 0x000fe20003f26270 */
[----:B-1----:R-:W-:-:S04]  /*08c0*/  IMAD R2, R4, R2, R213 ;  /* 0x0000000204027224 */ /* 0x002fc800078e02d5 */
[----:B------:R-:W-:Y:S02]  /*08d0*/  IMAD R9, R2, R9, R14 ;  /* 0x0000000902097224 */ /* 0x000fe400078e020e */
[----:B------:R-:W-:Y:S02]  /*08e0*/  IMAD.SHL.U32 R14, R188, 0x4, RZ ;  /* 0x00000004bc0e7824 */ /* 0x000fe400078e00ff */
[----:B------:R-:W-:-:S03]  /*08f0*/  IMAD R16, R9, R3, R16 ;  /* 0x0000000309107224 */ /* 0x000fc600078e0210 */
[----:B------:R-:W-:Y:S01]  /*0900*/  LOP3.LUT R14, R14, 0x3c, RZ, 0xc0, !PT ;  /* 0x0000003c0e0e7812 */ /* 0x000fe200078ec0ff */
[----:B--2---:R-:W-:-:S03]  /*0910*/  IMAD R8, R16, UR4, RZ ;  /* 0x0000000410087c24 */ /* 0x004fc6000f8e02ff */
[C---:B------:R-:W-:Y:S01]  /*0920*/  LOP3.LUT R12, R14.reuse, 0x40, RZ, 0xfc, !PT ;  /* 0x000000400e0c7812 */ /* 0x040fe200078efcff */
[----:B------:R-:W-:Y:S01]  /*0930*/  IMAD R9, R23, 0xc0, R14 ;  /* 0x000000c017097824 */ /* 0x000fe200078e020e */
[----:B------:R-:W-:-:S04]  /*0940*/  LOP3.LUT R10, R14, 0x80, RZ, 0xfc, !PT ;  /* 0x000000800e0a7812 */ /* 0x000fc800078efcff */
        /* <DEDUP_REMOVED lines=13> */
.L_x_2877:
[----:B------:R-:W-:Y:S05]  /*0a20*/  BSYNC.RECONVERGENT B0 ;  /* 0x0000000000007941 */ /* 0x000fea0003800200 */
.L_x_2876:
        /* <DEDUP_REMOVED lines=20> */
.L_x_2879:
[----:B------:R-:W-:Y:S05]  /*0b70*/  BSYNC.RECONVERGENT B0 ;  /* 0x0000000000007941 */ /* 0x000fea0003800200 */
.L_x_2878:
        /* <DEDUP_REMOVED lines=20> */
.L_x_2881:
[----:B------:R-:W-:Y:S05]  /*0cc0*/  BSYNC.RECONVERGENT B0 ;  /* 0x0000000000007941 */ /* 0x000fea0003800200 */
.L_x_2880:
        /* <DEDUP_REMOVED lines=20> */
.L_x_2883:
[----:B------:R-:W-:Y:S05]  /*0e10*/  BSYNC.RECONVERGENT B0 ;  /* 0x0000000000007941 */ /* 0x000fea0003800200 */
.L_x_2882:
        /* <DEDUP_REMOVED lines=19> */
.L_x_2885:
[----:B------:R-:W-:Y:S05]  /*0f50*/  BSYNC.RECONVERGENT B0 ;  /* 0x0000000000007941 */ /* 0x000fea0003800200 */
.L_x_2884:
        /* <DEDUP_REMOVED lines=18> */
.L_x_2887:
[----:B------:R-:W-:Y:S05]  /*1080*/  BSYNC.RECONVERGENT B0 ;  /* 0x0000000000007941 */ /* 0x000fea0003800200 */
.L_x_2886:
        /* <DEDUP_REMOVED lines=18> */
.L_x_2889:
[----:B------:R-:W-:Y:S05]  /*11b0*/  BSYNC.RECONVERGENT B0 ;  /* 0x0000000000007941 */ /* 0x000fea0003800200 */
.L_x_2888:
        /* <DEDUP_REMOVED lines=18> */
.L_x_2891:
[----:B------:R-:W-:Y:S05]  /*12e0*/  BSYNC.RECONVERGENT B0 ;  /* 0x0000000000007941 */ /* 0x000fea0003800200 */
.L_x_2890:
        /* <DEDUP_REMOVED lines=32> */
.L_x_2875:
        /* <DEDUP_REMOVED lines=11> */
.L_x_2892:
        /* <DEDUP_REMOVED lines=8> */
[----:B--2--5:R-:W-:-:S04]  /*1620*/  IABS R4, R9 ;  /* 0x0000000900047213 */ /* 0x024fc80000000000 */
[----:B------:R-:W2:Y:S08]  /*1630*/  I2F.RP R5, R4 ;  /* 0x0000000400057306 */ /* 0x000eb00000209400 */
[----:B--2---:R-:W2:Y:S02]  /*1640*/  MUFU.RCP R6, R5 ;  /* 0x0000000500067308 */ /* 0x004ea40000001000 */
[----:B--2---:R-:W-:-:S06]  /*1650*/  IADD3 R6, PT, PT, R6, 0xffffffe, RZ ;  /* 0x0ffffffe06067810 */ /* 0x004fcc0007ffe0ff */
[----:B------:R-:W2:Y:S02]  /*1660*/  F2I.FTZ.U32.TRUNC.NTZ R7, R6 ;  /* 0x0000000600077305 */ /* 0x000ea4000021f000 */
        /* <DEDUP_REMOVED lines=26> */
[----:B------:R-:W-:Y:S01]  /*1810*/  IMAD.MOV R7, RZ, RZ, -R7 ;  /* 0x000000ffff077224 */ /* 0x000fe200078e0a07 */
[----:B-1----:R-:W-:Y:S02]  /*1820*/  MOV R144, UR10 ;  /* 0x0000000a00907c02 */ /* 0x002fe40008000f00 */
[----:B------:R-:W1:Y:S01]  /*1830*/  I2F.RP R12, R2 ;  /* 0x00000002000c7306 */ /* 0x000e620000209400 */
[----:B------:R-:W-:Y:S01]  /*1840*/  IMAD R18, R9, R7, R18 ;  /* 0x0000000709127224 */ /* 0x000fe200078e0212 */
[----:B------:R-:W-:-:S06]  /*1850*/  MOV R145, UR11 ;  /* 0x0000000b00917c02 */ /* 0x000fcc0008000f00 */
        /* <DEDUP_REMOVED lines=19> */
[----:B----4-:R-:W-:-:S05]  /*1990*/  MOV R2, UR12 ;  /* 0x0000000c00027c02 */ /* 0x010fca0008000f00 */
[----:B------:R-:W-:-:S06]  /*19a0*/  @P2 IADD3 R4, PT, PT, R4, 0x1, RZ ;  /* 0x0000000104042810 */ /* 0x000fcc0007ffe0ff */
        /* <DEDUP_REMOVED lines=10> */
[----:B------:R-:W1:Y:S01]  /*1a50*/  LDCU.128 UR4, c[0x0][0x3d0] ;  /* 0x00007a00ff0477ac */ /* 0x000e620008000c00 */
[----:B------:R-:W-:-:S02]  /*1a60*/  IADD3 R23, PT, PT, R11, R22, RZ ;  /* 0x000000160b177210 */ /* 0x000fc40007ffe0ff */
[----:B------:R-:W-:Y:S01]  /*1a70*/  IMAD.IADD R9, R9, 0x1, R3 ;  /* 0x0000000109097824 */ /* 0x000fe200078e0203 */
[----:B------:R-:W-:Y:S01]  /*1a80*/  MOV R3, UR13 ;  /* 0x0000000d00037c02 */ /* 0x000fe20008000f00 */
[----:B------:R-:W-:Y:S02]  /*1a90*/  IMAD.MOV.U32 R22, RZ, RZ, R10 ;  /* 0x000000ffff167224 */ /* 0x000fe400078e000a */
[C---:B------:R-:W-:Y:S02]  /*1aa0*/  IMAD R10, R5.reuse, R2, RZ ;  /* 0x00000002050a7224 */ /* 0x040fe400078e02ff */
[----:B------:R-:W-:Y:S02]  /*1ab0*/  IMAD R6, R5, R144, RZ ;  /* 0x0000009005067224 */ /* 0x000fe400078e02ff */
[C---:B------:R-:W-:Y:S02]  /*1ac0*/  IMAD R10, R18.reuse, R3, R10 ;  /* 0x00000003120a7224 */ /* 0x040fe400078e020a */
[----:B------:R-:W-:-:S04]  /*1ad0*/  IMAD.WIDE.U32 R22, R18, R2, R22 ;  /* 0x0000000212167225 */ /* 0x000fc800078e0016 */
[C---:B------:R-:W-:Y:S02]  /*1ae0*/  IMAD R6, R18.reuse, R145, R6 ;  /* 0x0000009112067224 */ /* 0x040fe400078e0206 */
[----:B------:R-:W-:Y:S01]  /*1af0*/  IMAD.WIDE.U32 R18, R18, R144, R8 ;  /* 0x0000009012127225 */ /* 0x000fe200078e0008 */
[----:B------:R-:W-:-:S03]  /*1b00*/  SHF.R.S32.HI R9, RZ, 0x1f, R4 ;  /* 0x0000001fff097819 */ /* 0x000fc60000011404 */
[----:B------:R-:W-:Y:S01]  /*1b10*/  IMAD.IADD R11, R23, 0x1, R10 ;  /* 0x00000001170b7824 */ /* 0x000fe200078e020a */
[----:B------:R-:W-:Y:S01]  /*1b20*/  MOV R10, R22 ;  /* 0x00000016000a7202 */ /* 0x000fe20000000f00 */
[----:B-1----:R-:W-:Y:S01]  /*1b30*/  IMAD R5, R9, UR4, RZ ;  /* 0x0000000409057c24 */ /* 0x002fe2000f8e02ff */
[----:B------:R-:W-:Y:S01]  /*1b40*/  IADD3 R7, PT, PT, R19, R6, RZ ;  /* 0x0000000613077210 */ /* 0x000fe20007ffe0ff */
        /* <DEDUP_REMOVED lines=9> */
.L_x_2893:
[----:B------:R-:W-:-:S13]  /*1be0*/  ISETP.NE.AND P0, PT, R6, -0x1, PT ;  /* 0xffffffff0600780c */ /* 0x000fda0003f05270 */
[----:B------:R-:W-:Y:S05]  /*1bf0*/  @P0 BRA `(.L_x_2895) ;  /* 0x0000000000340947 */ /* 0x000fea0003800000 */
[----:B-1----:R-:W1:Y:S01]  /*1c00*/  LDC.64 R2, c[0x0][0x3b8] ;  /* 0x0000ee00ff027b82 */ /* 0x002e620000000a00 */
        /* <DEDUP_REMOVED lines=12> */
.L_x_2895:
[----:B-1----:R-:W1:Y:S01]  /*1cd0*/  LDC.64 R2, c[0x0][0x3b8] ;  /* 0x0000ee00ff027b82 */ /* 0x002e620000000a00 */
[----:B------:R-:W-:-:S05]  /*1ce0*/  IADD3 R8, PT, PT, R5, R6, RZ ;  /* 0x0000000605087210 */ /* 0x000fca0007ffe0ff */
[C---:B-1----:R-:W-:Y:S02]  /*1cf0*/  IMAD R19, R8.reuse, R3, RZ ;  /* 0x0000000308137224 */ /* 0x042fe400078e02ff */
[----:B------:R-:W-:-:S05]  /*1d00*/  IMAD.WIDE.U32 R8, R8, R2, RZ ;  /* 0x0000000208087225 */ /* 0x000fca00078e00ff */
[----:B------:R-:W-:Y:S02]  /*1d10*/  IADD3 R19, PT, PT, R9, R19, RZ ;  /* 0x0000001309137210 */ /* 0x000fe40007ffe0ff */
[----:B------:R-:W-:Y:S02]  /*1d20*/  MOV R18, R8 ;  /* 0x0000000800127202 */ /* 0x000fe40000000f00 */
.L_x_2896:
        /* <DEDUP_REMOVED lines=14> */
.L_x_2897:
[----:B------:R-:W1:Y:S01]  /*1e10*/  LDC.64 R144, c[0x0][0x3c0] ;  /* 0x0000f000ff907b82 */ /* 0x000e620000000a00 */
[----:B------:R-:W-:-:S05]  /*1e20*/  IADD3 R5, PT, PT, R5, R6, RZ ;  /* 0x0000000605057210 */ /* 0x000fca0007ffe0ff */
[C---:B-1----:R-:W-:Y:S02]  /*1e30*/  IMAD R23, R5.reuse, R145, RZ ;  /* 0x0000009105177224 */ /* 0x042fe400078e02ff */
[----:B-----5:R-:W-:-:S05]  /*1e40*/  IMAD.WIDE.U32 R4, R5, R144, RZ ;  /* 0x0000009005047225 */ /* 0x020fca00078e00ff */
[----:B------:R-:W-:Y:S02]  /*1e50*/  IADD3 R23, PT, PT, R5, R23, RZ ;  /* 0x0000001705177210 */ /* 0x000fe40007ffe0ff */
[----:B------:R-:W-:-:S07]  /*1e60*/  MOV R22, R4 ;  /* 0x0000000400167202 */ /* 0x000fce0000000f00 */
.L_x_2898:
[----:B------:R-:W1:Y:S01]  /*1e70*/  LDC R9, c[0x0][0x3e8] ;  /* 0x0000fa00ff097b82 */ /* 0x000e620000000800 */
[----:B------:R-:W-:Y:S02]  /*1e80*/  LEA R8, R185, 0xffffffc0, 0x6 ;  /* 0xffffffc0b9087811 */ /* 0x000fe400078e30ff */
[----:B------:R-:W-:Y:S02]  /*1e90*/  CS2R R214, SRZ ;  /* 0x0000000000d67805 */ /* 0x000fe4000001ff00 */
[----:B------:R-:W-:Y:S01]  /*1ea0*/  SHF.R.S32.HI R17, RZ, 0x1f, R8 ;  /* 0x0000001fff117819 */ /* 0x000fe20000011408 */
[----:B------:R-:W-:-:S04]  /*1eb0*/  IMAD.WIDE.U32 R22, R8, R144, R22 ;  /* 0x0000009008167225 */ /* 0x000fc800078e0016 */
[----:B------:R-:W-:Y:S01]  /*1ec0*/  IMAD.WIDE.U32 R18, R8, R2, R18 ;  /* 0x0000000208127225 */ /* 0x000fe200078e0012 */
        /* <DEDUP_REMOVED lines=10> */
[----:B------:R-:W-:-:S03]  /*1f70*/  MOV R6, R5 ;  /* 0x0000000500067202 */ /* 0x000fc60000000f00 */
[----:B------:R-:W-:Y:S02]  /*1f80*/  IMAD R10, R17, R2, RZ ;  /* 0x00000002110a7224 */ /* 0x000fe400078e02ff */
[----:B------:R-:W-:-:S04]  /*1f90*/  IMAD.HI.U32 R12, R11, R6, RZ ;  /* 0x000000060b0c7227 */ /* 0x000fc800078e00ff */
[----:B------:R-:W-:Y:S02]  /*1fa0*/  IMAD.MOV R5, RZ, RZ, -R12 ;  /* 0x000000ffff057224 */ /* 0x000fe400078e0a0c */
[----:B------:R-:W-:Y:S02]  /*1fb0*/  IMAD R11, R17, R144, RZ ;  /* 0x00000090110b7224 */ /* 0x000fe400078e02ff */
[----:B------:R-:W-:Y:S02]  /*1fc0*/  IMAD R5, R4, R5, R6 ;  /* 0x0000000504057224 */ /* 0x000fe400078e0206 */
[----:B------:R-:W1:Y:S01]  /*1fd0*/  LDC.64 R6, c[0x0][0x3d8] ;  /* 0x0000f600ff067b82 */ /* 0x000e620000000a00 */
[----:B------:R-:W-:Y:S02]  /*1fe0*/  IMAD R11, R8, R145, R11 ;  /* 0x00000091080b7224 */ /* 0x000fe400078e020b */
[----:B------:R-:W-:Y:S01]  /*1ff0*/  ISETP.GT.U32.AND P0, PT, R4, R5, PT ;  /* 0x000000050400720c */ /* 0x000fe20003f04070 */
[----:B------:R-:W-:-:S02]  /*2000*/  IMAD R17, R8, R3, R10 ;  /* 0x0000000308117224 */ /* 0x000fc400078e020a */
[----:B------:R-:W-:Y:S02]  /*2010*/  IADD3 R23, PT, PT, R23, R11, RZ ;  /* 0x0000000b17177210 */ /* 0x000fe40007ffe0ff */
[----:B------:R-:W-:-:S08]  /*2020*/  IMAD.IADD R19, R19, 0x1, R17 ;  /* 0x0000000113137824 */ /* 0x000fd000078e0211 */
[-C--:B------:R-:W-:Y:S02]  /*2030*/  @!P0 IADD3 R5, PT, PT, R5, -R4.reuse, RZ ;  /* 0x8000000405058210 */ /* 0x080fe40007ffe0ff */
[----:B------:R-:W-:Y:S02]  /*2040*/  @!P0 IADD3 R12, PT, PT, R12, 0x1, RZ ;  /* 0x000000010c0c8810 */ /* 0x000fe40007ffe0ff */
[----:B------:R-:W-:Y:S02]  /*2050*/  ISETP.GE.U32.AND P2, PT, R5, R4, PT ;  /* 0x000000040500720c */ /* 0x000fe40003f46070 */
[----:B------:R-:W-:Y:S02]  /*2060*/  LOP3.LUT R4, R14, R9, RZ, 0x3c, !PT ;  /* 0x000000090e047212 */ /* 0x000fe400078e3cff */
[----:B------:R-:W-:Y:S02]  /*2070*/  ISETP.NE.AND P0, PT, R9, RZ, PT ;  /* 0x000000ff0900720c */ /* 0x000fe40003f05270 */
[----:B------:R-:W-:-:S02]  /*2080*/  ISETP.GE.AND P1, PT, R4, RZ, PT ;  /* 0x000000ff0400720c */ /* 0x000fc40003f26270 */
        /* <DEDUP_REMOVED lines=11> */
[----:B------:R-:W-:-:S04]  /*2140*/  IADD3 R9, PT, PT, R11, R7, RZ ;  /* 0x000000070b097210 */ /* 0x000fc80007ffe0ff */
[----:B------:R-:W-:-:S07]  /*2150*/  IADD3 R8, PT, PT, R23, R5, RZ ;  /* 0x0000000517087210 */ /* 0x000fce0007ffe0ff */
.L_x_2894:
[----:B------:R-:W-:Y:S01]  /*2160*/  ISETP.NE.AND P2, PT, R0, -0x1, PT ;  /* 0xffffffff0000780c */ /* 0x000fe20003f45270 */
[C---:B------:R-:W-:Y:S01]  /*2170*/  IMAD.SHL.U32 R11, R188.reuse, 0x8, RZ ;  /* 0x00000008bc0b7824 */ /* 0x040fe200078e00ff */
[----:B------:R-:W1:Y:S01]  /*2180*/  LDCU.64 UR10, c[0x0][0x388] ;  /* 0x00007100ff0a77ac */ /* 0x000e620008000a00 */
[----:B------:R-:W-:Y:S01]  /*2190*/  IMAD.SHL.U32 R148, R188, 0x40, RZ ;  /* 0x00000040bc947824 */ /* 0x000fe200078e00ff */
[----:B------:R-:W-:Y:S01]  /*21a0*/  SHF.R.U32.HI R18, RZ, 0x3, R188 ;  /* 0x00000003ff127819 */ /* 0x000fe200000116bc */
[----:B------:R-:W2:Y:S01]  /*21b0*/  S2UR UR12, SR_CgaCtaId ;  /* 0x00000000000c79c3 */ /* 0x000ea20000008800 */
[C---:B------:R-:W-:Y:S01]  /*21c0*/  LOP3.LUT R15, R11.reuse, 0x1f8, RZ, 0xc0, !PT ;  /* 0x000001f80b0f7812 */ /* 0x040fe200078ec0ff */
[----:B------:R-:W3:Y:S01]  /*21d0*/  LDCU.64 UR4, c[0x0][0x390] ;  /* 0x00007200ff0477ac */ /* 0x000ee20008000a00 */
[----:B------:R-:W-:Y:S01]  /*21e0*/  LOP3.LUT R154, R11, 0x38, RZ, 0xc0, !PT ;  /* 0x000000380b9a7812 */ /* 0x000fe200078ec0ff */
[----:B------:R-:W-:Y:S01]  /*21f0*/  IMAD.IADD R201, R13, 0x1, -R16 ;  /* 0x000000010dc97824 */ /* 0x000fe200078e0a10 */
[----:B------:R-:W-:Y:S01]  /*2200*/  LOP3.LUT R146, R148, 0x1c0, RZ, 0xc0, !PT ;  /* 0x000001c094927812 */ /* 0x000fe200078ec0ff */
[----:B------:R-:W4:Y:S01]  /*2210*/  LDCU.64 UR6, c[0x0][0x3c8] ;  /* 0x00007900ff0677ac */ /* 0x000f220008000a00 */
[----:B------:R-:W-:Y:S01]  /*2220*/  LOP3.LUT R196, R15, 0x38, R188, 0x78, !PT ;  /* 0x000000380fc47812 */ /* 0x000fe200078e78bc */
[----:B------:R-:W5:Y:S01]  /*2230*/  @!P2 LDC.64 R6, c[0x0][0x398] ;  /* 0x0000e600ff06ab82 */ /* 0x000f620000000a00 */
[C---:B------:R-:W-:Y:S01]  /*2240*/  IADD3 R22, P1, PT, R154.reuse, R22, RZ ;  /* 0x000000169a167210 */ /* 0x040fe20007f3e0ff */
[----:B------:R-:W-:Y:S01]  /*2250*/  IMAD.MOV.U32 R19, RZ, RZ, RZ ;  /* 0x000000ffff137224 */ /* 0x000fe200078e00ff */
[----:B------:R-:W-:Y:S01]  /*2260*/  IADD3 R10, P0, PT, R154, R10, RZ ;  /* 0x0000000a9a0a7210 */ /* 0x000fe20007f1e0ff */
[----:B------:R-:W-:Y:S01]  /*2270*/  BSSY.RECONVERGENT B0, `(.L_x_2899) ;  /* 0x0000044000007945 */ /* 0x000fe20003800200 */
[--C-:B------:R-:W-:Y:S01]  /*2280*/  LOP3.LUT R146, R146, 0x38, R11.reuse, 0xf8, !PT ;  /* 0x0000003892927812 */ /* 0x100fe200078ef80b */
[----:B------:R-:W-:Y:S01]  /*2290*/  IMAD.X R23, RZ, RZ, R8, P1 ;  /* 0x000000ffff177224 */ /* 0x000fe200008e0608 */
[----:B------:R-:W-:Y:S01]  /*22a0*/  LOP3.LUT R196, R196, 0x1e00, R11, 0xf8, !PT ;  /* 0x00001e00c4c47812 */ /* 0x000fe200078ef80b */
[----:B------:R-:W4:Y:S01]  /*22b0*/  @P2 LDC.64 R4, c[0x0][0x3b0] ;  /* 0x0000ec00ff042b82 */ /* 0x000f220000000a00 */
[----:B------:R-:W-:Y:S01]  /*22c0*/  IMAD.X R11, RZ, RZ, R9, P0 ;  /* 0x000000ffff0b7224 */ /* 0x000fe200000e0609 */
[----:B------:R-:W-:Y:S01]  /*22d0*/  SHF.R.S32.HI R15, RZ, 0x1f, R14 ;  /* 0x0000001fff0f7819 */ /* 0x000fe2000001140e */
[----:B------:R-:W-:Y:S01]  /*22e0*/  IMAD.WIDE.U32 R22, R18, R2, R22 ;  /* 0x0000000212167225 */ /* 0x000fe200078e0016 */
[----:B------:R-:W-:-:S02]  /*22f0*/  SHF.R.U32.HI R190, RZ, 0x1, R188 ;  /* 0x00000001ffbe7819 */ /* 0x000fc400000116bc */
[----:B------:R-:W-:Y:S01]  /*2300*/  LOP3.LUT R153, R154, 0x40, RZ, 0xfc, !PT ;  /* 0x000000409a997812 */ /* 0x000fe200078efcff */
[----:B------:R-:W-:Y:S01]  /*2310*/  IMAD.WIDE.U32 R8, R18, R144, R10 ;  /* 0x0000009012087225 */ /* 0x000fe200078e000a */
[----:B-1----:R-:W-:Y:S02]  /*2320*/  LEA R204, P1, R22, UR10, 0x1 ;  /* 0x0000000a16cc7c11 */ /* 0x002fe4000f8208ff */
[----:B------:R-:W-:Y:S01]  /*2330*/  LOP3.LUT R81, R190, 0x8, RZ, 0xc0, !PT ;  /* 0x00000008be517812 */ /* 0x000fe200078ec0ff */
[----:B------:R-:W-:Y:S01]  /*2340*/  IMAD R203, R18, R3, R23 ;  /* 0x0000000312cb7224 */ /* 0x000fe200078e0217 */
[----:B---3--:R-:W-:Y:S01]  /*2350*/  LEA R206, P0, R8, UR4, 0x1 ;  /* 0x0000000408ce7c11 */ /* 0x008fe2000f8008ff */
[----:B------:R-:W-:Y:S01]  /*2360*/  IMAD R207, R18, R145, R9 ;  /* 0x0000009112cf7224 */ /* 0x000fe200078e0209 */
[----:B------:R-:W-:Y:S01]  /*2370*/  LOP3.LUT R151, R154, 0x80, RZ, 0xfc, !PT ;  /* 0x000000809a977812 */ /* 0x000fe200078efcff */
[----:B------:R-:W-:Y:S01]  /*2380*/  IMAD.WIDE.U32 R20, R21, 0x40, R18 ;  /* 0x0000004015147825 */ /* 0x000fe200078e0012 */
[----:B------:R-:W-:-:S02]  /*2390*/  LEA.HI.X R203, R22, UR11, R203, 0x1, P1 ;  /* 0x0000000b16cb7c11 */ /* 0x000fc400088f0ccb */
[----:B------:R-:W-:Y:S01]  /*23a0*/  LEA.HI.X R207, R8, UR5, R207, 0x1, P0 ;  /* 0x0000000508cf7c11 */ /* 0x000fe200080f0ccf */
[C---:B-----5:R-:W-:Y:S01]  /*23b0*/  @!P2 IMAD.WIDE.U32 R24, R213.reuse, R6, RZ ;  /* 0x00000006d518a225 */ /* 0x060fe200078e00ff */
[----:B------:R-:W-:Y:S01]  /*23c0*/  UMOV UR5, 0x400 ;  /* 0x0000040000057882 */ /* 0x000fe20000000000 */
[----:B------:R-:W-:Y:S01]  /*23d0*/  LOP3.LUT R81, R146, R81, RZ, 0x3c, !PT ;  /* 0x0000005192517212 */ /* 0x000fe200078e3cff */
[----:B--2---:R-:W-:Y:S01]  /*23e0*/  ULEA UR5, UR12, UR5, 0x18 ;  /* 0x000000050c057291 */ /* 0x004fe2000f8ec0ff */
[----:B------:R-:W-:Y:S02]  /*23f0*/  @!P2 IMAD R7, R213, R7, R25 ;  /* 0x00000007d507a224 */ /* 0x000fe400078e0219 */
[----:B----4-:R-:W-:-:S03]  /*2400*/  @P2 IMAD.WIDE.U32 R10, R0, R4, RZ ;  /* 0x00000004000a2225 */ /* 0x010fc600078e00ff */
[----:B------:R-:W-:Y:S01]  /*2410*/  LEA R196, R196, UR5, 0x1 ;  /* 0x00000005c4c47c11 */ /* 0x000fe2000f8e08ff */
[----:B------:R-:W-:Y:S02]  /*2420*/  @!P2 IMAD.MOV.U32 R4, RZ, RZ, R24 ;  /* 0x000000ffff04a224 */ /* 0x000fe400078e0018 */
[----:B------:R-:W-:Y:S02]  /*2430*/  @P2 IMAD.MOV.U32 R4, RZ, RZ, R10 ;  /* 0x000000ffff042224 */ /* 0x000fe400078e000a */
[----:B------:R-:W-:Y:S02]  /*2440*/  @P2 IMAD R7, R0, R5, R11 ;  /* 0x0000000500072224 */ /* 0x000fe400078e020b */
[----:B------:R-:W-:Y:S01]  /*2450*/  IMAD R25, R15, UR6, RZ ;  /* 0x000000060f197c24 */ /* 0x000fe2000f8e02ff */
[----:B------:R-:W-:-:S03]  /*2460*/  IADD3 R22, P0, PT, R154, R4, RZ ;  /* 0x000000049a167210 */ /* 0x000fc60007f1e0ff */
[----:B------:R-:W-:Y:S02]  /*2470*/  IMAD R25, R14, UR7, R25 ;  /* 0x000000070e197c24 */ /* 0x000fe4000f8e0219 */
[----:B------:R-:W-:Y:S01]  /*2480*/  IMAD.X R23, RZ, RZ, R7, P0 ;  /* 0x000000ffff177224 */ /* 0x000fe200000e0607 */
[----:B------:R-:W-:Y:S01]  /*2490*/  ISETP.GE.AND P0, PT, R18, R201, PT ;  /* 0x000000c91200720c */ /* 0x000fe20003f06270 */
[----:B------:R-:W-:-:S04]  /*24a0*/  IMAD.WIDE.U32 R22, R14, UR6, R22 ;  /* 0x000000060e167c25 */ /* 0x000fc8000f8e0016 */
[----:B------:R-:W-:-:S08]  /*24b0*/  IMAD.IADD R25, R23, 0x1, R25 ;  /* 0x0000000117197824 */ /* 0x000fd000078e0219 */
        /* <DEDUP_REMOVED lines=30> */
.L_x_2901:
[----:B------:R3:W-:Y:S02]  /*26a0*/  STS.128 [R196+0x4000], RZ ;  /* 0x004000ffc4007388 */ /* 0x0007e40000000c00 */
.L_x_2900:
[----:B------:R-:W-:Y:S05]  /*26b0*/  BSYNC.RECONVERGENT B0 ;  /* 0x0000000000007941 */ /* 0x000fea0003800200 */
.L_x_2899:
[----:B------:R-:W-:Y:S01]  /*26c0*/  IADD3 R11, PT, PT, R18, 0x10, RZ ;  /* 0x00000010120b7810 */ /* 0x000fe20007ffe0ff */
[----:B------:R-:W-:Y:S03]  /*26d0*/  BSSY.RECONVERGENT B0, `(.L_x_2902) ;  /* 0x0000024000007945 */ /* 0x000fe60003800200 */
[----:B------:R-:W-:-:S13]  /*26e0*/  ISETP.GE.AND P0, PT, R11, R201, PT ;  /* 0x000000c90b00720c */ /* 0x000fda0003f06270 */
        /* <DEDUP_REMOVED lines=33> */
.L_x_2904:
[----:B------:R2:W-:Y:S02]  /*2900*/  STS.128 [R196+0x4800], RZ ;  /* 0x004800ffc4007388 */ /* 0x0005e40000000c00 */
.L_x_2903:
[----:B------:R-:W-:Y:S05]  /*2910*/  BSYNC.RECONVERGENT B0 ;  /* 0x0000000000007941 */ /* 0x000fea0003800200 */
.L_x_2902:
[----:B------:R-:W-:Y:S01]  /*2920*/  IADD3 R9, PT, PT, R18, 0x20, RZ ;  /* 0x0000002012097810 */ /* 0x000fe20007ffe0ff */
[----:B------:R-:W-:Y:S03]  /*2930*/  BSSY.RECONVERGENT B0, `(.L_x_2905) ;  /* 0x0000024000007945 */ /* 0x000fe60003800200 */
[----:B------:R-:W-:-:S13]  /*2940*/  ISETP.GE.AND P0, PT, R9, R201, PT ;  /* 0x000000c90900720c */ /* 0x000fda0003f06270 */
        /* <DEDUP_REMOVED lines=33> */
.L_x_2907:
[----:B------:R2:W-:Y:S02]  /*2b60*/  STS.128 [R196+0x5000], RZ ;  /* 0x005000ffc4007388 */ /* 0x0005e40000000c00 */
.L_x_2906:
[----:B------:R-:W-:Y:S05]  /*2b70*/  BSYNC.RECONVERGENT B0 ;  /* 0x0000000000007941 */ /* 0x000fea0003800200 */
.L_x_2905:
[----:B------:R-:W-:Y:S01]  /*2b80*/  IADD3 R7, PT, PT, R18, 0x30, RZ ;  /* 0x0000003012077810 */ /* 0x000fe20007ffe0ff */
[----:B------:R-:W-:Y:S03]  /*2b90*/  BSSY.RECONVERGENT B0, `(.L_x_2908) ;  /* 0x0000024000007945 */ /* 0x000fe60003800200 */
[----:B------:R-:W-:-:S13]  /*2ba0*/  ISETP.GE.AND P0, PT, R7, R201, PT ;  /* 0x000000c90700720c */ /* 0x000fda0003f06270 */
[----:B------:R-:W-:Y:S05]  /*2bb0*/  @P0 BRA `(.L_x_2909) ;  /* 0x0000000000840947 */ /* 0x000fea0003800000 */
[----:B------:R-:W5:Y:S01]  /*2bc0*/  LDCU.64 UR10, c[0x0][0x3b0] ;  /* 0x00007600ff0a77ac */ /* 0x000f620008000a00 */
[----:B------:R-:W-:Y:S01]  /*2bd0*/  IADD3 R0, P0, PT, R20, 0x30, RZ ;  /* 0x0000003014007810 */ /* 0x000fe20007f1e0ff */
[----:B------:R-:W-:Y:S01]  /*2be0*/  IMAD.MOV.U32 R20, RZ, RZ, R22 ;  /* 0x000000ffff147224 */ /* 0x000fe200078e0016 */
[----:B------:R-:W3:Y:S03]  /*2bf0*/  LDCU UR4, c[0x0][0x440] ;  /* 0x00008800ff0477ac */ /* 0x000ee60008000800 */
[----:B-12-4-:R-:W-:Y:S01]  /*2c00*/  IMAD.X R5, RZ, RZ, R21, P0 ;  /* 0x000000ffff057224 */ /* 0x016fe200000e0615 */
[----:B------:R-:W-:Y:S01]  /*2c10*/  MOV R21, R25 ;  /* 0x0000001900157202 */ /* 0x000fe20000000f00 */
[----:B------:R-:W1:Y:S02]  /*2c20*/  LDCU.64 UR6, c[0x0][0x380] ;  /* 0x00007000ff0677ac */ /* 0x000e640008000a00 */
[----:B-----5:R-:W-:-:S02]  /*2c30*/  IMAD R5, R5, UR10, RZ ;  /* 0x0000000a05057c24 */ /* 0x020fc4000f8e02ff */
[----:B------:R-:W-:Y:S01]  /*2c40*/  IMAD.WIDE.U32 R20, R0, UR10, R20 ;  /* 0x0000000a00147c25 */ /* 0x000fe2000f8e0014 */
[----:B---3--:R-:W-:-:S03]  /*2c50*/  ISETP.GE.AND P1, PT, R154, UR4, PT ;  /* 0x000000049a007c0c */ /* 0x008fc6000bf26270 */
[----:B------:R-:W-:Y:S01]  /*2c60*/  IMAD R5, R0, UR11, R5 ;  /* 0x0000000b00057c24 */ /* 0x000fe2000f8e0205 */
[----:B------:R-:W-:Y:S02]  /*2c70*/  ISETP.GE.AND P0, PT, R153, UR4, PT ;  /* 0x0000000499007c0c */ /* 0x000fe4000bf06270 */
[----:B-1----:R-:W-:Y:S01]  /*2c80*/  LEA R4, P2, R20, UR6, 0x1 ;  /* 0x0000000614047c11 */ /* 0x002fe2000f8408ff */
        /* <DEDUP_REMOVED lines=19> */
.L_x_2910:
[----:B------:R2:W-:Y:S02]  /*2dc0*/  STS.128 [R196+0x5800], RZ ;  /* 0x005800ffc4007388 */ /* 0x0005e40000000c00 */
.L_x_2909:
[----:B------:R-:W-:Y:S05]  /*2dd0*/  BSYNC.RECONVERGENT B0 ;  /* 0x0000000000007941 */ /* 0x000fea0003800200 */
.L_x_2908:
        /* <DEDUP_REMOVED lines=9> */
[----:B-12-4-:R-:W-:Y:S02]  /*2e70*/  @!P1 IMAD.MOV.U32 R4, RZ, RZ, R204 ;  /* 0x000000ffff049224 */ /* 0x016fe400078e00cc */
        /* <DEDUP_REMOVED lines=20> */
.L_x_2913:
[----:B------:R2:W-:Y:S02]  /*2fc0*/  STS.128 [R196+0xa000], RZ ;  /* 0x00a000ffc4007388 */ /* 0x0005e40000000c00 */
.L_x_2912:
[----:B------:R-:W-:Y:S05]  /*2fd0*/  BSYNC.RECONVERGENT B0 ;  /* 0x0000000000007941 */ /* 0x000fea0003800200 */
.L_x_2911:
[----:B------:R-:W-:Y:S01]  /*2fe0*/  ISETP.GE.AND P0, PT, R11, R6, PT ;  /* 0x000000060b00720c */ /* 0x000fe20003f06270 */
[----:B------:R-:W-:Y:S01]  /*2ff0*/  BSSY.RECONVERGENT B0, `(.L_x_2914) ;  /* 0x000001b000007945 */ /* 0x000fe20003800200 */
[C---:B------:R-:W-:Y:S01]  /*3000*/  SHF.L.U64.HI R80, R2.reuse, 0x4, R3 ;  /* 0x0000000402507819 */ /* 0x040fe20000010203 */
[----:B------:R-:W-:-:S10]  /*3010*/  IMAD.SHL.U32 R83, R2, 0x10, RZ ;  /* 0x0000001002537824 */ /* 0x000fd400078e00ff */
[----:B------:R-:W-:Y:S05]  /*3020*/  @P0 BRA `(.L_x_2915) ;  /* 0x00000000005c0947 */ /* 0x000fea0003800000 */
[----:B------:R-:W5:Y:S01]  /*3030*/  LDCU UR4, c[0x0][0x440] ;  /* 0x00008800ff0477ac */ /* 0x000f620008000800 */
[----:B-12-4-:R-:W-:-:S04]  /*3040*/  LEA R4, P2, R83, R204, 0x1 ;  /* 0x000000cc53047211 */ /* 0x016fc800078408ff */
        /* <DEDUP_REMOVED lines=20> */
.L_x_2916:
[----:B------:R2:W-:Y:S02]  /*3190*/  STS.128 [R196+0xa800], RZ ;  /* 0x00a800ffc4007388 */ /* 0x0005e40000000c00 */
.L_x_2915:
[----:B------:R-:W-:Y:S05]  /*31a0*/  BSYNC.RECONVERGENT B0 ;  /* 0x0000000000007941 */ /* 0x000fea0003800200 */
.L_x_2914:
[----:B------:R-:W-:Y:S01]  /*31b0*/  ISETP.GE.AND P0, PT, R9, R6, PT ;  /* 0x000000060900720c */ /* 0x000fe20003f06270 */
[----:B------:R-:W-:-:S12]  /*31c0*/  BSSY.RECONVERGENT B0, `(.L_x_2917) ;  /* 0x0000019000007945 */ /* 0x000fd80003800200 */
        /* <DEDUP_REMOVED lines=23> */
.L_x_2919:
[----:B------:R2:W-:Y:S02]  /*3340*/  STS.128 [R196+0xb000], RZ ;  /* 0x00b000ffc4007388 */ /* 0x0005e40000000c00 */
.L_x_2918:
[----:B------:R-:W-:Y:S05]  /*3350*/  BSYNC.RECONVERGENT B0 ;  /* 0x0000000000007941 */ /* 0x000fea0003800200 */
.L_x_2917:
[----:B-12-4-:R-:W1:Y:S01]  /*3360*/  LDC.64 R4, c[0x0][0x538] ;  /* 0x00014e00ff047b82 */ /* 0x016e620000000a00 */
        /* <DEDUP_REMOVED lines=26> */
.L_x_2921:
[----:B------:R-:W-:Y:S05]  /*3510*/  BSYNC.RECONVERGENT B0 ;  /* 0x0000000000007941 */ /* 0x000fea0003800200 */
.L_x_2920:
[----:B------:R-:W4:Y:S01]  /*3520*/  LDCU.64 UR6, c[0x0][0x540] ;  /* 0x0000a800ff0677ac */ /* 0x000f220008000a00 */
[----:B------:R-:W0:Y:S01]  /*3530*/  LDGDEPBAR ;  /* 0x00000000000079af */ /* 0x000e220000000000 */
[----:B------:R-:W5:Y:S01]  /*3540*/  LDCU UR4, c[0x0][0x458] ;  /* 0x00008b00ff0477ac */ /* 0x000f620008000800 */
[----:B----4-:R-:W-:-:S04]  /*3550*/  IMAD.WIDE.U32 R14, R213, UR6, R14 ;  /* 0x00000006d50e7c25 */ /* 0x010fc8000f8e000e */
[----:B------:R-:W-:Y:S01]  /*3560*/  IMAD R0, R213, UR7, R15 ;  /* 0x00000007d5007c24 */ /* 0x000fe2000f8e020f */
[----:B-12---:R-:W-:Y:S01]  /*3570*/  LEA R18, P0, R14, R4, 0x2 ;  /* 0x000000040e127211 */ /* 0x006fe200078010ff */
[----:B------:R-:W-:Y:S01]  /*3580*/  IMAD.SHL.U32 R187, R188, 0x20, RZ ;  /* 0x00000020bcbb7824 */ /* 0x000fe200078e00ff */
[----:B------:R-:W-:-:S04]  /*3590*/  DEPBAR.LE SB0, 0x0 ;  /* 0x000080000000791a */ /* 0x000fc80000000000 */
[----:B------:R-:W-:-:S05]  /*35a0*/  LEA.HI.X R19, R14, R5, R0, 0x2, P0 ;  /* 0x000000050e137211 */ /* 0x000fca00000f1400 */
[----:B------:R-:W2:Y:S01]  /*35b0*/  LDG.E R5, desc[UR16][R18.64] ;  /* 0x0000001012057981 */ /* 0x000ea2000c1e1900 */
[----:B-----5:R-:W2:Y:S01]  /*35c0*/  MUFU.RCP R0, UR4 ;  /* 0x0000000400007d08 */ /* 0x020ea20008001000 */
        /* <DEDUP_REMOVED lines=9> */
[----:B------:R-:W-:Y:S02]  /*3660*/  LOP3.LUT R8, R187, 0x200, R148, 0xf8, !PT ;  /* 0x00000200bb087812 */ /* 0x000fe400078ef894 */
[----:B------:R-:W-:Y:S01]  /*3670*/  IADD3 R82, PT, PT, R4, UR14, R85 ;  /* 0x0000000e04527c10 */ /* 0x000fe2000fffe055 */
[----:B------:R-:W-:Y:S01]  /*3680*/  BAR.SYNC.DEFER_BLOCKING 0x0 ;  /* 0x0000000000007b1d */ /* 0x000fe20000010000 */
[----:B--2---:R-:W-:-:S05]  /*3690*/  FMUL.FTZ R0, R5, R0 ;  /* 0x0000000005007220 */ /* 0x004fca0000410000 */
        /* <DEDUP_REMOVED lines=23> */
.L_x_2924:
[----:B------:R2:W-:Y:S01]  /*3810*/  STS.128 [R196+0x10000], RZ ;  /* 0x010000ffc4007388 */ /* 0x0005e20000000c00 */
[----:B------:R-:W-:Y:S05]  /*3820*/  BRA `(.L_x_2925) ;  /* 0x00000000000c7947 */ /* 0x000fea0003800000 */
.L_x_2923:
[----:B------:R1:W-:Y:S04]  /*3830*/  STS.128 [R196+0xc000], RZ ;  /* 0x00c000ffc4007388 */ /* 0x0003e80000000c00 */
[----:B------:R1:W-:Y:S04]  /*3840*/  STS.128 [R196+0xe000], RZ ;  /* 0x00e000ffc4007388 */ /* 0x0003e80000000c00 */
[----:B------:R1:W-:Y:S02]  /*3850*/  STS.128 [R196+0x10000], RZ ;  /* 0x010000ffc4007388 */ /* 0x0003e40000000c00 */
.L_x_2925:
[----:B------:R-:W-:Y:S05]  /*3860*/  BSYNC.RECONVERGENT B0 ;  /* 0x0000000000007941 */ /* 0x000fea0003800200 */
.L_x_2922:
[----:B------:R-:W-:Y:S01]  /*3870*/  ISETP.GE.AND P0, PT, R11, R6, PT ;  /* 0x000000060b00720c */ /* 0x000fe20003f06270 */
[----:B------:R-:W-:-:S12]  /*3880*/  BSSY.RECONVERGENT B0, `(.L_x_2926) ;  /* 0x000001e000007945 */ /* 0x000fd80003800200 */
[----:B------:R1:W-:Y:S04]  /*3890*/  @P0 STS.128 [R196+0xc800], RZ ;  /* 0x00c800ffc4000388 */ /* 0x0003e80000000c00 */
[----:B------:R1:W-:Y:S04]  /*38a0*/  @P0 STS.128 [R196+0xe800], RZ ;  /* 0x00e800ffc4000388 */ /* 0x0003e80000000c00 */
[----:B------:R1:W-:Y:S01]  /*38b0*/  @P0 STS.128 [R196+0x10800], RZ ;  /* 0x010800ffc4000388 */ /* 0x0003e20000000c00 */
[----:B------:R-:W-:Y:S05]  /*38c0*/  @P0 BRA `(.L_x_2927) ;  /* 0x0000000000640947 */ /* 0x000fea0003800000 */
[----:B------:R-:W5:Y:S01]  /*38d0*/  LDCU UR4, c[0x0][0x440] ;  /* 0x00008800ff0477ac */ /* 0x000f620008000800 */
[C---:B-1----:R-:W-:Y:S01]  /*38e0*/  IMAD.SHL.U32 R5, R144.reuse, 0x10, RZ ;  /* 0x0000001090057824 */ /* 0x042fe200078e00ff */
[----:B------:R-:W-:-:S04]  /*38f0*/  SHF.L.U64.HI R4, R144, 0x4, R145 ;  /* 0x0000000490047819 */ /* 0x000fc80000010291 */
        /* <DEDUP_REMOVED lines=21> */
.L_x_2928:
[----:B------:R1:W-:Y:S02]  /*3a50*/  STS.128 [R196+0x10800], RZ ;  /* 0x010800ffc4007388 */ /* 0x0003e40000000c00 */
.L_x_2927:
[----:B------:R-:W-:Y:S05]  /*3a60*/  BSYNC.RECONVERGENT B0 ;  /* 0x0000000000007941 */ /* 0x000fea0003800200 */
.L_x_2926:
        /* <DEDUP_REMOVED lines=28> */
.L_x_2931:
[----:B------:R1:W-:Y:S02]  /*3c30*/  STS.128 [R196+0x11000], RZ ;  /* 0x011000ffc4007388 */ /* 0x0003e40000000c00 */
.L_x_2930:
[----:B------:R-:W-:Y:S05]  /*3c40*/  BSYNC.RECONVERGENT B0 ;  /* 0x0000000000007941 */ /* 0x000fea0003800200 */
.L_x_2929:
[----:B------:R-:W-:Y:S01]  /*3c50*/  ISETP.GE.AND P0, PT, R7, R6, PT ;  /* 0x000000060700720c */ /* 0x000fe20003f06270 */
[----:B------:R-:W-:Y:S01]  /*3c60*/  BSSY.RECONVERGENT B0, `(.L_x_2932) ;  /* 0x0000020000007945 */ /* 0x000fe20003800200 */
[----:B------:R-:W-:Y:S01]  /*3c70*/  IMAD.IADD R8, R81, 0x1, R8 ;  /* 0x0000000151087824 */ /* 0x000fe200078e0208 */
[----:B------:R-:W-:Y:S02]  /*3c80*/  LOP3.LUT R147, R188, 0x8, RZ, 0xc0, !PT ;  /* 0x00000008bc937812 */ /* 0x000fe400078ec0ff */
[----:B-1----:R-:W-:-:S08]  /*3c90*/  SHF.R.U32.HI R4, RZ, 0x4, R188 ;  /* 0x00000004ff047819 */ /* 0x002fd000000116bc */
        /* <DEDUP_REMOVED lines=27> */
.L_x_2934:
[----:B------:R1:W-:Y:S02]  /*3e50*/  STS.128 [R196+0x11800], RZ ;  /* 0x011800ffc4007388 */ /* 0x0003e40000000c00 */
.L_x_2933:
[----:B------:R-:W-:Y:S05]  /*3e60*/  BSYNC.RECONVERGENT B0 ;  /* 0x0000000000007941 */ /* 0x000fea0003800200 */
.L_x_2932:
[----:B------:R-:W-:Y:S01]  /*3e70*/  IMAD.SHL.U32 R4, R4, 0x400, RZ ;  /* 0x0000040004047824 */ /* 0x000fe200078e00ff */
[----:B------:R-:W-:Y:S01]  /*3e80*/  LOP3.LUT R147, R146, R147, RZ, 0x3c, !PT ;  /* 0x0000009392937212 */ /* 0x000fe200078e3cff */
[----:B------:R-:W-:Y:S01]  /*3e90*/  IMAD.MOV.U32 R186, RZ, RZ, 0x20 ;  /* 0x00000020ffba7424 */ /* 0x000fe200078e00ff */
[----:B------:R-:W-:Y:S01]  /*3ea0*/  LEA R93, R8, UR5, 0x1 ;  /* 0x00000005085d7c11 */ /* 0x000fe2000f8e08ff */
[----:B------:R-:W-:Y:S01]  /*3eb0*/  IMAD.MOV.U32 R152, RZ, RZ, 0x40 ;  /* 0x00000040ff987424 */ /* 0x000fe200078e00ff */
[----:B------:R-:W-:Y:S01]  /*3ec0*/  LOP3.LUT R90, R4, 0x400, RZ, 0xc0, !PT ;  /* 0x00000400045a7812 */ /* 0x000fe200078ec0ff */
[----:B------:R-:W5:Y:S01]  /*3ed0*/  LDCU UR4, c[0x0][0x50c] ;  /* 0x0000a180ff0477ac */ /* 0x000f620008000800 */
[C---:B------:R-:W-:Y:S01]  /*3ee0*/  LOP3.LUT P1, RZ, R188.reuse, 0x2, RZ, 0xc0, !PT ;  /* 0x00000002bcff7812 */ /* 0x040fe2000782c0ff */
[----:B------:R-:W-:Y:S01]  /*3ef0*/  LDSM.16.M88.4 R60, [R93] ;  /* 0x000000005d3c783b */ /* 0x000fe20000000200 */
[----:B------:R-:W-:Y:S01]  /*3f00*/  LOP3.LUT P0, RZ, R188, 0x4, RZ, 0xc0, !PT ;  /* 0x00000004bcff7812 */ /* 0x000fe2000780c0ff */
[----:B------:R-:W-:Y:S01]  /*3f10*/  IMAD R90, R147, 0x2, R90 ;  /* 0x00000002935a7824 */ /* 0x000fe200078e025a */
[----:B------:R-:W-:Y:S01]  /*3f20*/  SEL R84, R186, 0xffffffe0, !P1 ;  /* 0xffffffe0ba547807 */ /* 0x000fe20004800000 */
[----:B------:R-:W0:Y:S01]  /*3f30*/  LDGDEPBAR ;  /* 0x00000000000079af */ /* 0x000e220000000000 */
[----:B------:R-:W-:Y:S01]  /*3f40*/  SEL R152, R152, 0xffffffc0, !P0 ;  /* 0xffffffc098987807 */ /* 0x000fe20004000000 */
[----:B------:R-:W-:Y:S01]  /*3f50*/  VIADD R87, R90, UR5 ;  /* 0x000000055a577c36 */ /* 0x000fe20008000000 */
[C---:B------:R-:W-:Y:S01]  /*3f60*/  VIMNMX R135, PT, PT, R82.reuse, R85, PT ;  /* 0x0000005552877248 */ /* 0x040fe20003fe0100 */
[----:B------:R-:W2:Y:S01]  /*3f70*/  LDSM.16.M88.4 R32, [R90+UR5+0x6800] ;  /* 0x006800055a20783b */ /* 0x000ea20008000200 */
[--C-:B------:R-:W-:Y:S01]  /*3f80*/  IMAD.IADD R92, R93, 0x1, R84.reuse ;  /* 0x000000015d5c7824 */ /* 0x100fe200078e0254 */
[----:B------:R-:W-:Y:S01]  /*3f90*/  VIADDMNMX R134, R82, 0x8, R85, PT ;  /* 0x0000000852867846 */ /* 0x000fe20003800155 */
[----:B------:R-:W-:Y:S01]  /*3fa0*/  IMAD.IADD R88, R87, 0x1, R84 ;  /* 0x0000000157587824 */ /* 0x000fe200078e0254 */
[----:B------:R-:W3:Y:S01]  /*3fb0*/  LDSM.16.M88.4 R40, [R90+UR5+0x6000] ;  /* 0x006000055a28783b */ /* 0x000ee20008000200 */
[----:B------:R-:W-:-:S02]  /*3fc0*/  IMAD.IADD R91, R93, 0x1, R152 ;  /* 0x000000015d5b7824 */ /* 0x000fc400078e0298 */
[----:B------:R-:W-:Y:S01]  /*3fd0*/  IMAD.IADD R87, R87, 0x1, R152 ;  /* 0x0000000157577824 */ /* 0x000fe200078e0298 */
[----:B------:R-:W4:Y:S01]  /*3fe0*/  LDSM.16.M88.4 R24, [R90+UR5+0x7000] ;  /* 0x007000055a18783b */ /* 0x000f220008000200 */
[C---:B------:R-:W-:Y:S02]  /*3ff0*/  IMAD.IADD R89, R84.reuse, 0x1, R91 ;  /* 0x0000000154597824 */ /* 0x040fe400078e025b */
[----:B------:R-:W-:Y:S01]  /*4000*/  IMAD.IADD R86, R84, 0x1, R87 ;  /* 0x0000000154567824 */ /* 0x000fe200078e0257 */
[----:B------:R-:W5:Y:S04]  /*4010*/  LDSM.16.M88.4 R68, [R90+UR5+0x7800] ;  /* 0x007800055a44783b */ /* 0x000f680008000200 */
[----:B------:R-:W-:Y:S04]  /*4020*/  LDSM.16.M88.4 R44, [R92] ;  /* 0x000000005c2c783b */ /* 0x000fe80000000200 */
[----:B------:R-:W5:Y:S04]  /*4030*/  LDSM.16.M88.4 R8, [R88+0x6800] ;  /* 0x006800005808783b */ /* 0x000f680000000200 */
[----:B------:R-:W5:Y:S04]  /*4040*/  LDSM.16.M88.4 R56, [R88+0x6000] ;  /* 0x006000005838783b */ /* 0x000f680000000200 */
[----:B------:R-:W5:Y:S04]  /*4050*/  LDSM.16.M88.4 R52, [R88+0x7000] ;  /* 0x007000005834783b */ /* 0x000f680000000200 */
[----:B------:R-:W5:Y:S04]  /*4060*/  LDSM.16.M88.4 R48, [R88+0x7800] ;  /* 0x007800005830783b */ /* 0x000f680000000200 */
[----:B-1----:R-:W-:Y:S01]  /*4070*/  LDSM.16.M88.4 R4, [R91] ;  /* 0x000000005b04783b */ /* 0x002fe20000000200 */
[C---:B--2---:R-:W-:Y:S03]  /*4080*/  HMMA.16816.F32.BF16 R36, R60.reuse, R32, RZ ;  /* 0x000000203c24723c */ /* 0x044fe600000418ff */
[----:B------:R-:W1:Y:S04]  /*4090*/  LDSM.16.M88.4 R20, [R87+0x6000] ;  /* 0x006000005714783b */ /* 0x000e680000000200 */
[----:B------:R-:W2:Y:S01]  /*40a0*/  LDSM.16.M88.4 R16, [R87+0x6800] ;  /* 0x006800005710783b */ /* 0x000ea20000000200 */
[C---:B---3--:R-:W-:Y:S03]  /*40b0*/  HMMA.16816.F32.BF16 R12, R60.reuse, R40, RZ ;  /* 0x000000283c0c723c */ /* 0x048fe600000418ff */
[----:B------:R-:W-:Y:S04]  /*40c0*/  LDSM.16.M88.4 R72, [R90+UR5+0x9000] ;  /* 0x009000055a48783b */ /* 0x000fe80008000200 */
[----:B------:R-:W-:Y:S01]  /*40d0*/  LDSM.16.M88.4 R76, [R88+0xa000] ;  /* 0x00a00000584c783b */ /* 0x000fe20000000200 */
[C---:B------:R-:W-:Y:S08]  /*40e0*/  HMMA.16816.F32.BF16 R32, R60.reuse, R34, RZ ;  /* 0x000000223c20723c */ /* 0x040ff000000418ff */
[C---:B------:R-:W-:Y:S08]  /*40f0*/  HMMA.16816.F32.BF16 R40, R60.reuse, R42, RZ ;  /* 0x0000002a3c28723c */ /* 0x040ff000000418ff */
[C---:B----4-:R-:W-:Y:S08]  /*4100*/  HMMA.16816.F32.BF16 R28, R60.reuse, R24, RZ ;  /* 0x000000183c1c723c */ /* 0x050ff000000418ff */
[C---:B------:R-:W-:Y:S08]  /*4110*/  HMMA.16816.F32.BF16 R24, R60.reuse, R26, RZ ;  /* 0x0000001a3c18723c */ /* 0x040ff000000418ff */
[----:B-----5:R-:W-:Y:S08]  /*4120*/  HMMA.16816.F32.BF16 R64, R60, R68, RZ ;  /* 0x000000443c40723c */ /* 0x020ff000000418ff */
[C---:B------:R-:W-:Y:S08]  /*4130*/  HMMA.16816.F32.BF16 R36, R44.reuse, R8, R36 ;  /* 0x000000082c24723c */ /* 0x040ff00000041824 */
[----:B------:R-:W-:Y:S01]  /*4140*/  HMMA.16816.F32.BF16 R32, R44, R10, R32 ;  /* 0x0000000a2c20723c */ /* 0x000fe20000041820 */
[----:B------:R-:W3:Y:S07]  /*4150*/  LDSM.16.M88.4 R8, [R87+0x7000] ;  /* 0x007000005708783b */ /* 0x000eee0000000200 */
[----:B------:R-:W-:Y:S01]  /*4160*/  HMMA.16816.F32.BF16 R60, R60, R70, RZ ;  /* 0x000000463c3c723c */ /* 0x000fe200000418ff */
[----:B------:R-:W4:Y:S07]  /*4170*/  LDSM.16.M88.4 R68, [R87+0x7800] ;  /* 0x007800005744783b */ /* 0x000f2e0000000200 */
        /* <DEDUP_REMOVED lines=12> */
[----:B------:R-:W1:Y:S07]  /*4240*/  LDSM.16.M88.4 R20, [R89] ;  /* 0x000000005914783b */ /* 0x000e6e0000000200 */
[C---:B--2---:R-:W-:Y:S08]  /*4250*/  HMMA.16816.F32.BF16 R36, R4.reuse, R16, R36 ;  /* 0x000000100424723c */ /* 0x044ff00000041824 */
[C---:B------:R-:W-:Y:S01]  /*4260*/  HMMA.16816.F32.BF16 R32, R4.reuse, R18, R32 ;  /* 0x000000120420723c */ /* 0x040fe20000041820 */
[----:B------:R-:W-:Y:S07]  /*4270*/  LDSM.16.M88.4 R16, [R90+UR5+0x8000] ;  /* 0x008000055a10783b */ /* 0x000fee0008000200 */
[C---:B---3--:R-:W-:Y:S08]  /*4280*/  HMMA.16816.F32.BF16 R28, R4.reuse, R8, R28 ;  /* 0x00000008041c723c */ /* 0x048ff0000004181c */
[C---:B------:R-:W-:Y:S01]  /*4290*/  HMMA.16816.F32.BF16 R24, R4.reuse, R10, R24 ;  /* 0x0000000a0418723c */ /* 0x040fe20000041818 */
[----:B------:R-:W2:Y:S07]  /*42a0*/  LDSM.16.M88.4 R8, [R93+0x2000] ;  /* 0x002000005d08783b */ /* 0x000eae0000000200 */
[C---:B----4-:R-:W-:Y:S08]  /*42b0*/  HMMA.16816.F32.BF16 R64, R4.reuse, R68, R64 ;  /* 0x000000440440723c */ /* 0x050ff00000041840 */
[----:B------:R-:W-:Y:S01]  /*42c0*/  HMMA.16816.F32.BF16 R60, R4, R70, R60 ;  /* 0x00000046043c723c */ /* 0x000fe2000004183c */
[----:B------:R-:W3:Y:S04]  /*42d0*/  LDSM.16.M88.4 R4, [R90+UR5+0x8800] ;  /* 0x008800055a04783b */ /* 0x000ee80008000200 */
[----:B------:R-:W-:Y:S03]  /*42e0*/  LDSM.16.M88.4 R68, [R88+0x8000] ;  /* 0x008000005844783b */ /* 0x000fe60000000200 */
[C---:B-1----:R-:W-:Y:S08]  /*42f0*/  HMMA.16816.F32.BF16 R12, R20.reuse, R56, R12 ;  /* 0x00000038140c723c */ /* 0x042ff0000004180c */
        /* <DEDUP_REMOVED lines=10> */
[----:B------:R-:W1:Y:S04]  /*43a0*/  LDSM.16.M88.4 R20, [R90+UR5+0x9800] ;  /* 0x009800055a14783b */ /* 0x000e680008000200 */
[----:B------:R-:W-:Y:S03]  /*43b0*/  LDSM.16.M88.4 R44, [R88+0x9800] ;  /* 0x00980000582c783b */ /* 0x000fe60000000200 */
[C---:B--2---:R-:W-:Y:S08]  /*43c0*/  HMMA.16816.F32.BF16 R12, R8.reuse, R16, R12 ;  /* 0x00000010080c723c */ /* 0x044ff0000004180c */
[C---:B------:R-:W-:Y:S01]  /*43d0*/  HMMA.16816.F32.BF16 R40, R8.reuse, R18, R40 ;  /* 0x000000120828723c */ /* 0x040fe20000041828 */
[----:B------:R-:W2:Y:S07]  /*43e0*/  LDSM.16.M88.4 R16, [R92+0x2000] ;  /* 0x002000005c10783b */ /* 0x000eae0000000200 */
[C---:B---3--:R-:W-:Y:S08]  /*43f0*/  HMMA.16816.F32.BF16 R36, R8.reuse, R4, R36 ;  /* 0x000000040824723c */ /* 0x048ff00000041824 */
[C---:B------:R-:W-:Y:S01]  /*4400*/  HMMA.16816.F32.BF16 R32, R8.reuse, R6, R32 ;  /* 0x000000060820723c */ /* 0x040fe20000041820 */
[----:B------:R-:W3:Y:S07]  /*4410*/  LDSM.16.M88.4 R4, [R91+0x2000] ;  /* 0x002000005b04783b */ /* 0x000eee0000000200 */
[C---:B------:R-:W-:Y:S08]  /*4420*/  HMMA.16816.F32.BF16 R28, R8.reuse, R72, R28 ;  /* 0x00000048081c723c */ /* 0x040ff0000004181c */
[C---:B-1----:R-:W-:Y:S08]  /*4430*/  HMMA.16816.F32.BF16 R64, R8.reuse, R20, R64 ;  /* 0x000000140840723c */ /* 0x042ff00000041840 */
[C---:B------:R-:W-:Y:S01]  /*4440*/  HMMA.16816.F32.BF16 R60, R8.reuse, R22, R60 ;  /* 0x00000016083c723c */ /* 0x040fe2000004183c */
[----:B------:R-:W1:Y:S07]  /*4450*/  LDSM.16.M88.4 R20, [R87+0x8800] ;  /* 0x008800005714783b */ /* 0x000e6e0000000200 */
        /* <DEDUP_REMOVED lines=24> */
[----:B------:R-:W4:Y:S07]  /*45e0*/  LDSM.16.M88.4 R8, [R90+UR5+0xa000] ;  /* 0x00a000055a08783b */ /* 0x000f2e0008000200 */
[C---:B--2---:R-:W-:Y:S08]  /*45f0*/  HMMA.16816.F32.BF16 R64, R4.reuse, R56, R64 ;  /* 0x000000380440723c */ /* 0x044ff00000041840 */
[----:B------:R-:W-:Y:S01]  /*4600*/  HMMA.16816.F32.BF16 R60, R4, R58, R60 ;  /* 0x0000003a043c723c */ /* 0x000fe2000004183c */
[----:B------:R-:W2:Y:S04]  /*4610*/  LDSM.16.M88.4 R4, [R90+UR5+0xa800] ;  /* 0x00a800055a04783b */ /* 0x000ea80008000200 */
[----:B------:R-:W2:Y:S03]  /*4620*/  LDSM.16.M88.4 R56, [R92+0x4000] ;  /* 0x004000005c38783b */ /* 0x000ea60000000200 */
        /* <DEDUP_REMOVED lines=15> */
[----:B------:R-:W-:Y:S07]  /*4720*/  LDSM.16.M88.4 R8, [R86+0xa000] ;  /* 0x00a000005608783b */ /* 0x000fee0000000200 */
[C---:B--2---:R-:W-:Y:S08]  /*4730*/  HMMA.16816.F32.BF16 R36, R72.reuse, R4, R36 ;  /* 0x000000044824723c */ /* 0x044ff00000041824 */
[----:B------:R-:W-:Y:S01]  /*4740*/  HMMA.16816.F32.BF16 R32, R72, R6, R32 ;  /* 0x000000064820723c */ /* 0x000fe20000041820 */
[----:B------:R-:W2:Y:S07]  /*4750*/  LDSM.16.M88.4 R4, [R89+0x4000] ;  /* 0x004000005904783b */ /* 0x000eae0000000200 */
[C---:B------:R-:W-:Y:S08]  /*4760*/  HMMA.16816.F32.BF16 R12, R56.reuse, R76, R12 ;  /* 0x0000004c380c723c */ /* 0x040ff0000004180c */
[----:B------:R-:W-:Y:S08]  /*4770*/  HMMA.16816.F32.BF16 R40, R56, R78, R40 ;  /* 0x0000004e3828723c */ /* 0x000ff00000041828 */
[C---:B-----5:R-:W-:Y:S08]  /*4780*/  HMMA.16816.F32.BF16 R28, R72.reuse, R44, R28 ;  /* 0x0000002c481c723c */ /* 0x060ff0000004181c */
[----:B------:R-:W-:Y:S01]  /*4790*/  HMMA.16816.F32.BF16 R24, R72, R46, R24 ;  /* 0x0000002e4818723c */ /* 0x000fe20000041818 */
[----:B------:R-:W3:Y:S07]  /*47a0*/  LDSM.16.M88.4 R44, [R88+0xb800] ;  /* 0x00b80000582c783b */ /* 0x000eee0000000200 */
[C---:B-1----:R-:W-:Y:S08]  /*47b0*/  HMMA.16816.F32.BF16 R12, R20.reuse, R16, R12 ;  /* 0x00000010140c723c */ /* 0x042ff0000004180c */
[----:B------:R-:W-:Y:S01]  /*47c0*/  HMMA.16816.F32.BF16 R40, R20, R18, R40 ;  /* 0x000000121428723c */ /* 0x000fe20000041828 */
[----:B------:R-:W-:Y:S07]  /*47d0*/  LDSM.16.M88.4 R16, [R87+0xb000] ;  /* 0x00b000005710783b */ /* 0x000fee0000000200 */
[C---:B------:R-:W-:Y:S08]  /*47e0*/  HMMA.16816.F32.BF16 R64, R72.reuse, R68, R64 ;  /* 0x000000444840723c */ /* 0x040ff00000041840 */
[----:B------:R-:W-:Y:S01]  /*47f0*/  HMMA.16816.F32.BF16 R60, R72, R70, R60 ;  /* 0x00000046483c723c */ /* 0x000fe2000004183c */
[----:B------:R-:W-:Y:S07]  /*4800*/  LDSM.16.M88.4 R68, [R87+0xa800] ;  /* 0x00a800005744783b */ /* 0x000fee0000000200 */
[C---:B--2---:R-:W-:Y:S08]  /*4810*/  HMMA.16816.F32.BF16 R12, R4.reuse, R8, R12 ;  /* 0x00000008040c723c */ /* 0x044ff0000004180c */
        /* <DEDUP_REMOVED lines=9> */
[----:B------:R-:W-:Y:S01]  /*48b0*/  FMUL.FTZ R41, R41, UR4 ;  /* 0x0000000429297c20 */ /* 0x000fe20008410000 */
[----:B------:R-:W-:-:S04]  /*48c0*/  FMUL.FTZ R42, R42, UR4 ;  /* 0x000000042a2a7c20 */ /* 0x000fc80008410000 */
[C---:B------:R-:W-:Y:S02]  /*48d0*/  HMMA.16816.F32.BF16 R28, R56.reuse, R48, R28 ;  /* 0x00000030381c723c */ /* 0x040fe4000004181c */
[----:B------:R-:W-:Y:S06]  /*48e0*/  MUFU.TANH R15, R15 ;  /* 0x0000000f000f7308 */ /* 0x000fec0000002400 */
[C---:B------:R-:W-:Y:S01]  /*48f0*/  HMMA.16816.F32.BF16 R24, R56.reuse, R50, R24 ;  /* 0x000000323818723c */ /* 0x040fe20000041818 */
[----:B------:R-:W4:Y:S01]  /*4900*/  LDSM.16.M88.4 R48, [R86+0xa800] ;  /* 0x00a800005630783b */ /* 0x000f220000000200 */
[----:B------:R-:W-:Y:S06]  /*4910*/  MUFU.TANH R41, R41 ;  /* 0x0000002900297308 */ /* 0x000fec0000002400 */
[----:B------:R-:W-:Y:S08]  /*4920*/  HMMA.16816.F32.BF16 R36, R56, R52, R36 ;  /* 0x000000343824723c */ /* 0x000ff00000041824 */
[----:B-1----:R-:W-:Y:S01]  /*4930*/  HMMA.16816.F32.BF16 R60, R20, R10, R60 ;  /* 0x0000000a143c723c */ /* 0x002fe2000004183c */
[----:B------:R-:W-:-:S06]  /*4940*/  FMUL.FTZ R11, R43, UR4 ;  /* 0x000000042b0b7c20 */ /* 0x000fcc0008410000 */
[----:B------:R-:W-:Y:S01]  /*4950*/  MUFU.TANH R11, R11 ;  /* 0x0000000b000b7308 */ /* 0x000fe20000002400 */
[----:B------:R-:W-:Y:S01]  /*4960*/  HMMA.16816.F32.BF16 R32, R56, R54, R32 ;  /* 0x000000363820723c */ /* 0x000fe20000041820 */
[----:B------:R-:W1:Y:S01]  /*4970*/  LDSM.16.M88.4 R52, [R86+0xb000] ;  /* 0x00b000005634783b */ /* 0x000e620000000200 */
[----:B------:R-:W-:-:S05]  /*4980*/  DEPBAR.LE SB0, 0x0 ;  /* 0x000080000000791a */ /* 0x000fca0000000000 */
[----:B------:R5:W-:Y:S01]  /*4990*/  MUFU.TANH R57, R12 ;  /* 0x0000000c00397308 */ /* 0x000be20000002400 */
[----:B------:R-:W-:Y:S08]  /*49a0*/  HMMA.16816.F32.BF16 R36, R20, R68, R36 ;  /* 0x000000441424723c */ /* 0x000ff00000041824 */
[----:B--2---:R-:W-:Y:S08]  /*49b0*/  HMMA.16816.F32.BF16 R60, R4, R46, R60 ;  /* 0x0000002e043c723c */ /* 0x004ff0000004183c */
[----:B------:R-:W-:Y:S01]  /*49c0*/  HMMA.16816.F32.BF16 R32, R20, R70, R32 ;  /* 0x000000461420723c */ /* 0x000fe20000041820 */
[----:B-----5:R-:W-:-:S04]  /*49d0*/  IMAD.IADD R12, R184, 0x1, R150 ;  /* 0x00000001b80c7824 */ /* 0x020fc800078e0296 */
[C---:B------:R-:W-:Y:S01]  /*49e0*/  VIADD R141, R12.reuse, 0x38 ;  /* 0x000000380c8d7836 */ /* 0x040fe20000000000 */
[----:B------:R-:W-:Y:S02]  /*49f0*/  IADD3 R10, PT, PT, R12, 0x1, RZ ;  /* 0x000000010c0a7810 */ /* 0x000fe40007ffe0ff */
[C---:B------:R-:W-:Y:S01]  /*4a00*/  HMMA.16816.F32.BF16 R28, R20.reuse, R16, R28 ;  /* 0x00000010141c723c */ /* 0x040fe2000004181c */
[----:B------:R-:W-:Y:S01]  /*4a10*/  FMUL.FTZ R17, R40, UR4 ;  /* 0x0000000428117c20 */ /* 0x000fe20008410000 */
[C---:B------:R-:W-:Y:S01]  /*4a20*/  ISETP.GE.AND P5, PT, R141.reuse, R135, PT ;  /* 0x000000878d00720c */ /* 0x040fe20003fa6270 */
[----:B------:R-:W-:Y:S01]  /*4a30*/  FMUL.FTZ R16, R14, UR4 ;  /* 0x000000040e107c20 */ /* 0x000fe20008410000 */
[-C--:B------:R-:W-:Y:S01]  /*4a40*/  ISETP.GE.AND P3, PT, R141, R134.reuse, PT ;  /* 0x000000868d00720c */ /* 0x080fe20003f66270 */
[----:B------:R-:W-:Y:S01]  /*4a50*/  FMUL.FTZ R61, R61, UR4 ;  /* 0x000000043d3d7c20 */ /* 0x000fe20008410000 */
[----:B------:R-:W-:Y:S01]  /*4a60*/  I2FP.F32.S32 R141, R141 ;  /* 0x0000008d008d7245 */ /* 0x000fe20000201400 */
[----:B------:R-:W-:Y:S01]  /*4a70*/  MUFU.TANH R17, R17 ;  /* 0x0000001100117308 */ /* 0x000fe20000002400 */
[----:B------:R-:W-:Y:S01]  /*4a80*/  HMMA.16816.F32.BF16 R24, R20, R18, R24 ;  /* 0x000000121418723c */ /* 0x000fe20000041818 */
[C---:B------:R-:W-:Y:S01]  /*4a90*/  ISETP.GE.AND P2, PT, R10.reuse, R135, PT ;  /* 0x000000870a00720c */ /* 0x040fe20003f46270 */
[----:B------:R-:W-:Y:S01]  /*4aa0*/  FMUL.FTZ R63, R63, UR4 ;  /* 0x000000043f3f7c20 */ /* 0x000fe20008410000 */
[----:B------:R-:W-:-:S02]  /*4ab0*/  ISETP.GE.AND P6, PT, R10, R134, PT ;  /* 0x000000860a00720c */ /* 0x000fc40003fc6270 */
[----:B------:R-:W-:Y:S02]  /*4ac0*/  I2FP.F32.S32 R10, R10 ;  /* 0x0000000a000a7245 */ /* 0x000fe40000201400 */
[----:B------:R-:W-:Y:S01]  /*4ad0*/  MUFU.TANH R61, R61 ;  /* 0x0000003d003d7308 */ /* 0x000fe20000002400 */
[----:B------:R-:W-:Y:S01]  /*4ae0*/  HMMA.16816.F32.BF16 R64, R20, R8, R64 ;  /* 0x000000081440723c */ /* 0x000fe20000041840 */
[----:B------:R-:W-:Y:S01]  /*4af0*/  FMUL.FTZ R23, R60, UR4 ;  /* 0x000000043c177c20 */ /* 0x000fe20008410000 */
[----:B------:R-:W-:Y:S02]  /*4b00*/  VIADD R8, R12, 0x8 ;  /* 0x000000080c087836 */ /* 0x000fe40000000000 */
[----:B---3--:R-:W-:Y:S01]  /*4b10*/  FFMA.FTZ R13, R0, R10, R13 ;  /* 0x0000000a000d7223 */ /* 0x008fe2000001000d */
[C---:B------:R-:W-:Y:S02]  /*4b20*/  VIADD R20, R12.reuse, 0x10 ;  /* 0x000000100c147836 */ /* 0x040fe40000000000 */
[----:B------:R-:W-:Y:S01]  /*4b30*/  VIADD R22, R12, 0x19 ;  /* 0x000000190c167836 */ /* 0x000fe20000000000 */
[----:B------:R-:W2:Y:S01]  /*4b40*/  MUFU.TANH R23, R23 ;  /* 0x0000001700177308 */ /* 0x000ea20000002400 */
[----:B----4-:R-:W-:Y:S01]  /*4b50*/  HMMA.16816.F32.BF16 R36, R4, R48, R36 ;  /* 0x000000300424723c */ /* 0x010fe20000041824 */
[----:B------:R-:W-:-:S02]  /*4b60*/  ISETP.GE.AND P4, PT, R8, R135, PT ;  /* 0x000000870800720c */ /* 0x000fc40003f86270 */
[----:B------:R-:W-:Y:S01]  /*4b70*/  FSEL R18, R13, -INF , !P2 ;  /* 0xff8000000d127808 */ /* 0x000fe20005000000 */
[----:B------:R-:W-:-:S03]  /*4b80*/  VIADD R13, R12, 0x11 ;  /* 0x000000110c0d7836 */ /* 0x000fc60000000000 */
[----:B------:R-:W3:Y:S01]  /*4b90*/  MUFU.TANH R49, R42 ;  /* 0x0000002a00317308 */ /* 0x000ee20000002400 */
[C---:B------:R-:W-:Y:S07]  /*4ba0*/  HMMA.16816.F32.BF16 R32, R4.reuse, R50, R32 ;  /* 0x000000320420723c */ /* 0x040fee0000041820 */
[----:B------:R-:W-:Y:S01]  /*4bb0*/  MUFU.TANH R63, R63 ;  /* 0x0000003f003f7308 */ /* 0x000fe20000002400 */
[----:B-1----:R-:W-:Y:S01]  /*4bc0*/  HMMA.16816.F32.BF16 R28, R4, R52, R28 ;  /* 0x00000034041c723c */ /* 0x002fe2000004181c */
[----:B--2---:R-:W-:-:S02]  /*4bd0*/  FFMA.FTZ R23, R0, R141, R23 ;  /* 0x0000008d00177223 */ /* 0x004fc40000010017 */
[----:B------:R-:W-:Y:S01]  /*4be0*/  FMUL.FTZ R19, R36, UR4 ;  /* 0x0000000424137c20 */ /* 0x000fe20008410000 */
[----:B------:R-:W-:Y:S01]  /*4bf0*/  FMUL.FTZ R38, R38, UR4 ;  /* 0x0000000426267c20 */ /* 0x000fe20008410000 */
[----:B------:R-:W-:Y:S01]  /*4c00*/  FMUL.FTZ R37, R37, UR4 ;  /* 0x0000000425257c20 */ /* 0x000fe20008410000 */
[----:B------:R-:W-:Y:S01]  /*4c10*/  FSEL R192, R23, -INF , !P5 ;  /* 0xff80000017c07808 */ /* 0x000fe20006800000 */
[----:B------:R-:W-:Y:S01]  /*4c20*/  FMUL.FTZ R9, R39, UR4 ;  /* 0x0000000427097c20 */ /* 0x000fe20008410000 */
[C---:B------:R-:W-:Y:S01]  /*4c30*/  HMMA.16816.F32.BF16 R24, R4.reuse, R54, R24 ;  /* 0x000000360418723c */ /* 0x040fe20000041818 */
[----:B------:R-:W-:Y:S01]  /*4c40*/  ISETP.GE.AND P5, PT, R8, R134, PT ;  /* 0x000000860800720c */ /* 0x000fe20003fa6270 */
[----:B------:R-:W-:Y:S01]  /*4c50*/  MUFU.TANH R19, R19 ;  /* 0x0000001300137308 */ /* 0x000fe20000002400 */
[----:B------:R-:W-:Y:S01]  /*4c60*/  I2FP.F32.S32 R8, R8 ;  /* 0x0000000800087245 */ /* 0x000fe20000201400 */
[----:B------:R-:W-:Y:S01]  /*4c70*/  FMUL.FTZ R21, R32, UR4 ;  /* 0x0000000420157c20 */ /* 0x000fe20008410000 */
[----:B------:R-:W-:Y:S01]  /*4c80*/  FMUL.FTZ R34, R34, UR4 ;  /* 0x0000000422227c20 */ /* 0x000fe20008410000 */
[----:B------:R-:W-:Y:S01]  /*4c90*/  FMUL.FTZ R33, R33, UR4 ;  /* 0x0000000421217c20 */ /* 0x000fe20008410000 */
[----:B------:R-:W-:Y:S01]  /*4ca0*/  FMUL.FTZ R35, R35, UR4 ;  /* 0x0000000423237c20 */ /* 0x000fe20008410000 */
[----:B------:R-:W-:Y:S01]  /*4cb0*/  HMMA.16816.F32.BF16 R64, R4, R44, R64 ;  /* 0x0000002c0440723c */ /* 0x000fe20000041840 */
[----:B------:R-:W-:Y:S01]  /*4cc0*/  FMUL.FTZ R7, R62, UR4 ;  /* 0x000000043e077c20 */ /* 0x000fe20008410000 */
[----:B------:R-:W-:Y:S01]  /*4cd0*/  MUFU.TANH R43, R38 ;  /* 0x00000026002b7308 */ /* 0x000fe20000002400 */
[CC--:B------:R-:W-:Y:S01]  /*4ce0*/  FFMA.FTZ R14, R0.reuse, R8.reuse, R17 ;  /* 0x00000008000e7223 */ /* 0x0c0fe20000010011 */
[----:B------:R-:W-:Y:S01]  /*4cf0*/  FMUL.FTZ R5, R29, UR4 ;  /* 0x000000041d057c20 */ /* 0x000fe20008410000 */
[----:B---3--:R-:W-:Y:S01]  /*4d00*/  FFMA.FTZ R17, R0, R8, R49 ;  /* 0x0000000800117223 */ /* 0x008fe20000010031 */
[----:B------:R-:W-:Y:S01]  /*4d10*/  FMUL.FTZ R6, R31, UR4 ;  /* 0x000000041f067c20 */ /* 0x000fe20008410000 */
[----:B------:R-:W-:Y:S01]  /*4d20*/  VIADD R8, R12, 0x18 ;  /* 0x000000180c087836 */ /* 0x000fe20000000000 */
[----:B------:R-:W-:Y:S01]  /*4d30*/  FSEL R14, R14, -INF , !P4 ;  /* 0xff8000000e0e7808 */ /* 0x000fe20006000000 */
[----:B------:R-:W-:Y:S01]  /*4d40*/  FMUL.FTZ R28, R28, UR4 ;  /* 0x000000041c1c7c20 */ /* 0x000fe20008410000 */
[----:B------:R-:W1:Y:S01]  /*4d50*/  MUFU.TANH R7, R7 ;  /* 0x0000000700077308 */ /* 0x000e620000002400 */
[----:B------:R-:W-:Y:S01]  /*4d60*/  ISETP.GE.AND P4, PT, R20, R134, PT ;  /* 0x000000861400720c */ /* 0x000fe20003f86270 */
[----:B------:R-:W-:Y:S01]  /*4d70*/  FMUL.FTZ R4, R25, UR4 ;  /* 0x0000000419047c20 */ /* 0x000fe20008410000 */
[----:B------:R-:W-:Y:S01]  /*4d80*/  FSEL R17, R17, -INF , !P5 ;  /* 0xff80000011117808 */ /* 0x000fe20006800000 */
[----:B------:R-:W-:Y:S01]  /*4d90*/  FMUL.FTZ R24, R24, UR4 ;  /* 0x0000000418187c20 */ /* 0x000fe20008410000 */
[----:B------:R-:W-:Y:S01]  /*4da0*/  ISETP.GE.AND P5, PT, R13, R135, PT ;  /* 0x000000870d00720c */ /* 0x000fe20003fa6270 */
[----:B------:R-:W-:Y:S01]  /*4db0*/  FMUL.FTZ R30, R30, UR4 ;  /* 0x000000041e1e7c20 */ /* 0x000fe20008410000 */
[----:B------:R-:W-:Y:S01]  /*4dc0*/  FMUL.FTZ R26, R26, UR4 ;  /* 0x000000041a1a7c20 */ /* 0x000fe20008410000 */
[----:B------:R-:W-:Y:S01]  /*4dd0*/  MUFU.TANH R37, R37 ;  /* 0x0000002500257308 */ /* 0x000fe20000002400 */
[----:B------:R-:W-:Y:S01]  /*4de0*/  FMUL.FTZ R67, R67, UR4 ;  /* 0x0000000443437c20 */ /* 0x000fe20008410000 */
[----:B------:R-:W-:Y:S01]  /*4df0*/  FMUL.FTZ R27, R27, UR4 ;  /* 0x000000041b1b7c20 */ /* 0x000fe20008410000 */
[----:B------:R-:W-:Y:S01]  /*4e00*/  FMUL.FTZ R65, R65, UR4 ;  /* 0x0000000441417c20 */ /* 0x000fe20008410000 */
[----:B------:R-:W-:Y:S01]  /*4e10*/  FMUL.FTZ R64, R64, UR4 ;  /* 0x0000000440407c20 */ /* 0x000fe20008410000 */
[----:B------:R-:W-:-:S03]  /*4e20*/  FMUL.FTZ R66, R66, UR4 ;  /* 0x0000000442427c20 */ /* 0x000fc60008410000 */
[----:B------:R2:W-:Y:S01]  /*4e30*/  MUFU.TANH R23, R5 ;  /* 0x0000000500177308 */ /* 0x0005e20000002400 */
[C---:B-1----:R-:W-:Y:S01]  /*4e40*/  FFMA.FTZ R141, R0.reuse, R141, R7 ;  /* 0x0000008d008d7223 */ /* 0x042fe20000010007 */
[----:B------:R-:W-:Y:S01]  /*4e50*/  FFMA.FTZ R7, R0, R10, R15 ;  /* 0x0000000a00077223 */ /* 0x000fe2000001000f */
[----:B------:R-:W-:-:S03]  /*4e60*/  VIADD R10, R12, 0x9 ;  /* 0x000000090c0a7836 */ /* 0x000fc60000000000 */
[----:B------:R-:W-:Y:S02]  /*4e70*/  FSEL R141, R141, -INF , !P3 ;  /* 0xff8000008d8d7808 */ /* 0x000fe40005800000 */
[CC--:B------:R-:W-:Y:S01]  /*4e80*/  ISETP.GE.AND P3, PT, R10.reuse, R135.reuse, PT ;  /* 0x000000870a00720c */ /* 0x0c0fe20003f66270 */
[----:B------:R-:W-:Y:S01]  /*4e90*/  MUFU.TANH R9, R9 ;  /* 0x0000000900097308 */ /* 0x000fe20000002400 */
[----:B------:R-:W-:Y:S02]  /*4ea0*/  ISETP.GE.AND P2, PT, R10, R134, PT ;  /* 0x000000860a00720c */ /* 0x000fe40003f46270 */
[----:B------:R-:W-:Y:S02]  /*4eb0*/  I2FP.F32.S32 R10, R10 ;  /* 0x0000000a000a7245 */ /* 0x000fe40000201400 */
[----:B------:R-:W-:Y:S02]  /*4ec0*/  FSEL R7, R7, -INF , !P6 ;  /* 0xff80000007077808 */ /* 0x000fe40007000000 */
[----:B------:R-:W-:Y:S01]  /*4ed0*/  ISETP.GE.AND P6, PT, R20, R135, PT ;  /* 0x000000871400720c */ /* 0x000fe20003fc6270 */
[C---:B------:R-:W-:Y:S01]  /*4ee0*/  FFMA.FTZ R41, R0.reuse, R10, R41 ;  /* 0x0000000a00297223 */ /* 0x040fe20000010029 */
[----:B------:R-:W-:Y:S01]  /*4ef0*/  I2FP.F32.S32 R20, R20 ;  /* 0x0000001400147245 */ /* 0x000fe20000201400 */
[C---:B--2---:R-:W-:Y:S01]  /*4f00*/  FFMA.FTZ R5, R0.reuse, R10, R11 ;  /* 0x0000000a00057223 */ /* 0x044fe2000001000b */
[----:B------:R-:W1:Y:S03]  /*4f10*/  MUFU.TANH R21, R21 ;  /* 0x0000001500157308 */ /* 0x000e660000002400 */
[CC--:B------:R-:W-:Y:S01]  /*4f20*/  FFMA.FTZ R10, R0.reuse, R20.reuse, R19 ;  /* 0x00000014000a7223 */ /* 0x0c0fe20000010013 */
[----:B------:R-:W-:Y:S01]  /*4f30*/  FFMA.FTZ R15, R0, R20, R43 ;  /* 0x00000014000f7223 */ /* 0x000fe2000001002b */
[----:B------:R-:W-:-:S02]  /*4f40*/  FSEL R20, R41, -INF , !P3 ;  /* 0xff80000029147808 */ /* 0x000fc40005800000 */
[-C--:B------:R-:W-:Y:S01]  /*4f50*/  ISETP.GE.AND P3, PT, R13, R134.reuse, PT ;  /* 0x000000860d00720c */ /* 0x080fe20003f66270 */
[----:B------:R-:W2:Y:S01]  /*4f60*/  MUFU.TANH R31, R34 ;  /* 0x00000022001f7308 */ /* 0x000ea20000002400 */
[----:B------:R-:W-:Y:S02]  /*4f70*/  I2FP.F32.S32 R13, R13 ;  /* 0x0000000d000d7245 */ /* 0x000fe40000201400 */
[----:B------:R-:W-:Y:S02]  /*4f80*/  FSEL R5, R5, -INF , !P2 ;  /* 0xff80000005057808 */ /* 0x000fe40005000000 */
[----:B------:R-:W-:Y:S02]  /*4f90*/  FSEL R10, R10, -INF , !P6 ;  /* 0xff8000000a0a7808 */ /* 0x000fe40007000000 */
[C---:B------:R-:W-:Y:S01]  /*4fa0*/  ISETP.GE.AND P2, PT, R8.reuse, R135, PT ;  /* 0x000000870800720c */ /* 0x040fe20003f46270 */
[----:B------:R-:W3:Y:S01]  /*4fb0*/  MUFU.TANH R29, R33 ;  /* 0x00000021001d7308 */ /* 0x000ee20000002400 */
[----:B------:R-:W-:-:S02]  /*4fc0*/  ISETP.GE.AND P6, PT, R8, R134, PT ;  /* 0x000000860800720c */ /* 0x000fc40003fc6270 */
[----:B------:R-:W-:Y:S02]  /*4fd0*/  FSEL R15, R15, -INF , !P4 ;  /* 0xff8000000f0f7808 */ /* 0x000fe40006000000 */
[----:B------:R-:W-:Y:S02]  /*4fe0*/  I2FP.F32.S32 R8, R8 ;  /* 0x0000000800087245 */ /* 0x000fe40000201400 */
[----:B------:R-:W-:Y:S01]  /*4ff0*/  ISETP.GE.AND P4, PT, R22, R135, PT ;  /* 0x000000871600720c */ /* 0x000fe20003f86270 */
[----:B------:R4:W-:Y:S02]  /*5000*/  MUFU.TANH R39, R6 ;  /* 0x0000000600277308 */ /* 0x0009e40000002400 */
[CC--:B-1----:R-:W-:Y:S01]  /*5010*/  FFMA.FTZ R21, R0.reuse, R8.reuse, R21 ;  /* 0x0000000800157223 */ /* 0x0c2fe20000010015 */
[----:B--2---:R-:W-:-:S05]  /*5020*/  FFMA.FTZ R11, R0, R8, R31 ;  /* 0x00000008000b7223 */ /* 0x004fca000001001f */
[----:B------:R-:W1:Y:S01]  /*5030*/  MUFU.TANH R35, R35 ;  /* 0x0000002300237308 */ /* 0x000e620000002400 */
[----:B------:R-:W-:-:S07]  /*5040*/  FSEL R11, R11, -INF , !P6 ;  /* 0xff8000000b0b7808 */ /* 0x000fce0007000000 */
[----:B------:R2:W5:Y:S01]  /*5050*/  MUFU.TANH R25, R28 ;  /* 0x0000001c00197308 */ /* 0x0005620000002400 */
[CC--:B----4-:R-:W-:Y:S01]  /*5060*/  FFMA.FTZ R6, R0.reuse, R13.reuse, R37 ;  /* 0x0000000d00067223 */ /* 0x0d0fe20000010025 */
[----:B------:R-:W-:-:S04]  /*5070*/  FFMA.FTZ R13, R0, R13, R9 ;  /* 0x0000000d000d7223 */ /* 0x000fc80000010009 */
[----:B------:R-:W-:Y:S02]  /*5080*/  FSEL R6, R6, -INF , !P5 ;  /* 0xff80000006067808 */ /* 0x000fe40006800000 */
[----:B------:R-:W-:Y:S01]  /*5090*/  ISETP.GE.AND P5, PT, R22, R134, PT ;  /* 0x000000861600720c */ /* 0x000fe20003fa6270 */
[----:B------:R4:W-:Y:S01]  /*50a0*/  MUFU.TANH R41, R24 ;  /* 0x0000001800297308 */ /* 0x0009e20000002400 */
[----:B------:R-:W-:Y:S02]  /*50b0*/  I2FP.F32.S32 R22, R22 ;  /* 0x0000001600167245 */ /* 0x000fe40000201400 */
[----:B------:R-:W-:-:S03]  /*50c0*/  FSEL R13, R13, -INF , !P3 ;  /* 0xff8000000d0d7808 */ /* 0x000fc60005800000 */
[CC--:B---3--:R-:W-:Y:S01]  /*50d0*/  FFMA.FTZ R8, R0.reuse, R22.reuse, R29 ;  /* 0x0000001600087223 */ /* 0x0c8fe2000001001d */
[----:B-1----:R-:W-:Y:S01]  /*50e0*/  FFMA.FTZ R9, R0, R22, R35 ;  /* 0x0000001600097223 */ /* 0x002fe20000010023 */
[----:B------:R-:W1:Y:S01]  /*50f0*/  MUFU.TANH R33, R30 ;  /* 0x0000001e00217308 */ /* 0x000e620000002400 */
[C---:B--2---:R-:W-:Y:S01]  /*5100*/  IADD3 R28, PT, PT, R12.reuse, 0x21, RZ ;  /* 0x000000210c1c7810 */ /* 0x044fe20007ffe0ff */
[----:B------:R-:W-:Y:S01]  /*5110*/  VIADD R22, R12, 0x28 ;  /* 0x000000280c167836 */ /* 0x000fe20000000000 */
[----:B------:R-:W-:Y:S02]  /*5120*/  FSEL R8, R8, -INF , !P4 ;  /* 0xff80000008087808 */ /* 0x000fe40006000000 */
[C---:B------:R-:W-:Y:S02]  /*5130*/  ISETP.GE.AND P6, PT, R28.reuse, R135, PT ;  /* 0x000000871c00720c */ /* 0x040fe40003fc6270 */
[----:B------:R-:W-:Y:S01]  /*5140*/  ISETP.GE.AND P4, PT, R28, R134, PT ;  /* 0x000000861c00720c */ /* 0x000fe20003f86270 */
[----:B------:R2:W3:Y:S01]  /*5150*/  MUFU.TANH R19, R4 ;  /* 0x0000000400137308 */ /* 0x0004e20000002400 */
[----:B----4-:R-:W-:Y:S01]  /*5160*/  VIADD R24, R12, 0x20 ;  /* 0x000000200c187836 */ /* 0x010fe20000000000 */
[----:B------:R-:W-:-:S02]  /*5170*/  I2FP.F32.S32 R28, R28 ;  /* 0x0000001c001c7245 */ /* 0x000fc40000201400 */
[----:B------:R-:W-:Y:S02]  /*5180*/  FSEL R9, R9, -INF , !P5 ;  /* 0xff80000009097808 */ /* 0x000fe40006800000 */
[-C--:B------:R-:W-:Y:S01]  /*5190*/  ISETP.GE.AND P3, PT, R24, R135.reuse, PT ;  /* 0x000000871800720c */ /* 0x080fe20003f66270 */
[-C--:B------:R-:W-:Y:S01]  /*51a0*/  FFMA.FTZ R23, R0, R28.reuse, R23 ;  /* 0x0000001c00177223 */ /* 0x080fe20000010017 */
[----:B------:R4:W3:Y:S01]  /*51b0*/  MUFU.TANH R31, R26 ;  /* 0x0000001a001f7308 */ /* 0x0008e20000002400 */
[----:B------:R-:W-:Y:S01]  /*51c0*/  ISETP.GE.AND P5, PT, R22, R135, PT ;  /* 0x000000871600720c */ /* 0x000fe20003fa6270 */
[----:B------:R-:W-:Y:S02]  /*51d0*/  FFMA.FTZ R39, R0, R28, R39 ;  /* 0x0000001c00277223 */ /* 0x000fe40000010027 */
[----:B------:R-:W-:-:S03]  /*51e0*/  FSEL R172, R23, -INF , !P6 ;  /* 0xff80000017ac7808 */ /* 0x000fc60007000000 */
[----:B------:R-:W-:Y:S01]  /*51f0*/  FSEL R197, R39, -INF , !P4 ;  /* 0xff80000027c57808 */ /* 0x000fe20006000000 */
[----:B------:R-:W-:Y:S01]  /*5200*/  MUFU.TANH R67, R67 ;  /* 0x0000004300437308 */ /* 0x000fe20000002400 */
[----:B--2---:R-:W-:Y:S01]  /*5210*/  FSEL R4, R21, -INF , !P2 ;  /* 0xff80000015047808 */ /* 0x004fe20005000000 */
[----:B------:R-:W-:Y:S01]  /*5220*/  BAR.SYNC.DEFER_BLOCKING 0x0 ;  /* 0x0000000000007b1d */ /* 0x000fe20000010000 */
[----:B------:R-:W-:Y:S02]  /*5230*/  ISETP.GE.AND P2, PT, R24, R134, PT ;  /* 0x000000861800720c */ /* 0x000fe40003f46270 */
[----:B------:R-:W-:-:S03]  /*5240*/  I2FP.F32.S32 R24, R24 ;  /* 0x0000001800187245 */ /* 0x000fc60000201400 */
[----:B------:R-:W2:Y:S01]  /*5250*/  MUFU.TANH R27, R27 ;  /* 0x0000001b001b7308 */ /* 0x000ea20000002400 */
[----:B----4-:R-:W-:Y:S02]  /*5260*/  VIADD R26, R12, 0x29 ;  /* 0x000000290c1a7836 */ /* 0x010fe40000000000 */
[CC--:B-----5:R-:W-:Y:S01]  /*5270*/  FFMA.FTZ R25, R0.reuse, R24.reuse, R25 ;  /* 0x0000001800197223 */ /* 0x0e0fe20000010019 */
[----:B-1----:R-:W-:Y:S01]  /*5280*/  FFMA.FTZ R33, R0, R24, R33 ;  /* 0x0000001800217223 */ /* 0x002fe20000010021 */
[----:B------:R-:W-:Y:S01]  /*5290*/  VIADD R24, R12, 0x30 ;  /* 0x000000300c187836 */ /* 0x000fe20000000000 */
[----:B------:R-:W-:Y:S02]  /*52a0*/  I2FP.F32.S32 R23, R26 ;  /* 0x0000001a00177245 */ /* 0x000fe40000201400 */
[----:B------:R-:W-:Y:S01]  /*52b0*/  FSEL R180, R25, -INF , !P3 ;  /* 0xff80000019b47808 */ /* 0x000fe20005800000 */
[----:B------:R-:W-:Y:S01]  /*52c0*/  MUFU.TANH R21, R64 ;  /* 0x0000004000157308 */ /* 0x000fe20000002400 */
[----:B------:R-:W-:Y:S01]  /*52d0*/  ISETP.GE.AND P3, PT, R22, R134, PT ;  /* 0x000000861600720c */ /* 0x000fe20003f66270 */
[----:B---3--:R-:W-:Y:S01]  /*52e0*/  FFMA.FTZ R176, R0, R23, R19 ;  /* 0x0000001700b07223 */ /* 0x008fe20000010013 */
[----:B------:R-:W-:-:S02]  /*52f0*/  I2FP.F32.S32 R22, R22 ;  /* 0x0000001600167245 */ /* 0x000fc40000201400 */
[----:B------:R-:W-:Y:S02]  /*5300*/  FSEL R175, R33, -INF , !P2 ;  /* 0xff80000021af7808 */ /* 0x000fe40005000000 */
[----:B------:R-:W-:Y:S01]  /*5310*/  ISETP.GE.AND P2, PT, R26, R135, PT ;  /* 0x000000871a00720c */ /* 0x000fe20003f46270 */
[----:B------:R-:W1:Y:S01]  /*5320*/  MUFU.TANH R65, R65 ;  /* 0x0000004100417308 */ /* 0x000e620000002400 */
[CC--:B------:R-:W-:Y:S01]  /*5330*/  FFMA.FTZ R41, R0.reuse, R22.reuse, R41 ;  /* 0x0000001600297223 */ /* 0x0c0fe20000010029 */
[----:B------:R-:W-:Y:S01]  /*5340*/  FFMA.FTZ R31, R0, R22, R31 ;  /* 0x00000016001f7223 */ /* 0x000fe2000001001f */
[----:B------:R-:W-:Y:S01]  /*5350*/  VIADD R22, R12, 0x31 ;  /* 0x000000310c167836 */ /* 0x000fe20000000000 */
[----:B------:R-:W-:Y:S01]  /*5360*/  FSEL R176, R176, -INF , !P2 ;  /* 0xff800000b0b07808 */ /* 0x000fe20005000000 */
[----:B--2---:R-:W-:Y:S01]  /*5370*/  FFMA.FTZ R27, R0, R23, R27 ;  /* 0x00000017001b7223 */ /* 0x004fe2000001001b */
[----:B------:R-:W-:Y:S02]  /*5380*/  FSEL R178, R41, -INF , !P5 ;  /* 0xff80000029b27808 */ /* 0x000fe40006800000 */
[----:B------:R-:W2:Y:S01]  /*5390*/  MUFU.TANH R25, R66 ;  /* 0x0000004200197308 */ /* 0x000ea20000002400 */
[----:B------:R-:W-:-:S02]  /*53a0*/  FSEL R179, R31, -INF , !P3 ;  /* 0xff8000001fb37808 */ /* 0x000fc40005800000 */
[CC--:B------:R-:W-:Y:S02]  /*53b0*/  ISETP.GE.AND P3, PT, R22.reuse, R135.reuse, PT ;  /* 0x000000871600720c */ /* 0x0c0fe40003f66270 */
[----:B------:R-:W-:Y:S02]  /*53c0*/  ISETP.GE.AND P2, PT, R22, R134, PT ;  /* 0x000000861600720c */ /* 0x000fe40003f46270 */
[----:B------:R-:W-:Y:S01]  /*53d0*/  I2FP.F32.S32 R22, R22 ;  /* 0x0000001600167245 */ /* 0x000fe20000201400 */
[----:B------:R3:W4:Y:S01]  /*53e0*/  MUFU.TANH R19, R16 ;  /* 0x0000001000137308 */ /* 0x0007220000002400 */
[C---:B------:R-:W-:Y:S02]  /*53f0*/  ISETP.GE.AND P4, PT, R24.reuse, R135, PT ;  /* 0x000000871800720c */ /* 0x040fe40003f86270 */
[----:B------:R-:W-:Y:S01]  /*5400*/  ISETP.GE.AND P5, PT, R24, R134, PT ;  /* 0x000000861800720c */ /* 0x000fe20003fa6270 */
[C---:B------:R-:W-:Y:S01]  /*5410*/  FFMA.FTZ R67, R0.reuse, R22, R67 ;  /* 0x0000001600437223 */ /* 0x040fe20000010043 */
[----:B------:R-:W-:Y:S01]  /*5420*/  I2FP.F32.S32 R24, R24 ;  /* 0x0000001800187245 */ /* 0x000fe20000201400 */
[----:B-1----:R-:W-:Y:S01]  /*5430*/  FFMA.FTZ R65, R0, R22, R65 ;  /* 0x0000001600417223 */ /* 0x002fe20000010041 */
[----:B------:R-:W-:-:S02]  /*5440*/  ISETP.GE.AND P6, PT, R26, R134, PT ;  /* 0x000000861a00720c */ /* 0x000fc40003fc6270 */
[----:B------:R-:W-:Y:S01]  /*5450*/  FSEL R143, R67, -INF , !P2 ;  /* 0xff800000438f7808 */ /* 0x000fe20005000000 */
[CC--:B------:R-:W-:Y:S01]  /*5460*/  FFMA.FTZ R21, R0.reuse, R24.reuse, R21 ;  /* 0x0000001800157223 */ /* 0x0c0fe20000010015 */
[----:B--2---:R-:W-:Y:S01]  /*5470*/  FFMA.FTZ R25, R0, R24, R25 ;  /* 0x0000001800197223 */ /* 0x004fe20000010019 */
[----:B------:R-:W-:Y:S02]  /*5480*/  ISETP.GT.AND P2, PT, R149, R202, PT ;  /* 0x000000ca9500720c */ /* 0x000fe40003f44270 */
[----:B------:R-:W-:Y:S02]  /*5490*/  FSEL R195, R27, -INF , !P6 ;  /* 0xff8000001bc37808 */ /* 0x000fe40007000000 */
[----:B------:R-:W-:Y:S01]  /*54a0*/  FSEL R198, R21, -INF , !P4 ;  /* 0xff80000015c67808 */ /* 0x000fe20006000000 */
[----:B---3--:R-:W-:Y:S01]  /*54b0*/  VIADD R16, R12, 0x39 ;  /* 0x000000390c107836 */ /* 0x008fe20000000000 */
[----:B------:R-:W-:Y:S02]  /*54c0*/  FSEL R181, R25, -INF , !P5 ;  /* 0xff80000019b57808 */ /* 0x000fe40006800000 */
[----:B------:R-:W-:-:S02]  /*54d0*/  FSEL R194, R65, -INF , !P3 ;  /* 0xff80000041c27808 */ /* 0x000fc40005800000 */
[CC--:B------:R-:W-:Y:S02]  /*54e0*/  ISETP.GE.AND P6, PT, R12.reuse, R135.reuse, PT ;  /* 0x000000870c00720c */ /* 0x0c0fe40003fc6270 */
[-C--:B------:R-:W-:Y:S02]  /*54f0*/  ISETP.GE.AND P4, PT, R12, R134.reuse, PT ;  /* 0x000000860c00720c */ /* 0x080fe40003f86270 */
[C---:B------:R-:W-:Y:S02]  /*5500*/  ISETP.GE.AND P5, PT, R16.reuse, R135, PT ;  /* 0x000000871000720c */ /* 0x040fe40003fa6270 */
[----:B------:R-:W-:Y:S02]  /*5510*/  ISETP.GE.AND P3, PT, R16, R134, PT ;  /* 0x000000861000720c */ /* 0x000fe40003f66270 */
[----:B------:R-:W-:Y:S02]  /*5520*/  I2FP.F32.S32 R12, R12 ;  /* 0x0000000c000c7245 */ /* 0x000fe40000201400 */
[----:B------:R-:W-:-:S03]  /*5530*/  I2FP.F32.S32 R16, R16 ;  /* 0x0000001000107245 */ /* 0x000fc60000201400 */
[CC--:B------:R-:W-:Y:S01]  /*5540*/  FFMA.FTZ R57, R0.reuse, R12.reuse, R57 ;  /* 0x0000000c00397223 */ /* 0x0c0fe20000010039 */
[C---:B----4-:R-:W-:Y:S01]  /*5550*/  FFMA.FTZ R19, R0.reuse, R12, R19 ;  /* 0x0000000c00137223 */ /* 0x050fe20000010013 */
[CC--:B------:R-:W-:Y:S01]  /*5560*/  FFMA.FTZ R61, R0.reuse, R16.reuse, R61 ;  /* 0x00000010003d7223 */ /* 0x0c0fe2000001003d */
[----:B------:R-:W-:Y:S02]  /*5570*/  FFMA.FTZ R63, R0, R16, R63 ;  /* 0x00000010003f7223 */ /* 0x000fe4000001003f */
        /* <DEDUP_REMOVED lines=16> */
.L_x_2936:
        /* <DEDUP_REMOVED lines=59> */
.L_x_2937:
        /* <DEDUP_REMOVED lines=76> */
.L_x_2935:
        /* <DEDUP_REMOVED lines=18> */
[----:B------:R-:W2:Y:S03]  /*6010*/  SHFL.BFLY PT, R16, R23, 0x2, 0x1f ;  /* 0x0c401f0017107f89 */ /* 0x000ea600000e0000 */
        /* <DEDUP_REMOVED lines=14> */
[----:B------:R-:W4:Y:S04]  /*6100*/  LDSM.16.MT88.4 R124, [R189+0xc000] ;  /* 0x00c00000bd7c783b */ /* 0x000f280000004200 */
[----:B------:R-:W5:Y:S04]  /*6110*/  LDSM.16.MT88.4 R108, [R174+0xc000] ;  /* 0x00c00000ae6c783b */ /* 0x000f680000004200 */
[----:B------:R-:W5:Y:S04]  /*6120*/  LDSM.16.MT88.4 R100, [R193+0xc000] ;  /* 0x00c00000c164783b */ /* 0x000f680000004200 */
[----:B------:R-:W5:Y:S01]  /*6130*/  LDSM.16.MT88.4 R64, [R193+0xe000] ;  /* 0x00e00000c140783b */ /* 0x000f620000004200 */
[----:B--2---:R-:W-:-:S03]  /*6140*/  FMNMX.FTZ R133, R16, R133, !PT ;  /* 0x0000008510857209 */ /* 0x004fc60007810000 */
[----:B------:R-:W2:Y:S01]  /*6150*/  LDSM.16.MT88.4 R72, [R189+0x10000] ;  /* 0x01000000bd48783b */ /* 0x000ea20000004200 */
[----:B---3--:R-:W-:Y:S01]  /*6160*/  FMNMX.FTZ R132, R21, R132, !PT ;  /* 0x0000008415847209 */ /* 0x008fe20007810000 */
[C---:B-1----:R-:W-:Y:S01]  /*6170*/  FMUL.FTZ R183, R133.reuse, UR4 ;  /* 0x0000000485b77c20 */ /* 0x042fe20008410000 */
[----:B------:R-:W-:Y:S01]  /*6180*/  FSETP.NEU.FTZ.AND P2, PT, R133, -INF , PT ;  /* 0xff8000008500780b */ /* 0x000fe20003f5d000 */
[----:B------:R-:W1:Y:S02]  /*6190*/  LDSM.16.MT88.4 R88, [R174+0x10000] ;  /* 0x01000000ae58783b */ /* 0x000e640000004200 */
[C---:B------:R-:W-:Y:S01]  /*61a0*/  FMUL.FTZ R142, R132.reuse, UR4 ;  /* 0x00000004848e7c20 */ /* 0x040fe20008410000 */
        /* <DEDUP_REMOVED lines=15> */
[----:B------:R-:W3:Y:S01]  /*62a0*/  LDSM.16.MT88.4 R4, [R193+0x10000] ;  /* 0x01000000c104783b */ /* 0x000ee20000004200 */
[--C-:B------:R-:W-:Y:S01]  /*62b0*/  FFMA.FTZ R160, R15, UR4, -R142.reuse ;  /* 0x000000040fa07c23 */ /* 0x100fe2000801088e */
[--C-:B------:R-:W-:Y:S01]  /*62c0*/  FFMA.FTZ R159, R13, UR4, -R142.reuse ;  /* 0x000000040d9f7c23 */ /* 0x100fe2000801088e */
[--C-:B------:R-:W-:Y:S01]  /*62d0*/  FFMA.FTZ R162, R10, UR4, -R183.reuse ;  /* 0x000000040aa27c23 */ /* 0x100fe200080108b7 */
[----:B------:R-:W3:Y:S01]  /*62e0*/  LDSM.16.MT88.4 R12, [R189+0xe800] ;  /* 0x00e80000bd0c783b */ /* 0x000ee20000004200 */
[--C-:B------:R-:W-:Y:S01]  /*62f0*/  FFMA.FTZ R155, R8, UR4, -R183.reuse ;  /* 0x00000004089b7c23 */ /* 0x100fe200080108b7 */
[--C-:B------:R-:W-:Y:S01]  /*6300*/  FFMA.FTZ R157, R11, UR4, -R142.reuse ;  /* 0x000000040b9d7c23 */ /* 0x100fe2000801088e */
[----:B------:R-:W4:Y:S01]  /*6310*/  MUFU.EX2 R169, R169 ;  /* 0x000000a900a97308 */ /* 0x000f220000000800 */
[--C-:B------:R-:W-:Y:S01]  /*6320*/  FFMA.FTZ R158, R9, UR4, -R142.reuse ;  /* 0x00000004099e7c23 */ /* 0x100fe2000801088e */
[----:B------:R-:W-:Y:S01]  /*6330*/  LDSM.16.MT88.4 R20, [R177+0xc800] ;  /* 0x00c80000b114783b */ /* 0x000fe20000004200 */
[--C-:B------:R-:W-:Y:S01]  /*6340*/  FFMA.FTZ R171, R180, UR4, -R183.reuse ;  /* 0x00000004b4ab7c23 */ /* 0x100fe200080108b7 */
[--C-:B------:R-:W-:Y:S01]  /*6350*/  FFMA.FTZ R173, R178, UR4, -R183.reuse ;  /* 0x00000004b2ad7c23 */ /* 0x100fe200080108b7 */
[--C-:B------:R-:W-:Y:S01]  /*6360*/  FFMA.FTZ R172, R172, UR4, -R183.reuse ;  /* 0x00000004acac7c23 */ /* 0x100fe200080108b7 */
[----:B------:R-:W3:Y:S01]  /*6370*/  LDSM.16.MT88.4 R8, [R174+0xe800] ;  /* 0x00e80000ae08783b */ /* 0x000ee20000004200 */
[--C-:B------:R-:W-:Y:S01]  /*6380*/  FFMA.FTZ R176, R176, UR4, -R183.reuse ;  /* 0x00000004b0b07c23 */ /* 0x100fe200080108b7 */
[----:B------:R-:W-:Y:S01]  /*6390*/  MUFU.EX2 R166, R166 ;  /* 0x000000a600a67308 */ /* 0x000fe20000000800 */
[--C-:B------:R-:W-:Y:S01]  /*63a0*/  FFMA.FTZ R175, R175, UR4, -R142.reuse ;  /* 0x00000004afaf7c23 */ /* 0x100fe2000801088e */
[----:B------:R-:W3:Y:S01]  /*63b0*/  LDSM.16.MT88.4 R16, [R189+0xc800] ;  /* 0x00c80000bd10783b */ /* 0x000ee20000004200 */
[--C-:B------:R-:W-:Y:S01]  /*63c0*/  FFMA.FTZ R178, R197, UR4, -R142.reuse ;  /* 0x00000004c5b27c23 */ /* 0x100fe2000801088e */
[--C-:B------:R-:W-:Y:S01]  /*63d0*/  FFMA.FTZ R179, R179, UR4, -R142.reuse ;  /* 0x00000004b3b37c23 */ /* 0x100fe2000801088e */
[--C-:B------:R-:W-:Y:S01]  /*63e0*/  FFMA.FTZ R180, R195, UR4, -R142.reuse ;  /* 0x00000004c3b47c23 */ /* 0x100fe2000801088e */
[----:B------:R-:W-:Y:S01]  /*63f0*/  LDSM.16.MT88.4 R136, [R177+0xe800] ;  /* 0x00e80000b188783b */ /* 0x000fe20000004200 */
[--C-:B------:R-:W-:Y:S01]  /*6400*/  FFMA.FTZ R195, R198, UR4, -R183.reuse ;  /* 0x00000004c6c37c23 */ /* 0x100fe200080108b7 */
[----:B------:R-:W5:Y:S01]  /*6410*/  MUFU.EX2 R165, R165 ;  /* 0x000000a500a57308 */ /* 0x000f620000000800 */
[----:B----4-:R-:W-:Y:S01]  /*6420*/  F2FP.BF16.F32.PACK_AB R96, R169, R170 ;  /* 0x000000aaa960723e */ /* 0x010fe200000010ff */
        /* <DEDUP_REMOVED lines=14> */
[----:B-----5:R-:W-:Y:S01]  /*6510*/  F2FP.BF16.F32.PACK_AB R98, R165, R166 ;  /* 0x000000a6a562723e */ /* 0x020fe200000010ff */
[----:B------:R-:W-:-:S04]  /*6520*/  FADD.FTZ R166, R166, R169 ;  /* 0x000000a9a6a67221 */ /* 0x000fc80000010000 */
[----:B------:R-:W-:Y:S02]  /*6530*/  FADD.FTZ R165, R165, R166 ;  /* 0x000000a6a5a57221 */ /* 0x000fe40000010000 */
[----:B------:R-:W-:Y:S08]  /*6540*/  MUFU.EX2 R164, R164 ;  /* 0x000000a400a47308 */ /* 0x000ff00000000800 */
[----:B------:R-:W5:Y:S01]  /*6550*/  MUFU.EX2 R163, R163 ;  /* 0x000000a300a37308 */ /* 0x000f620000000800 */
[----:B----4-:R-:W-:Y:S01]  /*6560*/  F2FP.BF16.F32.PACK_AB R97, R167, R168 ;  /* 0x000000a8a761723e */ /* 0x010fe200000010ff */
[----:B------:R-:W-:-:S06]  /*6570*/  FADD.FTZ R167, R168, R167 ;  /* 0x000000a7a8a77221 */ /* 0x000fcc0000010000 */
[----:B------:R-:W-:Y:S08]  /*6580*/  MUFU.EX2 R162, R162 ;  /* 0x000000a200a27308 */ /* 0x000ff00000000800 */
[----:B------:R-:W4:Y:S01]  /*6590*/  MUFU.EX2 R161, R161 ;  /* 0x000000a100a17308 */ /* 0x000f220000000800 */
[----:B-----5:R-:W-:Y:S01]  /*65a0*/  F2FP.BF16.F32.PACK_AB R99, R163, R164 ;  /* 0x000000a4a363723e */ /* 0x020fe200000010ff */
        /* <DEDUP_REMOVED lines=25> */
[C---:B--2---:R-:W-:Y:S07]  /*6740*/  HMMA.16816.F32.BF16 R68, R96.reuse, R72, RZ ;  /* 0x000000486044723c */ /* 0x044fee00000418ff */
[----:B------:R-:W-:Y:S01]  /*6750*/  MUFU.EX2 R179, R179 ;  /* 0x000000b300b37308 */ /* 0x000fe20000000800 */
[C---:B-1----:R-:W-:Y:S07]  /*6760*/  HMMA.16816.F32.BF16 R84, R96.reuse, R88, RZ ;  /* 0x000000586054723c */ /* 0x042fee00000418ff */
[----:B------:R-:W1:Y:S01]  /*6770*/  MUFU.EX2 R180, R180 ;  /* 0x000000b400b47308 */ /* 0x000e620000000800 */
        /* <DEDUP_REMOVED lines=14> */
[C---:B------:R-:W-:Y:S08]  /*6860*/  HMMA.16816.F32.BF16 R72, R96.reuse, R74, RZ ;  /* 0x0000004a6048723c */ /* 0x040ff000000418ff */
[C---:B------:R-:W-:Y:S08]  /*6870*/  HMMA.16816.F32.BF16 R88, R96.reuse, R90, RZ ;  /* 0x0000005a6058723c */ /* 0x040ff000000418ff */
[----:B---3--:R-:W-:Y:S01]  /*6880*/  HMMA.16816.F32.BF16 R92, R96, R4, RZ ;  /* 0x00000004605c723c */ /* 0x008fe200000418ff */
[----:B----4-:R-:W-:Y:S01]  /*6890*/  F2FP.BF16.F32.PACK_AB R4, R161, R162 ;  /* 0x000000a2a104723e */ /* 0x010fe200000010ff */
[----:B------:R-:W-:Y:S01]  /*68a0*/  FADD.FTZ R162, R162, R165 ;  /* 0x000000a5a2a27221 */ /* 0x000fe20000010000 */
[----:B-----5:R-:W-:-:S03]  /*68b0*/  F2FP.BF16.F32.PACK_AB R5, R159, R160 ;  /* 0x000000a09f05723e */ /* 0x020fc600000010ff */
        /* <DEDUP_REMOVED lines=15> */
[----:B------:R-:W1:Y:S07]  /*69b0*/  LDSM.16.MT88.4 R16, [R189+0x10800] ;  /* 0x01080000bd10783b */ /* 0x000e6e0000004200 */
        /* <DEDUP_REMOVED lines=22> */
[----:B------:R-:W-:Y:S01]  /*6b20*/  HMMA.16816.F32.BF16 R72, R4, R18, R72 ;  /* 0x000000120448723c */ /* 0x000fe20000041848 */
[----:B------:R-:W-:Y:S01]  /*6b30*/  F2FP.BF16.F32.PACK_AB R4, R172, R171 ;  /* 0x000000abac04723e */ /* 0x000fe200000010ff */
[----:B------:R-:W1:Y:S01]  /*6b40*/  LDSM.16.MT88.4 R16, [R174+0xf000] ;  /* 0x00f00000ae10783b */ /* 0x000e620000004200 */
[----:B------:R-:W-:-:S02]  /*6b50*/  F2FP.BF16.F32.PACK_AB R5, R178, R175 ;  /* 0x000000afb205723e */ /* 0x000fc400000010ff */
[----:B------:R-:W-:Y:S02]  /*6b60*/  F2FP.BF16.F32.PACK_AB R6, R176, R173 ;  /* 0x000000adb006723e */ /* 0x000fe400000010ff */
[----:B------:R-:W-:-:S07]  /*6b70*/  F2FP.BF16.F32.PACK_AB R7, R180, R179 ;  /* 0x000000b3b407723e */ /* 0x000fce00000010ff */
        /* <DEDUP_REMOVED lines=8> */
[----:B------:R-:W5:Y:S07]  /*6c00*/  LDSM.16.MT88.4 R20, [R193+0xf000] ;  /* 0x00f00000c114783b */ /* 0x000f6e0000004200 */
[C---:B-1----:R-:W-:Y:S08]  /*6c10*/  HMMA.16816.F32.BF16 R52, R4.reuse, R16, R52 ;  /* 0x000000100434723c */ /* 0x042ff00000041834 */
[C---:B------:R-:W-:Y:S01]  /*6c20*/  HMMA.16816.F32.BF16 R56, R4.reuse, R18, R56 ;  /* 0x000000120438723c */ /* 0x040fe20000041838 */
[----:B------:R1:W2:Y:S07]  /*6c30*/  LDSM.16.MT88.4 R16, [R193+0x11000] ;  /* 0x01100000c110783b */ /* 0x0002ae0000004200 */
[C---:B---3--:R-:W-:Y:S08]  /*6c40*/  HMMA.16816.F32.BF16 R68, R4.reuse, R12, R68 ;  /* 0x0000000c0444723c */ /* 0x048ff00000041844 */
[C---:B------:R-:W-:Y:S01]  /*6c50*/  HMMA.16816.F32.BF16 R72, R4.reuse, R14, R72 ;  /* 0x0000000e0448723c */ /* 0x040fe20000041848 */
[----:B------:R-:W3:Y:S07]  /*6c60*/  LDSM.16.MT88.4 R12, [R177+0xd800] ;  /* 0x00d80000b10c783b */ /* 0x000eee0000004200 */
[----:B----4-:R-:W-:Y:S01]  /*6c70*/  HMMA.16816.F32.BF16 R84, R4, R8, R84 ;  /* 0x000000080454723c */ /* 0x010fe20000041854 */
[----:B-1----:R-:W-:-:S02]  /*6c80*/  FFMA.FTZ R193, R141, UR4, -R142 ;  /* 0x000000048dc17c23 */ /* 0x002fc4000801088e */
[----:B------:R-:W-:Y:S04]  /*6c90*/  LDSM.16.MT88.4 R140, [R177+0xf800] ;  /* 0x00f80000b18c783b */ /* 0x000fe80000004200 */
[----:B------:R-:W1:Y:S01]  /*6ca0*/  MUFU.EX2 R193, R193 ;  /* 0x000000c100c17308 */ /* 0x000e620000000800 */
        /* <DEDUP_REMOVED lines=17> */
[C---:B--2---:R-:W-:Y:S08]  /*6dc0*/  HMMA.16816.F32.BF16 R92, R4.reuse, R16, R92 ;  /* 0x00000010045c723c */ /* 0x044ff0000004185c */
[----:B------:R-:W-:Y:S01]  /*6dd0*/  HMMA.16816.F32.BF16 R96, R4, R18, R96 ;  /* 0x000000120460723c */ /* 0x000fe20000041860 */
[----:B------:R-:W-:Y:S01]  /*6de0*/  F2FP.BF16.F32.PACK_AB R4, R194, R195 ;  /* 0x000000c3c204723e */ /* 0x000fe200000010ff */
[----:B------:R-:W2:Y:S01]  /*6df0*/  LDSM.16.MT88.4 R16, [R189+0xf800] ;  /* 0x00f80000bd10783b */ /* 0x000ea20000004200 */
[----:B------:R-:W-:-:S02]  /*6e00*/  F2FP.BF16.F32.PACK_AB R5, R182, R181 ;  /* 0x000000b5b605723e */ /* 0x000fc400000010ff */
[----:B------:R-:W-:Y:S02]  /*6e10*/  F2FP.BF16.F32.PACK_AB R6, R183, R192 ;  /* 0x000000c0b706723e */ /* 0x000fe400000010ff */
[----:B-1----:R-:W-:-:S07]  /*6e20*/  F2FP.BF16.F32.PACK_AB R7, R198, R193 ;  /* 0x000000c1c607723e */ /* 0x002fce00000010ff */
[C---:B---3--:R-:W-:Y:S08]  /*6e30*/  HMMA.16816.F32.BF16 R120, R4.reuse, R12, R120 ;  /* 0x0000000c0478723c */ /* 0x048ff00000041878 */
[C---:B------:R-:W-:Y:S01]  /*6e40*/  HMMA.16816.F32.BF16 R116, R4.reuse, R14, R116 ;  /* 0x0000000e0474723c */ /* 0x040fe20000041874 */
[----:B------:R-:W1:Y:S07]  /*6e50*/  LDSM.16.MT88.4 R12, [R199+0xf800] ;  /* 0x00f80000c70c783b */ /* 0x000e6e0000004200 */
[C---:B----4-:R-:W-:Y:S08]  /*6e60*/  HMMA.16816.F32.BF16 R52, R4.reuse, R8, R52 ;  /* 0x000000080434723c */ /* 0x050ff00000041834 */
[C---:B------:R-:W-:Y:S01]  /*6e70*/  HMMA.16816.F32.BF16 R56, R4.reuse, R10, R56 ;  /* 0x0000000a0438723c */ /* 0x040fe20000041838 */
[----:B------:R-:W3:Y:S07]  /*6e80*/  LDSM.16.MT88.4 R8, [R189+0x11800] ;  /* 0x01180000bd08783b */ /* 0x000eee0000004200 */
[C---:B--2---:R-:W-:Y:S08]  /*6e90*/  HMMA.16816.F32.BF16 R36, R4.reuse, R16, R36 ;  /* 0x000000100424723c */ /* 0x044ff00000041824 */
[C---:B------:R-:W-:Y:S01]  /*6ea0*/  HMMA.16816.F32.BF16 R40, R4.reuse, R18, R40 ;  /* 0x000000120428723c */ /* 0x040fe20000041828 */
[----:B------:R-:W2:Y:S07]  /*6eb0*/  LDSM.16.MT88.4 R16, [R199+0x11800] ;  /* 0x01180000c710783b */ /* 0x000eae0000004200 */
[C---:B------:R-:W-:Y:S08]  /*6ec0*/  HMMA.16816.F32.BF16 R44, R4.reuse, R140, R44 ;  /* 0x0000008c042c723c */ /* 0x040ff0000004182c */
[----:B-1----:R-:W-:Y:S01]  /*6ed0*/  HMMA.16816.F32.BF16 R60, R4, R12, R60 ;  /* 0x0000000c043c723c */ /* 0x002fe2000004183c */
        /* <DEDUP_REMOVED lines=104> */
.L_x_2939:
[----:B------:R-:W-:Y:S01]  /*7560*/  UMOV UR4, URZ ;  /* 0x000000ff00047c82 */ /* 0x000fe20008000000 */
[----:B------:R-:W-:Y:S01]  /*7570*/  IMAD.SHL.U32 R4, R144, 0x40, RZ ;  /* 0x0000004090047824 */ /* 0x000fe200078e00ff */
[----:B------:R-:W-:-:S05]  /*7580*/  IADD3 R5, P2, PT, RZ, -UR4, RZ ;  /* 0x80000004ff057c10 */ /* 0x000fca000ff5e0ff */
[----:B------:R-:W-:-:S05]  /*7590*/  IMAD.X R4, RZ, RZ, ~R4, P2 ;  /* 0x000000ffff047224 */ /* 0x000fca00010e0e04 */
[----:B------:R-:W-:-:S04]  /*75a0*/  SHF.R.S64 R5, R5, 0x1f, R4 ;  /* 0x0000001f05057819 */ /* 0x000fc80000001004 */
[----:B------:R-:W-:-:S04]  /*75b0*/  IADD3 R206, P2, PT, R5, R206, RZ ;  /* 0x000000ce05ce7210 */ /* 0x000fc80007f5e0ff */
[----:B------:R-:W-:-:S09]  /*75c0*/  LEA.HI.X.SX32 R207, R4, R207, 0x1, P2 ;  /* 0x000000cf04cf7211 */ /* 0x000fd200010f0eff */
.L_x_2940:
[----:B------:R-:W1:Y:S01]  /*75d0*/  LDCU UR4, c[0x0][0x440] ;  /* 0x00008800ff0477ac */ /* 0x000e620008000800 */
[----:B------:R-:W-:Y:S01]  /*75e0*/  IMAD.SHL.U32 R187, R188, 0x20, RZ ;  /* 0x00000020bcbb7824 */ /* 0x000fe200078e00ff */
[----:B------:R-:W-:Y:S01]  /*75f0*/  LOP3.LUT R4, R148, 0x400, RZ, 0xc0, !PT ;  /* 0x0000040094047812 */ /* 0x000fe200078ec0ff */
[----:B------:R-:W-:Y:S01]  /*7600*/  IMAD.SHL.U32 R9, R144, 0x20, RZ ;  /* 0x0000002090097824 */ /* 0x000fe200078e00ff */
[----:B------:R-:W-:Y:S02]  /*7610*/  SHF.R.U32.HI R190, RZ, 0x1, R188 ;  /* 0x00000001ffbe7819 */ /* 0x000fe400000116bc */
[----:B------:R-:W-:Y:S01]  /*7620*/  LOP3.LUT R187, R187, 0x7c00, RZ, 0xc0, !PT ;  /* 0x00007c00bbbb7812 */ /* 0x000fe200078ec0ff */
[----:B------:R-:W-:Y:S01]  /*7630*/  IMAD R193, R147, 0x2, R4 ;  /* 0x0000000293c17824 */ /* 0x000fe200078e0204 */
[----:B------:R-:W-:Y:S02]  /*7640*/  LOP3.LUT R5, R190, 0x8, RZ, 0xc0, !PT ;  /* 0x00000008be057812 */ /* 0x000fe400078ec0ff */
        /* <DEDUP_REMOVED lines=20> */
[--C-:B------:R-:W-:Y:S01]  /*7790*/  IMAD.IADD R180, R197, 0x1, R181.reuse ;  /* 0x00000001c5b47824 */ /* 0x100fe200078e02b5 */
        /* <DEDUP_REMOVED lines=66> */
[----:B------:R-:W1:Y:S04]  /*7bc0*/  LDSM.16.M88.4 R16, [R192+0x6000] ;  /* 0x00600000c010783b */ /* 0x000e680000000200 */
[----:B------:R-:W1:Y:S04]  /*7bd0*/  LDSM.16.M88.4 R32, [R192+0x6800] ;  /* 0x00680000c020783b */ /* 0x000e680000000200 */
[----:B------:R-:W1:Y:S04]  /*7be0*/  LDSM.16.M88.4 R28, [R192+0x7000] ;  /* 0x00700000c01c783b */ /* 0x000e680000000200 */
[----:B------:R-:W1:Y:S04]  /*7bf0*/  LDSM.16.M88.4 R164, [R192+0x7800] ;  /* 0x00780000c0a4783b */ /* 0x000e680000000200 */
[----:B------:R-:W-:Y:S01]  /*7c00*/  LDSM.16.M88.4 R24, [R189+0x6000] ;  /* 0x00600000bd18783b */ /* 0x000fe20000000200 */
[C---:B---3--:R-:W-:Y:S03]  /*7c10*/  HMMA.16816.F32.BF16 R4, R136.reuse, R8, RZ ;  /* 0x000000088804723c */ /* 0x048fe600000418ff */
[----:B------:R-:W-:Y:S04]  /*7c20*/  LDSM.16.M88.4 R172, [R189+0x7000] ;  /* 0x00700000bdac783b */ /* 0x000fe80000000200 */
[----:B------:R-:W-:Y:S01]  /*7c30*/  LDSM.16.M88.4 R152, [R197+0x6000] ;  /* 0x00600000c598783b */ /* 0x000fe20000000200 */
[C---:B----4-:R-:W-:Y:S03]  /*7c40*/  HMMA.16816.F32.BF16 R20, R136.reuse, R144, RZ ;  /* 0x000000908814723c */ /* 0x050fe600000418ff */
[----:B------:R-:W-:Y:S04]  /*7c50*/  LDSM.16.M88.4 R168, [R197+0x6800] ;  /* 0x00680000c5a8783b */ /* 0x000fe80000000200 */
[----:B------:R-:W-:Y:S01]  /*7c60*/  LDSM.16.M88.4 R176, [R189+0x8800] ;  /* 0x00880000bdb0783b */ /* 0x000fe20000000200 */
[C---:B------:R-:W-:Y:S03]  /*7c70*/  HMMA.16816.F32.BF16 R8, R136.reuse, R10, RZ ;  /* 0x0000000a8808723c */ /* 0x040fe600000418ff */
[----:B------:R-:W0:Y:S05]  /*7c80*/  LDGDEPBAR ;  /* 0x00000000000079af */ /* 0x000e2a0000000000 */
[C---:B------:R-:W-:Y:S08]  /*7c90*/  HMMA.16816.F32.BF16 R144, R136.reuse, R146, RZ ;  /* 0x000000928890723c */ /* 0x040ff000000418ff */
[C---:B-----5:R-:W-:Y:S08]  /*7ca0*/  HMMA.16816.F32.BF16 R140, R136.reuse, R160, RZ ;  /* 0x000000a0888c723c */ /* 0x060ff000000418ff */
[C---:B------:R-:W-:Y:S08]  /*7cb0*/  HMMA.16816.F32.BF16 R160, R136.reuse, R162, RZ ;  /* 0x000000a288a0723c */ /* 0x040ff000000418ff */
[C---:B--2---:R-:W-:Y:S08]  /*7cc0*/  HMMA.16816.F32.BF16 R156, R136.reuse, R12, RZ ;  /* 0x0000000c889c723c */ /* 0x044ff000000418ff */
        /* <DEDUP_REMOVED lines=17> */
[----:B------:R-:W-:Y:S07]  /*7de0*/  LDSM.16.M88.4 R24, [R193+UR5+0x8000] ;  /* 0x00800005c118783b */ /* 0x000fee0008000200 */
[C---:B-1----:R-:W-:Y:S08]  /*7df0*/  HMMA.16816.F32.BF16 R20, R12.reuse, R16, R20 ;  /* 0x000000100c14723c */ /* 0x042ff00000041814 */
        /* <DEDUP_REMOVED lines=96> */
[----:B------:R-:W-:Y:S01]  /*8400*/  MUFU.TANH R169, R4 ;  /* 0x0000000400a97308 */ /* 0x000fe20000002400 */
[----:B------:R-:W-:Y:S01]  /*8410*/  HMMA.16816.F32.BF16 R136, R152, R150, R136 ;  /* 0x000000969888723c */ /* 0x000fe20000041888 */
[----:B------:R-:W-:-:S05]  /*8420*/  IMAD.SHL.U32 R150, R188, 0x2, RZ ;  /* 0x00000002bc967824 */ /* 0x000fca00078e00ff */
[----:B------:R-:W-:Y:S01]  /*8430*/  LOP3.LUT R150, R150, 0x6, RZ, 0xc0, !PT ;  /* 0x0000000696967812 */ /* 0x000fe200078ec0ff */
[----:B------:R-:W-:Y:S01]  /*8440*/  MUFU.TANH R151, R5 ;  /* 0x0000000500977308 */ /* 0x000fe20000002400 */
[----:B-1----:R-:W-:Y:S01]  /*8450*/  HMMA.16816.F32.BF16 R20, R32, R28, R20 ;  /* 0x0000001c2014723c */ /* 0x002fe20000041814 */
[----:B------:R-:W-:Y:S02]  /*8460*/  FMUL.FTZ R29, R7, UR4 ;  /* 0x00000004071d7c20 */ /* 0x000fe40008410000 */
[----:B------:R-:W-:Y:S01]  /*8470*/  FMUL.FTZ R8, R8, UR4 ;  /* 0x0000000408087c20 */ /* 0x000fe20008410000 */
[----:B------:R-:W-:-:S03]  /*8480*/  FMUL.FTZ R9, R9, UR4 ;  /* 0x0000000409097c20 */ /* 0x000fc60008410000 */
[----:B------:R1:W5:Y:S01]  /*8490*/  MUFU.TANH R179, R6 ;  /* 0x0000000600b37308 */ /* 0x0003620000002400 */
[----:B------:R-:W-:Y:S01]  /*84a0*/  HMMA.16816.F32.BF16 R144, R152, R170, R144 ;  /* 0x000000aa9890723c */ /* 0x000fe20000041890 */
[----:B------:R-:W-:-:S06]  /*84b0*/  FMUL.FTZ R171, R10, UR4 ;  /* 0x000000040aab7c20 */ /* 0x000fcc0008410000 */
[----:B------:R-:W-:Y:S01]  /*84c0*/  MUFU.TANH R29, R29 ;  /* 0x0000001d001d7308 */ /* 0x000fe20000002400 */
[----:B------:R-:W-:Y:S07]  /*84d0*/  HMMA.16816.F32.BF16 R140, R164, R180, R140 ;  /* 0x000000b4a48c723c */ /* 0x000fee000004188c */
[----:B------:R-:W-:Y:S01]  /*84e0*/  MUFU.TANH R171, R171 ;  /* 0x000000ab00ab7308 */ /* 0x000fe20000002400 */
[----:B-1----:R-:W1:Y:S01]  /*84f0*/  LDSM.16.M88.4 R4, [R189+0xb000] ;  /* 0x00b00000bd04783b */ /* 0x002e620000000200 */
[----:B--2---:R-:W-:Y:S06]  /*8500*/  HMMA.16816.F32.BF16 R136, R32, R26, R136 ;  /* 0x0000001a2088723c */ /* 0x004fec0000041888 */
        /* <DEDUP_REMOVED lines=14> */
[----:B------:R-:W-:Y:S01]  /*85f0*/  MUFU.TANH R175, R20 ;  /* 0x0000001400af7308 */ /* 0x000fe20000002400 */
[----:B------:R-:W-:-:S06]  /*8600*/  DEPBAR.LE SB0, 0x0 ;  /* 0x000080000000791a */ /* 0x000fcc0000000000 */
[----:B------:R-:W-:Y:S01]  /*8610*/  HMMA.16816.F32.BF16 R160, R164, R182, R160 ;  /* 0x000000b6a4a0723c */ /* 0x000fe200000418a0 */
[----:B------:R-:W-:Y:S07]  /*8620*/  MUFU.TANH R21, R21 ;  /* 0x0000001500157308 */ /* 0x000fee0000002400 */
[----:B-1----:R-:W-:Y:S01]  /*8630*/  HMMA.16816.F32.BF16 R140, R32, R4, R140 ;  /* 0x00000004208c723c */ /* 0x002fe2000004188c */
[----:B------:R-:W-:Y:S02]  /*8640*/  VIADD R5, R12, 0xffffff80 ;  /* 0xffffff800c057836 */ /* 0x000fe40000000000 */
[----:B------:R-:W-:Y:S01]  /*8650*/  FMUL.FTZ R136, R136, UR4 ;  /* 0x0000000488887c20 */ /* 0x000fe20008410000 */
[----:B------:R-:W-:Y:S01]  /*8660*/  FMUL.FTZ R138, R138, UR4 ;  /* 0x000000048a8a7c20 */ /* 0x000fe20008410000 */
[----:B------:R-:W-:Y:S01]  /*8670*/  FMUL.FTZ R139, R139, UR4 ;  /* 0x000000048b8b7c20 */ /* 0x000fe20008410000 */
[----:B------:R-:W-:-:S02]  /*8680*/  I2FP.F32.S32 R4, R5 ;  /* 0x0000000500047245 */ /* 0x000fc40000201400 */
[----:B------:R-:W-:Y:S01]  /*8690*/  HMMA.16816.F32.BF16 R156, R164, R176, R156 ;  /* 0x000000b0a49c723c */ /* 0x000fe2000004189c */
[----:B------:R-:W1:Y:S01]  /*86a0*/  MUFU.TANH R165, R136 ;  /* 0x0000008800a57308 */ /* 0x000e620000002400 */
[C---:B------:R-:W-:Y:S02]  /*86b0*/  ISETP.GE.AND P5, PT, R5.reuse, R135, PT ;  /* 0x000000870500720c */ /* 0x040fe40003fa6270 */
[----:B------:R-:W-:Y:S01]  /*86c0*/  ISETP.GE.AND P6, PT, R5, R134, PT ;  /* 0x000000860500720c */ /* 0x000fe20003fc6270 */
[----:B-----5:R-:W-:-:S03]  /*86d0*/  FFMA.FTZ R5, R0, R4, R179 ;  /* 0x0000000400057223 */ /* 0x020fc600000100b3 */
[----:B------:R-:W-:Y:S01]  /*86e0*/  HMMA.16816.F32.BF16 R160, R152, R194, R160 ;  /* 0x000000c298a0723c */ /* 0x000fe200000418a0 */
[----:B------:R-:W3:Y:S01]  /*86f0*/  MUFU.TANH R181, R138 ;  /* 0x0000008a00b57308 */ /* 0x000ee20000002400 */
[----:B------:R-:W-:-:S06]  /*8700*/  FSEL R5, R5, -INF , !P6 ;  /* 0xff80000005057808 */ /* 0x000fcc0007000000 */
[C---:B------:R-:W-:Y:S01]  /*8710*/  HMMA.16816.F32.BF16 R144, R16.reuse, R14, R144 ;  /* 0x0000000e1090723c */ /* 0x040fe20000041890 */
[----:B------:R-:W-:Y:S02]  /*8720*/  VIADD R14, R12, 0xffffffb8 ;  /* 0xffffffb80c0e7836 */ /* 0x000fe40000000000 */
[----:B------:R-:W-:Y:S01]  /*8730*/  FFMA.FTZ R15, R0, R4, R169 ;  /* 0x00000004000f7223 */ /* 0x000fe200000100a9 */
[----:B------:R-:W4:Y:S02]  /*8740*/  MUFU.TANH R167, R22 ;  /* 0x0000001600a77308 */ /* 0x000f240000002400 */
[----:B------:R-:W-:Y:S02]  /*8750*/  I2FP.F32.S32 R4, R14 ;  /* 0x0000000e00047245 */ /* 0x000fe40000201400 */
[----:B--2---:R-:W-:Y:S01]  /*8760*/  HMMA.16816.F32.BF16 R140, R16, R8, R140 ;  /* 0x00000008108c723c */ /* 0x004fe2000004188c */
[----:B------:R-:W-:Y:S01]  /*8770*/  VIADD R8, R12, 0xffffff81 ;  /* 0xffffff810c087836 */ /* 0x000fe20000000000 */
[----:B------:R-:W-:Y:S01]  /*8780*/  FSEL R15, R15, -INF , !P5 ;  /* 0xff8000000f0f7808 */ /* 0x000fe20006800000 */
[CC--:B-1----:R-:W-:Y:S01]  /*8790*/  FFMA.FTZ R165, R0.reuse, R4.reuse, R165 ;  /* 0x0000000400a57223 */ /* 0x0c2fe200000100a5 */
[----:B---3--:R-:W-:Y:S01]  /*87a0*/  FFMA.FTZ R164, R0, R4, R181 ;  /* 0x0000000400a47223 */ /* 0x008fe200000100b5 */
[CC--:B------:R-:W-:Y:S01]  /*87b0*/  ISETP.GE.AND P5, PT, R14.reuse, R135.reuse, PT ;  /* 0x000000870e00720c */ /* 0x0c0fe20003fa6270 */
[----:B------:R1:W2:Y:S01]  /*87c0*/  MUFU.TANH R177, R23 ;  /* 0x0000001700b17308 */ /* 0x0002a20000002400 */
[----:B------:R-:W-:Y:S01]  /*87d0*/  I2FP.F32.S32 R4, R8 ;  /* 0x0000000800047245 */ /* 0x000fe20000201400 */
[----:B------:R-:W-:Y:S01]  /*87e0*/  HMMA.16816.F32.BF16 R160, R32, R6, R160 ;  /* 0x0000000620a0723c */ /* 0x000fe200000418a0 */
[----:B------:R-:W-:Y:S01]  /*87f0*/  ISETP.GE.AND P6, PT, R14, R134, PT ;  /* 0x000000860e00720c */ /* 0x000fe20003fc6270 */
[----:B------:R-:W-:Y:S01]  /*8800*/  VIADD R6, R12, 0xffffff88 ;  /* 0xffffff880c067836 */ /* 0x000fe20000000000 */
[----:B------:R-:W-:Y:S01]  /*8810*/  FSEL R165, R165, -INF , !P5 ;  /* 0xff800000a5a57808 */ /* 0x000fe20006800000 */
[-C--:B------:R-:W-:Y:S01]  /*8820*/  FFMA.FTZ R9, R0, R4.reuse, R151 ;  /* 0x0000000400097223 */ /* 0x080fe20000010097 */
[----:B------:R-:W-:Y:S01]  /*8830*/  FSEL R164, R164, -INF , !P6 ;  /* 0xff800000a4a47808 */ /* 0x000fe20007000000 */
[----:B------:R-:W-:Y:S01]  /*8840*/  FFMA.FTZ R7, R0, R4, R29 ;  /* 0x0000000400077223 */ /* 0x000fe2000001001d */
[CC--:B------:R-:W-:Y:S01]  /*8850*/  ISETP.GE.AND P5, PT, R8.reuse, R135.reuse, PT ;  /* 0x000000870800720c */ /* 0x0c0fe20003fa6270 */
[----:B------:R-:W-:Y:S01]  /*8860*/  HMMA.16816.F32.BF16 R156, R152, R148, R156 ;  /* 0x00000094989c723c */ /* 0x000fe2000004189c */
[----:B------:R-:W-:Y:S01]  /*8870*/  ISETP.GE.AND P6, PT, R8, R134, PT ;  /* 0x000000860800720c */ /* 0x000fe20003fc6270 */
[----:B------:R-:W-:Y:S01]  /*8880*/  VIADD R8, R12, 0xffffff90 ;  /* 0xffffff900c087836 */ /* 0x000fe20000000000 */
[----:B------:R-:W-:Y:S01]  /*8890*/  I2FP.F32.S32 R4, R6 ;  /* 0x0000000600047245 */ /* 0x000fe20000201400 */
[----:B------:R-:W-:Y:S01]  /*88a0*/  FMUL.FTZ R144, R144, UR4 ;  /* 0x0000000490907c20 */ /* 0x000fe20008410000 */
[----:B------:R-:W-:Y:S01]  /*88b0*/  FSEL R9, R9, -INF , !P5 ;  /* 0xff80000009097808 */ /* 0x000fe20006800000 */
[----:B------:R-:W-:Y:S01]  /*88c0*/  FMUL.FTZ R146, R146, UR4 ;  /* 0x0000000492927c20 */ /* 0x000fe20008410000 */
[----:B------:R-:W-:Y:S01]  /*88d0*/  FSEL R7, R7, -INF , !P6 ;  /* 0xff80000007077808 */ /* 0x000fe20007000000 */
[-C--:B------:R-:W-:Y:S01]  /*88e0*/  FFMA.FTZ R27, R0, R4.reuse, R27 ;  /* 0x00000004001b7223 */ /* 0x080fe2000001001b */
[-C--:B------:R-:W-:Y:S01]  /*88f0*/  ISETP.GE.AND P5, PT, R6, R135.reuse, PT ;  /* 0x000000870600720c */ /* 0x080fe20003fa6270 */
[----:B-1----:R-:W-:Y:S01]  /*8900*/  FFMA.FTZ R23, R0, R4, R171 ;  /* 0x0000000400177223 */ /* 0x002fe200000100ab */
[----:B------:R-:W-:Y:S01]  /*8910*/  ISETP.GE.AND P6, PT, R6, R134, PT ;  /* 0x000000860600720c */ /* 0x000fe20003fc6270 */
[----:B------:R-:W-:Y:S01]  /*8920*/  VIADD R6, R12, 0xffffff89 ;  /* 0xffffff890c067836 */ /* 0x000fe20000000000 */
[----:B------:R-:W-:Y:S01]  /*8930*/  FSEL R27, R27, -INF , !P5 ;  /* 0xff8000001b1b7808 */ /* 0x000fe20006800000 */
[----:B------:R-:W-:Y:S01]  /*8940*/  HMMA.16816.F32.BF16 R160, R16, R10, R160 ;  /* 0x0000000a10a0723c */ /* 0x000fe200000418a0 */
[----:B------:R-:W-:Y:S01]  /*8950*/  FSEL R23, R23, -INF , !P6 ;  /* 0xff80000017177808 */ /* 0x000fe20007000000 */
[----:B------:R-:W1:Y:S01]  /*8960*/  MUFU.TANH R169, R144 ;  /* 0x0000009000a97308 */ /* 0x000e620000002400 */
[----:B------:R-:W-:Y:S01]  /*8970*/  I2FP.F32.S32 R4, R6 ;  /* 0x0000000600047245 */ /* 0x000fe20000201400 */
[----:B------:R-:W-:Y:S01]  /*8980*/  FMUL.FTZ R145, R145, UR4 ;  /* 0x0000000491917c20 */ /* 0x000fe20008410000 */
[CC--:B------:R-:W-:Y:S01]  /*8990*/  ISETP.GE.AND P5, PT, R6.reuse, R135.reuse, PT ;  /* 0x000000870600720c */ /* 0x0c0fe20003fa6270 */
[----:B------:R-:W-:Y:S01]  /*89a0*/  FMUL.FTZ R29, R147, UR4 ;  /* 0x00000004931d7c20 */ /* 0x000fe20008410000 */
[----:B------:R-:W-:Y:S01]  /*89b0*/  ISETP.GE.AND P6, PT, R6, R134, PT ;  /* 0x000000860600720c */ /* 0x000fe20003fc6270 */
[CC--:B------:R-:W-:Y:S01]  /*89c0*/  FFMA.FTZ R13, R0.reuse, R4.reuse, R13 ;  /* 0x00000004000d7223 */ /* 0x0c0fe2000001000d */
[----:B------:R-:W-:Y:S01]  /*89d0*/  FFMA.FTZ R11, R0, R4, R31 ;  /* 0x00000004000b7223 */ /* 0x000fe2000001001f */
[----:B------:R-:W-:Y:S01]  /*89e0*/  I2FP.F32.S32 R6, R8 ;  /* 0x0000000800067245 */ /* 0x000fe20000201400 */
[----:B------:R-:W-:Y:S01]  /*89f0*/  VIADD R4, R12, 0xffffff91 ;  /* 0xffffff910c047836 */ /* 0x000fe20000000000 */
[----:B------:R-:W3:Y:S01]  /*8a00*/  MUFU.TANH R151, R146 ;  /* 0x0000009200977308 */ /* 0x000ee20000002400 */
[----:B------:R-:W-:Y:S01]  /*8a10*/  FSEL R13, R13, -INF , !P5 ;  /* 0xff8000000d0d7808 */ /* 0x000fe20006800000 */
[----:B------:R-:W-:Y:S01]  /*8a20*/  HMMA.16816.F32.BF16 R156, R32, R24, R156 ;  /* 0x00000018209c723c */ /* 0x000fe2000004189c */
[----:B------:R-:W-:Y:S01]  /*8a30*/  FSEL R11, R11, -INF , !P6 ;  /* 0xff8000000b0b7808 */ /* 0x000fe20007000000 */
[-C--:B------:R-:W-:Y:S01]  /*8a40*/  FFMA.FTZ R175, R0, R6.reuse, R175 ;  /* 0x0000000600af7223 */ /* 0x080fe200000100af */
[-C--:B------:R-:W-:Y:S01]  /*8a50*/  ISETP.GE.AND P5, PT, R8, R135.reuse, PT ;  /* 0x000000870800720c */ /* 0x080fe20003fa6270 */
[----:B----4-:R-:W-:Y:S01]  /*8a60*/  FFMA.FTZ R6, R0, R6, R167 ;  /* 0x0000000600067223 */ /* 0x010fe200000100a7 */
[----:B------:R-:W-:Y:S01]  /*8a70*/  ISETP.GE.AND P6, PT, R8, R134, PT ;  /* 0x000000860800720c */ /* 0x000fe20003fc6270 */
[----:B------:R-:W-:Y:S01]  /*8a80*/  FMUL.FTZ R25, R143, UR4 ;  /* 0x000000048f197c20 */ /* 0x000fe20008410000 */
[----:B------:R-:W-:Y:S01]  /*8a90*/  I2FP.F32.S32 R8, R4 ;  /* 0x0000000400087245 */ /* 0x000fe20000201400 */
[----:B------:R-:W4:Y:S01]  /*8aa0*/  MUFU.TANH R145, R145 ;  /* 0x0000009100917308 */ /* 0x000f220000002400 */
[----:B------:R-:W-:Y:S01]  /*8ab0*/  FSEL R167, R175, -INF , !P5 ;  /* 0xff800000afa77808 */ /* 0x000fe20006800000 */
[----:B------:R-:W-:Y:S01]  /*8ac0*/  FMUL.FTZ R140, R140, UR4 ;  /* 0x000000048c8c7c20 */ /* 0x000fe20008410000 */
[----:B------:R-:W-:Y:S01]  /*8ad0*/  FSEL R175, R6, -INF , !P6 ;  /* 0xff80000006af7808 */ /* 0x000fe20007000000 */
[-C--:B------:R-:W-:Y:S01]  /*8ae0*/  FFMA.FTZ R21, R0, R8.reuse, R21 ;  /* 0x0000000800157223 */ /* 0x080fe20000010015 */
[-C--:B------:R-:W-:Y:S01]  /*8af0*/  ISETP.GE.AND P5, PT, R4, R135.reuse, PT ;  /* 0x000000870400720c */ /* 0x080fe20003fa6270 */
[----:B--2---:R-:W-:Y:S01]  /*8b00*/  FFMA.FTZ R143, R0, R8, R177 ;  /* 0x00000008008f7223 */ /* 0x004fe200000100b1 */
[----:B------:R-:W-:Y:S01]  /*8b10*/  ISETP.GE.AND P6, PT, R4, R134, PT ;  /* 0x000000860400720c */ /* 0x000fe20003fc6270 */
[----:B------:R-:W2:Y:S01]  /*8b20*/  MUFU.TANH R29, R29 ;  /* 0x0000001d001d7308 */ /* 0x000ea20000002400 */
[----:B------:R-:W-:Y:S01]  /*8b30*/  VIADD R4, R12, 0xffffff98 ;  /* 0xffffff980c047836 */ /* 0x000fe20000000000 */
[----:B------:R-:W-:Y:S01]  /*8b40*/  FSEL R209, R21, -INF , !P5 ;  /* 0xff80000015d17808 */ /* 0x000fe20006800000 */
[----:B------:R-:W-:Y:S01]  /*8b50*/  FMUL.FTZ R142, R142, UR4 ;  /* 0x000000048e8e7c20 */ /* 0x000fe20008410000 */
[----:B------:R-:W-:Y:S01]  /*8b60*/  FSEL R143, R143, -INF , !P6 ;  /* 0xff8000008f8f7808 */ /* 0x000fe20007000000 */
[----:B------:R-:W-:Y:S01]  /*8b70*/  FMUL.FTZ R141, R141, UR4 ;  /* 0x000000048d8d7c20 */ /* 0x000fe20008410000 */
[-C--:B------:R-:W-:Y:S01]  /*8b80*/  ISETP.GE.AND P5, PT, R4, R135.reuse, PT ;  /* 0x000000870400720c */ /* 0x080fe20003fa6270 */
[----:B------:R-:W-:Y:S01]  /*8b90*/  FMUL.FTZ R162, R162, UR4 ;  /* 0x00000004a2a27c20 */ /* 0x000fe20008410000 */
[----:B------:R-:W-:Y:S01]  /*8ba0*/  I2FP.F32.S32 R6, R4 ;  /* 0x0000000400067245 */ /* 0x000fe20000201400 */
[----:B------:R-:W5:Y:S01]  /*8bb0*/  MUFU.TANH R147, R140 ;  /* 0x0000008c00937308 */ /* 0x000f620000002400 */
[----:B------:R-:W-:Y:S01]  /*8bc0*/  ISETP.GE.AND P6, PT, R4, R134, PT ;  /* 0x000000860400720c */ /* 0x000fe20003fc6270 */
[----:B------:R-:W-:Y:S01]  /*8bd0*/  VIADD R4, R12, 0xffffff99 ;  /* 0xffffff990c047836 */ /* 0x000fe20000000000 */
[----:B------:R-:W-:Y:S01]  /*8be0*/  HMMA.16816.F32.BF16 R156, R16, R172, R156 ;  /* 0x000000ac109c723c */ /* 0x000fe2000004189c */
[CC--:B-1----:R-:W-:Y:S01]  /*8bf0*/  FFMA.FTZ R169, R0.reuse, R6.reuse, R169 ;  /* 0x0000000600a97223 */ /* 0x0c2fe200000100a9 */
[----:B---3--:R-:W-:Y:S01]  /*8c00*/  FFMA.FTZ R151, R0, R6, R151 ;  /* 0x0000000600977223 */ /* 0x008fe20000010097 */
[----:B------:R-:W-:Y:S01]  /*8c10*/  FMUL.FTZ R160, R160, UR4 ;  /* 0x00000004a0a07c20 */ /* 0x000fe20008410000 */
[----:B------:R-:W-:Y:S01]  /*8c20*/  I2FP.F32.S32 R6, R4 ;  /* 0x0000000400067245 */ /* 0x000fe20000201400 */
[----:B------:R-:W1:Y:S01]  /*8c30*/  MUFU.TANH R149, R142 ;  /* 0x0000008e00957308 */ /* 0x000e620000002400 */
[----:B------:R-:W-:Y:S01]  /*8c40*/  FSEL R211, R169, -INF , !P5 ;  /* 0xff800000a9d37808 */ /* 0x000fe20006800000 */
[----:B------:R-:W-:Y:S01]  /*8c50*/  FMUL.FTZ R161, R161, UR4 ;  /* 0x00000004a1a17c20 */ /* 0x000fe20008410000 */
[----:B------:R-:W-:Y:S01]  /*8c60*/  FSEL R177, R151, -INF , !P6 ;  /* 0xff80000097b17808 */ /* 0x000fe20007000000 */
[----:B----4-:R-:W-:Y:S01]  /*8c70*/  FFMA.FTZ R145, R0, R6, R145 ;  /* 0x0000000600917223 */ /* 0x010fe20000010091 */
[C---:B------:R-:W-:Y:S01]  /*8c80*/  ISETP.GE.AND P5, PT, R4.reuse, R135, PT ;  /* 0x000000870400720c */ /* 0x040fe20003fa6270 */
[----:B------:R-:W-:Y:S01]  /*8c90*/  FMUL.FTZ R17, R163, UR4 ;  /* 0x00000004a3117c20 */ /* 0x000fe20008410000 */
[----:B------:R-:W-:Y:S01]  /*8ca0*/  ISETP.GE.AND P6, PT, R4, R134, PT ;  /* 0x000000860400720c */ /* 0x000fe20003fc6270 */
[----:B------:R2:W3:Y:S01]  /*8cb0*/  MUFU.TANH R31, R141 ;  /* 0x0000008d001f7308 */ /* 0x0004e20000002400 */
[----:B------:R-:W-:Y:S01]  /*8cc0*/  FSEL R173, R145, -INF , !P5 ;  /* 0xff80000091ad7808 */ /* 0x000fe20006800000 */
[----:B------:R-:W-:-:S04]  /*8cd0*/  VIADD R145, R185, 0xfffffffe ;  /* 0xfffffffeb9917836 */ /* 0x000fc80000000000 */
[----:B------:R-:W-:Y:S01]  /*8ce0*/  FMUL.FTZ R19, R156, UR4 ;  /* 0x000000049c137c20 */ /* 0x000fe20008410000 */
[----:B------:R-:W-:Y:S01]  /*8cf0*/  FMUL.FTZ R157, R157, UR4 ;  /* 0x000000049d9d7c20 */ /* 0x000fe20008410000 */
[----:B------:R-:W4:Y:S08]  /*8d00*/  MUFU.TANH R25, R25 ;  /* 0x0000001900197308 */ /* 0x000f300000002400 */
[----:B------:R-:W-:Y:S01]  /*8d10*/  MUFU.TANH R21, R160 ;  /* 0x000000a000157308 */ /* 0x000fe20000002400 */
[----:B--2---:R-:W-:Y:S01]  /*8d20*/  FFMA.FTZ R141, R0, R6, R29 ;  /* 0x00000006008d7223 */ /* 0x004fe2000001001d */
[----:B------:R-:W-:-:S04]  /*8d30*/  VIADD R6, R12, 0xffffffa0 ;  /* 0xffffffa00c067836 */ /* 0x000fc80000000000 */
[----:B------:R-:W-:Y:S02]  /*8d40*/  FSEL R141, R141, -INF , !P6 ;  /* 0xff8000008d8d7808 */ /* 0x000fe40007000000 */
[----:B------:R-:W2:Y:S01]  /*8d50*/  MUFU.TANH R29, R162 ;  /* 0x000000a2001d7308 */ /* 0x000ea20000002400 */
[----:B------:R-:W-:Y:S01]  /*8d60*/  BAR.SYNC.DEFER_BLOCKING 0x0 ;  /* 0x0000000000007b1d */ /* 0x000fe20000010000 */
[C---:B------:R-:W-:Y:S02]  /*8d70*/  ISETP.GE.AND P5, PT, R6.reuse, R135, PT ;  /* 0x000000870600720c */ /* 0x040fe40003fa6270 */
[----:B------:R-:W-:Y:S02]  /*8d80*/  I2FP.F32.S32 R4, R6 ;  /* 0x0000000600047245 */ /* 0x000fe40000201400 */
[----:B------:R-:W-:Y:S01]  /*8d90*/  ISETP.GE.AND P6, PT, R6, R134, PT ;  /* 0x000000860600720c */ /* 0x000fe20003fc6270 */
[----:B------:R-:W-:Y:S01]  /*8da0*/  VIADD R6, R12, 0xffffffa1 ;  /* 0xffffffa10c067836 */ /* 0x000fe20000000000 */
[----:B------:R-:W2:Y:S01]  /*8db0*/  MUFU.TANH R161, R161 ;  /* 0x000000a100a17308 */ /* 0x000ea20000002400 */
[CC--:B-----5:R-:W-:Y:S01]  /*8dc0*/  FFMA.FTZ R147, R0.reuse, R4.reuse, R147 ;  /* 0x0000000400937223 */ /* 0x0e0fe20000010093 */
[----:B-1----:R-:W-:Y:S01]  /*8dd0*/  FFMA.FTZ R149, R0, R4, R149 ;  /* 0x0000000400957223 */ /* 0x002fe20000010095 */
[----:B------:R-:W-:Y:S01]  /*8de0*/  VIADD R4, R12, 0xffffffa8 ;  /* 0xffffffa80c047836 */ /* 0x000fe20000000000 */
[----:B------:R-:W-:-:S02]  /*8df0*/  I2FP.F32.S32 R8, R6 ;  /* 0x0000000600087245 */ /* 0x000fc40000201400 */
[----:B------:R-:W-:Y:S02]  /*8e00*/  FSEL R205, R147, -INF , !P5 ;  /* 0xff80000093cd7808 */ /* 0x000fe40006800000 */
[----:B------:R-:W-:Y:S01]  /*8e10*/  FSEL R193, R149, -INF , !P6 ;  /* 0xff80000095c17808 */ /* 0x000fe20007000000 */
[----:B------:R-:W1:Y:S01]  /*8e20*/  MUFU.TANH R17, R17 ;  /* 0x0000001100117308 */ /* 0x000e620000002400 */
[-C--:B------:R-:W-:Y:S01]  /*8e30*/  ISETP.GE.AND P5, PT, R6, R135.reuse, PT ;  /* 0x000000870600720c */ /* 0x080fe20003fa6270 */
[----:B---3--:R-:W-:Y:S01]  /*8e40*/  FFMA.FTZ R31, R0, R8, R31 ;  /* 0x00000008001f7223 */ /* 0x008fe2000001001f */
[----:B------:R-:W-:Y:S01]  /*8e50*/  ISETP.GE.AND P6, PT, R6, R134, PT ;  /* 0x000000860600720c */ /* 0x000fe20003fc6270 */
[C---:B----4-:R-:W-:Y:S01]  /*8e60*/  FFMA.FTZ R183, R0.reuse, R8, R25 ;  /* 0x0000000800b77223 */ /* 0x050fe20000010019 */
[----:B------:R-:W-:Y:S02]  /*8e70*/  I2FP.F32.S32 R6, R4 ;  /* 0x0000000400067245 */ /* 0x000fe40000201400 */
[----:B------:R-:W-:Y:S01]  /*8e80*/  FSEL R199, R31, -INF , !P5 ;  /* 0xff8000001fc77808 */ /* 0x000fe20006800000 */
[----:B------:R-:W3:Y:S01]  /*8e90*/  MUFU.TANH R19, R19 ;  /* 0x0000001300137308 */ /* 0x000ee20000002400 */
[----:B------:R-:W-:Y:S01]  /*8ea0*/  FSEL R183, R183, -INF , !P6 ;  /* 0xff800000b7b77808 */ /* 0x000fe20007000000 */
[----:B--2---:R-:W-:Y:S01]  /*8eb0*/  FFMA.FTZ R181, R0, R6, R29 ;  /* 0x0000000600b57223 */ /* 0x004fe2000001001d */
[----:B------:R-:W-:Y:S01]  /*8ec0*/  ISETP.GE.AND P5, PT, R4, R135, PT ;  /* 0x000000870400720c */ /* 0x000fe20003fa6270 */
[----:B------:R-:W-:Y:S01]  /*8ed0*/  FMUL.FTZ R29, R158, UR4 ;  /* 0x000000049e1d7c20 */ /* 0x000fe20008410000 */
[----:B------:R-:W-:Y:S01]  /*8ee0*/  ISETP.GE.AND P6, PT, R4, R134, PT ;  /* 0x000000860400720c */ /* 0x000fe20003fc6270 */
[----:B------:R-:W-:-:S02]  /*8ef0*/  VIADD R4, R12, 0xffffffa9 ;  /* 0xffffffa90c047836 */ /* 0x000fc40000000000 */
[----:B------:R-:W-:Y:S01]  /*8f00*/  FFMA.FTZ R21, R0, R6, R21 ;  /* 0x0000000600157223 */ /* 0x000fe20000010015 */
[----:B------:R-:W-:Y:S01]  /*8f10*/  MUFU.TANH R25, R157 ;  /* 0x0000009d00197308 */ /* 0x000fe20000002400 */
[----:B------:R-:W-:Y:S02]  /*8f20*/  FSEL R181, R181, -INF , !P6 ;  /* 0xff800000b5b57808 */ /* 0x000fe40007000000 */
[----:B------:R-:W-:Y:S02]  /*8f30*/  I2FP.F32.S32 R6, R4 ;  /* 0x0000000400067245 */ /* 0x000fe40000201400 */
[----:B------:R-:W-:Y:S01]  /*8f40*/  FSEL R197, R21, -INF , !P5 ;  /* 0xff80000015c57808 */ /* 0x000fe20006800000 */
[----:B------:R-:W-:Y:S01]  /*8f50*/  FMUL.FTZ R21, R159, UR4 ;  /* 0x000000049f157c20 */ /* 0x000fe20008410000 */
[----:B------:R-:W-:Y:S01]  /*8f60*/  ISETP.GE.AND P5, PT, R4, R135, PT ;  /* 0x000000870400720c */ /* 0x000fe20003fa6270 */
[----:B------:R-:W2:Y:S01]  /*8f70*/  MUFU.TANH R29, R29 ;  /* 0x0000001d001d7308 */ /* 0x000ea20000002400 */
[CC--:B------:R-:W-:Y:S01]  /*8f80*/  FFMA.FTZ R161, R0.reuse, R6.reuse, R161 ;  /* 0x0000000600a17223 */ /* 0x0c0fe200000100a1 */
[----:B-1----:R-:W-:Y:S01]  /*8f90*/  FFMA.FTZ R17, R0, R6, R17 ;  /* 0x0000000600117223 */ /* 0x002fe20000010011 */
[----:B------:R-:W-:Y:S01]  /*8fa0*/  FMUL.FTZ R6, R137, UR4 ;  /* 0x0000000489067c20 */ /* 0x000fe20008410000 */
[----:B------:R-:W-:Y:S01]  /*8fb0*/  ISETP.GE.AND P6, PT, R4, R134, PT ;  /* 0x000000860400720c */ /* 0x000fe20003fc6270 */
[----:B------:R-:W-:Y:S01]  /*8fc0*/  VIADD R4, R12, 0xffffffb0 ;  /* 0xffffffb00c047836 */ /* 0x000fe20000000000 */
[----:B------:R-:W-:-:S02]  /*8fd0*/  FSEL R195, R161, -INF , !P5 ;  /* 0xff800000a1c37808 */ /* 0x000fc40006800000 */
[----:B------:R-:W-:Y:S01]  /*8fe0*/  FSEL R179, R17, -INF , !P6 ;  /* 0xff80000011b37808 */ /* 0x000fe20007000000 */
[----:B------:R-:W1:Y:S01]  /*8ff0*/  MUFU.TANH R6, R6 ;  /* 0x0000000600067308 */ /* 0x000e620000002400 */
[C---:B------:R-:W-:Y:S02]  /*9000*/  ISETP.GE.AND P5, PT, R4.reuse, R135, PT ;  /* 0x000000870400720c */ /* 0x040fe40003fa6270 */
[----:B------:R-:W-:Y:S02]  /*9010*/  I2FP.F32.S32 R8, R4 ;  /* 0x0000000400087245 */ /* 0x000fe40000201400 */
[----:B------:R-:W-:Y:S01]  /*9020*/  ISETP.GE.AND P6, PT, R4, R134, PT ;  /* 0x000000860400720c */ /* 0x000fe20003fc6270 */
[----:B------:R-:W-:Y:S02]  /*9030*/  VIADD R4, R12, 0xffffffb1 ;  /* 0xffffffb10c047836 */ /* 0x000fe40000000000 */
[CC--:B---3--:R-:W-:Y:S01]  /*9040*/  FFMA.FTZ R19, R0.reuse, R8.reuse, R19 ;  /* 0x0000000800137223 */ /* 0x0c8fe20000010013 */
[----:B--2---:R-:W-:Y:S01]  /*9050*/  FFMA.FTZ R29, R0, R8, R29 ;  /* 0x00000008001d7223 */ /* 0x004fe2000001001d */
[----:B------:R-:W-:Y:S01]  /*9060*/  VIADD R12, R12, 0xffffffb9 ;  /* 0xffffffb90c0c7836 */ /* 0x000fe20000000000 */
[----:B------:R-:W-:Y:S01]  /*9070*/  I2FP.F32.S32 R8, R4 ;  /* 0x0000000400087245 */ /* 0x000fe20000201400 */
[----:B------:R-:W2:Y:S01]  /*9080*/  MUFU.TANH R21, R21 ;  /* 0x0000001500157308 */ /* 0x000ea20000002400 */
[----:B------:R-:W-:-:S02]  /*9090*/  FSEL R171, R19, -INF , !P5 ;  /* 0xff80000013ab7808 */ /* 0x000fc40006800000 */
[----:B------:R-:W-:Y:S01]  /*90a0*/  I2FP.F32.S32 R17, R12 ;  /* 0x0000000c00117245 */ /* 0x000fe20000201400 */
[----:B------:R-:W-:Y:S01]  /*90b0*/  FFMA.FTZ R25, R0, R8, R25 ;  /* 0x0000000800197223 */ /* 0x000fe20000010019 */
[----:B------:R-:W-:Y:S02]  /*90c0*/  ISETP.GE.AND P5, PT, R4, R135, PT ;  /* 0x000000870400720c */ /* 0x000fe40003fa6270 */
[----:B------:R-:W-:Y:S01]  /*90d0*/  FSEL R161, R29, -INF , !P6 ;  /* 0xff8000001da17808 */ /* 0x000fe20007000000 */
[----:B------:R-:W3:Y:S01]  /*90e0*/  MUFU.TANH R19, R139 ;  /* 0x0000008b00137308 */ /* 0x000ee20000002400 */
[----:B-1----:R-:W-:Y:S01]  /*90f0*/  FFMA.FTZ R6, R0, R17, R6 ;  /* 0x0000001100067223 */ /* 0x002fe20000010006 */
[----:B------:R-:W-:Y:S02]  /*9100*/  FSEL R169, R25, -INF , !P5 ;  /* 0xff80000019a97808 */ /* 0x000fe40006800000 */
[----:B------:R-:W-:Y:S02]  /*9110*/  ISETP.GE.AND P5, PT, R12, R135, PT ;  /* 0x000000870c00720c */ /* 0x000fe40003fa6270 */
[----:B------:R-:W-:-:S02]  /*9120*/  ISETP.GE.AND P6, PT, R4, R134, PT ;  /* 0x000000860400720c */ /* 0x000fc40003fc6270 */
[----:B------:R-:W-:Y:S01]  /*9130*/  FSEL R162, R6, -INF , !P5 ;  /* 0xff80000006a27808 */ /* 0x000fe20006800000 */
[----:B--2---:R-:W-:Y:S01]  /*9140*/  FFMA.FTZ R21, R0, R8, R21 ;  /* 0x0000000800157223 */ /* 0x004fe20000010015 */
[----:B------:R-:W-:-:S04]  /*9150*/  ISETP.GT.AND P5, PT, R145, R202, PT ;  /* 0x000000ca9100720c */ /* 0x000fc80003fa4270 */
[----:B------:R-:W-:Y:S02]  /*9160*/  FSEL R163, R21, -INF , !P6 ;  /* 0xff80000015a37808 */ /* 0x000fe40007000000 */
[----:B------:R-:W-:Y:S01]  /*9170*/  ISETP.GE.AND P6, PT, R12, R134, PT ;  /* 0x000000860c00720c */ /* 0x000fe20003fc6270 */
[----:B---3--:R-:W-:-:S05]  /*9180*/  FFMA.FTZ R19, R0, R17, R19 ;  /* 0x0000001100137223 */ /* 0x008fca0000010013 */
[----:B------:R-:W-:Y:S01]  /*9190*/  FSEL R159, R19, -INF , !P6 ;  /* 0xff800000139f7808 */ /* 0x000fe20007000000 */
[----:B------:R-:W-:Y:S06]  /*91a0*/  @!P5 BRA `(.L_x_2941) ;  /* 0x000000080044d947 */ /* 0x000fec0003800000 */
[----:B------:R-:W-:Y:S05]  /*91b0*/  BRA.U !UP1, `(.L_x_2942) ;  /* 0x0000000109f87547 */ /* 0x000fea000b800000 */
[----:B------:R-:W1:Y:S01]  /*91c0*/  LDC R8, c[0x0][0x4f0] ;  /* 0x00013c00ff087b82 */ /* 0x000e620000000800 */
[----:B------:R-:W-:Y:S01]  /*91d0*/  SHF.L.U32 R19, R145, 0x6, RZ ;  /* 0x0000000691137819 */ /* 0x000fe200000006ff */
        /* <DEDUP_REMOVED lines=16> */
[----:B------:R-:W-:Y:S01]  /*92e0*/  LOP3.LUT R21, R21, R8, RZ, 0x3c, !PT ;  /* 0x0000000815157212 */ /* 0x000fe200078e3cff */
[----:B------:R-:W-:-:S04]  /*92f0*/  IMAD.HI.U32 R4, R4, R10, RZ ;  /* 0x0000000a04047227 */ /* 0x000fc800078e00ff */
[----:B------:R-:W-:Y:S02]  /*9300*/  IMAD R17, R6, R12, R17 ;  /* 0x0000000c06117224 */ /* 0x000fe400078e0211 */
[----:B------:R-:W-:-:S03]  /*9310*/  IMAD.MOV R25, RZ, RZ, -R4 ;  /* 0x000000ffff197224 */ /* 0x000fc600078e0a04 */
[C---:B------:R-:W-:Y:S01]  /*9320*/  ISETP.GT.U32.AND P5, PT, R6.reuse, R17, PT ;  /* 0x000000110600720c */ /* 0x040fe20003fa4070 */
[----:B------:R-:W-:-:S12]  /*9330*/  IMAD R25, R6, R25, R10 ;  /* 0x0000001906197224 */ /* 0x000fd800078e020a */
        /* <DEDUP_REMOVED lines=38> */
.L_x_2942:
[----:B------:R-:W-:Y:S01]  /*95a0*/  UMOV UR4, URZ ;  /* 0x000000ff00047c82 */ /* 0x000fe20008000000 */
[----:B------:R-:W-:Y:S01]  /*95b0*/  IMAD.SHL.U32 R4, R2, 0x40, RZ ;  /* 0x0000004002047824 */ /* 0x000fe200078e00ff */
[----:B------:R-:W-:-:S05]  /*95c0*/  IADD3 R6, P5, PT, RZ, -UR4, RZ ;  /* 0x80000004ff067c10 */ /* 0x000fca000ffbe0ff */
[----:B------:R-:W-:-:S05]  /*95d0*/  IMAD.X R4, RZ, RZ, ~R4, P5 ;  /* 0x000000ffff047224 */ /* 0x000fca00028e0e04 */
[----:B------:R-:W-:-:S04]  /*95e0*/  SHF.R.S64 R17, R6, 0x1f, R4 ;  /* 0x0000001f06117819 */ /* 0x000fc80000001004 */
[----:B------:R-:W-:-:S04]  /*95f0*/  IADD3 R204, P5, PT, R17, R204, RZ ;  /* 0x000000cc11cc7210 */ /* 0x000fc80007fbe0ff */
[----:B------:R-:W-:-:S09]  /*9600*/  LEA.HI.X.SX32 R203, R4, R203, 0x1, P5 ;  /* 0x000000cb04cb7211 */ /* 0x000fd200028f0eff */
.L_x_2943:
[C---:B------:R-:W-:Y:S01]  /*9610*/  LEA R16, P5, R2.reuse, R204, 0x5 ;  /* 0x000000cc02107211 */ /* 0x040fe200078a28ff */
[C---:B------:R-:W-:Y:S01]  /*9620*/  IMAD.SHL.U32 R4, R2.reuse, 0x20, RZ ;  /* 0x0000002002047824 */ /* 0x040fe200078e00ff */
[C-C-:B------:R-:W-:Y:S02]  /*9630*/  SHF.L.U64.HI R6, R2.reuse, 0x5, R3.reuse ;  /* 0x0000000502067819 */ /* 0x140fe40000010203 */
[----:B------:R-:W-:Y:S01]  /*9640*/  LEA.HI.X R17, R2, R203, R3, 0x5, P5 ;  /* 0x000000cb02117211 */ /* 0x000fe200028f2c03 */
[----:B------:R-:W-:Y:S01]  /*9650*/  @!P4 IMAD.MOV.U32 R2, RZ, RZ, R204 ;  /* 0x000000ffff02c224 */ /* 0x000fe200078e00cc */
[----:B------:R-:W-:Y:S01]  /*9660*/  IADD3 R18, P6, PT, R4, R16, RZ ;  /* 0x0000001004127210 */ /* 0x000fe20007fde0ff */
[----:B------:R-:W-:-:S03]  /*9670*/  @!P4 IMAD.MOV.U32 R3, RZ, RZ, R203 ;  /* 0x000000ffff03c224 */ /* 0x000fc600078e00cb */
[----:B------:R-:W-:Y:S01]  /*9680*/  IADD3 R20, P5, PT, R4, R18, RZ ;  /* 0x0000001204147210 */ /* 0x000fe20007fbe0ff */
        /* <DEDUP_REMOVED lines=67> */
.L_x_2941:
        /* <DEDUP_REMOVED lines=23> */
[----:B------:R-:W-:Y:S01]  /*9c30*/  @P0 IADD3 R157, PT, PT, R16, -0x40, RZ ;  /* 0xffffffc0109d0810 */ /* 0x000fe20007ffe0ff */
[----:B------:R-:W-:Y:S01]  /*9c40*/  LDSM.16.MT88.4 R136, [R189+0xd000] ;  /* 0x00d00000bd88783b */ /* 0x000fe20000004200 */
[C---:B------:R-:W-:Y:S02]  /*9c50*/  IADD3 R160, PT, PT, R156.reuse, R189, RZ ;  /* 0x000000bd9ca07210 */ /* 0x040fe40007ffe0ff */
[----:B------:R-:W-:Y:S01]  /*9c60*/  IADD3 R156, PT, PT, R156, R157, RZ ;  /* 0x0000009d9c9c7210 */ /* 0x000fe20007ffe0ff */
[----:B------:R-:W-:Y:S01]  /*9c70*/  LDSM.16.MT88.4 R28, [R157] ;  /* 0x000000009d1c783b */ /* 0x000fe20000004200 */
[----:B--2---:R-:W-:-:S02]  /*9c80*/  FMNMX.FTZ R17, R6, R17, !PT ;  /* 0x0000001106117209 */ /* 0x004fc40007810000 */
        /* <DEDUP_REMOVED lines=17> */
[----:B------:R-:W-:Y:S01]  /*9da0*/  FFMA.FTZ R152, R11, UR4, -R158 ;  /* 0x000000040b987c23 */ /* 0x000fe2000801089e */
[----:B------:R-:W-:Y:S01]  /*9db0*/  FADD.FTZ R5, R132, -R5 ;  /* 0x8000000584057221 */ /* 0x000fe20000010000 */
[----:B------:R-:W-:Y:S01]  /*9dc0*/  MUFU.EX2 R154, R154 ;  /* 0x0000009a009a7308 */ /* 0x000fe20000000800 */
[----:B------:R-:W-:Y:S01]  /*9dd0*/  FMUL.FTZ R155, R4, UR4 ;  /* 0x00000004049b7c20 */ /* 0x000fe20008410000 */
[--C-:B------:R-:W-:Y:S01]  /*9de0*/  FFMA.FTZ R151, R15, UR4, -R166.reuse ;  /* 0x000000040f977c23 */ /* 0x100fe200080108a6 */
[----:B------:R-:W-:Y:S01]  /*9df0*/  FMUL.FTZ R153, R5, UR4 ;  /* 0x0000000405997c20 */ /* 0x000fe20008410000 */
[--C-:B------:R-:W-:Y:S01]  /*9e00*/  FFMA.FTZ R148, R9, UR4, -R166.reuse ;  /* 0x0000000409947c23 */ /* 0x100fe200080108a6 */
[--C-:B------:R-:W-:Y:S01]  /*9e10*/  FFMA.FTZ R147, R27, UR4, -R166.reuse ;  /* 0x000000041b937c23 */ /* 0x100fe200080108a6 */
[----:B------:R-:W-:Y:S01]  /*9e20*/  FFMA.FTZ R146, R13, UR4, -R166 ;  /* 0x000000040d927c23 */ /* 0x000fe200080108a6 */
[----:B------:R-:W-:Y:S01]  /*9e30*/  LDSM.16.MT88.4 R20, [R160+0xc000] ;  /* 0x00c00000a014783b */ /* 0x000fe20000004200 */
[----:B------:R-:W1:Y:S01]  /*9e40*/  MUFU.EX2 R155, R155 ;  /* 0x0000009b009b7308 */ /* 0x000e620000000800 */
[----:B------:R-:W-:Y:S01]  /*9e50*/  FFMA.FTZ R172, R175, UR4, -R158 ;  /* 0x00000004afac7c23 */ /* 0x000fe2000801089e */
[--C-:B------:R-:W-:Y:S01]  /*9e60*/  FFMA.FTZ R167, R167, UR4, -R166.reuse ;  /* 0x00000004a7a77c23 */ /* 0x100fe200080108a6 */
[----:B------:R-:W-:Y:S01]  /*9e70*/  LDSM.16.MT88.4 R12, [R189+0xc000] ;  /* 0x00c00000bd0c783b */ /* 0x000fe20000004200 */
[--C-:B------:R-:W-:Y:S01]  /*9e80*/  FFMA.FTZ R168, R209, UR4, -R166.reuse ;  /* 0x00000004d1a87c23 */ /* 0x100fe200080108a6 */
[--C-:B------:R-:W-:Y:S01]  /*9e90*/  FFMA.FTZ R170, R211, UR4, -R166.reuse ;  /* 0x00000004d3aa7c23 */ /* 0x100fe200080108a6 */
[----:B------:R-:W-:Y:S01]  /*9ea0*/  FFMA.FTZ R173, R173, UR4, -R166 ;  /* 0x00000004adad7c23 */ /* 0x000fe200080108a6 */
[--C-:B------:R-:W-:Y:S01]  /*9eb0*/  FFMA.FTZ R175, R143, UR4, -R158.reuse ;  /* 0x000000048faf7c23 */ /* 0x100fe2000801089e */
[----:B------:R-:W2:Y:S01]  /*9ec0*/  MUFU.EX2 R153, R153 ;  /* 0x0000009900997308 */ /* 0x000ea20000000800 */
[--C-:B------:R-:W-:Y:S01]  /*9ed0*/  FFMA.FTZ R177, R177, UR4, -R158.reuse ;  /* 0x00000004b1b17c23 */ /* 0x100fe2000801089e */
[----:B------:R-:W-:Y:S01]  /*9ee0*/  FFMA.FTZ R174, R141, UR4, -R158 ;  /* 0x000000048dae7c23 */ /* 0x000fe2000801089e */
        /* <DEDUP_REMOVED lines=12> */
[----:B------:R-:W-:Y:S01]  /*9fb0*/  FMUL.FTZ R44, R44, R155 ;  /* 0x0000009b2c2c7220 */ /* 0x000fe20000410000 */
[----:B------:R-:W1:Y:S01]  /*9fc0*/  MUFU.EX2 R148, R148 ;  /* 0x0000009400947308 */ /* 0x000e620000000800 */
[-C--:B--2---:R-:W-:Y:S01]  /*9fd0*/  FMUL.FTZ R34, R106, R153.reuse ;  /* 0x000000996a227220 */ /* 0x084fe20000410000 */
[-C--:B------:R-:W-:Y:S01]  /*9fe0*/  FMUL.FTZ R35, R107, R153.reuse ;  /* 0x000000996b237220 */ /* 0x080fe20000410000 */
[-C--:B------:R-:W-:Y:S01]  /*9ff0*/  FMUL.FTZ R26, R114, R153.reuse ;  /* 0x00000099721a7220 */ /* 0x080fe20000410000 */
[-C--:B------:R-:W-:Y:S01]  /*a000*/  FMUL.FTZ R27, R115, R153.reuse ;  /* 0x00000099731b7220 */ /* 0x080fe20000410000 */
[----:B------:R-:W2:Y:S01]  /*a010*/  LDSM.16.MT88.4 R104, [R160+0xe000] ;  /* 0x00e00000a068783b */ /* 0x000ea20000004200 */
[-C--:B------:R-:W-:Y:S01]  /*a020*/  FMUL.FTZ R110, R110, R153.reuse ;  /* 0x000000996e6e7220 */ /* 0x080fe20000410000 */
[----:B------:R-:W-:Y:S01]  /*a030*/  FMUL.FTZ R111, R111, R153 ;  /* 0x000000996f6f7220 */ /* 0x000fe20000410000 */
[----:B------:R-:W-:Y:S01]  /*a040*/  MUFU.EX2 R147, R147 ;  /* 0x0000009300937308 */ /* 0x000fe20000000800 */
[----:B------:R-:W3:Y:S01]  /*a050*/  LDSM.16.MT88.4 R112, [R157+0x2000] ;  /* 0x002000009d70783b */ /* 0x000ee20000004200 */
[----:B------:R-:W-:Y:S01]  /*a060*/  FMUL.FTZ R45, R45, R155 ;  /* 0x0000009b2d2d7220 */ /* 0x000fe20000410000 */
[-C--:B------:R-:W-:Y:S01]  /*a070*/  FMUL.FTZ R46, R46, R153.reuse ;  /* 0x000000992e2e7220 */ /* 0x080fe20000410000 */
[----:B------:R-:W-:Y:S01]  /*a080*/  FMUL.FTZ R47, R47, R153 ;  /* 0x000000992f2f7220 */ /* 0x000fe20000410000 */
[-C--:B------:R-:W-:Y:S01]  /*a090*/  FMUL.FTZ R48, R48, R155.reuse ;  /* 0x0000009b30307220 */ /* 0x080fe20000410000 */
[----:B------:R-:W-:Y:S01]  /*a0a0*/  FMUL.FTZ R49, R49, R155 ;  /* 0x0000009b31317220 */ /* 0x000fe20000410000 */
[----:B------:R-:W-:Y:S01]  /*a0b0*/  FMUL.FTZ R50, R50, R153 ;  /* 0x0000009932327220 */ /* 0x000fe20000410000 */
[----:B------:R-:W4:Y:S01]  /*a0c0*/  MUFU.EX2 R146, R146 ;  /* 0x0000009200927308 */ /* 0x000f220000000800 */
[----:B-1----:R-:W-:Y:S01]  /*a0d0*/  F2FP.BF16.F32.PACK_AB R4, R148, R151 ;  /* 0x000000979404723e */ /* 0x002fe200000010ff */
[----:B------:R-:W-:Y:S01]  /*a0e0*/  FMUL.FTZ R51, R51, R153 ;  /* 0x0000009933337220 */ /* 0x000fe20000410000 */
[-C--:B------:R-:W-:Y:S01]  /*a0f0*/  FMUL.FTZ R52, R52, R155.reuse ;  /* 0x0000009b34347220 */ /* 0x080fe20000410000 */
[----:B------:R-:W-:Y:S01]  /*a100*/  FMUL.FTZ R53, R53, R155 ;  /* 0x0000009b35357220 */ /* 0x000fe20000410000 */
[-C--:B------:R-:W-:Y:S01]  /*a110*/  FMUL.FTZ R54, R54, R153.reuse ;  /* 0x0000009936367220 */ /* 0x080fe20000410000 */
[----:B------:R-:W-:Y:S01]  /*a120*/  FMUL.FTZ R55, R55, R153 ;  /* 0x0000009937377220 */ /* 0x000fe20000410000 */
[-C--:B------:R-:W-:Y:S01]  /*a130*/  FMUL.FTZ R56, R56, R155.reuse ;  /* 0x0000009b38387220 */ /* 0x080fe20000410000 */
[----:B------:R-:W1:Y:S01]  /*a140*/  MUFU.EX2 R144, R144 ;  /* 0x0000009000907308 */ /* 0x000e620000000800 */
[----:B------:R-:W-:Y:S01]  /*a150*/  FMUL.FTZ R57, R57, R155 ;  /* 0x0000009b39397220 */ /* 0x000fe20000410000 */
[-C--:B------:R-:W-:Y:S01]  /*a160*/  FMUL.FTZ R58, R58, R153.reuse ;  /* 0x000000993a3a7220 */ /* 0x080fe20000410000 */
[----:B------:R-:W-:Y:S01]  /*a170*/  FMUL.FTZ R59, R59, R153 ;  /* 0x000000993b3b7220 */ /* 0x000fe20000410000 */
[-C--:B------:R-:W-:Y:S01]  /*a180*/  FMUL.FTZ R60, R60, R155.reuse ;  /* 0x0000009b3c3c7220 */ /* 0x080fe20000410000 */
[----:B------:R-:W-:Y:S01]  /*a190*/  FMUL.FTZ R61, R61, R155 ;  /* 0x0000009b3d3d7220 */ /* 0x000fe20000410000 */
[-C--:B------:R-:W-:Y:S01]  /*a1a0*/  FMUL.FTZ R62, R62, R153.reuse ;  /* 0x000000993e3e7220 */ /* 0x080fe20000410000 */
[----:B------:R-:W-:Y:S01]  /*a1b0*/  FMUL.FTZ R63, R63, R153 ;  /* 0x000000993f3f7220 */ /* 0x000fe20000410000 */
[----:B------:R-:W-:Y:S01]  /*a1c0*/  MUFU.EX2 R149, R149 ;  /* 0x0000009500957308 */ /* 0x000fe20000000800 */
[----:B----4-:R-:W-:Y:S01]  /*a1d0*/  F2FP.BF16.F32.PACK_AB R6, R146, R147 ;  /* 0x000000939206723e */ /* 0x010fe200000010ff */
[-C--:B------:R-:W-:Y:S01]  /*a1e0*/  FMUL.FTZ R64, R64, R155.reuse ;  /* 0x0000009b40407220 */ /* 0x080fe20000410000 */
[----:B------:R-:W-:Y:S01]  /*a1f0*/  FMUL.FTZ R65, R65, R155 ;  /* 0x0000009b41417220 */ /* 0x000fe20000410000 */
[-C--:B------:R-:W-:Y:S01]  /*a200*/  FMUL.FTZ R66, R66, R153.reuse ;  /* 0x0000009942427220 */ /* 0x080fe20000410000 */
[----:B------:R-:W-:Y:S01]  /*a210*/  FMUL.FTZ R67, R67, R153 ;  /* 0x0000009943437220 */ /* 0x000fe20000410000 */
[-C--:B------:R-:W-:Y:S01]  /*a220*/  FMUL.FTZ R16, R120, R155.reuse ;  /* 0x0000009b78107220 */ /* 0x080fe20000410000 */
[----:B------:R-:W-:Y:S01]  /*a230*/  FMUL.FTZ R17, R121, R155 ;  /* 0x0000009b79117220 */ /* 0x000fe20000410000 */
[----:B------:R-:W4:Y:S01]  /*a240*/  MUFU.EX2 R152, R152 ;  /* 0x0000009800987308 */ /* 0x000f220000000800 */
[----:B-1----:R-:W-:Y:S01]  /*a250*/  F2FP.BF16.F32.PACK_AB R5, R144, R154 ;  /* 0x0000009a9005723e */ /* 0x002fe200000010ff */
        /* <DEDUP_REMOVED lines=15> */
[----:B----4-:R-:W-:Y:S01]  /*a350*/  F2FP.BF16.F32.PACK_AB R7, R152, R149 ;  /* 0x000000959807723e */ /* 0x010fe200000010ff */
        /* <DEDUP_REMOVED lines=38> */
[C---:B---3--:R-:W-:Y:S01]  /*a5c0*/  HMMA.16816.F32.BF16 R52, R4.reuse, R112, R52 ;  /* 0x000000700434723c */ /* 0x048fe20000041834 */
        /* <DEDUP_REMOVED lines=20> */
[----:B------:R-:W-:Y:S01]  /*a710*/  FFMA.FTZ R195, R195, UR4, -R166 ;  /* 0x00000004c3c37c23 */ /* 0x000fe200080108a6 */
[--C-:B------:R-:W-:Y:S01]  /*a720*/  FFMA.FTZ R180, R193, UR4, -R158.reuse ;  /* 0x00000004c1b47c23 */ /* 0x100fe2000801089e */
[--C-:B------:R-:W-:Y:S01]  /*a730*/  FFMA.FTZ R183, R183, UR4, -R158.reuse ;  /* 0x00000004b7b77c23 */ /* 0x100fe2000801089e */
[C---:B-1----:R-:W-:Y:S01]  /*a740*/  HMMA.16816.F32.BF16 R60, R4.reuse, R108, R60 ;  /* 0x0000006c043c723c */ /* 0x042fe2000004183c */
[--C-:B------:R-:W-:Y:S01]  /*a750*/  FFMA.FTZ R181, R181, UR4, -R158.reuse ;  /* 0x00000004b5b57c23 */ /* 0x100fe2000801089e */
[----:B------:R-:W-:Y:S01]  /*a760*/  FFMA.FTZ R182, R179, UR4, -R158 ;  /* 0x00000004b3b67c23 */ /* 0x000fe2000801089e */
[--C-:B------:R-:W-:Y:S01]  /*a770*/  FFMA.FTZ R171, R171, UR4, -R166.reuse ;  /* 0x00000004abab7c23 */ /* 0x100fe200080108a6 */
[----:B------:R-:W-:Y:S01]  /*a780*/  MUFU.EX2 R172, R172 ;  /* 0x000000ac00ac7308 */ /* 0x000fe20000000800 */
[--C-:B------:R-:W-:Y:S01]  /*a790*/  FFMA.FTZ R184, R169, UR4, -R166.reuse ;  /* 0x00000004a9b87c23 */ /* 0x100fe200080108a6 */
[--C-:B------:R-:W-:Y:S01]  /*a7a0*/  FFMA.FTZ R165, R165, UR4, -R166.reuse ;  /* 0x00000004a5a57c23 */ /* 0x100fe200080108a6 */
[----:B------:R-:W-:Y:S01]  /*a7b0*/  FFMA.FTZ R162, R162, UR4, -R166 ;  /* 0x00000004a2a27c23 */ /* 0x000fe200080108a6 */
[C---:B------:R-:W-:Y:S01]  /*a7c0*/  HMMA.16816.F32.BF16 R64, R4.reuse, R110, R64 ;  /* 0x0000006e0440723c */ /* 0x040fe20000041840 */
[----:B------:R-:W1:Y:S01]  /*a7d0*/  LDSM.16.MT88.4 R108, [R157+0x4000] ;  /* 0x004000009d6c783b */ /* 0x000e620000004200 */
[--C-:B------:R-:W-:Y:S01]  /*a7e0*/  FFMA.FTZ R166, R163, UR4, -R158.reuse ;  /* 0x00000004a3a67c23 */ /* 0x100fe2000801089e */
[--C-:B------:R-:W-:Y:S01]  /*a7f0*/  FFMA.FTZ R161, R161, UR4, -R158.reuse ;  /* 0x00000004a1a17c23 */ /* 0x100fe2000801089e */
[----:B------:R-:W5:Y:S01]  /*a800*/  MUFU.EX2 R175, R175 ;  /* 0x000000af00af7308 */ /* 0x000f620000000800 */
[--C-:B------:R-:W-:Y:S01]  /*a810*/  FFMA.FTZ R163, R164, UR4, -R158.reuse ;  /* 0x00000004a4a37c23 */ /* 0x100fe2000801089e */
[----:B------:R-:W-:Y:S01]  /*a820*/  FFMA.FTZ R158, R159, UR4, -R158 ;  /* 0x000000049f9e7c23 */ /* 0x000fe2000801089e */
[----:B------:R-:W-:Y:S01]  /*a830*/  FFMA.FTZ R151, R212, R155, R151 ;  /* 0x0000009bd4977223 */ /* 0x000fe20000010097 */
[C---:B------:R-:W-:Y:S01]  /*a840*/  HMMA.16816.F32.BF16 R20, R4.reuse, R22, R116 ;  /* 0x000000160414723c */ /* 0x040fe20000041874 */
[----:B------:R-:W3:Y:S01]  /*a850*/  LDSM.16.MT88.4 R116, [R189+0xe000] ;  /* 0x00e00000bd74783b */ /* 0x000ee20000004200 */
[----:B------:R-:W-:Y:S01]  /*a860*/  FFMA.FTZ R153, R217, R153, R154 ;  /* 0x00000099d9997223 */ /* 0x000fe2000001009a */
[----:B------:R-:W-:Y:S01]  /*a870*/  FADD.FTZ R148, R148, R151 ;  /* 0x0000009794947221 */ /* 0x000fe20000010000 */
[----:B------:R-:W-:Y:S01]  /*a880*/  MUFU.EX2 R177, R177 ;  /* 0x000000b100b17308 */ /* 0x000fe20000000800 */
[----:B------:R-:W-:Y:S01]  /*a890*/  ISETP.GT.AND P2, PT, R145, R202, PT ;  /* 0x000000ca9100720c */ /* 0x000fe20003f44270 */
[----:B------:R-:W-:Y:S01]  /*a8a0*/  FADD.FTZ R144, R144, R153 ;  /* 0x0000009990907221 */ /* 0x000fe20000010000 */
[----:B------:R-:W-:Y:S01]  /*a8b0*/  FADD.FTZ R147, R147, R148 ;  /* 0x0000009493937221 */ /* 0x000fe20000010000 */
[----:B--2---:R-:W-:Y:S02]  /*a8c0*/  HMMA.16816.F32.BF16 R68, R4, R104, R68 ;  /* 0x000000680444723c */ /* 0x004fe40000041844 */
[----:B------:R-:W-:Y:S01]  /*a8d0*/  FADD.FTZ R149, R149, R144 ;  /* 0x0000009095957221 */ /* 0x000fe20000010000 */
[----:B------:R-:W-:Y:S01]  /*a8e0*/  FADD.FTZ R146, R146, R147 ;  /* 0x0000009392927221 */ /* 0x000fe20000010000 */
[----:B------:R-:W2:Y:S02]  /*a8f0*/  MUFU.EX2 R174, R174 ;  /* 0x000000ae00ae7308 */ /* 0x000ea40000000800 */
[----:B------:R-:W-:-:S02]  /*a900*/  FADD.FTZ R149, R152, R149 ;  /* 0x0000009598957221 */ /* 0x000fc40000010000 */
[C---:B------:R-:W-:Y:S01]  /*a910*/  HMMA.16816.F32.BF16 R72, R4.reuse, R106, R72 ;  /* 0x0000006a0448723c */ /* 0x040fe20000041848 */
[----:B------:R-:W5:Y:S01]  /*a920*/  LDSM.16.MT88.4 R104, [R156+0x4000] ;  /* 0x004000009c68783b */ /* 0x000f620000004200 */
[----:B------:R-:W-:Y:S02]  /*a930*/  @P2 IADD3 R185, PT, PT, R185, -0x3, RZ ;  /* 0xfffffffdb9b92810 */ /* 0x000fe40007ffe0ff */
        /* <DEDUP_REMOVED lines=163> */
[-C--:B------:R-:W-:Y:S02]  /*b370*/  MOV R133, R3.reuse ;  /* 0x0000000300857202 */ /* 0x080fe40000000f00 */
[----:B------:R-:W-:Y:S02]  /*b380*/  @P2 MOV R132, R2 ;  /* 0x0000000200842202 */ /* 0x000fe40000000f00 */
[----:B------:R-:W-:Y:S01]  /*b390*/  @P2 MOV R133, R3 ;  /* 0x0000000300852202 */ /* 0x000fe20000000f00 */
        /* <DEDUP_REMOVED lines=9> */
.L_x_2938:
[----:B------:R-:W-:-:S07]  /*b430*/  IADD3 R185, PT, PT, R149, -0x1, RZ ;  /* 0xffffffff95b97810 */ /* 0x000fce0007ffe0ff */
.L_x_2944:
[----:B------:R-:W-:Y:S02]  /*b440*/  ISETP.GE.AND P2, PT, R185, R202, PT ;  /* 0x000000cab900720c */ /* 0x000fe40003f46270 */
[----:B------:R-:W-:-:S11]  /*b450*/  MOV R184, 0x40 ;  /* 0x0000004000b87802 */ /* 0x000fd60000000f00 */
[----:B------:R-:W-:Y:S05]  /*b460*/  @!P2 BRA `(.L_x_2945) ;  /* 0x00000040002ca947 */ /* 0x000fea0003800000 */
[----:B------:R-:W1:Y:S01]  /*b470*/  S2UR UR5, SR_CgaCtaId ;  /* 0x00000000000579c3 */ /* 0x000e620000008800 */
[----:B------:R-:W-:Y:S01]  /*b480*/  UISETP.NE.U32.AND UP0, UPT, UR8, URZ, UPT ;  /* 0x000000ff0800728c */ /* 0x000fe2000bf05070 */
[----:B------:R-:W-:Y:S01]  /*b490*/  MOV R4, 0x20 ;  /* 0x0000002000047802 */ /* 0x000fe20000000f00 */
[C---:B------:R-:W-:Y:S01]  /*b4a0*/  VIADD R211, R185.reuse, 0x1 ;  /* 0x00000001b9d37836 */ /* 0x040fe20000000000 */
[----:B------:R-:W-:Y:S01]  /*b4b0*/  SHF.L.U32 R5, R185, 0x6, RZ ;  /* 0x00000006b9057819 */ /* 0x000fe200000006ff */
[----:B------:R-:W-:Y:S01]  /*b4c0*/  UISETP.NE.AND.EX UP0, UPT, UR9, URZ, UPT, UP0 ;  /* 0x000000ff0900728c */ /* 0x000fe2000bf05300 */
[----:B------:R-:W-:Y:S01]  /*b4d0*/  SEL R4, R4, 0xffffffe0, !P1 ;  /* 0xffffffe004047807 */ /* 0x000fe20004800000 */
[----:B------:R-:W-:Y:S01]  /*b4e0*/  IMAD.MOV.U32 R3, RZ, RZ, R132 ;  /* 0x000000ffff037224 */ /* 0x000fe200078e0084 */
[----:B------:R-:W-:Y:S01]  /*b4f0*/  MOV R208, RZ ;  /* 0x000000ff00d07202 */ /* 0x000fe20000000f00 */
[----:B------:R-:W-:Y:S01]  /*b500*/  IMAD.MOV.U32 R2, RZ, RZ, R133 ;  /* 0x000000ffff027224 */ /* 0x000fe200078e0085 */
[----:B------:R-:W-:Y:S01]  /*b510*/  LOP3.LUT R209, R5, 0x20, R150, 0xfe, !PT ;  /* 0x0000002005d17812 */ /* 0x000fe200078efe96 */
[----:B------:R-:W-:Y:S01]  /*b520*/  VIADD R199, R189, 0xc000 ;  /* 0x0000c000bdc77836 */ /* 0x000fe20000000000 */
[----:B------:R-:W-:Y:S01]  /*b530*/  PLOP3.LUT P4, PT, PT, PT, UP0, 0x80, 0x8 ;  /* 0x000000000008781c */ /* 0x000fe20003f8f008 */
[----:B------:R-:W-:Y:S01]  /*b540*/  VIADD R210, R5, 0x40 ;  /* 0x0000004005d27836 */ /* 0x000fe20000000000 */
[----:B------:R-:W-:Y:S01]  /*b550*/  IADD3 R185, PT, PT, R4, R189, RZ ;  /* 0x000000bd04b97210 */ /* 0x000fe20007ffe0ff */
[----:B------:R-:W-:Y:S01]  /*b560*/  UMOV UR12, 0x400 ;  /* 0x00000400000c7882 */ /* 0x000fe20000000000 */
[----:B------:R-:W2:Y:S01]  /*b570*/  LDCU UR10, c[0x0][0x440] ;  /* 0x00008800ff0a77ac */ /* 0x000ea20008000800 */
[----:B------:R-:W3:Y:S01]  /*b580*/  LDCU UR11, c[0x0][0x50c] ;  /* 0x0000a180ff0b77ac */ /* 0x000ee20008000800 */
[----:B------:R-:W4:Y:S01]  /*b590*/  LDCU UR4, c[0x0][0x45c] ;  /* 0x00008b80ff0477ac */ /* 0x000f220008000800 */
[----:B------:R-:W2:Y:S01]  /*b5a0*/  LDCU.64 UR6, c[0x0][0x3a0] ;  /* 0x00007400ff0677ac */ /* 0x000ea20008000a00 */
[----:B------:R-:W2:Y:S01]  /*b5b0*/  LDCU.64 UR8, c[0x0][0x3a8] ;  /* 0x00007500ff0877ac */ /* 0x000ea20008000a00 */
[----:B-1----:R-:W-:-:S12]  /*b5c0*/  ULEA UR5, UR5, UR12, 0x18 ;  /* 0x0000000c05057291 */ /* 0x002fd8000f8ec0ff */
.L_x_2949:
        /* <DEDUP_REMOVED lines=21> */
[----:B------:R-:W-:Y:S02]  /*b720*/  LOP3.LUT R12, R9, 0x40, RZ, 0xfc, !PT ;  /* 0x00000040090c7812 */ /* 0x000fe400078efcff */
        /* <DEDUP_REMOVED lines=76> */
.L_x_2946:
[----:B------:R-:W-:Y:S01]  /*bbf0*/  @!PT LDS RZ, [RZ] ;  /* 0x00000000fffff984 */ /* 0x000fe20000000800 */
[----:B------:R-:W-:Y:S01]  /*bc00*/  @!PT LDS RZ, [RZ] ;  /* 0x00000000fffff984 */ /* 0x000fe20000000800 */
[----:B------:R-:W-:Y:S01]  /*bc10*/  @!PT LDS RZ, [RZ] ;  /* 0x00000000fffff984 */ /* 0x000fe20000000800 */
[----:B------:R-:W-:Y:S01]  /*bc20*/  @!P3 LDGSTS.E.BYPASS.LTC128B.128 [R219+0xc000], desc[UR16][R206.64] ;  /* 0x0c000000cedbbfae */ /* 0x000fe2000b981a10 */
[C---:B------:R-:W-:Y:S02]  /*bc30*/  LEA R138, P0, R132.reuse, R206, 0x5 ;  /* 0x000000ce848a7211 */ /* 0x040fe400078028ff */
[C---:B------:R-:W-:Y:S02]  /*bc40*/  SHF.L.U32 R134, R132.reuse, 0x5, RZ ;  /* 0x0000000584867819 */ /* 0x040fe400000006ff */
[----:B------:R-:W-:Y:S01]  /*bc50*/  @P3 STS.128 [R219+0xc000], RZ ;  /* 0x00c000ffdb003388 */ /* 0x000fe20000000c00 */
[C-C-:B------:R-:W-:Y:S02]  /*bc60*/  LEA.HI.X R139, R132.reuse, R207, R135.reuse, 0x5, P0 ;  /* 0x000000cf848b7211 */ /* 0x140fe400000f2c87 */
[----:B------:R-:W-:Y:S02]  /*bc70*/  SHF.L.U64.HI R136, R132, 0x5, R135 ;  /* 0x0000000584887819 */ /* 0x000fe40000010287 */
[----:B------:R-:W-:Y:S01]  /*bc80*/  @!PT LDS RZ, [RZ] ;  /* 0x00000000fffff984 */ /* 0x000fe20000000800 */
[----:B------:R-:W-:Y:S01]  /*bc90*/  @!PT LDS RZ, [RZ] ;  /* 0x00000000fffff984 */ /* 0x000fe20000000800 */
[----:B------:R-:W-:Y:S01]  /*bca0*/  @!PT LDS RZ, [RZ] ;  /* 0x00000000fffff984 */ /* 0x000fe20000000800 */
[----:B------:R-:W-:Y:S01]  /*bcb0*/  @!P2 LDGSTS.E.BYPASS.LTC128B.128 [R219+0xe000], desc[UR16][R206.64+0x80] ;  /* 0x0e000080cedbafae */ /* 0x000fe2000b981a10 */
[----:B------:R-:W-:Y:S02]  /*bcc0*/  IADD3 R220, P5, PT, R134, R138, RZ ;  /* 0x0000008a86dc7210 */ /* 0x000fe40007fbe0ff */
[----:B------:R-:W-:Y:S02]  /*bcd0*/  LEA R200, R200, UR5, 0x1 ;  /* 0x00000005c8c87c11 */ /* 0x000fe4000f8e08ff */
[----:B------:R-:W-:Y:S01]  /*bce0*/  @P2 STS.128 [R219+0xe000], RZ ;  /* 0x00e000ffdb002388 */ /* 0x000fe20000000c00 */
[----:B------:R-:W-:Y:S02]  /*bcf0*/  IADD3.X R221, PT, PT, R136, R139, RZ, P5, !PT ;  /* 0x0000008b88dd7210 */ /* 0x000fe40002ffe4ff */
[----:B------:R-:W-:Y:S02]  /*bd00*/  IADD3 R134, P0, PT, R134, R220, RZ ;  /* 0x000000dc86867210 */ /* 0x000fe40007f1e0ff */
[----:B------:R-:W-:Y:S01]  /*bd10*/  @!PT LDS RZ, [RZ] ;  /* 0x00000000fffff984 */ /* 0x000fe20000000800 */
[----:B------:R-:W-:Y:S01]  /*bd20*/  @!PT LDS RZ, [RZ] ;  /* 0x00000000fffff984 */ /* 0x000fe20000000800 */
[----:B------:R-:W-:Y:S01]  /*bd30*/  @!PT LDS RZ, [RZ] ;  /* 0x00000000fffff984 */ /* 0x000fe20000000800 */
[----:B------:R-:W-:Y:S01]  /*bd40*/  @!P1 LDGSTS.E.BYPASS.LTC128B.128 [R219+0x10000], desc[UR16][R206.64+0x100] ;  /* 0x10000100cedb9fae */ /* 0x000fe2000b981a10 */
[----:B------:R-:W-:Y:S02]  /*bd50*/  IADD3 R194, PT, PT, R198, UR5, RZ ;  /* 0x00000005c6c27c10 */ /* 0x000fe4000fffe0ff */
[----:B------:R-:W-:Y:S02]  /*bd60*/  IADD3.X R135, PT, PT, R136, R221, RZ, P0, !PT ;  /* 0x000000dd88877210 */ /* 0x000fe400007fe4ff */
[----:B------:R-:W-:Y:S01]  /*bd70*/  @P1 STS.128 [R219+0x10000], RZ ;  /* 0x010000ffdb001388 */ /* 0x000fe20000000c00 */
[----:B------:R-:W-:Y:S02]  /*bd80*/  LOP3.LUT P0, RZ, R188, 0x2, RZ, 0xc0, !PT ;  /* 0x00000002bcff7812 */ /* 0x000fe4000780c0ff */
[----:B------:R-:W-:Y:S02]  /*bd90*/  IADD3 R211, PT, PT, R211, -0x1, RZ ;  /* 0xffffffffd3d37810 */ /* 0x000fe40007ffe0ff */
[----:B------:R-:W-:Y:S01]  /*bda0*/  @!PT LDS RZ, [RZ] ;  /* 0x00000000fffff984 */ /* 0x000fe20000000800 */
[----:B------:R-:W-:Y:S01]  /*bdb0*/  @!PT LDS RZ, [RZ] ;  /* 0x00000000fffff984 */ /* 0x000fe20000000800 */
[----:B------:R-:W-:Y:S01]  /*bdc0*/  @!PT LDS RZ, [RZ] ;  /* 0x00000000fffff984 */ /* 0x000fe20000000800 */
[----:B------:R-:W-:Y:S01]  /*bdd0*/  @!P3 LDGSTS.E.BYPASS.LTC128B.128 [R219+0xc800], desc[UR16][R138.64] ;  /* 0x0c8000008adbbfae */ /* 0x000fe2000b981a10 */
[----:B------:R-:W-:Y:S02]  /*bde0*/  SEL R191, R186, 0xffffffe0, !P0 ;  /* 0xffffffe0babf7807 */ /* 0x000fe40004000000 */
[----:B------:R-:W-:Y:S02]  /*bdf0*/  LOP3.LUT P0, RZ, R188, 0x4, RZ, 0xc0, !PT ;  /* 0x00000004bcff7812 */ /* 0x000fe4000780c0ff */
[----:B------:R-:W-:Y:S01]  /*be00*/  @P3 STS.128 [R219+0xc800], RZ ;  /* 0x00c800ffdb003388 */ /* 0x000fe20000000c00 */
[C---:B------:R-:W-:Y:S02]  /*be10*/  IADD3 R197, PT, PT, R191.reuse, R200, RZ ;  /* 0x000000c8bfc57210 */ /* 0x040fe40007ffe0ff */
[----:B------:R-:W-:Y:S02]  /*be20*/  IADD3 R195, PT, PT, R191, R194, RZ ;  /* 0x000000c2bfc37210 */ /* 0x000fe40007ffe0ff */
[----:B------:R-:W-:Y:S01]  /*be30*/  @!PT LDS RZ, [RZ] ;  /* 0x00000000fffff984 */ /* 0x000fe20000000800 */
[----:B------:R-:W-:Y:S01]  /*be40*/  @!PT LDS RZ, [RZ] ;  /* 0x00000000fffff984 */ /* 0x000fe20000000800 */
[----:B------:R-:W-:Y:S01]  /*be50*/  @!PT LDS RZ, [RZ] ;  /* 0x00000000fffff984 */ /* 0x000fe20000000800 */
[----:B------:R-:W-:Y:S01]  /*be60*/  @!P2 LDGSTS.E.BYPASS.LTC128B.128 [R219+0xe800], desc[UR16][R138.64+0x80] ;  /* 0x0e8000808adbafae */ /* 0x000fe2000b981a10 */
[----:B------:R-:W-:Y:S02]  /*be70*/  SEL R133, R184, 0xffffffc0, !P0 ;  /* 0xffffffc0b8857807 */ /* 0x000fe40004000000 */
[----:B------:R-:W-:Y:S02]  /*be80*/  ISETP.GT.AND P5, PT, R211, R202, PT ;  /* 0x000000cad300720c */ /* 0x000fe40003fa4270 */
[----:B------:R-:W-:Y:S01]  /*be90*/  @P2 STS.128 [R219+0xe800], RZ ;  /* 0x00e800ffdb002388 */ /* 0x000fe20000000c00 */
[C---:B------:R-:W-:Y:S02]  /*bea0*/  IADD3 R196, PT, PT, R133.reuse, R200, RZ ;  /* 0x000000c885c47210 */ /* 0x040fe40007ffe0ff */
[----:B------:R-:W-:Y:S02]  /*beb0*/  IADD3 R194, PT, PT, R133, R194, RZ ;  /* 0x000000c285c27210 */ /* 0x000fe40007ffe0ff */
[----:B------:R-:W-:Y:S01]  /*bec0*/  @!PT LDS RZ, [RZ] ;  /* 0x00000000fffff984 */ /* 0x000fe20000000800 */
[----:B------:R-:W-:Y:S01]  /*bed0*/  @!PT LDS RZ, [RZ] ;  /* 0x00000000fffff984 */ /* 0x000fe20000000800 */
[----:B------:R-:W-:Y:S01]  /*bee0*/  @!PT LDS RZ, [RZ] ;  /* 0x00000000fffff984 */ /* 0x000fe20000000800 */
[----:B------:R-:W-:Y:S01]  /*bef0*/  @!P1 LDGSTS.E.BYPASS.LTC128B.128 [R219+0x10800], desc[UR16][R138.64+0x100] ;  /* 0x108001008adb9fae */ /* 0x000fe2000b981a10 */
[C---:B------:R-:W-:Y:S02]  /*bf00*/  IADD3 R193, PT, PT, R191.reuse, R196, RZ ;  /* 0x000000c4bfc17210 */ /* 0x040fe40007ffe0ff */
[----:B------:R-:W-:Y:S02]  /*bf10*/  IADD3 R192, PT, PT, R191, R194, RZ ;  /* 0x000000c2bfc07210 */ /* 0x000fe40007ffe0ff */
        /* <DEDUP_REMOVED lines=34> */
[----:B------:R-:W3:Y:S05]  /*c140*/  LDSM.16.M88.4 R152, [R198+UR5+0x7000] ;  /* 0x00700005c698783b */ /* 0x000eea0008000200 */
[----:B------:R-:W0:Y:S05]  /*c150*/  LDGDEPBAR ;  /* 0x00000000000079af */ /* 0x000e2a0000000000 */
[----:B------:R-:W4:Y:S05]  /*c160*/  LDSM.16.M88.4 R156, [R198+UR5+0x7800] ;  /* 0x00780005c69c783b */ /* 0x000f2a0008000200 */
[----:B------:R-:W-:Y:S05]  /*c170*/  LDSM.16.M88.4 R160, [R197] ;  /* 0x00000000c5a0783b */ /* 0x000fea0000000200 */
[----:B------:R-:W4:Y:S05]  /*c180*/  LDSM.16.M88.4 R164, [R195+0x6000] ;  /* 0x00600000c3a4783b */ /* 0x000f2a0000000200 */
[----:B------:R-:W4:Y:S05]  /*c190*/  LDSM.16.M88.4 R168, [R195+0x6800] ;  /* 0x00680000c3a8783b */ /* 0x000f2a0000000200 */
[----:B------:R-:W4:Y:S01]  /*c1a0*/  LDSM.16.M88.4 R172, [R195+0x7000] ;  /* 0x00700000c3ac783b */ /* 0x000f220000000200 */
[C---:B--2---:R-:W-:Y:S04]  /*c1b0*/  HMMA.16816.F32.BF16 R4, R140.reuse, R144, RZ ;  /* 0x000000908c04723c */ /* 0x044fe800000418ff */
[----:B------:R-:W-:Y:S04]  /*c1c0*/  LDSM.16.M88.4 R176, [R196] ;  /* 0x00000000c4b0783b */ /* 0x000fe80000000200 */
[C---:B------:R-:W-:Y:S01]  /*c1d0*/  HMMA.16816.F32.BF16 R8, R140.reuse, R146, RZ ;  /* 0x000000928c08723c */ /* 0x040fe200000418ff */
[----:B------:R-:W2:Y:S05]  /*c1e0*/  LDSM.16.M88.4 R144, [R195+0x7800] ;  /* 0x00780000c390783b */ /* 0x000eaa0000000200 */
[----:B------:R-:W2:Y:S02]  /*c1f0*/  LDSM.16.M88.4 R180, [R194+0x6000] ;  /* 0x00600000c2b4783b */ /* 0x000ea40000000200 */
[C---:B-----5:R-:W-:Y:S03]  /*c200*/  HMMA.16816.F32.BF16 R12, R140.reuse, R148, RZ ;  /* 0x000000948c0c723c */ /* 0x060fe600000418ff */
[----:B-1----:R-:W-:Y:S05]  /*c210*/  LDSM.16.M88.4 R132, [R192+0x6800] ;  /* 0x00680000c084783b */ /* 0x002fea0000000200 */
[C---:B------:R-:W-:Y:S01]  /*c220*/  HMMA.16816.F32.BF16 R16, R140.reuse, R150, RZ ;  /* 0x000000968c10723c */ /* 0x040fe200000418ff */
[----:B------:R-:W-:Y:S05]  /*c230*/  LDSM.16.M88.4 R148, [R194+0x7000] ;  /* 0x00700000c294783b */ /* 0x000fea0000000200 */
[----:B------:R-:W-:Y:S02]  /*c240*/  LDSM.16.M88.4 R136, [R192+0x7000] ;  /* 0x00700000c088783b */ /* 0x000fe40000000200 */
[C---:B---3--:R-:W-:Y:S08]  /*c250*/  HMMA.16816.F32.BF16 R20, R140.reuse, R152, RZ ;  /* 0x000000988c14723c */ /* 0x048ff000000418ff */
[C---:B------:R-:W-:Y:S01]  /*c260*/  HMMA.16816.F32.BF16 R24, R140.reuse, R154, RZ ;  /* 0x0000009a8c18723c */ /* 0x040fe200000418ff */
[----:B------:R-:W-:Y:S07]  /*c270*/  LDSM.16.M88.4 R152, [R194+0x7800] ;  /* 0x00780000c298783b */ /* 0x000fee0000000200 */
[C---:B----4-:R-:W-:Y:S08]  /*c280*/  HMMA.16816.F32.BF16 R28, R140.reuse, R156, RZ ;  /* 0x0000009c8c1c723c */ /* 0x050ff000000418ff */
[----:B------:R-:W-:Y:S01]  /*c290*/  HMMA.16816.F32.BF16 R32, R140, R158, RZ ;  /* 0x0000009e8c20723c */ /* 0x000fe200000418ff */
[----:B------:R-:W1:Y:S05]  /*c2a0*/  LDSM.16.M88.4 R140, [R194+0x6800] ;  /* 0x00680000c28c783b */ /* 0x000e6a0000000200 */
[----:B------:R-:W-:Y:S02]  /*c2b0*/  LDSM.16.M88.4 R156, [R193] ;  /* 0x00000000c19c783b */ /* 0x000fe40000000200 */
[C---:B------:R-:W-:Y:S08]  /*c2c0*/  HMMA.16816.F32.BF16 R4, R160.reuse, R164, R4 ;  /* 0x000000a4a004723c */ /* 0x040ff00000041804 */
[C---:B------:R-:W-:Y:S01]  /*c2d0*/  HMMA.16816.F32.BF16 R8, R160.reuse, R166, R8 ;  /* 0x000000a6a008723c */ /* 0x040fe20000041808 */
[----:B------:R-:W3:Y:S07]  /*c2e0*/  LDSM.16.M88.4 R164, [R192+0x6000] ;  /* 0x00600000c0a4783b */ /* 0x000eee0000000200 */
[C---:B------:R-:W-:Y:S08]  /*c2f0*/  HMMA.16816.F32.BF16 R12, R160.reuse, R168, R12 ;  /* 0x000000a8a00c723c */ /* 0x040ff0000004180c */
[C---:B------:R-:W-:Y:S01]  /*c300*/  HMMA.16816.F32.BF16 R16, R160.reuse, R170, R16 ;  /* 0x000000aaa010723c */ /* 0x040fe20000041810 */
[----:B------:R-:W-:Y:S07]  /*c310*/  LDSM.16.M88.4 R168, [R198+UR5+0x8000] ;  /* 0x00800005c6a8783b */ /* 0x000fee0008000200 */
[C---:B------:R-:W-:Y:S08]  /*c320*/  HMMA.16816.F32.BF16 R20, R160.reuse, R172, R20 ;  /* 0x000000aca014723c */ /* 0x040ff00000041814 */
[C---:B------:R-:W-:Y:S01]  /*c330*/  HMMA.16816.F32.BF16 R24, R160.reuse, R174, R24 ;  /* 0x000000aea018723c */ /* 0x040fe20000041818 */
[----:B------:R-:W-:Y:S07]  /*c340*/  LDSM.16.M88.4 R172, [R197+0x2000] ;  /* 0x00200000c5ac783b */ /* 0x000fee0000000200 */
[C---:B--2---:R-:W-:Y:S08]  /*c350*/  HMMA.16816.F32.BF16 R28, R160.reuse, R144, R28 ;  /* 0x00000090a01c723c */ /* 0x044ff0000004181c */
[----:B------:R-:W-:Y:S01]  /*c360*/  HMMA.16816.F32.BF16 R32, R160, R146, R32 ;  /* 0x00000092a020723c */ /* 0x000fe20000041820 */
[----:B------:R-:W2:Y:S05]  /*c370*/  LDSM.16.M88.4 R144, [R192+0x7800] ;  /* 0x00780000c090783b */ /* 0x000eaa0000000200 */
        /* <DEDUP_REMOVED lines=13> */
[C---:B---3--:R-:W-:Y:S08]  /*c450*/  HMMA.16816.F32.BF16 R4, R156.reuse, R164, R4 ;  /* 0x000000a49c04723c */ /* 0x048ff00000041804 */
[C---:B------:R-:W-:Y:S01]  /*c460*/  HMMA.16816.F32.BF16 R8, R156.reuse, R166, R8 ;  /* 0x000000a69c08723c */ /* 0x040fe20000041808 */
[----:B------:R-:W-:Y:S07]  /*c470*/  LDSM.16.M88.4 R164, [R194+0x8000] ;  /* 0x00800000c2a4783b */ /* 0x000fee0000000200 */
[C---:B------:R-:W-:Y:S08]  /*c480*/  HMMA.16816.F32.BF16 R12, R156.reuse, R132, R12 ;  /* 0x000000849c0c723c */ /* 0x040ff0000004180c */
[C---:B------:R-:W-:Y:S01]  /*c490*/  HMMA.16816.F32.BF16 R16, R156.reuse, R134, R16 ;  /* 0x000000869c10723c */ /* 0x040fe20000041810 */
[----:B------:R-:W3:Y:S07]  /*c4a0*/  LDSM.16.M88.4 R132, [R195+0x8800] ;  /* 0x00880000c384783b */ /* 0x000eee0000000200 */
[C---:B------:R-:W-:Y:S08]  /*c4b0*/  HMMA.16816.F32.BF16 R20, R156.reuse, R136, R20 ;  /* 0x000000889c14723c */ /* 0x040ff00000041814 */
[C---:B------:R-:W-:Y:S01]  /*c4c0*/  HMMA.16816.F32.BF16 R24, R156.reuse, R138, R24 ;  /* 0x0000008a9c18723c */ /* 0x040fe20000041818 */
[----:B------:R-:W3:Y:S07]  /*c4d0*/  LDSM.16.M88.4 R136, [R195+0x9000] ;  /* 0x00900000c388783b */ /* 0x000eee0000000200 */
[C---:B--2---:R-:W-:Y:S08]  /*c4e0*/  HMMA.16816.F32.BF16 R28, R156.reuse, R144, R28 ;  /* 0x000000909c1c723c */ /* 0x044ff0000004181c */
[----:B------:R-:W-:Y:S01]  /*c4f0*/  HMMA.16816.F32.BF16 R32, R156, R146, R32 ;  /* 0x000000929c20723c */ /* 0x000fe20000041820 */
[----:B------:R-:W2:Y:S05]  /*c500*/  LDSM.16.M88.4 R144, [R195+0x9800] ;  /* 0x00980000c390783b */ /* 0x000eaa0000000200 */
[----:B------:R-:W2:Y:S02]  /*c510*/  LDSM.16.M88.4 R156, [R196+0x2000] ;  /* 0x00200000c49c783b */ /* 0x000ea40000000200 */
        /* <DEDUP_REMOVED lines=16> */
[C---:B---3--:R-:W-:Y:S08]  /*c620*/  HMMA.16816.F32.BF16 R12, R172.reuse, R132, R12 ;  /* 0x00000084ac0c723c */ /* 0x048ff0000004180c */
        /* <DEDUP_REMOVED lines=8> */
[----:B------:R-:W-:Y:S02]  /*c6b0*/  LDSM.16.M88.4 R172, [R198+UR5+0xa000] ;  /* 0x00a00005c6ac783b */ /* 0x000fe40008000200 */
[C---:B------:R-:W-:Y:S08]  /*c6c0*/  HMMA.16816.F32.BF16 R4, R156.reuse, R164, R4 ;  /* 0x000000a49c04723c */ /* 0x040ff00000041804 */
[C---:B------:R-:W-:Y:S01]  /*c6d0*/  HMMA.16816.F32.BF16 R8, R156.reuse, R166, R8 ;  /* 0x000000a69c08723c */ /* 0x040fe20000041808 */
[----:B------:R-:W2:Y:S07]  /*c6e0*/  LDSM.16.M88.4 R164, [R200+0x4000] ;  /* 0x00400000c8a4783b */ /* 0x000eae0000000200 */
        /* <DEDUP_REMOVED lines=22> */
[----:B------:R-:W-:Y:S02]  /*c850*/  LDSM.16.M88.4 R160, [R196+0x4000] ;  /* 0x00400000c4a0783b */ /* 0x000fe40000000200 */
[C---:B------:R-:W-:Y:S08]  /*c860*/  HMMA.16816.F32.BF16 R4, R164.reuse, R172, R4 ;  /* 0x000000aca404723c */ /* 0x040ff00000041804 */
[C---:B------:R-:W-:Y:S01]  /*c870*/  HMMA.16816.F32.BF16 R8, R164.reuse, R174, R8 ;  /* 0x000000aea408723c */ /* 0x040fe20000041808 */
[----:B------:R-:W2:Y:S07]  /*c880*/  LDSM.16.M88.4 R172, [R194+0xa000] ;  /* 0x00a00000c2ac783b */ /* 0x000eae0000000200 */
        /* <DEDUP_REMOVED lines=12> */
[C---:B---3--:R-:W-:Y:S08]  /*c950*/  HMMA.16816.F32.BF16 R12, R156.reuse, R132, R12 ;  /* 0x000000849c0c723c */ /* 0x048ff0000004180c */
[C---:B------:R-:W-:Y:S01]  /*c960*/  HMMA.16816.F32.BF16 R16, R156.reuse, R134, R16 ;  /* 0x000000869c10723c */ /* 0x040fe20000041810 */
[----:B------:R-:W3:Y:S07]  /*c970*/  LDSM.16.M88.4 R132, [R192+0xa800] ;  /* 0x00a80000c084783b */ /* 0x000eee0000000200 */
[C---:B------:R-:W-:Y:S08]  /*c980*/  HMMA.16816.F32.BF16 R20, R156.reuse, R136, R20 ;  /* 0x000000889c14723c */ /* 0x040ff00000041814 */
[C---:B------:R-:W-:Y:S01]  /*c990*/  HMMA.16816.F32.BF16 R24, R156.reuse, R138, R24 ;  /* 0x0000008a9c18723c */ /* 0x040fe20000041818 */
[----:B------:R-:W3:Y:S07]  /*c9a0*/  LDSM.16.M88.4 R136, [R192+0xb000] ;  /* 0x00b00000c088783b */ /* 0x000eee0000000200 */
[C---:B--2---:R-:W-:Y:S08]  /*c9b0*/  HMMA.16816.F32.BF16 R28, R156.reuse, R144, R28 ;  /* 0x000000909c1c723c */ /* 0x044ff0000004181c */
        /* <DEDUP_REMOVED lines=11> */
[C---:B---3--:R-:W-:Y:S03]  /*ca70*/  HMMA.16816.F32.BF16 R12, R164.reuse, R132, R12 ;  /* 0x00000084a40c723c */ /* 0x048fe6000004180c */
        /* <DEDUP_REMOVED lines=37> */
[----:B------:R-:W-:Y:S01]  /*ccd0*/  FMUL.FTZ R134, R29, UR11 ;  /* 0x0000000b1d867c20 */ /* 0x000fe20008410000 */
[----:B------:R-:W-:Y:S07]  /*cce0*/  FMUL.FTZ R132, R28, UR11 ;  /* 0x0000000b1c847c20 */ /* 0x000fee0008410000 */
        /* <DEDUP_REMOVED lines=13> */
[----:B------:R-:W4:Y:S01]  /*cdc0*/  MUFU.TANH R225, R225 ;  /* 0x000000e100e17308 */ /* 0x000f220000002400 */
[----:B--2---:R-:W-:Y:S09]  /*cdd0*/  FMUL.FTZ R205, R27, UR11 ;  /* 0x0000000b1bcd7c20 */ /* 0x004ff20008410000 */
[----:B------:R-:W2:Y:S01]  /*cde0*/  MUFU.TANH R227, R227 ;  /* 0x000000e300e37308 */ /* 0x000ea20000002400 */
[----:B---3--:R-:W-:Y:S09]  /*cdf0*/  FMUL.FTZ R138, R32, UR11 ;  /* 0x0000000b208a7c20 */ /* 0x008ff20008410000 */
[----:B------:R-:W3:Y:S10]  /*ce00*/  MUFU.TANH R229, R229 ;  /* 0x000000e500e57308 */ /* 0x000ef40000002400 */
        /* <DEDUP_REMOVED lines=92> */
.L_x_2948:
[----:B-1----:R-:W-:Y:S01]  /*d3d0*/  @!P3 IMAD.MOV.U32 R205, RZ, RZ, R203 ;  /* 0x000000ffffcdb224 */ /* 0x002fe200078e00cb */
        /* <DEDUP_REMOVED lines=71> */
.L_x_2947:
[C---:B--2---:R-:W-:Y:S01]  /*d850*/  IADD3 R4, PT, PT, R209.reuse, -0x20, RZ ;  /* 0xffffffe0d1047810 */ /* 0x044fe20007ffe0ff */
[----:B------:R-:W-:Y:S01]  /*d860*/  LDSM.16.MT88.4 R12, [R189+0xc000] ;  /* 0x00c00000bd0c783b */ /* 0x000fe20000004200 */
[----:B------:R-:W-:Y:S02]  /*d870*/  I2FP.F32.S32 R5, R209 ;  /* 0x000000d100057245 */ /* 0x000fe40000201400 */
[C---:B------:R-:W-:Y:S02]  /*d880*/  IADD3 R7, PT, PT, R209.reuse, -0xf, RZ ;  /* 0xfffffff1d1077810 */ /* 0x040fe40007ffe0ff */
[----:B------:R-:W-:Y:S01]  /*d890*/  I2FP.F32.S32 R4, R4 ;  /* 0x0000000400047245 */ /* 0x000fe20000201400 */
[CC--:B-1----:R-:W-:Y:S01]  /*d8a0*/  FFMA.FTZ R156, R0.reuse, R5.reuse, R156 ;  /* 0x00000005009c7223 */ /* 0x0c2fe2000001009c */
[C---:B------:R-:W-:Y:S01]  /*d8b0*/  FFMA.FTZ R153, R0.reuse, R5, R153 ;  /* 0x0000000500997223 */ /* 0x040fe20000010099 */
[----:B------:R-:W-:Y:S01]  /*d8c0*/  I2FP.F32.S32 R7, R7 ;  /* 0x0000000700077245 */ /* 0x000fe20000201400 */
[----:B------:R-:W-:Y:S01]  /*d8d0*/  LDSM.16.MT88.4 R20, [R185+0xc000] ;  /* 0x00c00000b914783b */ /* 0x000fe20000004200 */
[CC--:B------:R-:W-:Y:S01]  /*d8e0*/  FFMA.FTZ R221, R0.reuse, R4.reuse, R221 ;  /* 0x0000000400dd7223 */ /* 0x0c0fe200000100dd */
[C---:B------:R-:W-:Y:S01]  /*d8f0*/  IADD3 R5, PT, PT, R209.reuse, -0x10, RZ ;  /* 0xfffffff0d1057810 */ /* 0x040fe20007ffe0ff */
[C---:B------:R-:W-:Y:S01]  /*d900*/  FFMA.FTZ R225, R0.reuse, R4, R225 ;  /* 0x0000000400e17223 */ /* 0x040fe200000100e1 */
[C---:B------:R-:W-:Y:S01]  /*d910*/  IADD3 R9, PT, PT, R209.reuse, -0x8, RZ ;  /* 0xfffffff8d1097810 */ /* 0x040fe20007ffe0ff */
[CC--:B------:R-:W-:Y:S01]  /*d920*/  FFMA.FTZ R158, R0.reuse, R7.reuse, R158 ;  /* 0x00000007009e7223 */ /* 0x0c0fe2000001009e */
[C---:B------:R-:W-:Y:S01]  /*d930*/  IADD3 R4, PT, PT, R209.reuse, -0x17, RZ ;  /* 0xffffffe9d1047810 */ /* 0x040fe20007ffe0ff */
[C---:B------:R-:W-:Y:S01]  /*d940*/  FFMA.FTZ R155, R0.reuse, R7, R155 ;  /* 0x00000007009b7223 */ /* 0x040fe2000001009b */
[C---:B------:R-:W-:Y:S02]  /*d950*/  IADD3 R8, PT, PT, R209.reuse, -0x1f, RZ ;  /* 0xffffffe1d1087810 */ /* 0x040fe40007ffe0ff */
[----:B------:R-:W-:Y:S02]  /*d960*/  I2FP.F32.S32 R5, R5 ;  /* 0x0000000500057245 */ /* 0x000fe40000201400 */
[----:B------:R-:W-:Y:S02]  /*d970*/  I2FP.F32.S32 R9, R9 ;  /* 0x0000000900097245 */ /* 0x000fe40000201400 */
[C---:B------:R-:W-:Y:S01]  /*d980*/  IADD3 R7, PT, PT, R209.reuse, 0x1, RZ ;  /* 0x00000001d1077810 */ /* 0x040fe20007ffe0ff */
[CC--:B------:R-:W-:Y:S01]  /*d990*/  FFMA.FTZ R160, R0.reuse, R5.reuse, R160 ;  /* 0x0000000500a07223 */ /* 0x0c0fe200000100a0 */
[----:B------:R-:W-:Y:S01]  /*d9a0*/  I2FP.F32.S32 R4, R4 ;  /* 0x0000000400047245 */ /* 0x000fe20000201400 */
[C---:B------:R-:W-:Y:S01]  /*d9b0*/  FFMA.FTZ R157, R0.reuse, R5, R157 ;  /* 0x00000005009d7223 */ /* 0x040fe2000001009d */
[----:B------:R-:W-:Y:S01]  /*d9c0*/  I2FP.F32.S32 R8, R8 ;  /* 0x0000000800087245 */ /* 0x000fe20000201400 */
[CC--:B------:R-:W-:Y:S01]  /*d9d0*/  FFMA.FTZ R142, R0.reuse, R9.reuse, R142 ;  /* 0x00000009008e7223 */ /* 0x0c0fe2000001008e */
[C---:B------:R-:W-:Y:S01]  /*d9e0*/  IADD3 R6, PT, PT, R209.reuse, -0x18, RZ ;  /* 0xffffffe8d1067810 */ /* 0x040fe20007ffe0ff */
[C---:B------:R-:W-:Y:S01]  /*d9f0*/  FFMA.FTZ R143, R0.reuse, R9, R143 ;  /* 0x00000009008f7223 */ /* 0x040fe2000001008f */
[----:B------:R-:W-:Y:S01]  /*da00*/  I2FP.F32.S32 R7, R7 ;  /* 0x0000000700077245 */ /* 0x000fe20000201400 */
[CC--:B------:R-:W-:Y:S01]  /*da10*/  FFMA.FTZ R231, R0.reuse, R4.reuse, R231 ;  /* 0x0000000400e77223 */ /* 0x0c0fe200000100e7 */
[C---:B------:R-:W-:Y:S01]  /*da20*/  FFMA.FTZ R235, R0.reuse, R4, R235 ;  /* 0x0000000400eb7223 */ /* 0x040fe200000100eb */
[C---:B------:R-:W-:Y:S01]  /*da30*/  IADD3 R5, PT, PT, R209.reuse, -0x7, RZ ;  /* 0xfffffff9d1057810 */ /* 0x040fe20007ffe0ff */
[C---:B------:R-:W-:Y:S01]  /*da40*/  FFMA.FTZ R223, R0.reuse, R8, R223 ;  /* 0x0000000800df7223 */ /* 0x040fe200000100df */
[C---:B------:R-:W-:Y:S01]  /*da50*/  IADD3 R9, PT, PT, R209.reuse, 0x8, RZ ;  /* 0x00000008d1097810 */ /* 0x040fe20007ffe0ff */
[CC--:B------:R-:W-:Y:S01]  /*da60*/  FFMA.FTZ R154, R0.reuse, R7.reuse, R154 ;  /* 0x00000007009a7223 */ /* 0x0c0fe2000001009a */
[----:B------:R-:W-:Y:S01]  /*da70*/  I2FP.F32.S32 R6, R6 ;  /* 0x0000000600067245 */ /* 0x000fe20000201400 */
[C---:B------:R-:W-:Y:S01]  /*da80*/  FFMA.FTZ R151, R0.reuse, R7, R151 ;  /* 0x0000000700977223 */ /* 0x040fe20000010097 */
[C---:B------:R-:W-:Y:S01]  /*da90*/  IADD3 R4, PT, PT, R209.reuse, 0x9, RZ ;  /* 0x00000009d1047810 */ /* 0x040fe20007ffe0ff */
[C---:B------:R-:W-:Y:S01]  /*daa0*/  FFMA.FTZ R227, R0.reuse, R8, R227 ;  /* 0x0000000800e37223 */ /* 0x040fe200000100e3 */
[----:B------:R-:W-:Y:S01]  /*dab0*/  I2FP.F32.S32 R5, R5 ;  /* 0x0000000500057245 */ /* 0x000fe20000201400 */
[CC--:B------:R-:W-:Y:S01]  /*dac0*/  FFMA.FTZ R229, R0.reuse, R6.reuse, R229 ;  /* 0x0000000600e57223 */ /* 0x0c0fe200000100e5 */
[----:B------:R-:W-:Y:S01]  /*dad0*/  I2FP.F32.S32 R9, R9 ;  /* 0x0000000900097245 */ /* 0x000fe20000201400 */
[C---:B------:R-:W-:Y:S01]  /*dae0*/  FFMA.FTZ R233, R0.reuse, R6, R233 ;  /* 0x0000000600e97223 */ /* 0x040fe200000100e9 */
[----:B------:R-:W-:Y:S01]  /*daf0*/  I2FP.F32.S32 R7, R4 ;  /* 0x0000000400077245 */ /* 0x000fe20000201400 */
[----:B------:R-:W-:Y:S01]  /*db00*/  FFMA.FTZ R140, R0, R5, R140 ;  /* 0x00000005008c7223 */ /* 0x000fe2000001008c */
[----:B------:R-:W-:Y:S01]  /*db10*/  FMNMX3.FTZ R4, R2, R221, R223, !PT ;  /* 0x000000dd02047276 */ /* 0x000fe200078100df */
[C---:B------:R-:W-:Y:S01]  /*db20*/  FFMA.FTZ R141, R0.reuse, R5, R141 ;  /* 0x00000005008d7223 */ /* 0x040fe2000001008d */
[CC--:B------:R-:W-:Y:S01]  /*db30*/  FFMA.FTZ R152, R0.reuse, R9.reuse, R152 ;  /* 0x0000000900987223 */ /* 0x0c0fe20000010098 */
[----:B------:R-:W-:Y:S01]  /*db40*/  FFMA.FTZ R149, R0, R9, R149 ;  /* 0x0000000900957223 */ /* 0x000fe20000010095 */
[----:B------:R-:W-:Y:S01]  /*db50*/  FMNMX3.FTZ R9, R4, R229, R231, !PT ;  /* 0x000000e504097276 */ /* 0x000fe200078100e7 */
[CC--:B------:R-:W-:Y:S01]  /*db60*/  FFMA.FTZ R150, R0.reuse, R7.reuse, R150 ;  /* 0x0000000700967223 */ /* 0x0c0fe20000010096 */
[----:B------:R-:W-:Y:S01]  /*db70*/  IADD3 R5, PT, PT, R209, 0x10, RZ ;  /* 0x00000010d1057810 */ /* 0x000fe20007ffe0ff */
[----:B------:R-:W-:Y:S01]  /*db80*/  FFMA.FTZ R147, R0, R7, R147 ;  /* 0x0000000700937223 */ /* 0x000fe20000010093 */
[----:B------:R-:W-:Y:S02]  /*db90*/  FMNMX3.FTZ R4, R3, R225, R227, !PT ;  /* 0x000000e103047276 */ /* 0x000fe400078100e3 */
[----:B------:R-:W-:Y:S02]  /*dba0*/  FMNMX3.FTZ R9, R9, R160, R158, !PT ;  /* 0x000000a009097276 */ /* 0x000fe4000781009e */
[----:B------:R-:W-:Y:S02]  /*dbb0*/  I2FP.F32.S32 R5, R5 ;  /* 0x0000000500057245 */ /* 0x000fe40000201400 */
[----:B------:R-:W-:Y:S02]  /*dbc0*/  FMNMX3.FTZ R4, R4, R233, R235, !PT ;  /* 0x000000e904047276 */ /* 0x000fe400078100eb */
[----:B------:R-:W-:Y:S01]  /*dbd0*/  IADD3 R7, PT, PT, R209, 0x11, RZ ;  /* 0x00000011d1077810 */ /* 0x000fe20007ffe0ff */
[CC--:B------:R-:W-:Y:S01]  /*dbe0*/  FFMA.FTZ R148, R0.reuse, R5.reuse, R148 ;  /* 0x0000000500947223 */ /* 0x0c0fe20000010094 */
[----:B------:R-:W-:Y:S01]  /*dbf0*/  FMNMX3.FTZ R9, R9, R142, R140, !PT ;  /* 0x0000008e09097276 */ /* 0x000fe2000781008c */
[----:B------:R-:W-:Y:S01]  /*dc00*/  FFMA.FTZ R137, R0, R5, R137 ;  /* 0x0000000500897223 */ /* 0x000fe20000010089 */
[----:B------:R-:W-:Y:S02]  /*dc10*/  FMNMX3.FTZ R4, R4, R157, R155, !PT ;  /* 0x0000009d04047276 */ /* 0x000fe4000781009b */
[----:B------:R-:W-:Y:S02]  /*dc20*/  I2FP.F32.S32 R7, R7 ;  /* 0x0000000700077245 */ /* 0x000fe40000201400 */
[C---:B------:R-:W-:Y:S02]  /*dc30*/  IADD3 R6, PT, PT, R209.reuse, 0x18, RZ ;  /* 0x00000018d1067810 */ /* 0x040fe40007ffe0ff */
[----:B------:R-:W-:Y:S01]  /*dc40*/  IADD3 R5, PT, PT, R209, 0x19, RZ ;  /* 0x00000019d1057810 */ /* 0x000fe20007ffe0ff */
[CC--:B------:R-:W-:Y:S01]  /*dc50*/  FFMA.FTZ R146, R0.reuse, R7.reuse, R146 ;  /* 0x0000000700927223 */ /* 0x0c0fe20000010092 */
[----:B------:R-:W-:Y:S01]  /*dc60*/  FMNMX3.FTZ R9, R9, R156, R154, !PT ;  /* 0x0000009c09097276 */ /* 0x000fe2000781009a */
[----:B------:R-:W-:Y:S01]  /*dc70*/  FFMA.FTZ R136, R0, R7, R136 ;  /* 0x0000000700887223 */ /* 0x000fe20000010088 */
[----:B------:R-:W-:Y:S02]  /*dc80*/  FMNMX3.FTZ R4, R4, R143, R141, !PT ;  /* 0x0000008f04047276 */ /* 0x000fe4000781008d */
[----:B------:R-:W-:Y:S02]  /*dc90*/  I2FP.F32.S32 R6, R6 ;  /* 0x0000000600067245 */ /* 0x000fe40000201400 */
[----:B------:R-:W-:Y:S02]  /*dca0*/  I2FP.F32.S32 R5, R5 ;  /* 0x0000000500057245 */ /* 0x000fe40000201400 */
        /* <DEDUP_REMOVED lines=10> */
[----:B------:R-:W-:Y:S01]  /*dd50*/  IADD3 R164, PT, PT, R189, 0xc040, RZ ;  /* 0x0000c040bda47810 */ /* 0x000fe20007ffe0ff */
        /* <DEDUP_REMOVED lines=8> */
[----:B-1----:R-:W-:Y:S07]  /*dde0*/  FMNMX.FTZ R6, R9, R8, !PT ;  /* 0x0000000809067209 */ /* 0x002fee0007810000 */
        /* <DEDUP_REMOVED lines=194> */
[----:B------:R-:W-:Y:S01]  /*ea10*/  ISETP.GT.AND P1, PT, R211, R202, PT ;  /* 0x000000cad300720c */ /* 0x000fe20003f24270 */
        /* <DEDUP_REMOVED lines=176> */
.L_x_2945:
[----:B------:R-:W1:Y:S01]  /*f520*/  SHFL.BFLY PT, R3, R212, 0x2, 0x1f ;  /* 0x0c401f00d4037f89 */ /* 0x000e6200000e0000 */
[C---:B------:R-:W-:Y:S01]  /*f530*/  SHF.L.U32 R2, R188.reuse, 0x4, RZ ;  /* 0x00000004bc027819 */ /* 0x040fe200000006ff */
[----:B------:R-:W-:Y:S01]  /*f540*/  S2UR UR8, SR_CTAID.Y ;  /* 0x00000000000879c3 */ /* 0x000fe20000002600 */
[----:B------:R-:W-:Y:S01]  /*f550*/  SHF.L.U32 R12, R188, 0x1, RZ ;  /* 0x00000001bc0c7819 */ /* 0x000fe200000006ff */
[----:B------:R-:W2:Y:S01]  /*f560*/  SHFL.BFLY PT, R0, R217, 0x2, 0x1f ;  /* 0x0c401f00d9007f89 */ /* 0x000ea200000e0000 */
[----:B------:R-:W-:Y:S01]  /*f570*/  LOP3.LUT R9, R2, 0x1c0, RZ, 0xc0, !PT ;  /* 0x000001c002097812 */ /* 0x000fe200078ec0ff */
[----:B------:R-:W3:Y:S01]  /*f580*/  LDCU UR4, c[0x0][0x44c] ;  /* 0x00008980ff0477ac */ /* 0x000ee20008000800 */
[----:B------:R-:W-:Y:S01]  /*f590*/  R2P PR, R188, 0x18 ;  /* 0x00000018bc007804 */ /* 0x000fe20000000000 */
[----:B------:R-:W-:Y:S01]  /*f5a0*/  BSSY.RECONVERGENT B0, `(.L_x_2950) ;  /* 0x00000fa000007945 */ /* 0x000fe20003800200 */
[--C-:B------:R-:W-:Y:S01]  /*f5b0*/  LOP3.LUT R10, R187, 0x6, R12.reuse, 0xf8, !PT ;  /* 0x00000006bb0a7812 */ /* 0x100fe200078ef80c */
[----:B------:R-:W-:Y:S01]  /*f5c0*/  S2UR UR7, SR_CTAID.Z ;  /* 0x00000000000779c3 */ /* 0x000fe20000002700 */
[----:B------:R-:W-:-:S02]  /*f5d0*/  LOP3.LUT R9, R9, 0x38, R12, 0xf8, !PT ;  /* 0x0000003809097812 */ /* 0x000fc400078ef80c */
[----:B------:R-:W-:Y:S02]  /*f5e0*/  SHF.L.U32 R6, R188, 0x2, RZ ;  /* 0x00000002bc067819 */ /* 0x000fe400000006ff */
[----:B------:R-:W-:Y:S02]  /*f5f0*/  LOP3.LUT R9, R10, R9, RZ, 0xfc, !PT ;  /* 0x000000090a097212 */ /* 0x000fe400078efcff */
[----:B------:R-:W-:Y:S01]  /*f600*/  SEL R186, R186, 0xffffffe0, !P0 ;  /* 0xffffffe0baba7807 */ /* 0x000fe20004000000 */
[----:B------:R-:W4:Y:S01]  /*f610*/  LDC R18, c[0x0][0x3e0] ;  /* 0x0000f800ff127b82 */ /* 0x000f220000000800 */
[----:B------:R-:W-:-:S07]  /*f620*/  SEL R184, R184, 0xffffffc0, !P3 ;  /* 0xffffffc0b8b87807 */ /* 0x000fce0005800000 */
[----:B------:R-:W-:Y:S01]  /*f630*/  BAR.SYNC.DEFER_BLOCKING 0x0 ;  /* 0x0000000000007b1d */ /* 0x000fe20000010000 */
[----:B------:R-:W-:Y:S02]  /*f640*/  LOP3.LUT P6, RZ, R188, 0x3, RZ, 0xc0, !PT ;  /* 0x00000003bcff7812 */ /* 0x000fe400078cc0ff */
[----:B------:R-:W-:Y:S01]  /*f650*/  LEA R9, R9, UR5, 0x2 ;  /* 0x0000000509097c11 */ /* 0x000fe2000f8e10ff */
[----:B-1----:R-:W-:Y:S01]  /*f660*/  FADD.FTZ R4, R3, R212 ;  /* 0x000000d403047221 */ /* 0x002fe20000010000 */
[----:B------:R-:W-:-:S03]  /*f670*/  LOP3.LUT R3, R190, 0x30, RZ, 0xc0, !PT ;  /* 0x00000030be037812 */ /* 0x000fc600078ec0ff */
[----:B------:R-:W1:Y:S01]  /*f680*/  S2UR UR6, SR_CTAID.X ;  /* 0x00000000000679c3 */ /* 0x000e620000002500 */
[----:B------:R-:W-:Y:S01]  /*f690*/  LOP3.LUT R10, R2, 0x10, RZ, 0xc0, !PT ;  /* 0x00000010020a7812 */ /* 0x000fe200078ec0ff */
[----:B--2---:R-:W-:Y:S01]  /*f6a0*/  FADD.FTZ R5, R0, R217 ;  /* 0x000000d900057221 */ /* 0x004fe20000010000 */
[----:B------:R-:W2:Y:S01]  /*f6b0*/  SHFL.BFLY PT, R7, R4, 0x1, 0x1f ;  /* 0x0c201f0004077f89 */ /* 0x000ea200000e0000 */
[--C-:B------:R-:W-:Y:S02]  /*f6c0*/  SHF.R.U32.HI R0, RZ, 0x2, R188.reuse ;  /* 0x00000002ff007819 */ /* 0x100fe400000116bc */
[----:B------:R-:W-:Y:S01]  /*f6d0*/  SHF.R.U32.HI R188, RZ, 0x4, R188 ;  /* 0x00000004ffbc7819 */ /* 0x000fe200000116bc */
[----:B------:R-:W5:Y:S01]  /*f6e0*/  SHFL.BFLY PT, R8, R5, 0x1, 0x1f ;  /* 0x0c201f0005087f89 */ /* 0x000f6200000e0000 */
[----:B------:R-:W-:Y:S02]  /*f6f0*/  LOP3.LUT R0, R3, 0x7, R0, 0xf8, !PT ;  /* 0x0000000703007812 */ /* 0x000fe400078ef800 */
[----:B------:R-:W-:-:S02]  /*f700*/  LOP3.LUT R3, R6, 0x1f8, RZ, 0xc0, !PT ;  /* 0x000001f806037812 */ /* 0x000fc400078ec0ff */
[C---:B------:R-:W-:Y:S02]  /*f710*/  IADD3 R12, PT, PT, R188.reuse, 0x18, RZ ;  /* 0x00000018bc0c7810 */ /* 0x040fe40007ffe0ff */
[----:B------:R-:W-:Y:S02]  /*f720*/  LOP3.LUT R3, R3, 0x38, R190, 0x78, !PT ;  /* 0x0000003803037812 */ /* 0x000fe400078e78be */
[C---:B------:R-:W-:Y:S02]  /*f730*/  IADD3 R11, PT, PT, R9.reuse, 0x80, RZ ;  /* 0x00000080090b7810 */ /* 0x040fe40007ffe0ff */
[C---:B------:R-:W-:Y:S02]  /*f740*/  @P4 IADD3 R11, PT, PT, R9.reuse, -0x80, RZ ;  /* 0xffffff80090b4810 */ /* 0x040fe40007ffe0ff */
[----:B------:R-:W-:Y:S02]  /*f750*/  IADD3 R13, PT, PT, R9, R184, RZ ;  /* 0x000000b8090d7210 */ /* 0x000fe40007ffe0ff */
[----:B------:R-:W-:-:S02]  /*f760*/  IADD3 R16, PT, PT, R188, 0x8, RZ ;  /* 0x00000008bc107810 */ /* 0x000fc40007ffe0ff */
[----:B------:R-:W-:Y:S01]  /*f770*/  LEA R3, R3, R10, 0x2 ;  /* 0x0000000a03037211 */ /* 0x000fe200078e10ff */
[----:B-1----:R-:W-:Y:S01]  /*f780*/  USHF.L.U32 UR6, UR6, 0x6, URZ ;  /* 0x0000000606067899 */ /* 0x002fe200080006ff */
[----:B------:R-:W-:Y:S01]  /*f790*/  IADD3 R10, PT, PT, R9, R186, RZ ;  /* 0x000000ba090a7210 */ /* 0x000fe20007ffe0ff */
[----:B--2---:R-:W-:Y:S01]  /*f7a0*/  FADD.FTZ R7, R4, R7 ;  /* 0x0000000704077221 */ /* 0x004fe20000010000 */
[----:B------:R-:W-:Y:S02]  /*f7b0*/  ISETP.GE.AND P1, PT, R12, R201, PT ;  /* 0x000000c90c00720c */ /* 0x000fe40003f26270 */
[----:B------:R-:W-:Y:S01]  /*f7c0*/  IADD3 R12, PT, PT, R186, R13, RZ ;  /* 0x0000000dba0c7210 */ /* 0x000fe20007ffe0ff */
[----:B-----5:R-:W-:Y:S01]  /*f7d0*/  FADD.FTZ R8, R5, R8 ;  /* 0x0000000805087221 */ /* 0x020fe20000010000 */
[----:B------:R-:W1:Y:S01]  /*f7e0*/  MUFU.RCP R4, R7 ;  /* 0x0000000700047308 */ /* 0x000e620000001000 */
[----:B------:R-:W-:Y:S02]  /*f7f0*/  FSETP.NE.FTZ.AND P3, PT, R7, RZ, PT ;  /* 0x000000ff0700720b */ /* 0x000fe40003f75000 */
[----:B------:R-:W-:-:S02]  /*f800*/  IADD3 R17, PT, PT, R184, R11, RZ ;  /* 0x0000000bb8117210 */ /* 0x000fc40007ffe0ff */
[----:B------:R-:W-:Y:S02]  /*f810*/  FSETP.NE.FTZ.AND P0, PT, R8, RZ, PT ;  /* 0x000000ff0800720b */ /* 0x000fe40003f15000 */
[----:B------:R-:W-:Y:S01]  /*f820*/  ISETP.GE.AND P5, PT, R16, R201, PT ;  /* 0x000000c91000720c */ /* 0x000fe20003fa6270 */
[----:B------:R-:W2:Y:S01]  /*f830*/  MUFU.RCP R5, R8 ;  /* 0x0000000800057308 */ /* 0x000ea20000001000 */
[C---:B------:R-:W-:Y:S02]  /*f840*/  IADD3 R16, PT, PT, R186.reuse, R11, RZ ;  /* 0x0000000bba107210 */ /* 0x040fe40007ffe0ff */
[----:B------:R-:W-:Y:S02]  /*f850*/  IADD3 R186, PT, PT, R186, R17, RZ ;  /* 0x00000011baba7210 */ /* 0x000fe40007ffe0ff */
[C---:B------:R-:W-:Y:S01]  /*f860*/  IADD3 R14, PT, PT, R188.reuse, 0x10, RZ ;  /* 0x00000010bc0e7810 */ /* 0x040fe20007ffe0ff */
[----:B------:R-:W5:Y:S01]  /*f870*/  @P3 LDC R20, c[0x0][0x458] ;  /* 0x00011600ff143b82 */ /* 0x000f620000000800 */
[----:B------:R-:W-:Y:S01]  /*f880*/  IADD3 R2, PT, PT, R188, 0x20, RZ ;  /* 0x00000020bc027810 */ /* 0x000fe20007ffe0ff */
[----:B------:R-:W3:Y:S01]  /*f890*/  @P3 MUFU.LG2 R7, R7 ;  /* 0x0000000700073308 */ /* 0x000ee20000000c00 */
[----:B-1----:R-:W-:-:S02]  /*f8a0*/  FSEL R4, R4, 1, P3 ;  /* 0x3f80000004047808 */ /* 0x002fc40001800000 */
[-C--:B------:R-:W-:Y:S02]  /*f8b0*/  ISETP.GE.AND P2, PT, R14, R201.reuse, PT ;  /* 0x000000c90e00720c */ /* 0x080fe40003f46270 */
[----:B------:R-:W-:Y:S01]  /*f8c0*/  ISETP.GE.AND P4, PT, R2, R201, PT ;  /* 0x000000c90200720c */ /* 0x000fe20003f86270 */
        /* <DEDUP_REMOVED lines=100> */
[----:B------:R-:W2:Y:S01]  /*ff10*/  LDC.64 R14, c[0x0][0x430] ;  /* 0x00010c00ff0e7b82 */ /* 0x000ea20000000a00 */
        /* <DEDUP_REMOVED lines=13> */
[----:B------:R-:W-:Y:S01]  /*fff0*/  FMUL.FTZ R97, R4, R97 ;  /* 0x0000006104617220 */ /* 0x000fe20000410000 */
        /* <DEDUP_REMOVED lines=8> */
[----:B------:R-:W5:Y:S01]  /*10080*/  @P0 LDC R19, c[0x0][0x458] ;  /* 0x00011600ff130b82 */ /* 0x000f620000000800 */
[----:B------:R-:W3:Y:S01]  /*10090*/  @P0 MUFU.LG2 R8, R8 ;  /* 0x0000000800080308 */ /* 0x000ee20000000c00 */
[----:B------:R-:W-:Y:S01]  /*100a0*/  STS.64 [R11+0x4800], R54 ;  /* 0x004800360b007388 */ /* 0x000fe20000000a00 */
[----:B-1----:R-:W-:-:S02]  /*100b0*/  MOV R102, 0xff800000 ;  /* 0xff80000000667802 */ /* 0x002fc40000000f00 */
[----:B------:R-:W-:Y:S01]  /*100c0*/  MOV R100, 0xff800000 ;  /* 0xff80000000647802 */ /* 0x000fe20000000f00 */
[----:B------:R-:W-:Y:S01]  /*100d0*/  STS.64 [R16+0x4000], R56 ;  /* 0x0040003810007388 */ /* 0x000fe20000000a00 */
[----:B------:R-:W-:Y:S02]  /*100e0*/  LOP3.LUT R101, R6, 0x3c, RZ, 0xc0, !PT ;  /* 0x0000003c06657812 */ /* 0x000fe400078ec0ff */
[----:B------:R-:W-:Y:S01]  /*100f0*/  P2R R2, PR, RZ, 0x10 ;  /* 0x00000010ff027803 */ /* 0x000fe20000000000 */
[----:B------:R-:W-:Y:S01]  /*10100*/  STS.64 [R16+0x4800], R58 ;  /* 0x0048003a10007388 */ /* 0x000fe20000000a00 */
[----:B------:R-:W-:-:S03]  /*10110*/  IADD3 R106, PT, PT, R188, 0x28, RZ ;  /* 0x00000028bc6a7810 */ /* 0x000fc60007ffe0ff */
        /* <DEDUP_REMOVED lines=12> */
[----:B-1----:R-:W-:-:S03]  /*101e0*/  IADD3 R9, PT, PT, -R213, RZ, RZ ;  /* 0x000000ffd5097210 */ /* 0x002fc60007ffe1ff */
[----:B------:R1:W-:Y:S01]  /*101f0*/  STS.64 [R11+0x8000], R84 ;  /* 0x008000540b007388 */ /* 0x0003e20000000a00 */
[----:B--2---:R-:W-:-:S03]  /*10200*/  IMAD R213, R14, UR8, R213 ;  /* 0x000000080ed57c24 */ /* 0x004fc6000f8e02d5 */
[----:B------:R1:W-:Y:S01]  /*10210*/  STS.64 [R11+0x8800], R86 ;  /* 0x008800560b007388 */ /* 0x0003e20000000a00 */
[----:B----4-:R-:W-:Y:S02]  /*10220*/  IMAD R9, R18, R9, UR7 ;  /* 0x0000000712097e24 */ /* 0x010fe4000f8e0209 */
[----:B---3--:R-:W-:Y:S01]  /*10230*/  @P3 FMUL.FTZ R10, R7, 0.69314718246459960938 ;  /* 0x3f317218070a3820 */ /* 0x008fe20000410000 */
[----:B------:R1:W-:Y:S01]  /*10240*/  STS.64 [R16+0x8000], R88 ;  /* 0x0080005810007388 */ /* 0x0003e20000000a00 */
[----:B------:R-:W-:Y:S02]  /*10250*/  IMAD R18, R213, R18, R9 ;  /* 0x00000012d5127224 */ /* 0x000fe400078e0209 */
[----:B------:R-:W-:Y:S01]  /*10260*/  @P0 FMUL.FTZ R7, R8, 0.69314718246459960938 ;  /* 0x3f31721808070820 */ /* 0x000fe20000410000 */
[----:B-----5:R-:W-:Y:S01]  /*10270*/  @P3 FFMA.FTZ R102, R133, R20, R10 ;  /* 0x0000001485663223 */ /* 0x020fe2000001000a */
[----:B------:R1:W-:Y:S01]  /*10280*/  STS.64 [R16+0x8800], R90 ;  /* 0x0088005a10007388 */ /* 0x0003e20000000a00 */
[----:B------:R-:W-:-:S02]  /*10290*/  IMAD R103, R18, R15, UR6 ;  /* 0x0000000612677e24 */ /* 0x000fc4000f8e020f */
[----:B------:R-:W-:Y:S01]  /*102a0*/  @P0 FFMA.FTZ R100, R132, R19, R7 ;  /* 0x0000001384640223 */ /* 0x000fe20000010007 */
        /* <DEDUP_REMOVED lines=33> */
[C---:B-1----:R-:W-:Y:S02]  /*104c0*/  IADD3 R3, P0, PT, R103.reuse, R0, RZ ;  /* 0x0000000067037210 */ /* 0x042fe40007f1e0ff */
[-C--:B------:R-:W-:Y:S02]  /*104d0*/  ISETP.GE.AND P4, PT, R0, R201.reuse, PT ;  /* 0x000000c90000720c */ /* 0x080fe40003f86270 */
[----:B------:R-:W-:Y:S02]  /*104e0*/  ISETP.GE.AND P3, PT, R108, R201, PT ;  /* 0x000000c96c00720c */ /* 0x000fe40003f66270 */
[----:B------:R-:W-:Y:S02]  /*104f0*/  LEA.HI.X.SX32 R0, R103, RZ, 0x1, P0 ;  /* 0x000000ff67007211 */ /* 0x000fe400000f0eff */
[----:B--2---:R-:W-:-:S04]  /*10500*/  LEA R108, P0, R3, UR4, 0x2 ;  /* 0x00000004036c7c11 */ /* 0x004fc8000f8010ff */
[----:B------:R-:W-:-:S05]  /*10510*/  LEA.HI.X R109, R3, UR5, R0, 0x2, P0 ;  /* 0x00000005036d7c11 */ /* 0x000fca00080f1400 */
[----:B------:R2:W-:Y:S04]  /*10520*/  @!P4 STG.E desc[UR16][R108.64], R102 ;  /* 0x000000666c00c986 */ /* 0x0005e8000c101910 */
[----:B------:R2:W-:Y:S02]  /*10530*/  @!P3 STG.E desc[UR16][R108.64+0x20], R100 ;  /* 0x000020646c00b986 */ /* 0x0005e4000c101910 */
.L_x_2951:
[----:B------:R-:W-:Y:S05]  /*10540*/  BSYNC.RECONVERGENT B0 ;  /* 0x0000000000007941 */ /* 0x000fea0003800200 */
.L_x_2950:
[CC--:B------:R-:W-:Y:S01]  /*10550*/  ISETP.GE.AND P3, PT, R188.reuse, R201.reuse, PT ;  /* 0x000000c9bc00720c */ /* 0x0c0fe20003f66270 */
[----:B------:R-:W-:Y:S01]  /*10560*/  IMAD R103, R188, 0xc0, R101 ;  /* 0x000000c0bc677824 */ /* 0x000fe200078e0265 */
[----:B------:R-:W-:Y:S01]  /*10570*/  ISETP.GE.AND P4, PT, R106, R201, PT ;  /* 0x000000c96a00720c */ /* 0x000fe20003f86270 */
[----:B------:R-:W-:Y:S01]  /*10580*/  BSSY.RECONVERGENT B0, `(.L_x_2952) ;  /* 0x0000012000007945 */ /* 0x000fe20003800200 */
[----:B------:R-:W-:Y:S01]  /*10590*/  VIADD R106, R188, 0x30 ;  /* 0x00000030bc6a7836 */ /* 0x000fe20000000000 */
[C---:B-1----:R-:W-:Y:S02]  /*105a0*/  LOP3.LUT R3, R101.reuse, 0x40, RZ, 0xfc, !PT ;  /* 0x0000004065037812 */ /* 0x042fe400078efcff */
[----:B------:R-:W-:Y:S02]  /*105b0*/  IADD3 R103, P0, PT, R104, R103, RZ ;  /* 0x0000006768677210 */ /* 0x000fe40007f1e0ff */
[----:B--2---:R-:W-:Y:S02]  /*105c0*/  P2R R102, PR, RZ, 0x10 ;  /* 0x00000010ff667803 */ /* 0x004fe40000000000 */
[----:B------:R-:W-:-:S02]  /*105d0*/  LOP3.LUT R0, R101, 0x80, RZ, 0xfc, !PT ;  /* 0x0000008065007812 */ /* 0x000fc400078efcff */
[----:B------:R-:W-:Y:S01]  /*105e0*/  LEA.HI.X.SX32 R100, R104, RZ, 0x1, P0 ;  /* 0x000000ff68647211 */ /* 0x000fe200000f0eff */
[----:B------:R-:W-:Y:S06]  /*105f0*/  @P3 BRA `(.L_x_2953) ;  /* 0x0000000000283947 */ /* 0x000fec0003800000 */
[----:B------:R-:W1:Y:S01]  /*10600*/  LDCU UR6, c[0x0][0x440] ;  /* 0x00008800ff0677ac */ /* 0x000e620008000800 */
[----:B------:R-:W2:Y:S01]  /*10610*/  LDCU.64 UR4, c[0x0][0x3f8] ;  /* 0x00007f00ff0477ac */ /* 0x000ea20008000a00 */
[----:B-1----:R-:W-:Y:S02]  /*10620*/  ISETP.GE.AND P0, PT, R101, UR6, PT ;  /* 0x0000000665007c0c */ /* 0x002fe4000bf06270 */
[----:B--2---:R-:W-:-:S04]  /*10630*/  LEA R104, P3, R103, UR4, 0x2 ;  /* 0x0000000467687c11 */ /* 0x004fc8000f8610ff */
[----:B------:R-:W-:Y:S02]  /*10640*/  LEA.HI.X R105, R103, UR5, R100, 0x2, P3 ;  /* 0x0000000567697c11 */ /* 0x000fe400098f1464 */
[----:B------:R-:W-:-:S05]  /*10650*/  ISETP.GE.AND P3, PT, R3, UR6, PT ;  /* 0x0000000603007c0c */ /* 0x000fca000bf66270 */
[----:B------:R1:W-:Y:S01]  /*10660*/  @!P0 STG.E.128 desc[UR16][R104.64], R96 ;  /* 0x0000006068008986 */ /* 0x0003e2000c101d10 */
[----:B------:R-:W-:-:S07]  /*10670*/  ISETP.GE.AND P0, PT, R0, UR6, PT ;  /* 0x0000000600007c0c */ /* 0x000fce000bf06270 */
[----:B------:R1:W-:Y:S06]  /*10680*/  @!P3 STG.E.128 desc[UR16][R104.64+0x100], R64 ;  /* 0x000100406800b986 */ /* 0x0003ec000c101d10 */
[----:B------:R1:W-:Y:S02]  /*10690*/  @!P0 STG.E.128 desc[UR16][R104.64+0x200], R32 ;  /* 0x0002002068008986 */ /* 0x0003e4000c101d10 */
.L_x_2953:
[----:B------:R-:W-:Y:S05]  /*106a0*/  BSYNC.RECONVERGENT B0 ;  /* 0x0000000000007941 */ /* 0x000fea0003800200 */
.L_x_2952:
        /* <DEDUP_REMOVED lines=8> */
[----:B-1----:R-:W1:Y:S02]  /*10730*/  @!P5 LDC.64 R32, c[0x0][0x3f8] ;  /* 0x0000fe00ff20db82 */ /* 0x002e640000000a00 */
        /* <DEDUP_REMOVED lines=11> */
.L_x_2955:
[----:B------:R-:W-:Y:S05]  /*107f0*/  BSYNC.RECONVERGENT B0 ;  /* 0x0000000000007941 */ /* 0x000fea0003800200 */
.L_x_2954:
[----:B------:R-:W-:Y:S01]  /*10800*/  BSSY.RECONVERGENT B0, `(.L_x_2956) ;  /* 0x0000013000007945 */ /* 0x000fe20003800200 */
[----:B------:R-:W-:-:S03]  /*10810*/  ISETP.GE.AND P5, PT, R188, R201, PT ;  /* 0x000000c9bc00720c */ /* 0x000fc60003fa6270 */
[----:B------:R-:W-:Y:S10]  /*10820*/  @P2 BRA `(.L_x_2957) ;  /* 0x0000000000402947 */ /* 0x000ff40003800000 */
[----:B------:R-:W3:Y:S02]  /*10830*/  LDCU UR4, c[0x0][0x440] ;  /* 0x00008800ff0477ac */ /* 0x000ee40008000800 */
[----:B---3--:R-:W-:Y:S02]  /*10840*/  ISETP.GE.AND P4, PT, R101, UR4, PT ;  /* 0x0000000465007c0c */ /* 0x008fe4000bf86270 */
[----:B------:R-:W-:Y:S02]  /*10850*/  ISETP.GE.AND P3, PT, R3, UR4, PT ;  /* 0x0000000403007c0c */ /* 0x000fe4000bf66270 */
[----:B------:R-:W-:-:S09]  /*10860*/  ISETP.GE.AND P2, PT, R0, UR4, PT ;  /* 0x0000000400007c0c */ /* 0x000fd2000bf46270 */
[----:B--2---:R-:W2:Y:S02]  /*10870*/  @!P4 LDC.64 R28, c[0x0][0x3f8] ;  /* 0x0000fe00ff1ccb82 */ /* 0x004ea40000000a00 */
[----:B--2---:R-:W-:-:S04]  /*10880*/  @!P4 LEA R30, P0, R103, R28, 0x2 ;  /* 0x0000001c671ec211 */ /* 0x004fc800078010ff */
        /* <DEDUP_REMOVED lines=10> */
.L_x_2957:
[----:B------:R-:W-:Y:S05]  /*10930*/  BSYNC.RECONVERGENT B0 ;  /* 0x0000000000007941 */ /* 0x000fea0003800200 */
.L_x_2956:
[----:B------:R-:W-:Y:S04]  /*10940*/  BSSY.RECONVERGENT B0, `(.L_x_2958) ;  /* 0x0000012000007945 */ /* 0x000fe80003800200 */
[----:B------:R-:W-:Y:S05]  /*10950*/  @P1 BRA `(.L_x_2959) ;  /* 0x0000000000401947 */ /* 0x000fea0003800000 */
[----:B------:R-:W4:Y:S02]  /*10960*/  LDCU UR4, c[0x0][0x440] ;  /* 0x00008800ff0477ac */ /* 0x000f240008000800 */
[----:B----4-:R-:W-:Y:S02]  /*10970*/  ISETP.GE.AND P3, PT, R101, UR4, PT ;  /* 0x0000000465007c0c */ /* 0x010fe4000bf66270 */
[----:B------:R-:W-:Y:S02]  /*10980*/  ISETP.GE.AND P2, PT, R3, UR4, PT ;  /* 0x0000000403007c0c */ /* 0x000fe4000bf46270 */
[----:B------:R-:W-:-:S09]  /*10990*/  ISETP.GE.AND P1, PT, R0, UR4, PT ;  /* 0x0000000400007c0c */ /* 0x000fd2000bf26270 */
[----:B---3--:R-:W3:Y:S08]  /*109a0*/  @!P3 LDC.64 R26, c[0x0][0x3f8] ;  /* 0x0000fe00ff1abb82 */ /* 0x008ef00000000a00 */
[----:B------:R-:W2:Y:S01]  /*109b0*/  @!P2 LDC.64 R24, c[0x0][0x3f8] ;  /* 0x0000fe00ff18ab82 */ /* 0x000ea20000000a00 */
[----:B---3--:R-:W-:-:S04]  /*109c0*/  @!P3 LEA R26, P0, R103, R26, 0x2 ;  /* 0x0000001a671ab211 */ /* 0x008fc800078010ff */
        /* <DEDUP_REMOVED lines=9> */
.L_x_2959:
[----:B------:R-:W-:Y:S05]  /*10a60*/  BSYNC.RECONVERGENT B0 ;  /* 0x0000000000007941 */ /* 0x000fea0003800200 */
.L_x_2958:
[----:B------:R-:W-:Y:S01]  /*10a70*/  ISETP.NE.AND P0, PT, R2, RZ, PT ;  /* 0x000000ff0200720c */ /* 0x000fe20003f05270 */
[----:B------:R-:W-:-:S12]  /*10a80*/  BSSY.RECONVERGENT B0, `(.L_x_2960) ;  /* 0x0000012000007945 */ /* 0x000fd80003800200 */
[----:B------:R-:W-:Y:S05]  /*10a90*/  @P0 BRA `(.L_x_2961) ;  /* 0x0000000000400947 */ /* 0x000fea0003800000 */
[----:B------:R-:W5:Y:S02]  /*10aa0*/  LDCU UR4, c[0x0][0x440] ;  /* 0x00008800ff0477ac */ /* 0x000f640008000800 */
[----:B-----5:R-:W-:Y:S02]  /*10ab0*/  ISETP.GE.AND P3, PT, R101, UR4, PT ;  /* 0x0000000465007c0c */ /* 0x020fe4000bf66270 */
[----:B------:R-:W-:Y:S02]  /*10ac0*/  ISETP.GE.AND P2, PT, R3, UR4, PT ;  /* 0x0000000403007c0c */ /* 0x000fe4000bf46270 */
[----:B------:R-:W-:-:S09]  /*10ad0*/  ISETP.GE.AND P1, PT, R0, UR4, PT ;  /* 0x0000000400007c0c */ /* 0x000fd2000bf26270 */
[----:B---34-:R-:W3:Y:S08]  /*10ae0*/  @!P3 LDC.64 R24, c[0x0][0x3f8] ;  /* 0x0000fe00ff18bb82 */ /* 0x018ef00000000a00 */
[----:B------:R-:W4:Y:S08]  /*10af0*/  @!P2 LDC.64 R22, c[0x0][0x3f8] ;  /* 0x0000fe00ff16ab82 */ /* 0x000f300000000a00 */
[----:B------:R-:W5:Y:S01]  /*10b00*/  @!P1 LDC.64 R20, c[0x0][0x3f8] ;  /* 0x0000fe00ff149b82 */ /* 0x000f620000000a00 */
[----:B---3--:R-:W-:-:S04]  /*10b10*/  @!P3 LEA R24, P0, R103, R24, 0x2 ;  /* 0x000000186718b211 */ /* 0x008fc800078010ff */
[C---:B------:R-:W-:Y:S02]  /*10b20*/  @!P3 LEA.HI.X R25, R103.reuse, R25, R100, 0x2, P0 ;  /* 0x000000196719b211 */ /* 0x040fe400000f1464 */
[----:B----4-:R-:W-:-:S03]  /*10b30*/  @!P2 LEA R22, P0, R103, R22, 0x2 ;  /* 0x000000166716a211 */ /* 0x010fc600078010ff */
[----:B------:R3:W-:Y:S01]  /*10b40*/  @!P3 STG.E.128 desc[UR16][R24.64+0x6000], R80 ;  /* 0x006000501800b986 */ /* 0x0007e2000c101d10 */
[C---:B------:R-:W-:Y:S02]  /*10b50*/  @!P2 LEA.HI.X R23, R103.reuse, R23, R100, 0x2, P0 ;  /* 0x000000176717a211 */ /* 0x040fe400000f1464 */
[----:B-----5:R-:W-:-:S03]  /*10b60*/  @!P1 LEA R20, P0, R103, R20, 0x2 ;  /* 0x0000001467149211 */ /* 0x020fc600078010ff */
[----:B------:R3:W-:Y:S01]  /*10b70*/  @!P2 STG.E.128 desc[UR16][R22.64+0x6100], R48 ;  /* 0x006100301600a986 */ /* 0x0007e2000c101d10 */
[----:B------:R-:W-:-:S05]  /*10b80*/  @!P1 LEA.HI.X R21, R103, R21, R100, 0x2, P0 ;  /* 0x0000001567159211 */ /* 0x000fca00000f1464 */
[----:B------:R3:W-:Y:S04]  /*10b90*/  @!P1 STG.E.128 desc[UR16][R20.64+0x6200], R16 ;  /* 0x0062001014009986 */ /* 0x0007e8000c101d10 */
.L_x_2961:
[----:B------:R-:W-:Y:S05]  /*10ba0*/  BSYNC.RECONVERGENT B0 ;  /* 0x0000000000007941 */ /* 0x000fea0003800200 */
.L_x_2960:
        /* <DEDUP_REMOVED lines=19> */
.L_x_2963:
[----:B------:R-:W-:Y:S05]  /*10ce0*/  BSYNC.RECONVERGENT B0 ;  /* 0x0000000000007941 */ /* 0x000fea0003800200 */
.L_x_2962:
[----:B------:R-:W-:Y:S04]  /*10cf0*/  BSSY.RECONVERGENT B0, `(.L_x_2964) ;  /* 0x0000012000007945 */ /* 0x000fe80003800200 */
[----:B------:R-:W-:Y:S05]  /*10d00*/  @P6 BRA `(.L_x_2965) ;  /* 0x0000000000406947 */ /* 0x000fea0003800000 */
[----:B------:R-:W5:Y:S02]  /*10d10*/  LDCU UR4, c[0x0][0x440] ;  /* 0x00008800ff0477ac */ /* 0x000f640008000800 */
[----:B-----5:R-:W-:Y:S02]  /*10d20*/  ISETP.GE.AND P6, PT, R101, UR4, PT ;  /* 0x0000000465007c0c */ /* 0x020fe4000bfc6270 */
[----:B------:R-:W-:Y:S02]  /*10d30*/  ISETP.GE.AND P3, PT, R3, UR4, PT ;  /* 0x0000000403007c0c */ /* 0x000fe4000bf66270 */
[----:B------:R-:W-:-:S09]  /*10d40*/  ISETP.GE.AND P1, PT, R0, UR4, PT ;  /* 0x0000000400007c0c */ /* 0x000fd2000bf26270 */
[----:B---3--:R-:W3:Y:S08]  /*10d50*/  @!P6 LDC.64 R16, c[0x0][0x3f8] ;  /* 0x0000fe00ff10eb82 */ /* 0x008ef00000000a00 */
[----:B------:R-:W5:Y:S08]  /*10d60*/  @!P3 LDC.64 R14, c[0x0][0x3f8] ;  /* 0x0000fe00ff0ebb82 */ /* 0x000f700000000a00 */
[----:B------:R-:W1:Y:S01]  /*10d70*/  @!P1 LDC.64 R12, c[0x0][0x3f8] ;  /* 0x0000fe00ff0c9b82 */ /* 0x000e620000000a00 */
[----:B---3--:R-:W-:-:S04]  /*10d80*/  @!P6 LEA R16, P4, R103, R16, 0x2 ;  /* 0x000000106710e211 */ /* 0x008fc800078810ff */
[C---:B------:R-:W-:Y:S02]  /*10d90*/  @!P6 LEA.HI.X R17, R103.reuse, R17, R100, 0x2, P4 ;  /* 0x000000116711e211 */ /* 0x040fe400020f1464 */
[----:B-----5:R-:W-:-:S03]  /*10da0*/  @!P3 LEA R14, P2, R103, R14, 0x2 ;  /* 0x0000000e670eb211 */ /* 0x020fc600078410ff */
[----:B------:R3:W-:Y:S01]  /*10db0*/  @!P6 STG.E.128 desc[UR16][R16.64+0x9000], R72 ;  /* 0x009000481000e986 */ /* 0x0007e2000c101d10 */
[C---:B------:R-:W-:Y:S02]  /*10dc0*/  @!P3 LEA.HI.X R15, R103.reuse, R15, R100, 0x2, P2 ;  /* 0x0000000f670fb211 */ /* 0x040fe400010f1464 */
[----:B-1----:R-:W-:-:S03]  /*10dd0*/  @!P1 LEA R12, P0, R103, R12, 0x2 ;  /* 0x0000000c670c9211 */ /* 0x002fc600078010ff */
[----:B------:R3:W-:Y:S01]  /*10de0*/  @!P3 STG.E.128 desc[UR16][R14.64+0x9100], R40 ;  /* 0x009100280e00b986 */ /* 0x0007e2000c101d10 */
[----:B------:R-:W-:-:S05]  /*10df0*/  @!P1 LEA.HI.X R13, R103, R13, R100, 0x2, P0 ;  /* 0x0000000d670d9211 */ /* 0x000fca00000f1464 */
[----:B------:R3:W-:Y:S04]  /*10e00*/  @!P1 STG.E.128 desc[UR16][R12.64+0x9200], R8 ;  /* 0x009200080c009986 */ /* 0x0007e8000c101d10 */
.L_x_2965:
[----:B------:R-:W-:Y:S05]  /*10e10*/  BSYNC.RECONVERGENT B0 ;  /* 0x0000000000007941 */ /* 0x000fea0003800200 */
.L_x_2964:
[----:B------:R-:W-:Y:S05]  /*10e20*/  @P5 EXIT ;  /* 0x000000000000594d */ /* 0x000fea0003800000 */
[----:B------:R-:W5:Y:S02]  /*10e30*/  LDCU UR4, c[0x0][0x440] ;  /* 0x00008800ff0477ac */ /* 0x000f640008000800 */
[----:B-----5:R-:W-:Y:S02]  /*10e40*/  ISETP.GE.AND P4, PT, R101, UR4, PT ;  /* 0x0000000465007c0c */ /* 0x020fe4000bf86270 */
[----:B------:R-:W-:Y:S02]  /*10e50*/  ISETP.GE.AND P2, PT, R3, UR4, PT ;  /* 0x0000000403007c0c */ /* 0x000fe4000bf46270 */
[----:B------:R-:W-:-:S09]  /*10e60*/  ISETP.GE.AND P0, PT, R0, UR4, PT ;  /* 0x0000000400007c0c */ /* 0x000fd2000bf06270 */
[----:B---3--:R-:W3:Y:S08]  /*10e70*/  @!P4 LDC.64 R8, c[0x0][0x3f8] ;  /* 0x0000fe00ff08cb82 */ /* 0x008ef00000000a00 */
[----:B------:R-:W5:Y:S01]  /*10e80*/  @!P2 LDC.64 R2, c[0x0][0x3f8] ;  /* 0x0000fe00ff02ab82 */ /* 0x000f620000000a00 */
[----:B---3--:R-:W-:-:S04]  /*10e90*/  @!P4 LEA R8, P3, R103, R8, 0x2 ;  /* 0x000000086708c211 */ /* 0x008fc800078610ff */
[C---:B------:R-:W-:Y:S02]  /*10ea0*/  @!P4 LEA.HI.X R9, R103.reuse, R9, R100, 0x2, P3 ;  /* 0x000000096709c211 */ /* 0x040fe400018f1464 */
[----:B-----5:R-:W-:-:S03]  /*10eb0*/  @!P2 LEA R2, P1, R103, R2, 0x2 ;  /* 0x000000026702a211 */ /* 0x020fc600078210ff */
[----:B------:R3:W-:Y:S01]  /*10ec0*/  @!P4 STG.E.128 desc[UR16][R8.64+0xa800], R68 ;  /* 0x00a800440800c986 */ /* 0x0007e2000c101d10 */
[----:B------:R-:W-:-:S05]  /*10ed0*/  @!P2 LEA.HI.X R3, R103, R3, R100, 0x2, P1 ;  /* 0x000000036703a211 */ /* 0x000fca00008f1464 */
[----:B------:R3:W-:Y:S01]  /*10ee0*/  @!P2 STG.E.128 desc[UR16][R2.64+0xa900], R36 ;  /* 0x00a900240200a986 */ /* 0x0007e2000c101d10 */
[----:B------:R-:W-:Y:S05]  /*10ef0*/  @P0 EXIT ;  /* 0x000000000000094d */ /* 0x000fea0003800000 */
[----:B------:R-:W3:Y:S02]  /*10f00*/  LDCU.64 UR4, c[0x0][0x3f8] ;  /* 0x00007f00ff0477ac */ /* 0x000ee40008000a00 */
[----:B---3--:R-:W-:-:S04]  /*10f10*/  LEA R2, P0, R103, UR4, 0x2 ;  /* 0x0000000467027c11 */ /* 0x008fc8000f8010ff */
[----:B------:R-:W-:-:S05]  /*10f20*/  LEA.HI.X R3, R103, UR5, R100, 0x2, P0 ;  /* 0x0000000567037c11 */ /* 0x000fca00080f1464 */
[----:B------:R-:W-:Y:S01]  /*10f30*/  STG.E.128 desc[UR16][R2.64+0xaa00], R4 ;  /* 0x00aa000402007986 */ /* 0x000fe2000c101d10 */
[----:B------:R-:W-:Y:S05]  /*10f40*/  EXIT ;  /* 0x000000000000794d */ /* 0x000fea0003800000 */
.L_x_2966:
        /* <DEDUP_REMOVED lines=11> */
.L_x_3756:


//--------------------- .text._ZN5flash24flash_fwd_splitkv_kernelI23Flash_fwd_kernel_traitsILi192ELi64ELi64ELi4ELb0ELb0EN7cutlass10bfloat16_tE19Flash_kernel_traitsILi192ELi64ELi64ELi4ES3_EELb1ELb0ELb0ELb0ELb1ELb0ELb1ELb1EEEvNS_16Flash_fwd_paramsE --------------------------
	.section	.text._ZN5flash24flash_fwd_splitkv_kernelI23Flash_fwd_kernel_traitsILi192ELi64ELi64ELi4ELb0ELb0EN7cutlass10bfloat16_tE19Flash_kernel_traitsILi192ELi64ELi64ELi4ES3_EELb1ELb0ELb0ELb0ELb1ELb0ELb1ELb1EEEvNS_16Flash_fwd_paramsE,"ax",@progbits
	.align	128
        .global         _ZN5flash24flash_fwd_splitkv_kernelI23Flash_fwd_kernel_traitsILi192ELi64ELi64ELi4ELb0ELb0EN7cutlass10bfloat16_tE19Flash_kernel_traitsILi192ELi64ELi64ELi4ES3_EELb1ELb0ELb0ELb0ELb1ELb0ELb1ELb1EEEvNS_16Flash_fwd_paramsE
        .type           _ZN5flash24flash_fwd_splitkv_kernelI23Flash_fwd_kernel_traitsILi192ELi64ELi64ELi4ELb0ELb0EN7cutlass10bfloat16_tE19Flash_kernel_traitsILi192ELi64ELi64ELi4ES3_EELb1ELb0ELb0ELb0ELb1ELb0ELb1ELb1EEEvNS_16Flash_fwd_paramsE,@function
        .size           _ZN5flash24flash_fwd_splitkv_kernelI23Flash_fwd_kernel_traitsILi192ELi64ELi64ELi4ELb0ELb0EN7cutlass10bfloat16_tE19Flash_kernel_traitsILi192ELi64ELi64ELi4ES3_EELb1ELb0ELb0ELb0ELb1ELb0ELb1ELb1EEEvNS_16Flash_fwd_paramsE,(.L_x_3757 - _ZN5flash24flash_fwd_splitkv_kernelI23Flash_fwd_kernel_traitsILi192ELi64ELi64ELi4ELb0ELb0EN7cutlass10bfloat16_tE19Flash_kernel_traitsILi192ELi64ELi64ELi4ES3_EELb1ELb0ELb0ELb0ELb1ELb0ELb1ELb1EEEvNS_16Flash_fwd_paramsE)
        .other          _ZN5flash24flash_fwd_splitkv_kernelI23Flash_fwd_kernel_traitsILi192ELi64ELi64ELi4ELb0ELb0EN7cutlass10bfloat16_tE19Flash_kernel_traitsILi192ELi64ELi64ELi4ES3_EELb1ELb0ELb0ELb0ELb1ELb0ELb1ELb1EEEvNS_16Flash_fwd_paramsE,@"STO_CUDA_ENTRY STV_DEFAULT"
_ZN5flash24flash_fwd_splitkv_kernelI23Flash_fwd_kernel_traitsILi192ELi64ELi64ELi4ELb0ELb0EN7cutlass10bfloat16_tE19Flash_kernel_traitsILi192ELi64ELi64ELi4ES3_EELb1ELb0ELb0ELb0ELb1ELb0ELb1ELb1EEEvNS_16Flash_fwd_paramsE:
.text._ZN5flash24flash_fwd_splitkv_kernelI23Flash_fwd_kernel_traitsILi192ELi64ELi64ELi4ELb0ELb0EN7cutlass10bfloat16_tE19Flash_kernel_traitsILi192ELi64ELi64ELi4ES3_EELb1ELb0ELb0ELb0ELb1ELb0ELb1ELb1EEEvNS_16Flash_fwd_paramsE:
[----:B------:R-:W-:Y:S08]  /*0000*/  LDC R1, c[0x0][0x37c] ;  /* 0x0000df00ff017b82 */ /* 0x000ff00000000800 */
[----:B------:R-:W1:Y:S01]  /*0010*/  LDC R4, c[0x0][0x3e0] ;  /* 0x0000f800ff047b82 */ /* 0x000e620000000800 */
[----:B------:R-:W2:Y:S01]  /*0020*/  S2R R9, SR_CTAID.Z ;  /* 0x0000000000097919 */ /* 0x000ea20000002700 */
[----:B------:R-:W-:Y:S01]  /*0030*/  IMAD.MOV.U32 R2, RZ, RZ, RZ ;  /* 0x000000ffff027224 */ /* 0x000fe200078e00ff */
[----:B------:R-:W3:Y:S01]  /*0040*/  LDCU.64 UR6, c[0x0][0x358] ;  /* 0x00006b00ff0677ac */ /* 0x000ee20008000a00 */
[----:B------:R-:W-:Y:S01]  /*0050*/  IMAD.MOV.U32 R12, RZ, RZ, -0x1 ;  /* 0xffffffffff0c7424 */ /* 0x000fe200078e00ff */
[----:B------:R-:W4:Y:S03]  /*0060*/  LDCU.64 UR4, c[0x0][0x470] ;  /* 0x00008e00ff0477ac */ /* 0x000f260008000a00 */
[----:B------:R-:W3:Y:S01]  /*0070*/  LDC.64 R10, c[0x0][0x460] ;  /* 0x00011800ff0a7b82 */ /* 0x000ee20000000a00 */
[----:B-1----:R-:W1:Y:S01]  /*0080*/  I2F.U32.RP R6, R4 ;  /* 0x0000000400067306 */ /* 0x002e620000209000 */
[----:B------:R-:W-:-:S07]  /*0090*/  ISETP.NE.U32.AND P2, PT, R4, RZ, PT ;  /* 0x000000ff0400720c */ /* 0x000fce0003f45070 */
[----:B-1----:R-:W1:Y:S02]  /*00a0*/  MUFU.RCP R3, R6 ;  /* 0x0000000600037308 */ /* 0x002e640000001000 */
[----:B-1----:R-:W-:Y:S01]  /*00b0*/  VIADD R3, R3, 0xffffffe ;  /* 0x0ffffffe03037836 */ /* 0x002fe20000000000 */
[----:B------:R-:W1:Y:S05]  /*00c0*/  LDC.64 R6, c[0x0][0x460] ;  /* 0x00011800ff067b82 */ /* 0x000e6a0000000a00 */
[----:B------:R-:W4:Y:S02]  /*00d0*/  F2I.FTZ.U32.TRUNC.NTZ R3, R3 ;  /* 0x0000000300037305 */ /* 0x000f24000021f000 */
[----:B----4-:R-:W-:-:S04]  /*00e0*/  IMAD.MOV R0, RZ, RZ, -R3 ;  /* 0x000000ffff007224 */ /* 0x010fc800078e0a03 */
[----:B------:R-:W-:Y:S01]  /*00f0*/  IMAD R5, R0, R4, RZ ;  /* 0x0000000400057224 */ /* 0x000fe200078e02ff */
[----:B-1----:R-:W-:-:S03]  /*0100*/  ISETP.NE.U32.AND P0, PT, R6, RZ, PT ;  /* 0x000000ff0600720c */ /* 0x002fc60003f05070 */
[----:B------:R-:W-:Y:S01]  /*0110*/  IMAD.HI.U32 R2, R3, R5, R2 ;  /* 0x0000000503027227 */ /* 0x000fe200078e0002 */
[----:B------:R-:W-:-:S05]  /*0120*/  ISETP.NE.AND.EX P0, PT, R7, RZ, PT, P0 ;  /* 0x000000ff0700720c */ /* 0x000fca0003f05300 */
[----:B--2---:R-:W-:Y:S02]  /*0130*/  IMAD.HI.U32 R201, R2, R9, RZ ;  /* 0x0000000902c97227 */ /* 0x004fe400078e00ff */
[----:B------:R-:W1:Y:S02]  /*0140*/  LDC.64 R2, c[0x0][0x478] ;  /* 0x00011e00ff027b82 */ /* 0x000e640000000a00 */
[----:B------:R-:W-:-:S04]  /*0150*/  IMAD.MOV R5, RZ, RZ, -R201 ;  /* 0x000000ffff057224 */ /* 0x000fc800078e0ac9 */
[----:B------:R-:W-:-:S05]  /*0160*/  IMAD R5, R4, R5, R9 ;  /* 0x0000000504057224 */ /* 0x000fca00078e0209 */
[----:B------:R-:W-:-:S13]  /*0170*/  ISETP.GE.U32.AND P3, PT, R5, R4, PT ;  /* 0x000000040500720c */ /* 0x000fda0003f66070 */
[----:B------:R-:W-:Y:S02]  /*0180*/  @P3 IMAD.IADD R5, R5, 0x1, -R4 ;  /* 0x0000000105053824 */ /* 0x000fe400078e0a04 */
[----:B------:R-:W-:Y:S01]  /*0190*/  @P3 VIADD R201, R201, 0x1 ;  /* 0x00000001c9c93836 */ /* 0x000fe20000000000 */
[----:B------:R-:W-:Y:S02]  /*01a0*/  ISETP.NE.U32.AND P3, PT, R6, RZ, PT ;  /* 0x000000ff0600720c */ /* 0x000fe40003f65070 */
[----:B------:R-:W-:Y:S02]  /*01b0*/  ISETP.GE.U32.AND P1, PT, R5, R4, PT ;  /* 0x000000040500720c */ /* 0x000fe40003f26070 */
[----:B------:R-:W-:-:S11]  /*01c0*/  ISETP.NE.AND.EX P3, PT, R7, RZ, PT, P3 ;  /* 0x000000ff0700720c */ /* 0x000fd60003f65330 */
[----:B------:R-:W-:Y:S01]  /*01d0*/  @P1 VIADD R201, R201, 0x1 ;  /* 0x00000001c9c91836 */ /* 0x000fe20000000000 */
[----:B-1----:R-:W-:Y:S02]  /*01e0*/  ISETP.NE.U32.AND P1, PT, R2, RZ, PT ;  /* 0x000000ff0200720c */ /* 0x002fe40003f25070 */
[----:B------:R-:W-:Y:S02]  /*01f0*/  @!P2 LOP3.LUT R201, RZ, R4, RZ, 0x33, !PT ;  /* 0x00000004ffc9a212 */ /* 0x000fe400078e33ff */
[----:B------:R-:W-:-:S03]  /*0200*/  ISETP.NE.AND.EX P1, PT, R3, RZ, PT, P1 ;  /* 0x000000ff0300720c */ /* 0x000fc60003f25310 */
[----:B---3--:R-:W-:-:S04]  /*0210*/  IMAD.WIDE.U32 R16, R201, 0x4, R10 ;  /* 0x00000004c9107825 */ /* 0x008fc800078e000a */
[----:B------:R-:W-:Y:S01]  /*0220*/  IMAD.SHL.U32 R5, R201, 0x4, RZ ;  /* 0x00000004c9057824 */ /* 0x000fe200078e00ff */
[----:B------:R-:W2:Y:S01]  /*0230*/  @P0 LDG.E R12, desc[UR6][R16.64] ;  /* 0x00000006100c0981 */ /* 0x000ea2000c1e1900 */
[----:B------:R-:W-:Y:S02]  /*0240*/  SHF.R.U32.HI R6, RZ, 0x1e, R201 ;  /* 0x0000001eff067819 */ /* 0x000fe400000116c9 */
[----:B------:R-:W-:Y:S01]  /*0250*/  ISETP.NE.U32.AND P2, PT, RZ, UR4, PT ;  /* 0x00000004ff007c0c */ /* 0x000fe2000bf45070 */
[----:B------:R1:W2:Y:S01]  /*0260*/  @P3 LDG.E R15, desc[UR6][R16.64+0x4] ;  /* 0x00000406100f3981 */ /* 0x0002a2000c1e1900 */
[C---:B------:R-:W-:Y:S01]  /*0270*/  @P1 IADD3 R10, P0, PT, R5.reuse, R2, RZ ;  /* 0x00000002050a1210 */ /* 0x040fe20007f1e0ff */
[----:B------:R-:W-:Y:S01]  /*0280*/  IMAD.MOV.U32 R0, RZ, RZ, RZ ;  /* 0x000000ffff007224 */ /* 0x000fe200078e00ff */
[----:B------:R-:W-:Y:S02]  /*0290*/  IADD3 R136, P4, PT, R5, UR4, RZ ;  /* 0x0000000405887c10 */ /* 0x000fe4000ff9e0ff */
[----:B------:R-:W-:Y:S01]  /*02a0*/  ISETP.NE.AND.EX P2, PT, RZ, UR5, PT, P2 ;  /* 0x00000005ff007c0c */ /* 0x000fe2000bf45320 */
[C---:B------:R-:W-:Y:S01]  /*02b0*/  @P1 IMAD.X R11, R6.reuse, 0x1, R3, P0 ;  /* 0x00000001060b1824 */ /* 0x040fe200000e0603 */
[----:B------:R-:W3:Y:S01]  /*02c0*/  LDCU.U8 UR4, c[0x0][0x532] ;  /* 0x0000a640ff0477ac */ /* 0x000ee20008000000 */
[----:B------:R-:W4:Y:S01]  /*02d0*/  LDC.64 R2, c[0x0][0x468] ;  /* 0x00011a00ff027b82 */ /* 0x000f220000000a00 */
[----:B------:R-:W-:Y:S01]  /*02e0*/  IADD3.X R137, PT, PT, R6, UR5, RZ, P4, !PT ;  /* 0x0000000506897c10 */ /* 0x000fe2000a7fe4ff */
[----:B------:R-:W-:-:S02]  /*02f0*/  IMAD.MOV.U32 R7, RZ, RZ, -0x1 ;  /* 0xffffffffff077424 */ /* 0x000fc400078e00ff */
[----:B------:R1:W5:Y:S06]  /*0300*/  @P1 LDG.E R11, desc[UR6][R10.64] ;  /* 0x000000060a0b1981 */ /* 0x00036c000c1e1900 */
[----:B------:R1:W5:Y:S01]  /*0310*/  @P2 LDG.E R0, desc[UR6][R136.64] ;  /* 0x0000000688002981 */ /* 0x000362000c1e1900 */
[----:B---3--:R-:W-:Y:S02]  /*0320*/  ISETP.NE.AND P4, PT, RZ, UR4, PT ;  /* 0x00000004ff007c0c */ /* 0x008fe4000bf85270 */
[----:B----4-:R-:W-:Y:S02]  /*0330*/  ISETP.EQ.U32.AND P5, PT, R2, RZ, PT ;  /* 0x000000ff0200720c */ /* 0x010fe40003fa2070 */
[----:B-1----:R-:W-:-:S02]  /*0340*/  IADD3 R16, P0, PT, R5, R2, RZ ;  /* 0x0000000205107210 */ /* 0x002fc40007f1e0ff */
[----:B------:R-:W-:-:S03]  /*0350*/  ISETP.EQ.OR.EX P5, PT, R3, RZ, !P4, P5 ;  /* 0x000000ff0300720c */ /* 0x000fc600067a2750 */
[----:B------:R-:W-:-:S10]  /*0360*/  IMAD.X R17, R6, 0x1, R3, P0 ;  /* 0x0000000106117824 */ /* 0x000fd400000e0603 */
[----:B------:R1:W5:Y:S01]  /*0370*/  @!P5 LDG.E R7, desc[UR6][R16.64] ;  /* 0x000000061007d981 */ /* 0x000362000c1e1900 */
[----:B------:R-:W3:Y:S01]  /*0380*/  @!P3 LDC R200, c[0x0][0x434] ;  /* 0x00010d00ffc8bb82 */ /* 0x000ee20000000800 */
[----:B------:R-:W-:Y:S01]  /*0390*/  ISETP.NE.U32.AND P0, PT, R2, RZ, PT ;  /* 0x000000ff0200720c */ /* 0x000fe20003f05070 */
[----:B------:R-:W4:Y:S03]  /*03a0*/  S2R R13, SR_CTAID.X ;  /* 0x00000000000d7919 */ /* 0x000f260000002500 */
[----:B------:R-:W-:Y:S01]  /*03b0*/  ISETP.NE.AND.EX P0, PT, R3, RZ, PT, P0 ;  /* 0x000000ff0300720c */ /* 0x000fe20003f05300 */
[----:B----4-:R-:W-:Y:S02]  /*03c0*/  IMAD.SHL.U32 R79, R13, 0x40, RZ ;  /* 0x000000400d4f7824 */ /* 0x010fe400078e00ff */
[----:B--2---:R-:W-:-:S10]  /*03d0*/  @P3 IMAD.IADD R200, R15, 0x1, -R12 ;  /* 0x000000010fc83824 */ /* 0x004fd400078e0a0c */
[----:B------:R-:W2:Y:S01]  /*03e0*/  @!P0 LDC R15, c[0x0][0x438] ;  /* 0x00010e00ff0f8b82 */ /* 0x000ea20000000800 */
[----:B---3--:R-:W-:Y:S01]  /*03f0*/  ISETP.GT.AND P3, PT, R200, R79, PT ;  /* 0x0000004fc800720c */ /* 0x008fe20003f64270 */
[----:B-1----:R-:W-:-:S12]  /*0400*/  @!P0 BRA `(.L_x_2967) ;  /* 0x00000000000c8947 */ /* 0x002fd80003800000 */
[----:B------:R-:W2:Y:S02]  /*0410*/  @P4 LDG.E R2, desc[UR6][R16.64+0x4] ;  /* 0x0000040610024981 */ /* 0x000ea4000c1e1900 */
[----:B--2--5:R-:W-:-:S06]  /*0420*/  @P4 IADD3 R15, PT, PT, R2, -R7, RZ ;  /* 0x80000007020f4210 */ /* 0x024fcc0007ffe0ff */
[----:B------:R1:W5:Y:S02]  /*0430*/  @!P4 LDG.E R15, desc[UR6][R16.64] ;  /* 0x00000006100fc981 */ /* 0x000364000c1e1900 */
.L_x_2967:
[----:B------:R-:W-:Y:S05]  /*0440*/  @!P3 EXIT ;  /* 0x000000000000b94d */ /* 0x000fea0003800000 */
[----:B------:R-:W1:Y:S01]  /*0450*/  LDC R8, c[0x0][0x374] ;  /* 0x0000dd00ff087b82 */ /* 0x000e620000000800 */
[--C-:B--2--5:R-:W-:Y:S01]  /*0460*/  IMAD.IADD R88, R15, 0x1, -R0.reuse ;  /* 0x000000010f587824 */ /* 0x124fe200078e0a00 */
[----:B------:R-:W2:Y:S01]  /*0470*/  S2R R76, SR_TID.X ;  /* 0x00000000004c7919 */ /* 0x000ea20000002100 */
[----:B------:R-:W-:-:S05]  /*0480*/  @P1 IMAD.IADD R80, R11, 0x1, -R0 ;  /* 0x000000010b501824 */ /* 0x000fca00078e0a00 */
[----:B------:R-:W3:Y:S01]  /*0490*/  LDC R2, c[0x0][0x438] ;  /* 0x00010e00ff027b82 */ /* 0x000ee20000000800 */
[-C--:B-1----:R-:W-:Y:S02]  /*04a0*/  IABS R16, R8.reuse ;  /* 0x0000000800107213 */ /* 0x082fe40000000000 */
[----:B------:R-:W-:Y:S02]  /*04b0*/  IABS R19, R8 ;  /* 0x0000000800137213 */ /* 0x000fe40000000000 */
[----:B------:R-:W1:Y:S03]  /*04c0*/  I2F.RP R10, R16 ;  /* 0x00000010000a7306 */ /* 0x000e660000209400 */
[----:B------:R-:W-:Y:S02]  /*04d0*/  IMAD.MOV R19, RZ, RZ, -R19 ;  /* 0x000000ffff137224 */ /* 0x000fe400078e0a13 */
[----:B---3--:R-:W-:-:S05]  /*04e0*/  VIADD R2, R2, 0x3f ;  /* 0x0000003f02027836 */ /* 0x008fca0000000000 */
        /* <DEDUP_REMOVED lines=8> */
[----:B-1----:R-:W-:-:S06]  /*0570*/  VIADD R3, R3, 0xffffffe ;  /* 0x0ffffffe03037836 */ /* 0x002fcc0000000000 */
[----:B------:R-:W1:Y:S02]  /*0580*/  F2I.FTZ.U32.TRUNC.NTZ R3, R3 ;  /* 0x0000000300037305 */ /* 0x000e64000021f000 */
[----:B-1----:R-:W-:-:S04]  /*0590*/  IMAD.MOV R17, RZ, RZ, -R3 ;  /* 0x000000ffff117224 */ /* 0x002fc800078e0a03 */
[----:B------:R-:W-:-:S04]  /*05a0*/  IMAD R17, R17, R16, RZ ;  /* 0x0000001011117224 */ /* 0x000fc800078e02ff */
[----:B------:R-:W-:Y:S02]  /*05b0*/  IMAD.HI.U32 R17, R3, R17, R2 ;  /* 0x0000001103117227 */ /* 0x000fe400078e0002 */
[----:B------:R-:W1:Y:S04]  /*05c0*/  @!P1 LDC.64 R2, c[0x0][0x488] ;  /* 0x00012200ff029b82 */ /* 0x000e680000000a00 */
[----:B------:R-:W-:-:S04]  /*05d0*/  IMAD.HI.U32 R10, R17, R14, RZ ;  /* 0x0000000e110a7227 */ /* 0x000fc800078e00ff */
[----:B------:R-:W3:Y:S01]  /*05e0*/  @!P1 LDC R17, c[0x0][0x43c] ;  /* 0x00010f00ff119b82 */ /* 0x000ee20000000800 */
[----:B------:R-:W-:-:S05]  /*05f0*/  IMAD R19, R10, R19, R14 ;  /* 0x000000130a137224 */ /* 0x000fca00078e020e */
[----:B------:R-:W-:Y:S02]  /*0600*/  ISETP.GT.U32.AND P3, PT, R16, R19, PT ;  /* 0x000000131000720c */ /* 0x000fe40003f64070 */
[----:B------:R-:W4:Y:S01]  /*0610*/  LDC R14, c[0x0][0x508] ;  /* 0x00014200ff0e7b82 */ /* 0x000f220000000800 */
[----:B-1----:R-:W-:Y:S02]  /*0620*/  @!P1 ISETP.NE.U32.AND P0, PT, R2, RZ, PT ;  /* 0x000000ff0200920c */ /* 0x002fe40003f05070 */
[----:B------:R-:W1:Y:S08]  /*0630*/  S2R R2, SR_CTAID.Y ;  /* 0x0000000000027919 */ /* 0x000e700000002600 */
[----:B------:R-:W-:Y:S01]  /*0640*/  @!P3 IMAD.IADD R19, R19, 0x1, -R16 ;  /* 0x000000011313b824 */ /* 0x000fe200078e0a10 */
[----:B------:R-:W-:Y:S01]  /*0650*/  @!P1 ISETP.NE.AND.EX P0, PT, R3, RZ, PT, P0 ;  /* 0x000000ff0300920c */ /* 0x000fe20003f05300 */
[----:B------:R-:W-:-:S02]  /*0660*/  VIADD R3, R13, 0x1 ;  /* 0x000000010d037836 */ /* 0x000fc40000000000 */
[----:B------:R-:W-:Y:S01]  /*0670*/  @!P3 VIADD R10, R10, 0x1 ;  /* 0x000000010a0ab836 */ /* 0x000fe20000000000 */
[----:B---3--:R-:W-:Y:S01]  /*0680*/  @!P1 SEL R17, R17, RZ, P0 ;  /* 0x000000ff11119207 */ /* 0x008fe20000000000 */
[----:B------:R-:W-:Y:S01]  /*0690*/  IMAD R3, R3, 0x40, -R200 ;  /* 0x0000004003037824 */ /* 0x000fe200078e0ac8 */
[----:B------:R-:W-:Y:S02]  /*06a0*/  ISETP.GE.U32.AND P4, PT, R19, R16, PT ;  /* 0x000000101300720c */ /* 0x000fe40003f86070 */
[----:B------:R-:W-:Y:S01]  /*06b0*/  ISETP.GE.AND P0, PT, R21, RZ, PT ;  /* 0x000000ff1500720c */ /* 0x000fe20003f06270 */
[----:B------:R-:W-:Y:S01]  /*06c0*/  @!P1 IMAD.IADD R80, R88, 0x1, R17 ;  /* 0x0000000158509824 */ /* 0x000fe200078e0211 */
[----:B------:R-:W-:-:S03]  /*06d0*/  ISETP.NE.AND P1, PT, R8, RZ, PT ;  /* 0x000000ff0800720c */ /* 0x000fc60003f25270 */
[----:B------:R-:W-:-:S05]  /*06e0*/  VIADD R11, R80, 0x3f ;  /* 0x0000003f500b7836 */ /* 0x000fca0000000000 */
[----:B----4-:R-:W-:Y:S01]  /*06f0*/  IADD3 R14, PT, PT, R11, R14, R3 ;  /* 0x0000000e0b0e7210 */ /* 0x010fe20007ffe003 */
[----:B------:R-:W-:Y:S01]  /*0700*/  @P4 VIADD R10, R10, 0x1 ;  /* 0x000000010a0a4836 */ /* 0x000fe20000000000 */
[----:B------:R-:W-:Y:S02]  /*0710*/  SHF.R.S32.HI R16, RZ, 0x1f, R11 ;  /* 0x0000001fff107819 */ /* 0x000fe4000001140b */
[----:B------:R-:W-:Y:S01]  /*0720*/  SHF.R.S32.HI R3, RZ, 0x1f, R14 ;  /* 0x0000001fff037819 */ /* 0x000fe2000001140e */
[----:B------:R-:W-:Y:S01]  /*0730*/  @!P0 IMAD.MOV R10, RZ, RZ, -R10 ;  /* 0x000000ffff0a8224 */ /* 0x000fe200078e0a0a */
[----:B------:R-:W-:Y:S02]  /*0740*/  @!P1 LOP3.LUT R10, RZ, R8, RZ, 0x33, !PT ;  /* 0x00000008ff0a9212 */ /* 0x000fe400078e33ff */
        /* <DEDUP_REMOVED lines=10> */
[----:B--2---:R-:W-:Y:S05]  /*07f0*/  @!P0 BRA `(.L_x_2968) ;  /* 0x0000000400648947 */ /* 0x004fea0003800000 */
[----:B------:R-:W1:Y:S01]  /*0800*/  LDC.64 R6, c[0x0][0x430] ;  /* 0x00010c00ff067b82 */ /* 0x000e620000000a00 */
[----:B------:R-:W2:Y:S01]  /*0810*/  LDCU UR4, c[0x0][0x44c] ;  /* 0x00008980ff0477ac */ /* 0x000ea20008000800 */
[C---:B------:R-:W-:Y:S01]  /*0820*/  IMAD.SHL.U32 R3, R76.reuse, 0x4, RZ ;  /* 0x000000044c037824 */ /* 0x040fe200078e00ff */
[----:B------:R-:W-:Y:S01]  /*0830*/  SHF.R.U32.HI R0, RZ, 0x4, R76 ;  /* 0x00000004ff007819 */ /* 0x000fe2000001164c */
[----:B------:R-:W3:Y:S01]  /*0840*/  LDCU.64 UR8, c[0x0][0x3f8] ;  /* 0x00007f00ff0877ac */ /* 0x000ee20008000a00 */
[----:B------:R-:W-:Y:S02]  /*0850*/  LOP3.LUT P6, R76, R76, 0xf, RZ, 0xc0, !PT ;  /* 0x0000000f4c4c7812 */ /* 0x000fe400078cc0ff */
[----:B------:R-:W-:Y:S01]  /*0860*/  LOP3.LUT R3, R3, 0x3c, RZ, 0xc0, !PT ;  /* 0x0000003c03037812 */ /* 0x000fe200078ec0ff */
[----:B------:R-:W-:-:S04]  /*0870*/  VIADD R8, R0, 0x10 ;  /* 0x0000001000087836 */ /* 0x000fc80000000000 */
[----:B------:R-:W-:Y:S02]  /*0880*/  IMAD R3, R0, 0xc0, R3 ;  /* 0x000000c000037824 */ /* 0x000fe400078e0203 */
[----:B-1----:R-:W-:-:S04]  /*0890*/  IMAD R6, R2, R6, R201 ;  /* 0x0000000602067224 */ /* 0x002fc800078e02c9 */
[----:B------:R-:W-:Y:S02]  /*08a0*/  IMAD R4, R6, R4, R9 ;  /* 0x0000000406047224 */ /* 0x000fe400078e0209 */
[----:B------:R-:W-:Y:S02]  /*08b0*/  VIADD R6, R0, 0x18 ;  /* 0x0000001800067836 */ /* 0x000fe40000000000 */
[--C-:B------:R-:W-:Y:S02]  /*08c0*/  IMAD R7, R4, R7, R79.reuse ;  /* 0x0000000704077224 */ /* 0x100fe400078e024f */
[----:B------:R-:W-:Y:S02]  /*08d0*/  IMAD.IADD R79, R200, 0x1, -R79 ;  /* 0x00000001c84f7824 */ /* 0x000fe400078e0a4f */
[----:B--2---:R-:W-:Y:S01]  /*08e0*/  IMAD R2, R7, UR4, RZ ;  /* 0x0000000407027c24 */ /* 0x004fe2000f8e02ff */
[----:B------:R-:W1:Y:S01]  /*08f0*/  LDCU.64 UR4, c[0x0][0x428] ;  /* 0x00008500ff0477ac */ /* 0x000e620008000a00 */
[C---:B------:R-:W-:Y:S01]  /*0900*/  VIADD R4, R0.reuse, 0x8 ;  /* 0x0000000800047836 */ /* 0x040fe20000000000 */
[----:B------:R-:W-:-:S02]  /*0910*/  ISETP.GE.AND P2, PT, R0, R79, PT ;  /* 0x0000004f0000720c */ /* 0x000fc40003f46270 */
[----:B------:R-:W-:Y:S02]  /*0920*/  IADD3 R3, P0, PT, R2, R3, RZ ;  /* 0x0000000302037210 */ /* 0x000fe40007f1e0ff */
[-C--:B------:R-:W-:Y:S01]  /*0930*/  ISETP.GE.AND P1, PT, R4, R79.reuse, PT ;  /* 0x0000004f0400720c */ /* 0x080fe20003f26270 */
[----:B------:R-:W-:Y:S01]  /*0940*/  VIADD R4, R0, 0x20 ;  /* 0x0000002000047836 */ /* 0x000fe20000000000 */
[----:B------:R-:W-:Y:S02]  /*0950*/  LEA.HI.X.SX32 R2, R2, RZ, 0x1, P0 ;  /* 0x000000ff02027211 */ /* 0x000fe400000f0eff */
[C---:B---3--:R-:W-:Y:S02]  /*0960*/  LEA R10, P0, R3.reuse, UR8, 0x2 ;  /* 0x00000008030a7c11 */ /* 0x048fe4000f8010ff */
[----:B------:R-:W-:Y:S02]  /*0970*/  ISETP.GE.AND P5, PT, R8, R79, PT ;  /* 0x0000004f0800720c */ /* 0x000fe40003fa6270 */
[----:B------:R-:W-:-:S02]  /*0980*/  LEA.HI.X R11, R3, UR9, R2, 0x2, P0 ;  /* 0x00000009030b7c11 */ /* 0x000fc400080f1402 */
[C---:B------:R-:W-:Y:S02]  /*0990*/  IADD3 R2, P0, PT, R7.reuse, R0, RZ ;  /* 0x0000000007027210 */ /* 0x040fe40007f1e0ff */
[-C--:B------:R-:W-:Y:S01]  /*09a0*/  ISETP.GE.AND P4, PT, R6, R79.reuse, PT ;  /* 0x0000004f0600720c */ /* 0x080fe20003f86270 */
[----:B------:R-:W-:Y:S01]  /*09b0*/  VIADD R6, R0, 0x30 ;  /* 0x0000003000067836 */ /* 0x000fe20000000000 */
[----:B------:R-:W-:Y:S01]  /*09c0*/  LEA.HI.X.SX32 R7, R7, RZ, 0x1, P0 ;  /* 0x000000ff07077211 */ /* 0x000fe200000f0eff */
[----:B------:R-:W-:Y:S01]  /*09d0*/  @!P2 STG.E.128 desc[UR6][R10.64], RZ ;  /* 0x000000ff0a00a986 */ /* 0x000fe2000c101d06 */
[----:B-1----:R-:W-:Y:S02]  /*09e0*/  LEA R8, P0, R2, UR4, 0x2 ;  /* 0x0000000402087c11 */ /* 0x002fe4000f8010ff */
[----:B------:R-:W-:Y:S01]  /*09f0*/  ISETP.GE.AND P3, PT, R4, R79, PT ;  /* 0x0000004f0400720c */ /* 0x000fe20003f66270 */
[----:B------:R-:W-:Y:S01]  /*0a00*/  VIADD R4, R0, 0x28 ;  /* 0x0000002800047836 */ /* 0x000fe20000000000 */
[----:B------:R-:W-:Y:S01]  /*0a10*/  LEA.HI.X R9, R2, UR5, R7, 0x2, P0 ;  /* 0x0000000502097c11 */ /* 0x000fe200080f1407 */
[----:B------:R-:W-:Y:S01]  /*0a20*/  VIADD R2, R0, 0x38 ;  /* 0x0000003800027836 */ /* 0x000fe20000000000 */
[----:B------:R-:W-:Y:S01]  /*0a30*/  P2R R3, PR, RZ, 0x40 ;  /* 0x00000040ff037803 */ /* 0x000fe20000000000 */
[----:B------:R-:W-:Y:S01]  /*0a40*/  @!P2 STG.E.128 desc[UR6][R10.64+0x100], RZ ;  /* 0x000100ff0a00a986 */ /* 0x000fe2000c101d06 */
[----:B------:R-:W-:-:S02]  /*0a50*/  ISETP.NE.OR P6, PT, R76, RZ, P1 ;  /* 0x000000ff4c00720c */ /* 0x000fc40000fc5670 */
[-C--:B------:R-:W-:Y:S01]  /*0a60*/  ISETP.GE.AND P0, PT, R2, R79.reuse, PT ;  /* 0x0000004f0200720c */ /* 0x080fe20003f06270 */
[----:B------:R-:W-:Y:S01]  /*0a70*/  @!P2 STG.E.128 desc[UR6][R10.64+0x200], RZ ;  /* 0x000200ff0a00a986 */ /* 0x000fe2000c101d06 */
[----:B------:R-:W-:-:S03]  /*0a80*/  ISETP.GE.AND P2, PT, R4, R79, PT ;  /* 0x0000004f0400720c */ /* 0x000fc60003f46270 */
[----:B------:R-:W-:Y:S04]  /*0a90*/  @!P1 STG.E.128 desc[UR6][R10.64+0x1800], RZ ;  /* 0x001800ff0a009986 */ /* 0x000fe8000c101d06 */
[----:B------:R-:W-:Y:S02]  /*0aa0*/  @!P1 STG.E.128 desc[UR6][R10.64+0x1900], RZ ;  /* 0x001900ff0a009986 */ /* 0x000fe4000c101d06 */
[----:B------:R-:W-:Y:S02]  /*0ab0*/  @!P6 IMAD.MOV.U32 R5, RZ, RZ, -0x800000 ;  /* 0xff800000ff05e424 */ /* 0x000fe400078e00ff */
        /* <DEDUP_REMOVED lines=45> */
.L_x_2968:
[----:B------:R-:W1:Y:S01]  /*0d90*/  LDCU.64 UR4, c[0x0][0x4d8] ;  /* 0x00009b00ff0477ac */ /* 0x000e620008000a00 */
[----:B------:R-:W-:Y:S01]  /*0da0*/  MOV R8, R201 ;  /* 0x000000c900087202 */ /* 0x000fe20000000f00 */
[----:B------:R-:W2:Y:S01]  /*0db0*/  LDCU.64 UR12, c[0x0][0x4e0] ;  /* 0x00009c00ff0c77ac */ /* 0x000ea20008000a00 */
[----:B-1----:R-:W-:-:S04]  /*0dc0*/  UISETP.NE.U32.AND UP0, UPT, UR4, URZ, UPT ;  /* 0x000000ff0400728c */ /* 0x002fc8000bf05070 */
[----:B------:R-:W-:-:S09]  /*0dd0*/  UISETP.NE.AND.EX UP0, UPT, UR5, URZ, UPT, UP0 ;  /* 0x000000ff0500728c */ /* 0x000fd2000bf05300 */
[----:B--2---:R-:W-:Y:S05]  /*0de0*/  BRA.U !UP0, `(.L_x_2969) ;  /* 0x00000001080c7547 */ /* 0x004fea000b800000 */
[----:B------:R-:W-:-:S04]  /*0df0*/  IADD3 R2, P0, PT, R5, UR4, RZ ;  /* 0x0000000405027c10 */ /* 0x000fc8000ff1e0ff */
[----:B------:R-:W-:-:S05]  /*0e00*/  IADD3.X R3, PT, PT, R6, UR5, RZ, P0, !PT ;  /* 0x0000000506037c10 */ /* 0x000fca00087fe4ff */
[----:B------:R1:W5:Y:S04]  /*0e10*/  LDG.E R8, desc[UR6][R2.64] ;  /* 0x0000000602087981 */ /* 0x000368000c1e1900 */
.L_x_2969:
[----:B------:R-:W-:-:S04]  /*0e20*/  UISETP.NE.U32.AND UP0, UPT, UR12, URZ, UPT ;  /* 0x000000ff0c00728c */ /* 0x000fc8000bf05070 */
[----:B------:R-:W-:-:S09]  /*0e30*/  UISETP.NE.AND.EX UP0, UPT, UR13, URZ, UPT, UP0 ;  /* 0x000000ff0d00728c */ /* 0x000fd2000bf05300 */
[----:B------:R-:W-:Y:S05]  /*0e40*/  BRA.U !UP0, `(.L_x_2970) ;  /* 0x0000000508987547 */ /* 0x000fea000b800000 */
[----:B------:R-:W1:Y:S01]  /*0e50*/  LDC R5, c[0x0][0x4f0] ;  /* 0x00013c00ff057b82 */ /* 0x000e620000000800 */
[----:B------:R-:W-:Y:S01]  /*0e60*/  LEA R6, R135, 0xffffffc0, 0x6 ;  /* 0xffffffc087067811 */ /* 0x000fe200078e30ff */
[----:B------:R-:W2:Y:S03]  /*0e70*/  LDCU.64 UR4, c[0x0][0x4e8] ;  /* 0x00009d00ff0477ac */ /* 0x000ea60008000a00 */
[----:B------:R-:W-:Y:S01]  /*0e80*/  IABS R0, R6 ;  /* 0x0000000600007213 */ /* 0x000fe20000000000 */
[----:B------:R-:W3:Y:S02]  /*0e90*/  LDCU.64 UR8, c[0x0][0x3a0] ;  /* 0x00007400ff0877ac */ /* 0x000ee40008000a00 */
[----:B-----5:R-:W4:Y:S01]  /*0ea0*/  LDC R8, c[0x0][0x3e8] ;  /* 0x0000fa00ff087b82 */ /* 0x020f220000000800 */
        /* <DEDUP_REMOVED lines=30> */
[----:B------:R-:W-:-:S06]  /*1090*/  IMAD.WIDE R10, R3, 0x4, R202 ;  /* 0x00000004030a7825 */ /* 0x000fcc00078e02ca */
[----:B------:R2:W2:Y:S01]  /*10a0*/  LDG.E R10, desc[UR6][R10.64] ;  /* 0x000000060a0a7981 */ /* 0x0004a2000c1e1900 */
[----:B----4-:R-:W-:Y:S02]  /*10b0*/  IABS R2, R8 ;  /* 0x0000000800027213 */ /* 0x010fe40000000000 */
[----:B------:R-:W-:Y:S02]  /*10c0*/  IADD3 R3, PT, PT, -R3, RZ, RZ ;  /* 0x000000ff03037210 */ /* 0x000fe40007ffe1ff */
[----:B------:R-:W4:Y:S03]  /*10d0*/  I2F.RP R7, R2 ;  /* 0x0000000200077306 */ /* 0x000f260000209400 */
[----:B------:R-:W-:Y:S02]  /*10e0*/  IMAD R6, R5, R3, R6 ;  /* 0x0000000305067224 */ /* 0x000fe400078e0206 */
[----:B---3--:R-:W-:-:S03]  /*10f0*/  IMAD.U32 R5, RZ, RZ, UR15 ;  /* 0x0000000fff057e24 */ /* 0x008fc6000f8e00ff */
        /* <DEDUP_REMOVED lines=11> */
[----:B--2---:R-:W-:Y:S01]  /*11b0*/  IMAD R11, R2, R7, R4 ;  /* 0x00000007020b7224 */ /* 0x004fe200078e0204 */
        /* <DEDUP_REMOVED lines=9> */
[----:B------:R-:W-:Y:S02]  /*1250*/  LOP3.LUT R8, RZ, R8, RZ, 0x33, !PT ;  /* 0x00000008ff087212 */ /* 0x000fe400078e33ff */
[----:B------:R-:W-:Y:S01]  /*1260*/  SHF.R.S32.HI R7, RZ, 0x1f, R10 ;  /* 0x0000001fff077819 */ /* 0x000fe2000001140a */
[----:B------:R-:W-:-:S04]  /*1270*/  IMAD.WIDE.U32 R18, R10, UR8, RZ ;  /* 0x000000080a127c25 */ /* 0x000fc8000f8e00ff */
[C---:B------:R-:W-:Y:S02]  /*1280*/  IMAD R11, R7.reuse, UR8, RZ ;  /* 0x00000008070b7c24 */ /* 0x040fe4000f8e02ff */
[----:B-1----:R-:W-:Y:S02]  /*1290*/  IMAD R7, R7, UR4, RZ ;  /* 0x0000000407077c24 */ /* 0x002fe4000f8e02ff */
[C---:B------:R-:W-:Y:S01]  /*12a0*/  IMAD R16, R10.reuse, UR9, R11 ;  /* 0x000000090a107c24 */ /* 0x040fe2000f8e020b */
[----:B------:R-:W1:Y:S01]  /*12b0*/  LDCU.128 UR8, c[0x0][0x3d0] ;  /* 0x00007a00ff0877ac */ /* 0x000e620008000c00 */
[C---:B------:R-:W-:Y:S01]  /*12c0*/  IMAD R14, R10.reuse, UR5, R7 ;  /* 0x000000050a0e7c24 */ /* 0x040fe2000f8e0207 */
[----:B------:R-:W-:Y:S01]  /*12d0*/  SHF.R.S32.HI R7, RZ, 0x1f, R6 ;  /* 0x0000001fff077819 */ /* 0x000fe20000011406 */
        /* <DEDUP_REMOVED lines=29> */
.L_x_2970:
        /* <DEDUP_REMOVED lines=15> */
.L_x_2972:
[----:B------:R-:W2:Y:S01]  /*15a0*/  LDC.64 R4, c[0x0][0x3b8] ;  /* 0x0000ee00ff047b82 */ /* 0x000ea20000000a00 */
[----:B-1----:R-:W-:-:S05]  /*15b0*/  IADD3 R2, PT, PT, R0, R7, RZ ;  /* 0x0000000700027210 */ /* 0x002fca0007ffe0ff */
[C---:B--2---:R-:W-:Y:S02]  /*15c0*/  IMAD R19, R2.reuse, R5, RZ ;  /* 0x0000000502137224 */ /* 0x044fe400078e02ff */
[----:B------:R-:W-:-:S05]  /*15d0*/  IMAD.WIDE.U32 R2, R2, R4, RZ ;  /* 0x0000000402027225 */ /* 0x000fca00078e00ff */
[----:B------:R-:W-:Y:S02]  /*15e0*/  IADD3 R19, PT, PT, R3, R19, RZ ;  /* 0x0000001303137210 */ /* 0x000fe40007ffe0ff */
[----:B------:R-:W-:Y:S02]  /*15f0*/  MOV R18, R2 ;  /* 0x0000000200127202 */ /* 0x000fe40000000f00 */
.L_x_2973:
        /* <DEDUP_REMOVED lines=14> */
.L_x_2974:
[----:B------:R-:W1:Y:S01]  /*16e0*/  LDC.64 R2, c[0x0][0x3c0] ;  /* 0x0000f000ff027b82 */ /* 0x000e620000000a00 */
[----:B------:R-:W-:-:S05]  /*16f0*/  IADD3 R0, PT, PT, R0, R7, RZ ;  /* 0x0000000700007210 */ /* 0x000fca0007ffe0ff */
[C---:B-1----:R-:W-:Y:S02]  /*1700*/  IMAD R21, R0.reuse, R3, RZ ;  /* 0x0000000300157224 */ /* 0x042fe400078e02ff */
[----:B------:R-:W-:-:S05]  /*1710*/  IMAD.WIDE.U32 R6, R0, R2, RZ ;  /* 0x0000000200067225 */ /* 0x000fca00078e00ff */
[----:B------:R-:W-:Y:S02]  /*1720*/  IADD3 R21, PT, PT, R7, R21, RZ ;  /* 0x0000001507157210 */ /* 0x000fe40007ffe0ff */
[----:B------:R-:W-:-:S07]  /*1730*/  MOV R20, R6 ;  /* 0x0000000600147202 */ /* 0x000fce0000000f00 */
.L_x_2975:
[----:B-----5:R-:W1:Y:S01]  /*1740*/  LDC R8, c[0x0][0x3e8] ;  /* 0x0000fa00ff087b82 */ /* 0x020e620000000800 */
[----:B------:R-:W-:Y:S02]  /*1750*/  MOV R10, RZ ;  /* 0x000000ff000a7202 */ /* 0x000fe40000000f00 */
[----:B------:R-:W-:Y:S02]  /*1760*/  CS2R R202, SRZ ;  /* 0x0000000000ca7805 */ /* 0x000fe4000001ff00 */
[----:B-1----:R-:W-:-:S04]  /*1770*/  IABS R6, R8 ;  /* 0x0000000800067213 */ /* 0x002fc80000000000 */
[----:B------:R-:W1:Y:S08]  /*1780*/  I2F.RP R14, R6 ;  /* 0x00000006000e7306 */ /* 0x000e700000209400 */
[----:B-1----:R-:W1:Y:S02]  /*1790*/  MUFU.RCP R11, R14 ;  /* 0x0000000e000b7308 */ /* 0x002e640000001000 */
[----:B-1----:R-:W-:-:S02]  /*17a0*/  IADD3 R11, PT, PT, R11, 0xffffffe, RZ ;  /* 0x0ffffffe0b0b7810 */ /* 0x002fc40007ffe0ff */
[----:B------:R-:W-:-:S04]  /*17b0*/  LEA R14, R135, 0xffffffc0, 0x6 ;  /* 0xffffffc0870e7811 */ /* 0x000fc800078e30ff */
[----:B------:R-:W1:Y:S01]  /*17c0*/  F2I.FTZ.U32.TRUNC.NTZ R11, R11 ;  /* 0x0000000b000b7305 */ /* 0x000e62000021f000 */
[----:B------:R-:W-:Y:S01]  /*17d0*/  SHF.R.S32.HI R15, RZ, 0x1f, R14 ;  /* 0x0000001fff0f7819 */ /* 0x000fe2000001140e */
[----:B------:R-:W-:-:S04]  /*17e0*/  IMAD.WIDE.U32 R22, R14, R4, R18 ;  /* 0x000000040e167225 */ /* 0x000fc800078e0012 */
[C---:B------:R-:W-:Y:S02]  /*17f0*/  IMAD R16, R15.reuse, R2, RZ ;  /* 0x000000020f107224 */ /* 0x040fe400078e02ff */
[----:B------:R-:W-:Y:S02]  /*1800*/  IMAD R15, R15, R4, RZ ;  /* 0x000000040f0f7224 */ /* 0x000fe400078e02ff */
[----:B------:R-:W-:-:S04]  /*1810*/  IMAD.WIDE.U32 R20, R14, R2, R20 ;  /* 0x000000020e147225 */ /* 0x000fc800078e0014 */
[C---:B------:R-:W-:Y:S02]  /*1820*/  IMAD R19, R14.reuse, R3, R16 ;  /* 0x000000030e137224 */ /* 0x040fe400078e0210 */
[----:B-1----:R-:W-:Y:S02]  /*1830*/  IMAD.MOV R0, RZ, RZ, -R11 ;  /* 0x000000ffff007224 */ /* 0x002fe400078e0a0b */
[----:B------:R-:W-:Y:S02]  /*1840*/  IMAD R15, R14, R5, R15 ;  /* 0x000000050e0f7224 */ /* 0x000fe400078e020f */
[----:B------:R-:W-:Y:S01]  /*1850*/  IMAD R7, R0, R6, RZ ;  /* 0x0000000600077224 */ /* 0x000fe200078e02ff */
[----:B------:R-:W-:Y:S01]  /*1860*/  IABS R0, R9 ;  /* 0x0000000900007213 */ /* 0x000fe20000000000 */
[----:B------:R-:W-:Y:S01]  /*1870*/  IMAD.IADD R21, R21, 0x1, R19 ;  /* 0x0000000115157824 */ /* 0x000fe200078e0213 */
[----:B------:R-:W-:Y:S01]  /*1880*/  IADD3 R23, PT, PT, R23, R15, RZ ;  /* 0x0000000f17177210 */ /* 0x000fe20007ffe0ff */
        /* <DEDUP_REMOVED lines=8> */
[----:B------:R-:W-:-:S04]  /*1910*/  @!P0 IADD3 R0, PT, PT, R0, 0x1, RZ ;  /* 0x0000000100008810 */ /* 0x000fc80007ffe0ff */
[----:B------:R-:W-:Y:S02]  /*1920*/  ISETP.GE.U32.AND P1, PT, R7, R6, PT ;  /* 0x000000060700720c */ /* 0x000fe40003f26070 */
[----:B------:R-:W-:-:S04]  /*1930*/  LOP3.LUT R6, R9, R8, RZ, 0x3c, !PT ;  /* 0x0000000809067212 */ /* 0x000fc800078e3cff */
[----:B------:R-:W-:Y:S02]  /*1940*/  ISETP.GE.AND P0, PT, R6, RZ, PT ;  /* 0x000000ff0600720c */ /* 0x000fe40003f06270 */
[----:B------:R-:W2:Y:S05]  /*1950*/  LDC.64 R6, c[0x0][0x3d0] ;  /* 0x0000f400ff067b82 */ /* 0x000eaa0000000a00 */
[----:B------:R-:W-:Y:S01]  /*1960*/  @P1 VIADD R0, R0, 0x1 ;  /* 0x0000000100001836 */ /* 0x000fe20000000000 */
[----:B------:R-:W-:Y:S02]  /*1970*/  ISETP.NE.AND P1, PT, R8, RZ, PT ;  /* 0x000000ff0800720c */ /* 0x000fe40003f25270 */
[----:B------:R-:W-:-:S02]  /*1980*/  LOP3.LUT R8, RZ, R8, RZ, 0x33, !PT ;  /* 0x00000008ff087212 */ /* 0x000fc400078e33ff */
[----:B------:R-:W-:-:S04]  /*1990*/  MOV R17, R0 ;  /* 0x0000000000117202 */ /* 0x000fc80000000f00 */
[----:B------:R-:W-:-:S04]  /*19a0*/  @!P0 IADD3 R17, PT, PT, -R17, RZ, RZ ;  /* 0x000000ff11118210 */ /* 0x000fc80007ffe1ff */
[----:B------:R-:W-:-:S04]  /*19b0*/  SEL R14, R8, R17, !P1 ;  /* 0x00000011080e7207 */ /* 0x000fc80004800000 */
        /* <DEDUP_REMOVED lines=11> */
.L_x_2971:
[----:B------:R-:W-:Y:S01]  /*1a70*/  IMAD.MOV.U32 R64, RZ, RZ, RZ ;  /* 0x000000ffff407224 */ /* 0x000fe200078e00ff */
[----:B------:R-:W1:Y:S01]  /*1a80*/  LDC.64 R128, c[0x0][0x3b0] ;  /* 0x0000ec00ff807b82 */ /* 0x000e620000000a00 */
[----:B------:R-:W2:Y:S04]  /*1a90*/  LDCU.64 UR4, c[0x0][0x3c8] ;  /* 0x00007900ff0477ac */ /* 0x000ea80008000a00 */
[----:B------:R3:W5:Y:S01]  /*1aa0*/  @P2 LDG.E R64, desc[UR6][R136.64] ;  /* 0x0000000688402981 */ /* 0x000762000c1e1900 */
[----:B------:R-:W-:Y:S01]  /*1ab0*/  ISETP.NE.AND P2, PT, R12, -0x1, PT ;  /* 0xffffffff0c00780c */ /* 0x000fe20003f45270 */
[C---:B------:R-:W-:Y:S01]  /*1ac0*/  IMAD.SHL.U32 R124, R76.reuse, 0x8, RZ ;  /* 0x000000084c7c7824 */ /* 0x040fe200078e00ff */
[----:B------:R-:W-:Y:S01]  /*1ad0*/  SHF.R.S32.HI R15, RZ, 0x1f, R9 ;  /* 0x0000001fff0f7819 */ /* 0x000fe20000011409 */
[----:B------:R-:W4:Y:S01]  /*1ae0*/  LDCU.64 UR8, c[0x0][0x388] ;  /* 0x00007100ff0877ac */ /* 0x000f220008000a00 */
[--C-:B------:R-:W-:Y:S01]  /*1af0*/  SHF.R.U32.HI R130, RZ, 0x3, R76.reuse ;  /* 0x00000003ff827819 */ /* 0x100fe2000001164c */
[----:B------:R-:W-:Y:S01]  /*1b00*/  IMAD.SHL.U32 R121, R76, 0x4, RZ ;  /* 0x000000044c797824 */ /* 0x000fe200078e00ff */
[----:B------:R-:W-:Y:S01]  /*1b10*/  LOP3.LUT R30, R124, 0x38, RZ, 0xc0, !PT ;  /* 0x000000387c1e7812 */ /* 0x000fe200078ec0ff */
[----:B------:R-:W-:Y:S01]  /*1b20*/  IMAD.MOV.U32 R131, RZ, RZ, RZ ;  /* 0x000000ffff837224 */ /* 0x000fe200078e00ff */
[----:B------:R-:W-:Y:S01]  /*1b30*/  SHF.L.U64.HI R82, R2, 0x4, R3 ;  /* 0x0000000402527819 */ /* 0x000fe20000010203 */
[----:B------:R-:W-:Y:S01]  /*1b40*/  IMAD.SHL.U32 R85, R76, 0x40, RZ ;  /* 0x000000404c557824 */ /* 0x000fe200078e00ff */
[----:B------:R-:W-:Y:S01]  /*1b50*/  IADD3 R16, P3, PT, R30, R16, RZ ;  /* 0x000000101e107210 */ /* 0x000fe20007f7e0ff */
[----:B------:R-:W-:Y:S01]  /*1b60*/  IMAD.SHL.U32 R81, R2, 0x10, RZ ;  /* 0x0000001002517824 */ /* 0x000fe200078e00ff */
[----:B------:R-:W-:Y:S01]  /*1b70*/  LOP3.LUT R121, R121, 0x1c, RZ, 0xc0, !PT ;  /* 0x0000001c79797812 */ /* 0x000fe200078ec0ff */
[----:B------:R-:W2:Y:S01]  /*1b80*/  @!P2 LDC.64 R6, c[0x0][0x398] ;  /* 0x0000e600ff06ab82 */ /* 0x000ea20000000a00 */
[----:B------:R-:W-:Y:S01]  /*1b90*/  LOP3.LUT R85, R85, 0x1c0, RZ, 0xc0, !PT ;  /* 0x000001c055557812 */ /* 0x000fe200078ec0ff */
[----:B------:R-:W-:Y:S01]  /*1ba0*/  IMAD.X R17, RZ, RZ, R11, P3 ;  /* 0x000000ffff117224 */ /* 0x000fe200018e060b */
[----:B------:R-:W-:Y:S01]  /*1bb0*/  IADD3 R67, PT, PT, R135, -0x1, RZ ;  /* 0xffffffff87437810 */ /* 0x000fe20007ffe0ff */
[----:B-1----:R-:W-:Y:S01]  /*1bc0*/  @P2 IMAD.WIDE.U32 R18, R12, R128, RZ ;  /* 0x000000800c122225 */ /* 0x002fe200078e00ff */
[----:B------:R-:W-:-:S02]  /*1bd0*/  SHF.R.U32.HI R78, RZ, 0x1, R76 ;  /* 0x00000001ff4e7819 */ /* 0x000fc4000001164c */
[----:B------:R-:W-:Y:S01]  /*1be0*/  LOP3.LUT R85, R85, 0x38, R124, 0xf8, !PT ;  /* 0x0000003855557812 */ /* 0x000fe200078ef87c */
[----:B------:R-:W-:Y:S01]  /*1bf0*/  IMAD.SHL.U32 R133, R67, 0x40, RZ ;  /* 0x0000004043857824 */ /* 0x000fe200078e00ff */
[C---:B------:R-:W-:Y:S02]  /*1c00*/  SHF.L.U64.HI R66, R4.reuse, 0x4, R5 ;  /* 0x0000000404427819 */ /* 0x040fe40000010205 */
[----:B------:R-:W-:Y:S02]  /*1c10*/  SHF.L.U32 R77, R4, 0x4, RZ ;  /* 0x00000004044d7819 */ /* 0x000fe400000006ff */
[----:B------:R-:W-:Y:S01]  /*1c20*/  LOP3.LUT R83, R85, 0x8, R78, 0x78, !PT ;  /* 0x0000000855537812 */ /* 0x000fe200078e784e */
[----:B--2---:R-:W-:-:S04]  /*1c30*/  @!P2 IMAD.WIDE.U32 R20, R201, R6, RZ ;  /* 0x00000006c914a225 */ /* 0x004fc800078e00ff */
[----:B------:R-:W-:Y:S01]  /*1c40*/  @!P2 IMAD.MOV.U32 R6, RZ, RZ, R20 ;  /* 0x000000ffff06a224 */ /* 0x000fe200078e0014 */
[----:B------:R-:W-:Y:S01]  /*1c50*/  @P2 MOV R6, R18 ;  /* 0x0000001200062202 */ /* 0x000fe20000000f00 */
[----:B------:R-:W-:Y:S02]  /*1c60*/  @!P2 IMAD R7, R201, R7, R21 ;  /* 0x00000007c907a224 */ /* 0x000fe400078e0215 */
[----:B------:R-:W-:Y:S01]  /*1c70*/  @P2 IMAD R7, R12, R129, R19 ;  /* 0x000000810c072224 */ /* 0x000fe200078e0213 */
[----:B------:R-:W-:Y:S01]  /*1c80*/  IADD3 R18, P2, PT, R30, R6, RZ ;  /* 0x000000061e127210 */ /* 0x000fe20007f5e0ff */
[----:B------:R-:W-:Y:S02]  /*1c90*/  IMAD R6, R15, UR4, RZ ;  /* 0x000000040f067c24 */ /* 0x000fe4000f8e02ff */
[----:B------:R-:W-:-:S04]  /*1ca0*/  IMAD.WIDE.U32 R12, R13, 0x40, R130 ;  /* 0x000000400d0c7825 */ /* 0x000fc800078e0082 */
[----:B------:R-:W-:Y:S01]  /*1cb0*/  IMAD.X R19, RZ, RZ, R7, P2 ;  /* 0x000000ffff137224 */ /* 0x000fe200010e0607 */
[----:B------:R-:W-:Y:S01]  /*1cc0*/  IADD3 R20, P2, PT, R30, R14, RZ ;  /* 0x0000000e1e147210 */ /* 0x000fe20007f5e0ff */
[C---:B------:R-:W-:Y:S02]  /*1cd0*/  IMAD R7, R9.reuse, UR5, R6 ;  /* 0x0000000509077c24 */ /* 0x040fe4000f8e0206 */
[----:B------:R-:W1:Y:S01]  /*1ce0*/  LDC R6, c[0x0][0x450] ;  /* 0x00011400ff067b82 */ /* 0x000e620000000800 */
[----:B------:R-:W-:Y:S01]  /*1cf0*/  IADD3.X R21, PT, PT, RZ, R10, RZ, P2, !PT ;  /* 0x0000000aff157210 */ /* 0x000fe200017fe4ff */
[----:B------:R-:W-:Y:S01]  /*1d00*/  IMAD.WIDE.U32 R14, R9, UR4, R18 ;  /* 0x00000004090e7c25 */ /* 0x000fe2000f8e0012 */
[----:B------:R-:W2:Y:S03]  /*1d10*/  LDCU.64 UR4, c[0x0][0x390] ;  /* 0x00007200ff0477ac */ /* 0x000ea60008000a00 */
[----:B------:R-:W-:-:S04]  /*1d20*/  IMAD.WIDE.U32 R18, R130, R4, R16 ;  /* 0x0000000482127225 */ /* 0x000fc800078e0010 */
[----:B------:R-:W-:-:S04]  /*1d30*/  IMAD.WIDE.U32 R16, R130, R2, R20 ;  /* 0x0000000282107225 */ /* 0x000fc800078e0014 */
[C---:B------:R-:W-:Y:S01]  /*1d40*/  IMAD R87, R130.reuse, R3, R17 ;  /* 0x0000000382577224 */ /* 0x040fe200078e0211 */
[----:B------:R-:W-:Y:S01]  /*1d50*/  SHF.R.S32.HI R3, RZ, 0x1f, R88 ;  /* 0x0000001fff037819 */ /* 0x000fe20000011458 */
[----:B------:R-:W-:Y:S02]  /*1d60*/  IMAD R89, R130, R5, R19 ;  /* 0x0000000582597224 */ /* 0x000fe400078e0213 */
[----:B------:R-:W-:Y:S01]  /*1d70*/  IMAD.SHL.U32 R92, R18, 0x2, RZ ;  /* 0x00000002125c7824 */ /* 0x000fe200078e00ff */
[----:B------:R-:W-:Y:S01]  /*1d80*/  LEA.HI R3, R3, R88, RZ, 0x6 ;  /* 0x0000005803037211 */ /* 0x000fe200078f30ff */
[----:B------:R-:W-:Y:S01]  /*1d90*/  IMAD.SHL.U32 R90, R16, 0x2, RZ ;  /* 0x00000002105a7824 */ /* 0x000fe200078e00ff */
[----:B------:R-:W-:Y:S01]  /*1da0*/  SHF.L.U64.HI R89, R18, 0x1, R89 ;  /* 0x0000000112597819 */ /* 0x000fe20000010259 */
[-C--:B------:R-:W-:Y:S01]  /*1db0*/  IMAD R10, R13, R128.reuse, RZ ;  /* 0x000000800d0a7224 */ /* 0x080fe200078e02ff */
[----:B----4-:R-:W-:Y:S01]  /*1dc0*/  IADD3 R92, P2, PT, R92, UR8, RZ ;  /* 0x000000085c5c7c10 */ /* 0x010fe2000ff5e0ff */
[----:B------:R-:W-:Y:S01]  /*1dd0*/  IMAD.IADD R15, R15, 0x1, R7 ;  /* 0x000000010f0f7824 */ /* 0x000fe200078e0207 */
[----:B------:R-:W-:Y:S01]  /*1de0*/  SHF.R.S32.HI R3, RZ, 0x6, R3 ;  /* 0x00000006ff037819 */ /* 0x000fe20000011403 */
[C---:B------:R-:W-:Y:S01]  /*1df0*/  IMAD R7, R12.reuse, R129, R10 ;  /* 0x000000810c077224 */ /* 0x040fe200078e020a */
[----:B------:R-:W-:Y:S01]  /*1e00*/  IADD3.X R89, PT, PT, R89, UR9, RZ, P2, !PT ;  /* 0x0000000959597c10 */ /* 0x000fe200097fe4ff */
[----:B------:R-:W-:Y:S01]  /*1e10*/  IMAD.WIDE.U32 R128, R12, R128, R14 ;  /* 0x000000800c807225 */ /* 0x000fe200078e000e */
[----:B------:R-:W-:-:S02]  /*1e20*/  SHF.L.U64.HI R87, R16, 0x1, R87 ;  /* 0x0000000110577819 */ /* 0x000fc40000010257 */
[----:B--2---:R-:W-:Y:S01]  /*1e30*/  IADD3 R90, P2, PT, R90, UR4, RZ ;  /* 0x000000045a5a7c10 */ /* 0x004fe2000ff5e0ff */
[----:B------:R-:W-:Y:S01]  /*1e40*/  IMAD.MOV.U32 R195, RZ, RZ, R89 ;  /* 0x000000ffffc37224 */ /* 0x000fe200078e0059 */
[----:B------:R-:W-:Y:S01]  /*1e50*/  VIMNMX R84, PT, PT, R194, R3, !PT ;  /* 0x00000003c2547248 */ /* 0x000fe20007fe0100 */
[----:B------:R-:W-:Y:S01]  /*1e60*/  IMAD.IADD R86, R129, 0x1, R7 ;  /* 0x0000000181567824 */ /* 0x000fe200078e0207 */
[----:B-1----:R-:W-:Y:S01]  /*1e70*/  LEA.HI R123, R6, R6, RZ, 0x1 ;  /* 0x00000006067b7211 */ /* 0x002fe200078f08ff */
[----:B------:R-:W-:Y:S01]  /*1e80*/  IMAD.MOV.U32 R198, RZ, RZ, R90 ;  /* 0x000000ffffc67224 */ /* 0x000fe200078e005a */
[----:B------:R-:W-:Y:S02]  /*1e90*/  IADD3.X R87, PT, PT, R87, UR5, RZ, P2, !PT ;  /* 0x0000000557577c10 */ /* 0x000fe400097fe4ff */
[----:B------:R-:W-:Y:S02]  /*1ea0*/  ISETP.GT.AND P2, PT, R135, R84, PT ;  /* 0x000000548700720c */ /* 0x000fe40003f44270 */
[----:B------:R-:W-:-:S02]  /*1eb0*/  SHF.R.S32.HI R123, RZ, 0x1, R123 ;  /* 0x00000001ff7b7819 */ /* 0x000fc4000001147b */
[----:B------:R-:W-:Y:S02]  /*1ec0*/  MOV R196, R92 ;  /* 0x0000005c00c47202 */ /* 0x000fe40000000f00 */
[----:B------:R-:W-:Y:S01]  /*1ed0*/  MOV R199, R87 ;  /* 0x0000005700c77202 */ /* 0x000fe20000000f00 */
[----:B------:R-:W-:-:S04]  /*1ee0*/  IMAD R122, R130, R123, R121 ;  /* 0x0000007b827a7224 */ /* 0x000fc800078e0279 */
[--C-:B------:R-:W-:Y:S01]  /*1ef0*/  IMAD.IADD R121, R121, 0x1, R122.reuse ;  /* 0x0000000179797824 */ /* 0x100fe200078e027a */
[----:B------:R-:W-:-:S04]  /*1f00*/  SHF.R.S32.HI R110, RZ, 0x1f, R122 ;  /* 0x0000001fff6e7819 */ /* 0x000fc8000001147a */
[----:B------:R-:W-:Y:S01]  /*1f10*/  SHF.R.S32.HI R108, RZ, 0x1f, R121 ;  /* 0x0000001fff6c7819 */ /* 0x000fe20000011479 */
[----:B---3--:R-:W-:Y:S06]  /*1f20*/  @!P2 BRA `(.L_x_2976) ;  /* 0x000000780094a947 */ /* 0x008fec0003800000 */
[----:B------:R-:W1:Y:S01]  /*1f30*/  LDC.64 R2, c[0x0][0x4a0] ;  /* 0x00012800ff027b82 */ /* 0x000e620000000a00 */
[----:B------:R-:W2:Y:S01]  /*1f40*/  LDCU.128 UR16, c[0x0][0x4b0] ;  /* 0x00009600ff1077ac */ /* 0x000ea20008000c00 */
[----:B------:R-:W-:Y:S01]  /*1f50*/  IMAD.MOV.U32 R120, RZ, RZ, R133 ;  /* 0x000000ffff787224 */ /* 0x000fe200078e0085 */
[----:B------:R-:W-:Y:S01]  /*1f60*/  @!P0 IADD3 R0, PT, PT, -R0, RZ, RZ ;  /* 0x000000ff00008210 */ /* 0x000fe20007ffe1ff */
[----:B------:R-:W-:Y:S01]  /*1f70*/  IMAD.MOV.U32 R31, RZ, RZ, RZ ;  /* 0x000000ffff1f7224 */ /* 0x000fe200078e00ff */
[----:B------:R-:W3:Y:S01]  /*1f80*/  LDCU.128 UR12, c[0x0][0x4c0] ;  /* 0x00009800ff0c77ac */ /* 0x000ee20008000c00 */
[----:B-----5:R-:W-:Y:S01]  /*1f90*/  IMAD.IADD R64, R133, 0x1, R64 ;  /* 0x0000000185407824 */ /* 0x020fe200078e0240 */
[----:B------:R-:W-:Y:S01]  /*1fa0*/  SHF.R.S32.HI R5, RZ, 0x1f, R120 ;  /* 0x0000001fff057819 */ /* 0x000fe20000011478 */
[----:B------:R-:W4:Y:S01]  /*1fb0*/  LDC.64 R106, c[0x0][0x4a8] ;  /* 0x00012a00ff6a7b82 */ /* 0x000f220000000a00 */
[----:B------:R-:W-:Y:S01]  /*1fc0*/  SEL R8, R8, R0, !P1 ;  /* 0x0000000008087207 */ /* 0x000fe20004800000 */
[----:B------:R-:W3:Y:S01]  /*1fd0*/  LDCU.128 UR8, c[0x0][0x490] ;  /* 0x00009200ff0877ac */ /* 0x000ee20008000c00 */
[--C-:B------:R-:W-:Y:S01]  /*1fe0*/  SHF.R.S32.HI R29, RZ, 0x1f, R88.reuse ;  /* 0x0000001fff1d7819 */ /* 0x100fe20000011458 */
[----:B------:R-:W-:Y:S01]  /*1ff0*/  IMAD R64, R64, R123, RZ ;  /* 0x0000007b40407224 */ /* 0x000fe200078e02ff */
[C---:B------:R-:W-:Y:S01]  /*2000*/  SHF.L.U32 R119, R123.reuse, 0x4, RZ ;  /* 0x000000047b777819 */ /* 0x040fe200000006ff */
[----:B------:R-:W3:Y:S01]  /*2010*/  LDCU.64 UR4, c[0x0][0x488] ;  /* 0x00009100ff0477ac */ /* 0x000ee20008000a00 */
[C---:B------:R-:W-:Y:S01]  /*2020*/  IMAD R115, R123.reuse, 0x30, RZ ;  /* 0x000000307b737824 */ /* 0x040fe200078e02ff */
[----:B------:R-:W-:Y:S01]  /*2030*/  SHF.L.U32 R114, R123, 0x5, RZ ;  /* 0x000000057b727819 */ /* 0x000fe200000006ff */
[C---:B------:R-:W-:Y:S01]  /*2040*/  VIADD R118, R130.reuse, 0x10 ;  /* 0x0000001082767836 */ /* 0x040fe20000000000 */
[C---:B------:R-:W-:Y:S01]  /*2050*/  IADD3 R117, PT, PT, R130.reuse, 0x20, RZ ;  /* 0x0000002082757810 */ /* 0x040fe20007ffe0ff */
[----:B------:R-:W-:Y:S01]  /*2060*/  VIADD R116, R130, 0x30 ;  /* 0x0000003082747836 */ /* 0x000fe20000000000 */
[C---:B------:R-:W-:Y:S01]  /*2070*/  LOP3.LUT R26, R30.reuse, 0x40, RZ, 0xfc, !PT ;  /* 0x000000401e1a7812 */ /* 0x040fe200078efcff */
[C---:B------:R-:W-:Y:S01]  /*2080*/  IMAD R113, R135.reuse, -0x40, R88 ;  /* 0xffffffc087717824 */ /* 0x040fe200078e0258 */
[----:B------:R-:W-:Y:S01]  /*2090*/  LOP3.LUT R25, R30, 0x80, RZ, 0xfc, !PT ;  /* 0x000000801e197812 */ /* 0x000fe200078efcff */
[----:B------:R-:W-:Y:S01]  /*20a0*/  IMAD R112, R135, -0x40, R80 ;  /* 0xffffffc087707824 */ /* 0x000fe200078e0250 */
[----:B------:R-:W-:Y:S01]  /*20b0*/  SHF.R.S32.HI R104, RZ, 0x1f, R114 ;  /* 0x0000001fff687819 */ /* 0x000fe20000011472 */
[----:B-1----:R-:W-:Y:S01]  /*20c0*/  IMAD.WIDE.U32 R6, R201, R2, R30 ;  /* 0x00000002c9067225 */ /* 0x002fe200078e001e */
[----:B------:R-:W-:-:S02]  /*20d0*/  IADD3 R2, P0, PT, -R88, R130, RZ ;  /* 0x0000008258027210 */ /* 0x000fc40007f1e1ff */
[----:B------:R-:W-:Y:S01]  /*20e0*/  SHF.R.S32.HI R102, RZ, 0x1f, R115 ;  /* 0x0000001fff667819 */ /* 0x000fe20000011473 */
[----:B------:R-:W-:Y:S02]  /*20f0*/  IMAD R7, R201, R3, R7 ;  /* 0x00000003c9077224 */ /* 0x000fe400078e0207 */
[----:B--2---:R-:W-:Y:S01]  /*2100*/  IMAD R3, R5, UR16, RZ ;  /* 0x0000001005037c24 */ /* 0x004fe2000f8e02ff */
[----:B----4-:R-:W-:Y:S01]  /*2110*/  SHF.L.U32 R109, R106, 0x4, RZ ;  /* 0x000000046a6d7819 */ /* 0x010fe200000006ff */
[----:B------:R-:W-:-:S04]  /*2120*/  IMAD.WIDE.U32 R6, R120, UR16, R6 ;  /* 0x0000001078067c25 */ /* 0x000fc8000f8e0006 */
[----:B------:R-:W-:Y:S01]  /*2130*/  IMAD R0, R120, UR17, R3 ;  /* 0x0000001178007c24 */ /* 0x000fe2000f8e0203 */
[----:B------:R-:W-:Y:S01]  /*2140*/  SHF.R.S32.HI R3, RZ, 0x1f, R8 ;  /* 0x0000001fff037819 */ /* 0x000fe20000011408 */
[----:B------:R-:W-:Y:S02]  /*2150*/  IMAD.MOV.U32 R12, RZ, RZ, R6 ;  /* 0x000000ffff0c7224 */ /* 0x000fe400078e0006 */
[----:B------:R-:W-:Y:S02]  /*2160*/  IMAD.IADD R13, R7, 0x1, R0 ;  /* 0x00000001070d7824 */ /* 0x000fe400078e0200 */
[C---:B---3--:R-:W-:Y:S02]  /*2170*/  IMAD R7, R3.reuse, UR12, RZ ;  /* 0x0000000c03077c24 */ /* 0x048fe4000f8e02ff */
[----:B------:R-:W-:Y:S02]  /*2180*/  IMAD R3, R3, UR18, RZ ;  /* 0x0000001203037c24 */ /* 0x000fe4000f8e02ff */
[----:B------:R-:W-:-:S02]  /*2190*/  IMAD R4, R8, UR13, R7 ;  /* 0x0000000d08047c24 */ /* 0x000fc4000f8e0207 */
[----:B------:R-:W-:Y:S01]  /*21a0*/  IMAD.WIDE.U32 R6, R8, UR12, R12 ;  /* 0x0000000c08067c25 */ /* 0x000fe2000f8e000c */
[----:B------:R-:W1:Y:S03]  /*21b0*/  LDCU.64 UR12, c[0x0][0x4e0] ;  /* 0x00009c00ff0c77ac */ /* 0x000e660008000a00 */
[----:B------:R-:W-:Y:S01]  /*21c0*/  IMAD R0, R5, R106, RZ ;  /* 0x0000006a05007224 */ /* 0x000fe200078e02ff */
[----:B------:R-:W-:Y:S01]  /*21d0*/  IADD3 R5, PT, PT, R7, R4, RZ ;  /* 0x0000000407057210 */ /* 0x000fe20007ffe0ff */
[----:B------:R-:W-:Y:S01]  /*21e0*/  IMAD.WIDE.U32 R10, R201, UR10, R30 ;  /* 0x0000000ac90a7c25 */ /* 0x000fe2000f8e001e */
[----:B------:R-:W-:-:S03]  /*21f0*/  MOV R4, R6 ;  /* 0x0000000600047202 */ /* 0x000fc60000000f00 */
[----:B------:R-:W-:Y:S01]  /*2200*/  IMAD.X R29, RZ, RZ, ~R29, P0 ;  /* 0x000000ffff1d7224 */ /* 0x000fe200000e0e1d */
[----:B------:R-:W-:Y:S01]  /*2210*/  IADD3 R96, P0, PT, R64, R121, RZ ;  /* 0x0000007940607210 */ /* 0x000fe20007f1e0ff */
[----:B------:R-:W-:Y:S01]  /*2220*/  IMAD R6, R8, UR19, R3 ;  /* 0x0000001308067c24 */ /* 0x000fe2000f8e0203 */
[----:B------:R-:W-:Y:S01]  /*2230*/  SHF.R.S32.HI R3, RZ, 0x1f, R64 ;  /* 0x0000001fff037819 */ /* 0x000fe20000011440 */
[----:B------:R-:W-:Y:S01]  /*2240*/  IMAD R11, R201, UR11, R11 ;  /* 0x0000000bc90b7c24 */ /* 0x000fe2000f8e020b */
[----:B------:R-:W-:Y:S01]  /*2250*/  IADD3 R64, P1, PT, R64, R122, RZ ;  /* 0x0000007a40407210 */ /* 0x000fe20007f3e0ff */
[----:B------:R-:W2:Y:S01]  /*2260*/  LDCU.64 UR10, c[0x0][0x4d0] ;  /* 0x00009a00ff0a77ac */ /* 0x000ea20008000a00 */
[C---:B------:R-:W-:Y:S02]  /*2270*/  IMAD R0, R120.reuse, R107, R0 ;  /* 0x0000006b78007224 */ /* 0x040fe400078e0200 */
[----:B------:R-:W-:Y:S01]  /*2280*/  IMAD.WIDE.U32 R10, R120, R106, R10 ;  /* 0x0000006a780a7225 */ /* 0x000fe200078e000a */
[----:B------:R-:W-:-:S03]  /*2290*/  UMOV UR19, URZ ;  /* 0x000000ff00137c82 */ /* 0x000fc60008000000 */
[C---:B------:R-:W-:Y:S01]  /*22a0*/  IMAD.X R97, R3.reuse, 0x1, R108, P0 ;  /* 0x0000000103617824 */ /* 0x040fe200000e066c */
[----:B------:R-:W-:Y:S01]  /*22b0*/  IADD3.X R3, PT, PT, R3, R110, RZ, P1, !PT ;  /* 0x0000006e03037210 */ /* 0x000fe20000ffe4ff */
[----:B------:R-:W-:Y:S02]  /*22c0*/  IMAD.IADD R11, R11, 0x1, R0 ;  /* 0x000000010b0b7824 */ /* 0x000fe400078e0200 */
[----:B------:R-:W-:Y:S01]  /*22d0*/  IMAD R95, R29, UR16, RZ ;  /* 0x000000101d5f7c24 */ /* 0x000fe2000f8e02ff */
[----:B------:R-:W-:Y:S01]  /*22e0*/  SHF.L.U64.HI R0, R64, 0x1, R3 ;  /* 0x0000000140007819 */ /* 0x000fe20000010203 */
[----:B------:R-:W-:Y:S01]  /*22f0*/  IMAD.WIDE.U32 R8, R8, UR18, R10 ;  /* 0x0000001208087c25 */ /* 0x000fe2000f8e000a */
[----:B------:R-:W-:Y:S01]  /*2300*/  SHF.L.U32 R64, R64, 0x1, RZ ;  /* 0x0000000140407819 */ /* 0x000fe200000006ff */
[----:B------:R-:W-:Y:S01]  /*2310*/  USHF.L.U32 UR18, UR16, 0x6, URZ ;  /* 0x0000000610127899 */ /* 0x000fe200080006ff */
[----:B------:R-:W-:Y:S01]  /*2320*/  SHF.L.U64.HI R97, R96, 0x1, R97 ;  /* 0x0000000160617819 */ /* 0x000fe20000010261 */
[----:B------:R-:W-:Y:S01]  /*2330*/  IMAD.WIDE.U32 R4, R2, UR16, R4 ;  /* 0x0000001002047c25 */ /* 0x000fe2000f8e0004 */
[----:B------:R-:W-:Y:S01]  /*2340*/  IADD3 R32, P0, PT, R64, UR14, RZ ;  /* 0x0000000e40207c10 */ /* 0x000fe2000ff1e0ff */
[----:B------:R-:W3:Y:S02]  /*2350*/  LDCU UR16, c[0x0][0x450] ;  /* 0x00008a00ff1077ac */ /* 0x000ee40008000800 */
[----:B------:R-:W-:Y:S01]  /*2360*/  IMAD R95, R2, UR17, R95 ;  /* 0x00000011025f7c24 */ /* 0x000fe2000f8e025f */
[----:B------:R-:W-:Y:S01]  /*2370*/  IADD3.X R33, PT, PT, R0, UR15, RZ, P0, !PT ;  /* 0x0000000f00217c10 */ /* 0x000fe200087fe4ff */
[----:B------:R-:W4:Y:S01]  /*2380*/  LDCU.U8 UR17, c[0x0][0x533] ;  /* 0x0000a660ff1177ac */ /* 0x000f220008000000 */
[----:B--2---:R-:W-:Y:S01]  /*2390*/  IADD3 R64, P0, PT, R64, UR10, RZ ;  /* 0x0000000a40407c10 */ /* 0x004fe2000ff1e0ff */
[----:B------:R-:W-:Y:S01]  /*23a0*/  IMAD.IADD R7, R9, 0x1, R6 ;  /* 0x0000000109077824 */ /* 0x000fe200078e0206 */
[----:B------:R-:W-:Y:S01]  /*23b0*/  LEA R94, P3, R4, UR8, 0x1 ;  /* 0x00000008045e7c11 */ /* 0x000fe2000f8608ff */
[-C--:B------:R-:W-:Y:S01]  /*23c0*/  IMAD R29, R29, R106.reuse, RZ ;  /* 0x0000006a1d1d7224 */ /* 0x080fe200078e02ff */
[----:B------:R-:W-:Y:S01]  /*23d0*/  IADD3.X R65, PT, PT, R0, UR11, RZ, P0, !PT ;  /* 0x0000000b00417c10 */ /* 0x000fe200087fe4ff */
[----:B------:R-:W-:Y:S01]  /*23e0*/  IMAD.MOV.U32 R6, RZ, RZ, R8 ;  /* 0x000000ffff067224 */ /* 0x000fe200078e0008 */
[----:B------:R-:W-:Y:S01]  /*23f0*/  IADD3 R0, P0, PT, RZ, -UR19, RZ ;  /* 0x80000013ff007c10 */ /* 0x000fe2000ff1e0ff */
[----:B------:R-:W-:Y:S01]  /*2400*/  IMAD.SHL.U32 R96, R96, 0x2, RZ ;  /* 0x0000000260607824 */ /* 0x000fe200078e00ff */
[----:B------:R-:W-:Y:S01]  /*2410*/  IADD3 R95, PT, PT, R5, R95, RZ ;  /* 0x0000005f055f7210 */ /* 0x000fe20007ffe0ff */
[----:B------:R-:W-:Y:S01]  /*2420*/  IMAD R29, R2, R107, R29 ;  /* 0x0000006b021d7224 */ /* 0x000fe200078e021d */
[C---:B------:R-:W-:Y:S01]  /*2430*/  SHF.L.U64.HI R107, R106.reuse, 0x4, R107 ;  /* 0x000000046a6b7819 */ /* 0x040fe2000001026b */
[----:B------:R-:W-:Y:S01]  /*2440*/  IMAD.SHL.U32 R103, R106, 0x40, RZ ;  /* 0x000000406a677824 */ /* 0x000fe200078e00ff */
[----:B------:R-:W-:Y:S01]  /*2450*/  IADD3 R98, P1, PT, R96, UR14, RZ ;  /* 0x0000000e60627c10 */ /* 0x000fe2000ff3e0ff */
[----:B------:R-:W-:Y:S01]  /*2460*/  IMAD.WIDE.U32 R2, R2, R106, R6 ;  /* 0x0000006a02027225 */ /* 0x000fe200078e0006 */
[----:B------:R-:W-:-:S02]  /*2470*/  SHF.R.S32.HI R106, RZ, 0x1f, R119 ;  /* 0x0000001fff6a7819 */ /* 0x000fc40000011477 */
[----:B------:R-:W-:Y:S01]  /*2480*/  IADD3.X R99, PT, PT, R97, UR15, RZ, P1, !PT ;  /* 0x0000000f61637c10 */ /* 0x000fe20008ffe4ff */
[----:B------:R-:W-:Y:S01]  /*2490*/  IMAD.X R103, RZ, RZ, ~R103, P0 ;  /* 0x000000ffff677224 */ /* 0x000fe200000e0e67 */
[----:B------:R-:W-:Y:S01]  /*24a0*/  LEA R28, P2, R2, UR4, 0x1 ;  /* 0x00000004021c7c11 */ /* 0x000fe2000f8408ff */
[----:B------:R-:W-:Y:S01]  /*24b0*/  IMAD.IADD R29, R3, 0x1, R29 ;  /* 0x00000001031d7824 */ /* 0x000fe200078e021d */
[----:B------:R-:W-:Y:S01]  /*24c0*/  IADD3.X R3, PT, PT, RZ, ~UR18, RZ, P0, !PT ;  /* 0x80000012ff037c10 */ /* 0x000fe200087fe4ff */
[----:B------:R-:W-:Y:S01]  /*24d0*/  IMAD.MOV.U32 R111, RZ, RZ, R135 ;  /* 0x000000ffff6f7224 */ /* 0x000fe200078e0087 */
[----:B------:R-:W-:Y:S01]  /*24e0*/  IADD3 R96, P1, PT, R96, UR10, RZ ;  /* 0x0000000a60607c10 */ /* 0x000fe2000ff3e0ff */
[----:B------:R-:W2:Y:S01]  /*24f0*/  LDCU.64 UR14, c[0x0][0x3c0] ;  /* 0x00007800ff0e77ac */ /* 0x000ea20008000a00 */
[C---:B------:R-:W-:Y:S02]  /*2500*/  SHF.R.S64 R105, R0.reuse, 0x1f, R103 ;  /* 0x0000001f00697819 */ /* 0x040fe40000001067 */
[----:B---3--:R-:W-:Y:S01]  /*2510*/  MOV R27, UR16 ;  /* 0x00000010001b7c02 */ /* 0x008fe20008000f00 */
[----:B----4-:R-:W-:Y:S01]  /*2520*/  UISETP.NE.AND UP0, UPT, UR17, URZ, UPT ;  /* 0x000000ff1100728c */ /* 0x010fe2000bf05270 */
[----:B------:R-:W-:-:S02]  /*2530*/  SHF.R.S64 R101, R0, 0x1f, R3 ;  /* 0x0000001f00657819 */ /* 0x000fc40000001003 */
[----:B------:R-:W-:Y:S02]  /*2540*/  SHF.R.S32.HI R100, RZ, 0x1f, R3 ;  /* 0x0000001fff647819 */ /* 0x000fe40000011403 */
[----:B------:R-:W-:Y:S02]  /*2550*/  SHF.R.S32.HI R103, RZ, 0x1f, R103 ;  /* 0x0000001fff677819 */ /* 0x000fe40000011467 */
[----:B------:R-:W-:Y:S02]  /*2560*/  LEA.HI.X R95, R4, UR9, R95, 0x1, P3 ;  /* 0x00000009045f7c11 */ /* 0x000fe400098f0c5f */
[----:B------:R-:W-:Y:S01]  /*2570*/  LEA.HI.X R29, R2, UR5, R29, 0x1, P2 ;  /* 0x00000005021d7c11 */ /* 0x000fe200090f0c1d */
[----:B------:R-:W3:Y:S01]  /*2580*/  LDCU.64 UR4, c[0x0][0x3b8] ;  /* 0x00007700ff0477ac */ /* 0x000ee20008000a00 */
[----:B------:R-:W-:Y:S01]  /*2590*/  IADD3.X R97, PT, PT, R97, UR11, RZ, P1, !PT ;  /* 0x0000000b61617c10 */ /* 0x000fe20008ffe4ff */
[----:B-1----:R-:W4:Y:S06]  /*25a0*/  LDCU.128 UR8, c[0x0][0x3a0] ;  /* 0x00007400ff0877ac */ /* 0x002f2c0008000c00 */
.L_x_2998:
[----:B------:R-:W-:Y:S01]  /*25b0*/  VIADD R112, R112, 0x40 ;  /* 0x0000004070707836 */ /* 0x000fe20000000000 */
[----:B------:R-:W-:Y:S01]  /*25c0*/  BSSY.RECONVERGENT B1, `(.L_x_2977) ;  /* 0x00006dc000017945 */ /* 0x000fe20003800200 */
[----:B------:R-:W-:Y:S02]  /*25d0*/  VIADD R113, R113, 0x40 ;  /* 0x0000004071717836 */ /* 0x000fe40000000000 */
[----:B------:R-:W-:Y:S01]  /*25e0*/  VIADD R111, R111, 0xffffffff ;  /* 0xffffffff6f6f7836 */ /* 0x000fe20000000000 */
[-C--:B------:R-:W-:Y:S01]  /*25f0*/  ISETP.GE.AND P0, PT, R130, R112.reuse, PT ;  /* 0x000000708200720c */ /* 0x080fe20003f06270 */
[----:B------:R-:W-:Y:S01]  /*2600*/  IMAD.MOV.U32 R126, RZ, RZ, R120 ;  /* 0x000000ffff7e7224 */ /* 0x000fe200078e0078 */
[-C--:B------:R-:W-:Y:S01]  /*2610*/  ISETP.GE.AND P6, PT, R118, R112.reuse, PT ;  /* 0x000000707600720c */ /* 0x080fe20003fc6270 */
[----:B------:R-:W-:Y:S01]  /*2620*/  VIADD R120, R120, 0xffffffc0 ;  /* 0xffffffc078787836 */ /* 0x000fe20000000000 */
[-C--:B------:R-:W-:Y:S02]  /*2630*/  ISETP.GE.AND P0, PT, R130, R113.reuse, !P0 ;  /* 0x000000718200720c */ /* 0x080fe40004706270 */
[-C--:B------:R-:W-:Y:S02]  /*2640*/  ISETP.GE.AND P6, PT, R118, R113.reuse, !P6 ;  /* 0x000000717600720c */ /* 0x080fe400077c6270 */
[CC--:B------:R-:W-:Y:S02]  /*2650*/  ISETP.GE.AND P5, PT, R117.reuse, R112.reuse, PT ;  /* 0x000000707500720c */ /* 0x0c0fe40003fa6270 */
[C---:B------:R-:W-:Y:S02]  /*2660*/  ISETP.GE.AND P4, PT, R116.reuse, R112, PT ;  /* 0x000000707400720c */ /* 0x040fe40003f86270 */
[-C--:B------:R-:W-:Y:S02]  /*2670*/  ISETP.GE.AND P5, PT, R117, R113.reuse, !P5 ;  /* 0x000000717500720c */ /* 0x080fe40006fa6270 */
[----:B------:R-:W-:Y:S02]  /*2680*/  ISETP.GE.AND P4, PT, R116, R113, !P4 ;  /* 0x000000717400720c */ /* 0x000fe40006786270 */
[----:B------:R-:W-:Y:S01]  /*2690*/  ISETP.GT.AND P3, PT, R111, R84, PT ;  /* 0x000000546f00720c */ /* 0x000fe20003f64270 */
[----:B------:R-:W5:Y:S01]  /*26a0*/  @P0 LDG.E.128 R12, desc[UR6][R94.64] ;  /* 0x000000065e0c0981 */ /* 0x000f62000c1e1d00 */
[----:B------:R-:W-:Y:S01]  /*26b0*/  @P0 IMAD.MOV.U32 R91, RZ, RZ, R87 ;  /* 0x000000ffff5b0224 */ /* 0x000fe200078e0057 */
[----:B------:R-:W1:Y:S04]  /*26c0*/  @P6 LDC.64 R2, c[0x0][0x4b0] ;  /* 0x00012c00ff026b82 */ /* 0x000e680000000a00 */
[----:B-----5:R-:W-:Y:S01]  /*26d0*/  @P0 STG.E.128 desc[UR6][R90.64], R12 ;  /* 0x0000000c5a000986 */ /* 0x020fe2000c101d06 */
[C---:B-1----:R-:W-:Y:S03]  /*26e0*/  @P6 LEA R36, P1, R2.reuse, R94, 0x5 ;  /* 0x0000005e02246211 */ /* 0x042fe600078228ff */
[----:B------:R-:W5:Y:S01]  /*26f0*/  @P0 LDG.E.128 R8, desc[UR6][R94.64+0x80] ;  /* 0x000080065e080981 */ /* 0x000f62000c1e1d00 */
[----:B------:R-:W-:Y:S02]  /*2700*/  @P6 LEA.HI.X R37, R2, R95, R3, 0x5, P1 ;  /* 0x0000005f02256211 */ /* 0x000fe400008f2c03 */
[----:B------:R-:W1:Y:S01]  /*2710*/  @P5 LDC.64 R2, c[0x0][0x4b0] ;  /* 0x00012c00ff025b82 */ /* 0x000e620000000a00 */
[C---:B------:R-:W-:Y:S04]  /*2720*/  @P6 LEA R34, P1, R81.reuse, R90, 0x1 ;  /* 0x0000005a51226211 */ /* 0x040fe800078208ff */
[----:B------:R-:W-:Y:S02]  /*2730*/  @P6 LEA.HI.X R35, R81, R87, R82, 0x1, P1 ;  /* 0x0000005751236211 */ /* 0x000fe400008f0c52 */
[C---:B-1----:R-:W-:Y:S04]  /*2740*/  @P5 LEA R22, P1, R2.reuse, R94, 0x6 ;  /* 0x0000005e02165211 */ /* 0x042fe800078230ff */
[----:B------:R-:W-:Y:S02]  /*2750*/  @P5 LEA.HI.X R23, R2, R95, R3, 0x6, P1 ;  /* 0x0000005f02175211 */ /* 0x000fe400008f3403 */
[----:B------:R-:W1:Y:S02]  /*2760*/  @P5 LDC.64 R2, c[0x0][0x3c0] ;  /* 0x0000f000ff025b82 */ /* 0x000e640000000a00 */
[C---:B-1----:R-:W-:Y:S04]  /*2770*/  @P5 LEA R20, P1, R2.reuse, R90, 0x6 ;  /* 0x0000005a02145211 */ /* 0x042fe800078230ff */
[----:B------:R-:W-:Y:S02]  /*2780*/  @P5 LEA.HI.X R21, R2, R87, R3, 0x6, P1 ;  /* 0x0000005702155211 */ /* 0x000fe400008f3403 */
[----:B------:R-:W1:Y:S01]  /*2790*/  @P4 LDC.64 R2, c[0x0][0x4b0] ;  /* 0x00012c00ff024b82 */ /* 0x000e620000000a00 */
[----:B------:R-:W-:Y:S01]  /*27a0*/  ISETP.NE.AND P1, PT, R27, RZ, PT ;  /* 0x000000ff1b00720c */ /* 0x000fe20003f25270 */
[----:B-1----:R-:W-:Y:S01]  /*27b0*/  @P4 IMAD R3, R3, 0x60, RZ ;  /* 0x0000006003034824 */ /* 0x002fe200078e02ff */
[----:B-----5:R1:W-:Y:S04]  /*27c0*/  @P0 STG.E.128 desc[UR6][R90.64+0x80], R8 ;  /* 0x000080085a000986 */ /* 0x0203e8000c101d06 */
[----:B------:R-:W5:Y:S04]  /*27d0*/  @P0 LDG.E.128 R4, desc[UR6][R94.64+0x100] ;  /* 0x000100065e040981 */ /* 0x000f68000c1e1d00 */
[----:B-----5:R5:W-:Y:S04]  /*27e0*/  @P0 STG.E.128 desc[UR6][R90.64+0x100], R4 ;  /* 0x000100045a000986 */ /* 0x020be8000c101d06 */
[----:B------:R-:W2:Y:S04]  /*27f0*/  @P6 LDG.E.128 R16, desc[UR6][R36.64] ;  /* 0x0000000624106981 */ /* 0x000ea8000c1e1d00 */
[----:B--2---:R-:W-:Y:S04]  /*2800*/  @P6 STG.E.128 desc[UR6][R34.64], R16 ;  /* 0x0000001022006986 */ /* 0x004fe8000c101d06 */
[----:B-1----:R-:W2:Y:S04]  /*2810*/  @P6 LDG.E.128 R8, desc[UR6][R36.64+0x80] ;  /* 0x0000800624086981 */ /* 0x002ea8000c1e1d00 */
[----:B--2---:R-:W-:Y:S04]  /*2820*/  @P6 STG.E.128 desc[UR6][R34.64+0x80], R8 ;  /* 0x0000800822006986 */ /* 0x004fe8000c101d06 */
[----:B------:R-:W2:Y:S04]  /*2830*/  @P6 LDG.E.128 R12, desc[UR6][R36.64+0x100] ;  /* 0x00010006240c6981 */ /* 0x000ea8000c1e1d00 */
[----:B--2---:R1:W-:Y:S04]  /*2840*/  @P6 STG.E.128 desc[UR6][R34.64+0x100], R12 ;  /* 0x0001000c22006986 */ /* 0x0043e8000c101d06 */
[----:B-----5:R-:W2:Y:S01]  /*2850*/  @P5 LDG.E.128 R4, desc[UR6][R22.64] ;  /* 0x0000000616045981 */ /* 0x020ea2000c1e1d00 */
[----:B-1----:R-:W-:Y:S04]  /*2860*/  @P4 IMAD.WIDE.U32 R34, R2, 0x60, R94 ;  /* 0x0000006002224825 */ /* 0x002fe800078e005e */
[----:B------:R-:W-:Y:S02]  /*2870*/  @P4 IMAD.IADD R35, R35, 0x1, R3 ;  /* 0x0000000123234824 */ /* 0x000fe400078e0203 */
[----:B------:R-:W1:Y:S01]  /*2880*/  @P4 LDC.64 R2, c[0x0][0x3c0] ;  /* 0x0000f000ff024b82 */ /* 0x000e620000000a00 */
[----:B------:R-:W-:Y:S02]  /*2890*/  @P4 IMAD.MOV.U32 R91, RZ, RZ, R87 ;  /* 0x000000ffff5b4224 */ /* 0x000fe400078e0057 */
[----:B-1----:R-:W-:Y:S01]  /*28a0*/  @P4 IMAD R3, R3, 0x60, RZ ;  /* 0x0000006003034824 */ /* 0x002fe200078e02ff */
[----:B--2---:R-:W-:Y:S04]  /*28b0*/  @P5 STG.E.128 desc[UR6][R20.64], R4 ;  /* 0x0000000414005986 */ /* 0x004fe8000c101d06 */
[----:B------:R-:W2:Y:S04]  /*28c0*/  @P5 LDG.E.128 R16, desc[UR6][R22.64+0x80] ;  /* 0x0000800616105981 */ /* 0x000ea8000c1e1d00 */
[----:B--2---:R1:W-:Y:S04]  /*28d0*/  @P5 STG.E.128 desc[UR6][R20.64+0x80], R16 ;  /* 0x0000801014005986 */ /* 0x0043e8000c101d06 */
[----:B------:R-:W2:Y:S01]  /*28e0*/  @P5 LDG.E.128 R8, desc[UR6][R22.64+0x100] ;  /* 0x0001000616085981 */ /* 0x000ea2000c1e1d00 */
[----:B-1----:R-:W-:Y:S04]  /*28f0*/  @P4 IMAD.WIDE.U32 R16, R2, 0x60, R90 ;  /* 0x0000006002104825 */ /* 0x002fe800078e005a */
[----:B------:R-:W-:Y:S01]  /*2900*/  @P4 IMAD.IADD R17, R17, 0x1, R3 ;  /* 0x0000000111114824 */ /* 0x000fe200078e0203 */
[----:B--2---:R1:W-:Y:S04]  /*2910*/  @P5 STG.E.128 desc[UR6][R20.64+0x100], R8 ;  /* 0x0001000814005986 */ /* 0x0043e8000c101d06 */
[----:B------:R-:W2:Y:S04]  /*2920*/  @P4 LDG.E.128 R4, desc[UR6][R34.64] ;  /* 0x0000000622044981 */ /* 0x000ea8000c1e1d00 */
[----:B--2---:R2:W-:Y:S04]  /*2930*/  @P4 STG.E.128 desc[UR6][R16.64], R4 ;  /* 0x0000000410004986 */ /* 0x0045e8000c101d06 */
[----:B------:R-:W5:Y:S04]  /*2940*/  @P4 LDG.E.128 R12, desc[UR6][R34.64+0x80] ;  /* 0x00008006220c4981 */ /* 0x000f68000c1e1d00 */
[----:B-----5:R2:W-:Y:S04]  /*2950*/  @P4 STG.E.128 desc[UR6][R16.64+0x80], R12 ;  /* 0x0000800c10004986 */ /* 0x0205e8000c101d06 */
[----:B-1----:R-:W5:Y:S04]  /*2960*/  @P4 LDG.E.128 R8, desc[UR6][R34.64+0x100] ;  /* 0x0001000622084981 */ /* 0x002f68000c1e1d00 */
[----:B-----5:R2:W-:Y:S01]  /*2970*/  @P4 STG.E.128 desc[UR6][R16.64+0x100], R8 ;  /* 0x0001000810004986 */ /* 0x0205e2000c101d06 */
[----:B------:R-:W-:Y:S05]  /*2980*/  @P1 BRA `(.L_x_2978) ;  /* 0x0000000000bc1947 */ /* 0x000fea0003800000 */
[----:B--2---:R-:W2:Y:S01]  /*2990*/  @P0 LDG.E.128 R12, desc[UR6][R28.64] ;  /* 0x000000061c0c0981 */ /* 0x004ea2000c1e1d00 */
[----:B------:R-:W-:Y:S01]  /*29a0*/  @P0 IMAD.MOV.U32 R93, RZ, RZ, R89 ;  /* 0x000000ffff5d0224 */ /* 0x000fe200078e0059 */
[----:B------:R-:W1:Y:S01]  /*29b0*/  @P5 LDC.64 R2, c[0x0][0x4a8] ;  /* 0x00012a00ff025b82 */ /* 0x000e620000000a00 */
        /* <DEDUP_REMOVED lines=9> */
[----:B------:R-:W4:Y:S01]  /*2a50*/  @P6 LDG.E.128 R16, desc[UR6][R36.64] ;  /* 0x0000000624106981 */ /* 0x000f22000c1e1d00 */
[----:B------:R-:W-:Y:S02]  /*2a60*/  @P6 LEA.HI.X R35, R77, R89, R66, 0x1, P0 ;  /* 0x000000594d236211 */ /* 0x000fe400000f0c42 */
[C---:B-1----:R-:W-:Y:S04]  /*2a70*/  @P5 LEA R20, P0, R2.reuse, R28, 0x6 ;  /* 0x0000001c02145211 */ /* 0x042fe800078030ff */
[----:B------:R-:W-:Y:S02]  /*2a80*/  @P5 LEA.HI.X R21, R2, R29, R3, 0x6, P0 ;  /* 0x0000001d02155211 */ /* 0x000fe400000f3403 */
[----:B------:R-:W1:Y:S02]  /*2a90*/  @P5 LDC.64 R2, c[0x0][0x3b8] ;  /* 0x0000ee00ff025b82 */ /* 0x000e640000000a00 */
[C---:B-1----:R-:W-:Y:S04]  /*2aa0*/  @P5 LEA R22, P0, R2.reuse, R92, 0x6 ;  /* 0x0000005c02165211 */ /* 0x042fe800078030ff */
[----:B------:R-:W-:Y:S01]  /*2ab0*/  @P5 LEA.HI.X R23, R2, R89, R3, 0x6, P0 ;  /* 0x0000005902175211 */ /* 0x000fe200000f3403 */
[----:B----4-:R1:W-:Y:S04]  /*2ac0*/  @P6 STG.E.128 desc[UR6][R34.64], R16 ;  /* 0x0000001022006986 */ /* 0x0103e8000c101d06 */
[----:B--2---:R-:W2:Y:S04]  /*2ad0*/  @P6 LDG.E.128 R12, desc[UR6][R36.64+0x80] ;  /* 0x00008006240c6981 */ /* 0x004ea8000c1e1d00 */
[----:B--2---:R2:W-:Y:S04]  /*2ae0*/  @P6 STG.E.128 desc[UR6][R34.64+0x80], R12 ;  /* 0x0000800c22006986 */ /* 0x0045e8000c101d06 */
[----:B-----5:R-:W4:Y:S04]  /*2af0*/  @P6 LDG.E.128 R8, desc[UR6][R36.64+0x100] ;  /* 0x0001000624086981 */ /* 0x020f28000c1e1d00 */
[----:B----4-:R4:W-:Y:S04]  /*2b00*/  @P6 STG.E.128 desc[UR6][R34.64+0x100], R8 ;  /* 0x0001000822006986 */ /* 0x0109e8000c101d06 */
[----:B---3--:R-:W3:Y:S04]  /*2b10*/  @P5 LDG.E.128 R4, desc[UR6][R20.64] ;  /* 0x0000000614045981 */ /* 0x008ee8000c1e1d00 */
[----:B---3--:R4:W-:Y:S04]  /*2b20*/  @P5 STG.E.128 desc[UR6][R22.64], R4 ;  /* 0x0000000416005986 */ /* 0x0089e8000c101d06 */
[----:B-1----:R-:W3:Y:S04]  /*2b30*/  @P5 LDG.E.128 R16, desc[UR6][R20.64+0x80] ;  /* 0x0000800614105981 */ /* 0x002ee8000c1e1d00 */
[----:B---3--:R4:W-:Y:S04]  /*2b40*/  @P5 STG.E.128 desc[UR6][R22.64+0x80], R16 ;  /* 0x0000801016005986 */ /* 0x0089e8000c101d06 */
[----:B--2---:R-:W2:Y:S04]  /*2b50*/  @P5 LDG.E.128 R12, desc[UR6][R20.64+0x100] ;  /* 0x00010006140c5981 */ /* 0x004ea8000c1e1d00 */
[----:B--2---:R4:W-:Y:S01]  /*2b60*/  @P5 STG.E.128 desc[UR6][R22.64+0x100], R12 ;  /* 0x0001000c16005986 */ /* 0x0049e2000c101d06 */
[----:B------:R-:W-:Y:S05]  /*2b70*/  @!P4 BRA `(.L_x_2979) ;  /* 0x000000680000c947 */ /* 0x000fea0003800000 */
[----:B------:R-:W1:Y:S01]  /*2b80*/  LDC.64 R2, c[0x0][0x4a8] ;  /* 0x00012a00ff027b82 */ /* 0x000e620000000a00 */
[----:B------:R-:W-:Y:S01]  /*2b90*/  MOV R93, R89 ;  /* 0x00000059005d7202 */ /* 0x000fe20000000f00 */
[----:B-1----:R-:W-:Y:S02]  /*2ba0*/  IMAD R3, R3, 0x60, RZ ;  /* 0x0000006003037824 */ /* 0x002fe400078e02ff */
[----:B----4-:R-:W-:Y:S05]  /*2bb0*/  IMAD.WIDE.U32 R16, R2, 0x60, R28 ;  /* 0x0000006002107825 */ /* 0x010fea00078e001c */
[----:B------:R-:W-:Y:S02]  /*2bc0*/  IADD3 R17, PT, PT, R17, R3, RZ ;  /* 0x0000000311117210 */ /* 0x000fe40007ffe0ff */
[----:B------:R-:W1:Y:S03]  /*2bd0*/  LDC.64 R2, c[0x0][0x3b8] ;  /* 0x0000ee00ff027b82 */ /* 0x000e660000000a00 */
[----:B------:R-:W2:Y:S01]  /*2be0*/  LDG.E.128 R4, desc[UR6][R16.64] ;  /* 0x0000000610047981 */ /* 0x000ea2000c1e1d00 */
[----:B-1----:R-:W-:Y:S04]  /*2bf0*/  IMAD.WIDE.U32 R18, R2, 0x60, R92 ;  /* 0x0000006002127825 */ /* 0x002fe800078e005c */
[----:B------:R-:W-:Y:S05]  /*2c00*/  IMAD R3, R3, 0x60, RZ ;  /* 0x0000006003037824 */ /* 0x000fea00078e02ff */
[----:B------:R-:W-:Y:S05]  /*2c10*/  IADD3 R19, PT, PT, R19, R3, RZ ;  /* 0x0000000313137210 */ /* 0x000fea0007ffe0ff */
[----:B--2---:R1:W-:Y:S04]  /*2c20*/  STG.E.128 desc[UR6][R18.64], R4 ;  /* 0x0000000412007986 */ /* 0x0043e8000c101d06 */
[----:B------:R-:W2:Y:S04]  /*2c30*/  LDG.E.128 R12, desc[UR6][R16.64+0x80] ;  /* 0x00008006100c7981 */ /* 0x000ea8000c1e1d00 */
[----:B--2---:R1:W-:Y:S04]  /*2c40*/  STG.E.128 desc[UR6][R18.64+0x80], R12 ;  /* 0x0000800c12007986 */ /* 0x0043e8000c101d06 */
[----:B------:R-:W2:Y:S04]  /*2c50*/  LDG.E.128 R8, desc[UR6][R16.64+0x100] ;  /* 0x0001000610087981 */ /* 0x000ea8000c1e1d00 */
[----:B--2---:R1:W-:Y:S01]  /*2c60*/  STG.E.128 desc[UR6][R18.64+0x100], R8 ;  /* 0x0001000812007986 */ /* 0x0043e2000c101d06 */
[----:B------:R-:W-:Y:S05]  /*2c70*/  BRA `(.L_x_2979) ;  /* 0x0000006400c07947 */ /* 0x000fea0003800000 */
.L_x_2978:
[----:B------:R-:W-:Y:S05]  /*2c80*/  BRA.U !UP0, `(.L_x_2980) ;  /* 0x00000025084c7547 */ /* 0x000fea000b800000 */
[C---:B------:R-:W-:Y:S01]  /*2c90*/  SHF.L.U64.HI R3, R119.reuse, 0x1, R106 ;  /* 0x0000000177037819 */ /* 0x040fe2000001026a */
[----:B--2---:R-:W-:Y:S01]  /*2ca0*/  IMAD.SHL.U32 R5, R119, 0x2, RZ ;  /* 0x0000000277057824 */ /* 0x004fe200078e00ff */
[----:B------:R-:W1:Y:S01]  /*2cb0*/  LDC R52, c[0x0][0x450] ;  /* 0x00011400ff347b82 */ /* 0x000e620000000800 */
[----:B------:R-:W-:Y:S03]  /*2cc0*/  BSSY.RECONVERGENT B0, `(.L_x_2981) ;  /* 0x000008e000007945 */ /* 0x000fe60003800200 */
[-C--:B------:R-:W-:Y:S02]  /*2cd0*/  IADD3 R14, P2, PT, R32, R5.reuse, RZ ;  /* 0x00000005200e7210 */ /* 0x080fe40007f5e0ff */
[----:B------:R-:W-:Y:S03]  /*2ce0*/  IADD3 R48, P1, PT, R64, R5, RZ ;  /* 0x0000000540307210 */ /* 0x000fe60007f3e0ff */
[--C-:B------:R-:W-:Y:S02]  /*2cf0*/  IMAD.X R15, R33, 0x1, R3.reuse, P2 ;  /* 0x00000001210f7824 */ /* 0x100fe400010e0603 */
[----:B------:R-:W-:Y:S01]  /*2d00*/  IMAD.X R49, R65, 0x1, R3, P1 ;  /* 0x0000000141317824 */ /* 0x000fe200008e0603 */
[----:B------:R-:W-:Y:S07]  /*2d10*/  @!P0 BRA `(.L_x_2982) ;  /* 0x0000000800208947 */ /* 0x000fee0003800000 */
[-C--:B------:R-:W-:Y:S01]  /*2d20*/  ISETP.GE.AND P0, PT, R30, R27.reuse, PT ;  /* 0x0000001b1e00720c */ /* 0x080fe20003f06270 */
[----:B------:R-:W2:Y:S01]  /*2d30*/  LDG.E.128 R20, desc[UR6][R28.64] ;  /* 0x000000061c147981 */ /* 0x000ea2000c1e1d00 */
[----:B------:R-:W-:Y:S02]  /*2d40*/  ISETP.GE.AND P1, PT, R26, R27, PT ;  /* 0x0000001b1a00720c */ /* 0x000fe40003f26270 */
[----:B------:R-:W-:Y:S09]  /*2d50*/  MOV R93, R89 ;  /* 0x00000059005d7202 */ /* 0x000ff20000000f00 */
[----:B------:R-:W5:Y:S06]  /*2d60*/  @!P0 LDG.E.64 R46, desc[UR6][R64.64] ;  /* 0x00000006402e8981 */ /* 0x000f6c000c1e1b00 */
[----:B------:R-:W3:Y:S01]  /*2d70*/  @!P0 LDG.E.64 R16, desc[UR6][R32.64] ;  /* 0x0000000620108981 */ /* 0x000ee2000c1e1b00 */
[C---:B--2---:R-:W-:Y:S01]  /*2d80*/  @!P0 LOP3.LUT R19, R20.reuse, 0xffff0000, RZ, 0xc0, !PT ;  /* 0xffff000014138812 */ /* 0x044fe200078ec0ff */
[----:B------:R-:W-:Y:S01]  /*2d90*/  @!P0 IMAD.U32 R43, R20, 0x10000, RZ ;  /* 0x00010000142b8824 */ /* 0x000fe200078e00ff */
[----:B------:R-:W-:Y:S01]  /*2da0*/  @!P0 LOP3.LUT R35, R21, 0xffff0000, RZ, 0xc0, !PT ;  /* 0xffff000015238812 */ /* 0x000fe200078ec0ff */
[----:B------:R-:W-:Y:S01]  /*2db0*/  @!P0 IMAD.U32 R42, R23, 0x10000, RZ ;  /* 0x00010000172a8824 */ /* 0x000fe200078e00ff */
[C---:B------:R-:W-:Y:S02]  /*2dc0*/  @!P0 LOP3.LUT R24, R22.reuse, 0xffff0000, RZ, 0xc0, !PT ;  /* 0xffff000016188812 */ /* 0x040fe400078ec0ff */
[----:B------:R-:W-:Y:S02]  /*2dd0*/  @!P0 SHF.L.U32 R40, R22, 0x10, RZ ;  /* 0x0000001016288819 */ /* 0x000fe400000006ff */
[C---:B-----5:R-:W-:Y:S02]  /*2de0*/  @!P0 SHF.L.U32 R41, R46.reuse, 0x10, RZ ;  /* 0x000000102e298819 */ /* 0x060fe400000006ff */
[----:B------:R-:W-:Y:S02]  /*2df0*/  @!P0 SHF.L.U32 R34, R47, 0x10, RZ ;  /* 0x000000102f228819 */ /* 0x000fe400000006ff */
[----:B------:R-:W-:Y:S01]  /*2e00*/  @!P0 LOP3.LUT R45, R46, 0xffff0000, RZ, 0xc0, !PT ;  /* 0xffff00002e2d8812 */ /* 0x000fe200078ec0ff */
[----:B------:R-:W-:Y:S01]  /*2e10*/  @!P0 FMUL.FTZ R51, R19, R41 ;  /* 0x0000002913338220 */ /* 0x000fe20000410000 */
[C---:B---3--:R-:W-:Y:S01]  /*2e20*/  @!P0 SHF.L.U32 R18, R16.reuse, 0x10, RZ ;  /* 0x0000001010128819 */ /* 0x048fe200000006ff */
[----:B------:R-:W-:Y:S01]  /*2e30*/  @!P0 IMAD.U32 R13, R17, 0x10000, RZ ;  /* 0x00010000110d8824 */ /* 0x000fe200078e00ff */
        /* <DEDUP_REMOVED lines=31> */
[----:B------:R-:W5:Y:S08]  /*3030*/  LDG.E.128 R36, desc[UR6][R28.64+0x80] ;  /* 0x000080061c247981 */ /* 0x000f70000c1e1d00 */
[----:B------:R-:W4:Y:S01]  /*3040*/  @!P1 LDG.E.64 R16, desc[UR6][R32.64+0x40] ;  /* 0x0000400620109981 */ /* 0x000f22000c1e1b00 */
[C---:B---3--:R-:W-:Y:S01]  /*3050*/  @!P1 SHF.L.U32 R34, R44.reuse, 0x10, RZ ;  /* 0x000000102c229819 */ /* 0x048fe200000006ff */
[C---:B------:R-:W-:Y:S01]  /*3060*/  @!P1 IMAD.U32 R40, R45.reuse, 0x10000, RZ ;  /* 0x000100002d289824 */ /* 0x040fe200078e00ff */
[----:B------:R-:W-:Y:S02]  /*3070*/  @!P1 LOP3.LUT R43, R44, 0xffff0000, RZ, 0xc0, !PT ;  /* 0xffff00002c2b9812 */ /* 0x000fe400078ec0ff */
[----:B------:R-:W-:Y:S02]  /*3080*/  @!P1 LOP3.LUT R45, R45, 0xffff0000, RZ, 0xc0, !PT ;  /* 0xffff00002d2d9812 */ /* 0x000fe400078ec0ff */
[C---:B-----5:R-:W-:Y:S02]  /*3090*/  @!P1 LOP3.LUT R19, R36.reuse, 0xffff0000, RZ, 0xc0, !PT ;  /* 0xffff000024139812 */ /* 0x060fe400078ec0ff */
[----:B------:R-:W-:Y:S02]  /*30a0*/  @!P1 SHF.L.U32 R41, R36, 0x10, RZ ;  /* 0x0000001024299819 */ /* 0x000fe400000006ff */
[----:B--2---:R-:W-:Y:S01]  /*30b0*/  @!P1 LOP3.LUT R20, R38, 0xffff0000, RZ, 0xc0, !PT ;  /* 0xffff000026149812 */ /* 0x004fe200078ec0ff */
[----:B------:R-:W-:Y:S01]  /*30c0*/  @!P1 FMUL.FTZ R50, R19, R34 ;  /* 0x0000002213329220 */ /* 0x000fe20000410000 */
[----:B------:R-:W-:Y:S02]  /*30d0*/  @!P1 SHF.L.U32 R42, R39, 0x10, RZ ;  /* 0x00000010272a9819 */ /* 0x000fe400000006ff */
[C---:B----4-:R-:W-:Y:S01]  /*30e0*/  @!P1 SHF.L.U32 R13, R17.reuse, 0x10, RZ ;  /* 0x00000010110d9819 */ /* 0x050fe200000006ff */
        /* <DEDUP_REMOVED lines=75> */
.L_x_2982:
[----:B---34-:R-:W-:Y:S05]  /*35a0*/  BSYNC.RECONVERGENT B0 ;  /* 0x0000000000007941 */ /* 0x018fea0003800200 */
.L_x_2981:
[----:B------:R-:W-:Y:S04]  /*35b0*/  BSSY.RECONVERGENT B0, `(.L_x_2983) ;  /* 0x000008d000007945 */ /* 0x000fe80003800200 */
[----:B------:R-:W-:Y:S05]  /*35c0*/  @!P6 BRA `(.L_x_2984) ;  /* 0x00000008002ce947 */ /* 0x000fea0003800000 */
[----:B------:R-:W-:Y:S02]  /*35d0*/  ISETP.GE.AND P0, PT, R30, R27, PT ;  /* 0x0000001b1e00720c */ /* 0x000fe40003f06270 */
[----:B------:R-:W-:Y:S02]  /*35e0*/  LEA R50, P1, R109, R28, 0x1 ;  /* 0x0000001c6d327211 */ /* 0x000fe400078208ff */
[----:B------:R-:W-:Y:S02]  /*35f0*/  LEA R46, P2, R77, R92, 0x1 ;  /* 0x0000005c4d2e7211 */ /* 0x000fe400078408ff */
[----:B------:R-:W-:Y:S02]  /*3600*/  LEA.HI.X R51, R109, R29, R107, 0x1, P1 ;  /* 0x0000001d6d337211 */ /* 0x000fe400008f0c6b */
[----:B------:R-:W-:Y:S03]  /*3610*/  ISETP.GE.AND P1, PT, R26, R27, PT ;  /* 0x0000001b1a00720c */ /* 0x000fe60003f26270 */
[----:B--2---:R-:W2:Y:S08]  /*3620*/  LDG.E.128 R20, desc[UR6][R50.64] ;  /* 0x0000000632147981 */ /* 0x004eb0000c1e1d00 */
[----:B------:R-:W3:Y:S06]  /*3630*/  @!P0 LDG.E.64 R44, desc[UR6][R48.64] ;  /* 0x00000006302c8981 */ /* 0x000eec000c1e1b00 */
[----:B------:R-:W4:Y:S01]  /*3640*/  @!P0 LDG.E.64 R16, desc[UR6][R14.64] ;  /* 0x000000060e108981 */ /* 0x000f22000c1e1b00 */
[C---:B--2---:R-:W-:Y:S01]  /*3650*/  @!P0 LOP3.LUT R19, R20.reuse, 0xffff0000, RZ, 0xc0, !PT ;  /* 0xffff000014138812 */ /* 0x044fe200078ec0ff */
[----:B------:R-:W-:Y:S01]  /*3660*/  @!P0 IMAD.U32 R42, R23, 0x10000, RZ ;  /* 0x00010000172a8824 */ /* 0x000fe200078e00ff */
[----:B------:R-:W-:Y:S02]  /*3670*/  @!P0 SHF.L.U32 R41, R20, 0x10, RZ ;  /* 0x0000001014298819 */ /* 0x000fe400000006ff */
[C---:B------:R-:W-:Y:S02]  /*3680*/  @!P0 LOP3.LUT R24, R22.reuse, 0xffff0000, RZ, 0xc0, !PT ;  /* 0xffff000016188812 */ /* 0x040fe400078ec0ff */
[----:B------:R-:W-:Y:S02]  /*3690*/  @!P0 SHF.L.U32 R40, R22, 0x10, RZ ;  /* 0x0000001016288819 */ /* 0x000fe400000006ff */
[C---:B---3--:R-:W-:Y:S01]  /*36a0*/  @!P0 SHF.L.U32 R35, R44.reuse, 0x10, RZ ;  /* 0x000000102c238819 */ /* 0x048fe200000006ff */
[C---:B------:R-:W-:Y:S01]  /*36b0*/  @!P0 IMAD.U32 R34, R45.reuse, 0x10000, RZ ;  /* 0x000100002d228824 */ /* 0x040fe200078e00ff */
[----:B------:R-:W-:Y:S02]  /*36c0*/  @!P0 LOP3.LUT R43, R44, 0xffff0000, RZ, 0xc0, !PT ;  /* 0xffff00002c2b8812 */ /* 0x000fe400078ec0ff */
[----:B------:R-:W-:Y:S01]  /*36d0*/  @!P0 LOP3.LUT R45, R45, 0xffff0000, RZ, 0xc0, !PT ;  /* 0xffff00002d2d8812 */ /* 0x000fe200078ec0ff */
[----:B------:R-:W-:Y:S01]  /*36e0*/  @!P0 FMUL.FTZ R47, R19, R35 ;  /* 0x00000023132f8220 */ /* 0x000fe20000410000 */
[C---:B----4-:R-:W-:Y:S01]  /*36f0*/  @!P0 SHF.L.U32 R18, R16.reuse, 0x10, RZ ;  /* 0x0000001010128819 */ /* 0x050fe200000006ff */
        /* <DEDUP_REMOVED lines=42> */
[----:B--2---:R-:W-:Y:S01]  /*39a0*/  @!P1 LOP3.LUT R20, R38, 0xffff0000, RZ, 0xc0, !PT ;  /* 0xffff000026149812 */ /* 0x004fe200078ec0ff */
        /* <DEDUP_REMOVED lines=34> */
[----:B------:R-:W4:Y:S08]  /*3bd0*/  LDG.E.128 R20, desc[UR6][R50.64+0x100] ;  /* 0x0001000632147981 */ /* 0x000f30000c1e1d00 */
[----:B------:R-:W5:Y:S01]  /*3be0*/  @!P0 LDG.E.64 R16, desc[UR6][R14.64+0x80] ;  /* 0x000080060e108981 */ /* 0x000f62000c1e1b00 */
[C---:B--2---:R-:W-:Y:S01]  /*3bf0*/  @!P0 SHF.L.U32 R34, R42.reuse, 0x10, RZ ;  /* 0x000000102a228819 */ /* 0x044fe200000006ff */
        /* <DEDUP_REMOVED lines=40> */
.L_x_2984:
[----:B------:R-:W-:Y:S05]  /*3e80*/  BSYNC.RECONVERGENT B0 ;  /* 0x0000000000007941 */ /* 0x000fea0003800200 */
.L_x_2983:
[----:B------:R-:W-:Y:S04]  /*3e90*/  BSSY.RECONVERGENT B0, `(.L_x_2985) ;  /* 0x0000093000007945 */ /* 0x000fe80003800200 */
[----:B------:R-:W-:Y:S05]  /*3ea0*/  @!P5 BRA `(.L_x_2986) ;  /* 0x000000080044d947 */ /* 0x000fea0003800000 */
[C---:B------:R-:W-:Y:S01]  /*3eb0*/  LEA R18, P2, R123.reuse, R14, 0x5 ;  /* 0x0000000e7b127211 */ /* 0x040fe200078428ff */
[----:B------:R-:W4:Y:S01]  /*3ec0*/  LDC.64 R54, c[0x0][0x4a8] ;  /* 0x00012a00ff367b82 */ /* 0x000f220000000a00 */
[----:B------:R-:W-:Y:S02]  /*3ed0*/  ISETP.GE.AND P0, PT, R30, R27, PT ;  /* 0x0000001b1e00720c */ /* 0x000fe40003f06270 */
[C---:B------:R-:W-:Y:S02]  /*3ee0*/  LEA.HI.X.SX32 R19, R123.reuse, R15, 0x5, P2 ;  /* 0x0000000f7b137211 */ /* 0x040fe400010f2eff */
[C---:B------:R-:W-:Y:S04]  /*3ef0*/  LEA R50, P1, R123.reuse, R48, 0x5 ;  /* 0x000000307b327211 */ /* 0x040fe800078228ff */
[----:B------:R-:W-:Y:S02]  /*3f00*/  LEA.HI.X.SX32 R51, R123, R49, 0x5, P1 ;  /* 0x000000317b337211 */ /* 0x000fe400008f2eff */
[----:B------:R-:W-:Y:S03]  /*3f10*/  ISETP.GE.AND P1, PT, R26, R27, PT ;  /* 0x0000001b1a00720c */ /* 0x000fe60003f26270 */
[----:B---3--:R-:W3:Y:S06]  /*3f20*/  @!P0 LDG.E.64 R46, desc[UR6][R50.64] ;  /* 0x00000006322e8981 */ /* 0x008eec000c1e1b00 */
[----:B------:R-:W5:Y:S01]  /*3f30*/  @!P0 LDG.E.64 R16, desc[UR6][R18.64] ;  /* 0x0000000612108981 */ /* 0x000f62000c1e1b00 */
[C---:B----4-:R-:W-:Y:S04]  /*3f40*/  LEA R56, P2, R54.reuse, R28, 0x6 ;  /* 0x0000001c36387211 */ /* 0x050fe800078430ff */
[----:B------:R-:W-:Y:S02]  /*3f50*/  LEA.HI.X R57, R54, R29, R55, 0x6, P2 ;  /* 0x0000001d36397211 */ /* 0x000fe400010f3437 */
[----:B------:R-:W4:Y:S03]  /*3f60*/  LDC.64 R54, c[0x0][0x3b8] ;  /* 0x0000ee00ff367b82 */ /* 0x000f260000000a00 */
[----:B--2---:R-:W2:Y:S01]  /*3f70*/  LDG.E.128 R20, desc[UR6][R56.64] ;  /* 0x0000000638147981 */ /* 0x004ea2000c1e1d00 */
[----:B----4-:R-:W-:Y:S02]  /*3f80*/  LEA R58, P2, R54, R92, 0x6 ;  /* 0x0000005c363a7211 */ /* 0x010fe400078430ff */
[C---:B---3--:R-:W-:Y:S01]  /*3f90*/  @!P0 SHF.L.U32 R41, R46.reuse, 0x10, RZ ;  /* 0x000000102e298819 */ /* 0x048fe200000006ff */
[C---:B------:R-:W-:Y:S01]  /*3fa0*/  @!P0 IMAD.U32 R40, R47.reuse, 0x10000, RZ ;  /* 0x000100002f288824 */ /* 0x040fe200078e00ff */
[----:B------:R-:W-:Y:S02]  /*3fb0*/  @!P0 LOP3.LUT R45, R46, 0xffff0000, RZ, 0xc0, !PT ;  /* 0xffff00002e2d8812 */ /* 0x000fe400078ec0ff */
[----:B------:R-:W-:Y:S02]  /*3fc0*/  @!P0 LOP3.LUT R47, R47, 0xffff0000, RZ, 0xc0, !PT ;  /* 0xffff00002f2f8812 */ /* 0x000fe400078ec0ff */
[C---:B-----5:R-:W-:Y:S01]  /*3fd0*/  @!P0 SHF.L.U32 R24, R16.reuse, 0x10, RZ ;  /* 0x0000001010188819 */ /* 0x060fe200000006ff */
[C---:B------:R-:W-:Y:S01]  /*3fe0*/  @!P0 IMAD.U32 R13, R17.reuse, 0x10000, RZ ;  /* 0x00010000110d8824 */ /* 0x040fe200078e00ff */
[----:B------:R-:W-:Y:S02]  /*3ff0*/  @!P0 LOP3.LUT R16, R16, 0xffff0000, RZ, 0xc0, !PT ;  /* 0xffff000010108812 */ /* 0x000fe400078ec0ff */
[----:B------:R-:W-:Y:S02]  /*4000*/  @!P0 LOP3.LUT R17, R17, 0xffff0000, RZ, 0xc0, !PT ;  /* 0xffff000011118812 */ /* 0x000fe400078ec0ff */
[C---:B--2---:R-:W-:Y:S01]  /*4010*/  @!P0 LOP3.LUT R35, R20.reuse, 0xffff0000, RZ, 0xc0, !PT ;  /* 0xffff000014238812 */ /* 0x044fe200078ec0ff */
        /* <DEDUP_REMOVED lines=34> */
[----:B------:R-:W3:Y:S06]  /*4240*/  @!P1 LDG.E.64 R16, desc[UR6][R18.64+0x40] ;  /* 0x0000400612109981 */ /* 0x000eec000c1e1b00 */
[----:B------:R-:W4:Y:S06]  /*4250*/  @!P1 LDG.E.64 R44, desc[UR6][R50.64+0x40] ;  /* 0x00004006322c9981 */ /* 0x000f2c000c1e1b00 */
[----:B------:R-:W5:Y:S01]  /*4260*/  LDG.E.128 R36, desc[UR6][R56.64+0x80] ;  /* 0x0000800638247981 */ /* 0x000f62000c1e1d00 */
[C---:B---3--:R-:W-:Y:S01]  /*4270*/  @!P1 SHF.L.U32 R24, R16.reuse, 0x10, RZ ;  /* 0x0000001010189819 */ /* 0x048fe200000006ff */
[C---:B------:R-:W-:Y:S01]  /*4280*/  @!P1 IMAD.U32 R13, R17.reuse, 0x10000, RZ ;  /* 0x00010000110d9824 */ /* 0x040fe200078e00ff */
[----:B------:R-:W-:Y:S02]  /*4290*/  @!P1 LOP3.LUT R16, R16, 0xffff0000, RZ, 0xc0, !PT ;  /* 0xffff000010109812 */ /* 0x000fe400078ec0ff */
[----:B------:R-:W-:Y:S02]  /*42a0*/  @!P1 LOP3.LUT R17, R17, 0xffff0000, RZ, 0xc0, !PT ;  /* 0xffff000011119812 */ /* 0x000fe400078ec0ff */
[C---:B----4-:R-:W-:Y:S01]  /*42b0*/  @!P1 SHF.L.U32 R40, R44.reuse, 0x10, RZ ;  /* 0x000000102c289819 */ /* 0x050fe200000006ff */
[C---:B------:R-:W-:Y:S01]  /*42c0*/  @!P1 IMAD.U32 R42, R45.reuse, 0x10000, RZ ;  /* 0x000100002d2a9824 */ /* 0x040fe200078e00ff */
[----:B------:R-:W-:Y:S02]  /*42d0*/  @!P1 LOP3.LUT R43, R44, 0xffff0000, RZ, 0xc0, !PT ;  /* 0xffff00002c2b9812 */ /* 0x000fe400078ec0ff */
[----:B------:R-:W-:Y:S02]  /*42e0*/  @!P1 LOP3.LUT R45, R45, 0xffff0000, RZ, 0xc0, !PT ;  /* 0xffff00002d2d9812 */ /* 0x000fe400078ec0ff */
[C---:B-----5:R-:W-:Y:S01]  /*42f0*/  @!P1 LOP3.LUT R35, R36.reuse, 0xffff0000, RZ, 0xc0, !PT ;  /* 0xffff000024239812 */ /* 0x060fe200078ec0ff */
[----:B------:R-:W-:Y:S01]  /*4300*/  @!P1 IMAD.U32 R44, R39, 0x10000, RZ ;  /* 0x00010000272c9824 */ /* 0x000fe200078e00ff */
[----:B------:R-:W-:Y:S02]  /*4310*/  @!P1 SHF.L.U32 R41, R36, 0x10, RZ ;  /* 0x0000001024299819 */ /* 0x000fe400000006ff */
[----:B--2---:R-:W-:Y:S01]  /*4320*/  @!P1 LOP3.LUT R21, R37, 0xffff0000, RZ, 0xc0, !PT ;  /* 0xffff000025159812 */ /* 0x004fe200078ec0ff */
        /* <DEDUP_REMOVED lines=30> */
[----:B------:R-:W3:Y:S08]  /*4510*/  LDG.E.128 R20, desc[UR6][R56.64+0x100] ;  /* 0x0001000638147981 */ /* 0x000ef0000c1e1d00 */
[----:B------:R5:W4:Y:S01]  /*4520*/  @!P0 LDG.E.64 R16, desc[UR6][R18.64+0x80] ;  /* 0x0000800612108981 */ /* 0x000b22000c1e1b00 */
[C---:B--2---:R-:W-:Y:S01]  /*4530*/  @!P0 SHF.L.U32 R40, R50.reuse, 0x10, RZ ;  /* 0x0000001032288819 */ /* 0x044fe200000006ff */
[C---:B------:R-:W-:Y:S01]  /*4540*/  @!P0 IMAD.U32 R42, R51.reuse, 0x10000, RZ ;  /* 0x00010000332a8824 */ /* 0x040fe200078e00ff */
[----:B------:R-:W-:Y:S02]  /*4550*/  @!P0 LOP3.LUT R43, R50, 0xffff0000, RZ, 0xc0, !PT ;  /* 0xffff0000322b8812 */ /* 0x000fe400078ec0ff */
[----:B------:R-:W-:Y:S02]  /*4560*/  @!P0 LOP3.LUT R45, R51, 0xffff0000, RZ, 0xc0, !PT ;  /* 0xffff0000332d8812 */ /* 0x000fe400078ec0ff */
[C---:B---3--:R-:W-:Y:S01]  /*4570*/  @!P0 LOP3.LUT R35, R20.reuse, 0xffff0000, RZ, 0xc0, !PT ;  /* 0xffff000014238812 */ /* 0x048fe200078ec0ff */
[----:B------:R-:W-:Y:S01]  /*4580*/  @!P0 IMAD.U32 R44, R23, 0x10000, RZ ;  /* 0x00010000172c8824 */ /* 0x000fe200078e00ff */
[----:B------:R-:W-:Y:S02]  /*4590*/  @!P0 SHF.L.U32 R41, R20, 0x10, RZ ;  /* 0x0000001014298819 */ /* 0x000fe400000006ff */
[----:B-----5:R-:W-:Y:S01]  /*45a0*/  @!P0 LOP3.LUT R19, R21, 0xffff0000, RZ, 0xc0, !PT ;  /* 0xffff000015138812 */ /* 0x020fe200078ec0ff */
[----:B------:R-:W-:Y:S01]  /*45b0*/  @!P0 FMUL.FTZ R54, R35, R40 ;  /* 0x0000002823368220 */ /* 0x000fe20000410000 */
[----:B------:R-:W-:Y:S02]  /*45c0*/  @!P0 LOP3.LUT R18, R23, 0xffff0000, RZ, 0xc0, !PT ;  /* 0xffff000017128812 */ /* 0x000fe400078ec0ff */
[C---:B----4-:R-:W-:Y:S01]  /*45d0*/  @!P0 SHF.L.U32 R24, R16.reuse, 0x10, RZ ;  /* 0x0000001010188819 */ /* 0x050fe200000006ff */
        /* <DEDUP_REMOVED lines=30> */
.L_x_2986:
[----:B------:R-:W-:Y:S05]  /*47c0*/  BSYNC.RECONVERGENT B0 ;  /* 0x0000000000007941 */ /* 0x000fea0003800200 */
.L_x_2985:
[----:B------:R-:W-:Y:S04]  /*47d0*/  BSSY.RECONVERGENT B0, `(.L_x_2987) ;  /* 0x0000097000007945 */ /* 0x000fe80003800200 */
[----:B------:R-:W-:Y:S05]  /*47e0*/  @!P4 BRA `(.L_x_2988) ;  /* 0x000000080054c947 */ /* 0x000fea0003800000 */
[----:B------:R-:W-:Y:S01]  /*47f0*/  ISETP.GE.AND P0, PT, R30, R27, PT ;  /* 0x0000001b1e00720c */ /* 0x000fe20003f06270 */
[----:B---3--:R-:W3:Y:S01]  /*4800*/  LDC.64 R46, c[0x0][0x4a8] ;  /* 0x00012a00ff2e7b82 */ /* 0x008ee20000000a00 */
[C---:B------:R-:W-:Y:S01]  /*4810*/  LEA R44, P1, R123.reuse, R48, 0x6 ;  /* 0x000000307b2c7211 */ /* 0x040fe200078230ff */
[----:B--2---:R-:W-:Y:S01]  /*4820*/  IMAD.MOV.U32 R93, RZ, RZ, R89 ;  /* 0x000000ffff5d7224 */ /* 0x004fe200078e0059 */
[C---:B------:R-:W-:Y:S02]  /*4830*/  LEA R34, P2, R123.reuse, R14, 0x6 ;  /* 0x0000000e7b227211 */ /* 0x040fe400078430ff */
[C---:B------:R-:W-:Y:S02]  /*4840*/  LEA.HI.X.SX32 R45, R123.reuse, R49, 0x6, P1 ;  /* 0x000000317b2d7211 */ /* 0x040fe400008f36ff */
[----:B------:R-:W-:Y:S02]  /*4850*/  LEA.HI.X.SX32 R35, R123, R15, 0x6, P2 ;  /* 0x0000000f7b237211 */ /* 0x000fe400010f36ff */
[----:B------:R-:W-:Y:S03]  /*4860*/  ISETP.GE.AND P1, PT, R26, R27, PT ;  /* 0x0000001b1a00720c */ /* 0x000fe60003f26270 */
[----:B------:R-:W2:Y:S06]  /*4870*/  @!P0 LDG.E.64 R42, desc[UR6][R44.64] ;  /* 0x000000062c2a8981 */ /* 0x000eac000c1e1b00 */
[----:B------:R-:W5:Y:S01]  /*4880*/  @!P0 LDG.E.64 R14, desc[UR6][R34.64] ;  /* 0x00000006220e8981 */ /* 0x000f62000c1e1b00 */
[----:B--2---:R-:W-:Y:S01]  /*4890*/  @!P0 SHF.L.U32 R36, R43, 0x10, RZ ;  /* 0x000000102b248819 */ /* 0x004fe200000006ff */
[----:B---3--:R-:W-:Y:S01]  /*48a0*/  IMAD R47, R47, 0x60, RZ ;  /* 0x000000602f2f7824 */ /* 0x008fe200078e02ff */
        /* <DEDUP_REMOVED lines=8> */
[----:B------:R-:W2:Y:S01]  /*4930*/  LDC.64 R46, c[0x0][0x3b8] ;  /* 0x0000ee00ff2e7b82 */ /* 0x000ea20000000a00 */
[----:B------:R-:W-:Y:S01]  /*4940*/  @!P0 LOP3.LUT R15, R15, 0xffff0000, RZ, 0xc0, !PT ;  /* 0xffff00000f0f8812 */ /* 0x000fe200078ec0ff */
[----:B----4-:R-:W3:Y:S01]  /*4950*/  LDG.E.128 R20, desc[UR6][R50.64] ;  /* 0x0000000632147981 */ /* 0x010ee2000c1e1d00 */
[----:B--2---:R-:W-:Y:S04]  /*4960*/  IMAD.WIDE.U32 R60, R46, 0x60, R92 ;  /* 0x000000602e3c7825 */ /* 0x004fe800078e005c */
[----:B------:R-:W-:Y:S01]  /*4970*/  IMAD R56, R47, 0x60, RZ ;  /* 0x000000602f387824 */ /* 0x000fe200078e02ff */
[----:B------:R-:W-:Y:S04]  /*4980*/  MOV R46, R60 ;  /* 0x0000003c002e7202 */ /* 0x000fe80000000f00 */
[----:B------:R-:W-:Y:S02]  /*4990*/  IADD3 R47, PT, PT, R61, R56, RZ ;  /* 0x000000383d2f7210 */ /* 0x000fe40007ffe0ff */
[C---:B---3--:R-:W-:Y:S01]  /*49a0*/  @!P0 LOP3.LUT R17, R20.reuse, 0xffff0000, RZ, 0xc0, !PT ;  /* 0xffff000014118812 */ /* 0x048fe200078ec0ff */
[----:B------:R-:W-:Y:S01]  /*49b0*/  @!P0 IMAD.U32 R39, R20, 0x10000, RZ ;  /* 0x0001000014278824 */ /* 0x000fe200078e00ff */
[C---:B------:R-:W-:Y:S01]  /*49c0*/  @!P0 LOP3.LUT R18, R22.reuse, 0xffff0000, RZ, 0xc0, !PT ;  /* 0xffff000016128812 */ /* 0x040fe200078ec0ff */
[----:B------:R-:W-:Y:S01]  /*49d0*/  @!P0 IMAD.U32 R38, R22, 0x10000, RZ ;  /* 0x0001000016268824 */ /* 0x000fe200078e00ff */
[----:B------:R-:W-:Y:S01]  /*49e0*/  @!P0 SHF.L.U32 R40, R23, 0x10, RZ ;  /* 0x0000001017288819 */ /* 0x000fe200000006ff */
[C---:B------:R-:W-:Y:S01]  /*49f0*/  @!P0 FMUL.FTZ R53, R17.reuse, R37 ;  /* 0x0000002511358220 */ /* 0x040fe20000410000 */
[----:B------:R-:W-:Y:S01]  /*4a00*/  @!P0 FMUL.FTZ R0, R17, R16 ;  /* 0x0000001011008220 */ /* 0x000fe20000410000 */
[----:B------:R-:W-:Y:S01]  /*4a10*/  @!P0 LOP3.LUT R17, R21, 0xffff0000, RZ, 0xc0, !PT ;  /* 0xffff000015118812 */ /* 0x000fe200078ec0ff */
[C---:B------:R-:W-:Y:S01]  /*4a20*/  @!P0 FMUL.FTZ R54, R18.reuse, R36 ;  /* 0x0000002412368220 */ /* 0x040fe20000410000 */
        /* <DEDUP_REMOVED lines=8> */
[C---:B------:R-:W-:Y:S01]  /*4ab0*/  @!P0 FMUL.FTZ R57, R16.reuse, R43 ;  /* 0x0000002b10398220 */ /* 0x040fe20000410000 */
[----:B------:R-:W-:Y:S01]  /*4ac0*/  @!P0 FMUL.FTZ R4, R16, R15 ;  /* 0x0000000f10048220 */ /* 0x000fe20000410000 */
[----:B------:R-:W-:Y:S01]  /*4ad0*/  @!P0 FFMA.FTZ R2, R41, R37, R2 ;  /* 0x0000002529028223 */ /* 0x000fe20000010002 */
[----:B------:R-:W-:Y:S01]  /*4ae0*/  @!P0 FFMA.FTZ R54, R38, R13, -R54 ;  /* 0x0000000d26368223 */ /* 0x000fe20000010836 */
[----:B------:R-:W-:Y:S01]  /*4af0*/  @!P0 FFMA.FTZ R3, R36, R38, R3 ;  /* 0x0000002624038223 */ /* 0x000fe20000010003 */
[----:B------:R-:W-:Y:S01]  /*4b00*/  @!P0 FFMA.FTZ R55, R37, R14, -R55 ;  /* 0x0000000e25378223 */ /* 0x000fe20000010837 */
[----:B------:R-:W-:Y:S01]  /*4b10*/  @!P0 FFMA.FTZ R57, R40, R15, -R57 ;  /* 0x0000000f28398223 */ /* 0x000fe20000010839 */
[----:B------:R-:W-:Y:S01]  /*4b20*/  @!P0 FFMA.FTZ R4, R43, R40, R4 ;  /* 0x000000282b048223 */ /* 0x000fe20000010004 */
[----:B------:R-:W-:Y:S01]  /*4b30*/  @!P0 IMAD.MOV.U32 R20, RZ, RZ, R53 ;  /* 0x000000ffff148224 */ /* 0x000fe200078e0035 */
[----:B------:R-:W-:Y:S02]  /*4b40*/  @!P0 F2FP.BF16.F32.PACK_AB R54, R3, R54 ;  /* 0x000000360336823e */ /* 0x000fe400000010ff */
[----:B------:R-:W-:Y:S02]  /*4b50*/  @!P0 F2FP.BF16.F32.PACK_AB R58, R2, R55 ;  /* 0x00000037023a823e */ /* 0x000fe400000010ff */
[----:B------:R-:W-:Y:S01]  /*4b60*/  @!P0 F2FP.BF16.F32.PACK_AB R57, R4, R57 ;  /* 0x000000390439823e */ /* 0x000fe200000010ff */
[----:B------:R-:W-:Y:S01]  /*4b70*/  @!P0 IMAD.MOV.U32 R22, RZ, RZ, R54 ;  /* 0x000000ffff168224 */ /* 0x000fe200078e0036 */
[----:B------:R-:W-:Y:S02]  /*4b80*/  @!P0 MOV R21, R58 ;  /* 0x0000003a00158202 */ /* 0x000fe40000000f00 */
        /* <DEDUP_REMOVED lines=12> */
[----:B--2---:R-:W-:Y:S01]  /*4c50*/  @!P1 LOP3.LUT R21, R17, 0xffff0000, RZ, 0xc0, !PT ;  /* 0xffff000011159812 */ /* 0x004fe200078ec0ff */
        /* <DEDUP_REMOVED lines=78> */
.L_x_2988:
[----:B------:R-:W-:Y:S05]  /*5140*/  BSYNC.RECONVERGENT B0 ;  /* 0x0000000000007941 */ /* 0x000fea0003800200 */
.L_x_2987:
[----:B------:R-:W2:Y:S01]  /*5150*/  LDC R27, c[0x0][0x450] ;  /* 0x00011400ff1b7b82 */ /* 0x000ea20000000800 */
[----:B-1----:R-:W-:Y:S05]  /*5160*/  IMAD.U32 R3, R52, -0x20, RZ ;  /* 0xffffffe034037824 */ /* 0x002fea00078e00ff */
[C---:B------:R-:W-:Y:S02]  /*5170*/  LEA R32, P1, R3.reuse, R32, 0x1 ;  /* 0x0000002003207211 */ /* 0x040fe400078208ff */
[C---:B------:R-:W-:Y:S02]  /*5180*/  LEA R64, P0, R3.reuse, R64, 0x1 ;  /* 0x0000004003407211 */ /* 0x040fe400078008ff */
[C---:B------:R-:W-:Y:S02]  /*5190*/  LEA.HI.X.SX32 R33, R3.reuse, R33, 0x1, P1 ;  /* 0x0000002103217211 */ /* 0x040fe400008f0eff */
[----:B------:R-:W-:Y:S01]  /*51a0*/  LEA.HI.X.SX32 R65, R3, R65, 0x1, P0 ;  /* 0x0000004103417211 */ /* 0x000fe200000f0eff */
[----:B------:R-:W-:Y:S05]  /*51b0*/  BRA `(.L_x_2979) ;  /* 0x0000004000707947 */ /* 0x000fea0003800000 */
.L_x_2980:
[----:B------:R-:W-:Y:S01]  /*51c0*/  LEA.HI R34, R27, R27, RZ, 0x1 ;  /* 0x0000001b1b227211 */ /* 0x000fe200078f08ff */
[----:B------:R-:W1:Y:S01]  /*51d0*/  LDC R91, c[0x0][0x450] ;  /* 0x00011400ff5b7b82 */ /* 0x000e620000000800 */
        /* <DEDUP_REMOVED lines=37> */
[----:B------:R-:W-:Y:S01]  /*5430*/  @!P0 LOP3.LUT R51, R140, 0xffff0000, RZ, 0xc0, !PT ;  /* 0xffff00008c338812 */ /* 0x000fe200078ec0ff */
[----:B------:R-:W-:Y:S01]  /*5440*/  @!P0 IMAD.U32 R38, R143, 0x10000, RZ ;  /* 0x000100008f268824 */ /* 0x000fe200078e00ff */
[C---:B------:R-:W-:Y:S01]  /*5450*/  @!P0 SHF.L.U32 R49, R141.reuse, 0x10, RZ ;  /* 0x000000108d318819 */ /* 0x040fe200000006ff */
[----:B------:R-:W-:Y:S01]  /*5460*/  @!P1 FADD.FTZ R42, -R42, -RZ ;  /* 0x800000ff2a2a9221 */ /* 0x000fe20000010100 */
[----:B------:R-:W-:Y:S01]  /*5470*/  @!P0 LOP3.LUT R48, R141, 0xffff0000, RZ, 0xc0, !PT ;  /* 0xffff00008d308812 */ /* 0x000fe200078ec0ff */
[----:B------:R-:W-:Y:S01]  /*5480*/  @!P0 IMAD.U32 R50, R140, 0x10000, RZ ;  /* 0x000100008c328824 */ /* 0x000fe200078e00ff */
        /* <DEDUP_REMOVED lines=46> */
[----:B------:R-:W-:Y:S01]  /*5770*/  @!P1 SEL R134, R134, RZ, P2 ;  /* 0x000000ff86869207 */ /* 0x000fe20001000000 */
[----:B------:R-:W-:Y:S01]  /*5780*/  IMAD.MOV.U32 R93, RZ, RZ, R89 ;  /* 0x000000ffff5d7224 */ /* 0x000fe200078e0059 */
[----:B------:R-:W-:Y:S02]  /*5790*/  @!P0 F2FP.BF16.F32.PACK_AB R139, R8, R7 ;  /* 0x00000007088b823e */ /* 0x000fe400000010ff */
[----:B------:R-:W-:Y:S02]  /*57a0*/  @!P0 F2FP.BF16.F32.PACK_AB R138, R6, R5 ;  /* 0x00000005068a823e */ /* 0x000fe400000010ff */
[C---:B------:R-:W-:Y:S01]  /*57b0*/  @!P1 SHF.L.U64.HI R132, R127.reuse, 0x1, R134 ;  /* 0x000000017f849819 */ /* 0x040fe20000010286 */
[----:B------:R-:W-:Y:S01]  /*57c0*/  @!P1 IMAD.SHL.U32 R127, R127, 0x2, RZ ;  /* 0x000000027f7f9824 */ /* 0x000fe200078e00ff */
[----:B------:R-:W-:Y:S01]  /*57d0*/  @!P0 MOV R70, R138 ;  /* 0x0000008a00468202 */ /* 0x000fe20000000f00 */
[----:B------:R-:W-:Y:S01]  /*57e0*/  @!P0 IMAD.MOV.U32 R71, RZ, RZ, R139 ;  /* 0x000000ffff478224 */ /* 0x000fe200078e008b */
[----:B------:R-:W-:Y:S02]  /*57f0*/  @!P1 SEL R37, R35, R34, !P2 ;  /* 0x0000002223259207 */ /* 0x000fe40005000000 */
[----:B------:R-:W-:Y:S02]  /*5800*/  @!P1 IADD3 R140, P0, PT, R127, R96, RZ ;  /* 0x000000607f8c9210 */ /* 0x000fe40007f1e0ff */
[----:B------:R2:W-:Y:S01]  /*5810*/  STG.E.128 desc[UR6][R92.64], R68 ;  /* 0x000000445c007986 */ /* 0x0005e2000c101d06 */
[----:B------:R-:W-:Y:S01]  /*5820*/  @!P1 IMAD.WIDE R38, R37, 0x2, R28 ;  /* 0x0000000225269825 */ /* 0x000fe200078e021c */
[C---:B------:R-:W-:Y:S02]  /*5830*/  @!P1 IADD3.X R141, PT, PT, R132.reuse, R97, RZ, P0, !PT ;  /* 0x00000061848d9210 */ /* 0x040fe400007fe4ff */
[----:B------:R-:W-:Y:S04]  /*5840*/  @!P1 IADD3 R52, P0, PT, R127, R98, RZ ;  /* 0x000000627f349210 */ /* 0x000fe80007f1e0ff */
[----:B------:R-:W3:Y:S01]  /*5850*/  @!P1 LDG.E.128 R40, desc[UR6][R38.64+0x80] ;  /* 0x0000800626289981 */ /* 0x000ee2000c1e1d00 */
[----:B------:R-:W-:Y:S01]  /*5860*/  @!P1 IMAD.X R53, R132, 0x1, R99, P0 ;  /* 0x0000000184359824 */ /* 0x000fe200000e0663 */
[----:B------:R-:W-:Y:S06]  /*5870*/  ISETP.GE.U32.OR P0, PT, R26, R35, P1 ;  /* 0x000000231a00720c */ /* 0x000fec0000f06470 */
[----:B------:R-:W4:Y:S08]  /*5880*/  @!P1 LDG.E.128 R140, desc[UR6][R140.64] ;  /* 0x000000068c8c9981 */ /* 0x000f30000c1e1d00 */
[----:B------:R-:W5:Y:S08]  /*5890*/  @!P1 LDG.E.128 R72, desc[UR6][R52.64] ;  /* 0x0000000634489981 */ /* 0x000f70000c1e1d00 */
[----:B------:R-:W2:Y:S01]  /*58a0*/  LDG.E.128 R60, desc[UR6][R28.64+0x80] ;  /* 0x000080061c3c7981 */ /* 0x000ea2000c1e1d00 */
[C---:B---3--:R-:W-:Y:S01]  /*58b0*/  @!P1 LOP3.LUT R46, R40.reuse, 0xffff0000, RZ, 0xc0, !PT ;  /* 0xffff0000282e9812 */ /* 0x048fe200078ec0ff */
[----:B------:R-:W-:Y:S01]  /*58c0*/  @!P1 IMAD.U32 R47, R40, 0x10000, RZ ;  /* 0x00010000282f9824 */ /* 0x000fe200078e00ff */
[----:B------:R-:W-:Y:S01]  /*58d0*/  @!P1 SHF.L.U32 R44, R41, 0x10, RZ ;  /* 0x00000010292c9819 */ /* 0x000fe200000006ff */
[----:B------:R-:W-:Y:S01]  /*58e0*/  @!P1 IMAD.U32 R39, R43, 0x10000, RZ ;  /* 0x000100002b279824 */ /* 0x000fe200078e00ff */
[----:B------:R-:W-:Y:S01]  /*58f0*/  @!P1 LOP3.LUT R45, R41, 0xffff0000, RZ, 0xc0, !PT ;  /* 0xffff0000292d9812 */ /* 0x000fe200078ec0ff */
[C---:B------:R-:W-:Y:S01]  /*5900*/  @!P1 IMAD.U32 R41, R42.reuse, 0x10000, RZ ;  /* 0x000100002a299824 */ /* 0x040fe200078e00ff */
[----:B------:R-:W-:Y:S02]  /*5910*/  @!P1 LOP3.LUT R37, R43, 0xffff0000, RZ, 0xc0, !PT ;  /* 0xffff00002b259812 */ /* 0x000fe400078ec0ff */
[----:B------:R-:W-:Y:S01]  /*5920*/  @!P1 LOP3.LUT R40, R42, 0xffff0000, RZ, 0xc0, !PT ;  /* 0xffff00002a289812 */ /* 0x000fe200078ec0ff */
[----:B----4-:R-:W-:Y:S01]  /*5930*/  @!P1 IMAD.U32 R49, R141, 0x10000, RZ ;  /* 0x000100008d319824 */ /* 0x010fe200078e00ff */
[----:B------:R-:W-:Y:S01]  /*5940*/  @!P1 SHF.L.U32 R50, R140, 0x10, RZ ;  /* 0x000000108c329819 */ /* 0x000fe200000006ff */
[----:B------:R-:W-:Y:S01]  /*5950*/  @!P1 IMAD.U32 R42, R142, 0x10000, RZ ;  /* 0x000100008e2a9824 */ /* 0x000fe200078e00ff */
[----:B------:R-:W-:Y:S01]  /*5960*/  @!P1 LOP3.LUT R51, R140, 0xffff0000, RZ, 0xc0, !PT ;  /* 0xffff00008c339812 */ /* 0x000fe200078ec0ff */
        /* <DEDUP_REMOVED lines=45> */
[----:B------:R-:W-:Y:S01]  /*5c40*/  @!P0 IMAD.X R134, RZ, RZ, R125, P2 ;  /* 0x000000ffff868224 */ /* 0x000fe200010e067d */
[----:B------:R-:W-:Y:S01]  /*5c50*/  @!P0 ISETP.GE.U32.AND P2, PT, R25, R35, PT ;  /* 0x000000231900820c */ /* 0x000fe20003f46070 */
[----:B------:R-:W-:Y:S01]  /*5c60*/  @!P1 FFMA.FTZ R14, R53, R54, R14 ;  /* 0x00000036350e9223 */ /* 0x000fe2000001000e */
[----:B------:R-:W-:Y:S01]  /*5c70*/  @!P1 MOV R61, R132 ;  /* 0x00000084003d9202 */ /* 0x000fe20000000f00 */
[----:B------:R-:W-:Y:S01]  /*5c80*/  @!P1 FFMA.FTZ R15, R52, R55, R15 ;  /* 0x00000037340f9223 */ /* 0x000fe2000001000f */
[----:B------:R-:W-:Y:S01]  /*5c90*/  @!P0 SEL R138, R138, 0x80, P2 ;  /* 0x000000808a8a8807 */ /* 0x000fe20001000000 */
[----:B------:R-:W-:Y:S01]  /*5ca0*/  @!P1 FFMA.FTZ R16, R57, R56, R16 ;  /* 0x0000003839109223 */ /* 0x000fe20000010010 */
[----:B------:R-:W-:Y:S01]  /*5cb0*/  @!P0 SEL R139, R134, RZ, P2 ;  /* 0x000000ff868b8207 */ /* 0x000fe20001000000 */
[----:B------:R-:W-:Y:S01]  /*5cc0*/  @!P1 IMAD.MOV.U32 R60, RZ, RZ, R127 ;  /* 0x000000ffff3c9224 */ /* 0x000fe200078e007f */
[----:B------:R-:W-:Y:S02]  /*5cd0*/  @!P1 F2FP.BF16.F32.PACK_AB R140, R14, R13 ;  /* 0x0000000d0e8c923e */ /* 0x000fe400000010ff */
[----:B------:R-:W-:Y:S02]  /*5ce0*/  @!P1 F2FP.BF16.F32.PACK_AB R141, R16, R15 ;  /* 0x0000000f108d923e */ /* 0x000fe400000010ff */
[C---:B------:R-:W-:Y:S01]  /*5cf0*/  @!P0 SHF.L.U64.HI R134, R138.reuse, 0x1, R139 ;  /* 0x000000018a868819 */ /* 0x040fe2000001028b */
[----:B------:R-:W-:Y:S01]  /*5d00*/  @!P1 IMAD.MOV.U32 R62, RZ, RZ, R140 ;  /* 0x000000ffff3e9224 */ /* 0x000fe200078e008c */
[----:B------:R-:W-:Y:S02]  /*5d10*/  @!P0 SHF.L.U32 R139, R138, 0x1, RZ ;  /* 0x000000018a8b8819 */ /* 0x000fe400000006ff */
[----:B------:R-:W-:Y:S02]  /*5d20*/  @!P1 MOV R63, R141 ;  /* 0x0000008d003f9202 */ /* 0x000fe40000000f00 */
[----:B------:R-:W-:Y:S02]  /*5d30*/  @!P0 IADD3 R142, P1, PT, R139, R96, RZ ;  /* 0x000000608b8e8210 */ /* 0x000fe40007f3e0ff */
[----:B------:R-:W-:Y:S01]  /*5d40*/  @!P0 SEL R37, R35, R34, !P2 ;  /* 0x0000002223258207 */ /* 0x000fe20005000000 */
[----:B------:R2:W-:Y:S02]  /*5d50*/  STG.E.128 desc[UR6][R92.64+0x80], R60 ;  /* 0x0000803c5c007986 */ /* 0x0005e4000c101d06 */
[C---:B------:R-:W-:Y:S01]  /*5d60*/  @!P0 IMAD.X R143, R134.reuse, 0x1, R97, P1 ;  /* 0x00000001868f8824 */ /* 0x040fe200008e0661 */
[----:B------:R-:W-:Y:S01]  /*5d70*/  @!P0 IADD3 R52, P1, PT, R139, R98, RZ ;  /* 0x000000628b348210 */ /* 0x000fe20007f3e0ff */
[----:B------:R-:W-:Y:S03]  /*5d80*/  @!P0 IMAD.WIDE R38, R37, 0x2, R28 ;  /* 0x0000000225268825 */ /* 0x000fe600078e021c */
[----:B------:R-:W-:Y:S01]  /*5d90*/  @!P0 IADD3.X R53, PT, PT, R134, R99, RZ, P1, !PT ;  /* 0x0000006386358210 */ /* 0x000fe20000ffe4ff */
[----:B------:R-:W3:Y:S01]  /*5da0*/  @!P0 LDG.E.128 R140, desc[UR6][R142.64] ;  /* 0x000000068e8c8981 */ /* 0x000ee2000c1e1d00 */
[----:B------:R-:W-:Y:S07]  /*5db0*/  ISETP.GE.U32.OR P1, PT, R25, R35, P0 ;  /* 0x000000231900720c */ /* 0x000fee0000726470 */
[----:B------:R4:W5:Y:S08]  /*5dc0*/  @!P0 LDG.E.128 R40, desc[UR6][R38.64+0x100] ;  /* 0x0001000626288981 */ /* 0x000970000c1e1d00 */
[----:B------:R-:W2:Y:S08]  /*5dd0*/  @!P0 LDG.E.128 R72, desc[UR6][R52.64] ;  /* 0x0000000634488981 */ /* 0x000eb0000c1e1d00 */
[----:B------:R-:W2:Y:S01]  /*5de0*/  LDG.E.128 R68, desc[UR6][R28.64+0x100] ;  /* 0x000100061c447981 */ /* 0x000ea2000c1e1d00 */
[C---:B---3--:R-:W-:Y:S01]  /*5df0*/  @!P0 LOP3.LUT R51, R140.reuse, 0xffff0000, RZ, 0xc0, !PT ;  /* 0xffff00008c338812 */ /* 0x048fe200078ec0ff */
[----:B------:R-:W-:Y:S01]  /*5e00*/  @!P0 IMAD.U32 R50, R140, 0x10000, RZ ;  /* 0x000100008c328824 */ /* 0x000fe200078e00ff */
[C---:B------:R-:W-:Y:S02]  /*5e10*/  @!P0 SHF.L.U32 R49, R141.reuse, 0x10, RZ ;  /* 0x000000108d318819 */ /* 0x040fe400000006ff */
[----:B------:R-:W-:Y:S01]  /*5e20*/  @!P0 LOP3.LUT R48, R141, 0xffff0000, RZ, 0xc0, !PT ;  /* 0xffff00008d308812 */ /* 0x000fe200078ec0ff */
[----:B------:R-:W-:Y:S01]  /*5e30*/  @!P1 FADD.FTZ R50, -R50, -RZ ;  /* 0x800000ff32329221 */ /* 0x000fe20000010100 */
[----:B----4-:R-:W-:Y:S01]  /*5e40*/  @!P0 SHF.L.U32 R38, R143, 0x10, RZ ;  /* 0x000000108f268819 */ /* 0x010fe200000006ff */
        /* <DEDUP_REMOVED lines=16> */
[----:B------:R-:W-:Y:S01]  /*5f50*/  @!P0 FMUL.FTZ R19, R44, R49 ;  /* 0x000000312c138220 */ /* 0x000fe20000410000 */
[----:B------:R-:W-:Y:S01]  /*5f60*/  @!P0 LOP3.LUT R54, R72, 0xffff0000, RZ, 0xc0, !PT ;  /* 0xffff000048368812 */ /* 0x000fe200078ec0ff */
[C---:B------:R-:W-:Y:S01]  /*5f70*/  @!P0 IMAD.U32 R52, R68.reuse, 0x10000, RZ ;  /* 0x0001000044348824 */ /* 0x040fe200078e00ff */
[----:B------:R-:W-:Y:S01]  /*5f80*/  @!P0 LOP3.LUT R55, R68, 0xffff0000, RZ, 0xc0, !PT ;  /* 0xffff000044378812 */ /* 0x000fe200078ec0ff */
[----:B------:R-:W-:Y:S01]  /*5f90*/  @!P1 FADD.FTZ R48, -R48, -RZ ;  /* 0x800000ff30309221 */ /* 0x000fe20000010100 */
[----:B------:R-:W-:Y:S01]  /*5fa0*/  @!P0 SHF.L.U32 R57, R73, 0x10, RZ ;  /* 0x0000001049398819 */ /* 0x000fe200000006ff */
[----:B------:R-:W-:Y:S01]  /*5fb0*/  @!P0 FFMA.FTZ R17, R52, R53, R17 ;  /* 0x0000003534118223 */ /* 0x000fe20000010011 */
[----:B------:R-:W-:Y:S01]  /*5fc0*/  @!P0 SHF.L.U32 R56, R69, 0x10, RZ ;  /* 0x0000001045388819 */ /* 0x000fe200000006ff */
[----:B------:R-:W-:Y:S01]  /*5fd0*/  @!P1 FADD.FTZ R42, -R42, -RZ ;  /* 0x800000ff2a2a9221 */ /* 0x000fe20000010100 */
        /* <DEDUP_REMOVED lines=8> */
[----:B------:R-:W-:Y:S01]  /*6060*/  @!P0 SHF.L.U32 R61, R75, 0x10, RZ ;  /* 0x000000104b3d8819 */ /* 0x000fe200000006ff */
[----:B------:R-:W-:Y:S01]  /*6070*/  @!P1 FADD.FTZ R36, -R36, -RZ ;  /* 0x800000ff24249221 */ /* 0x000fe20000010100 */
[----:B------:R-:W-:Y:S01]  /*6080*/  @!P0 SHF.L.U32 R54, R71, 0x10, RZ ;  /* 0x0000001047368819 */ /* 0x000fe200000006ff */
[----:B------:R-:W-:Y:S01]  /*6090*/  @!P0 IMAD.U32 R52, R70, 0x10000, RZ ;  /* 0x0001000046348824 */ /* 0x000fe200078e00ff */
[----:B------:R-:W-:Y:S01]  /*60a0*/  @!P0 LOP3.LUT R62, R75, 0xffff0000, RZ, 0xc0, !PT ;  /* 0xffff00004b3e8812 */ /* 0x000fe200078ec0ff */
[----:B------:R-:W-:Y:S01]  /*60b0*/  @!P0 FMUL.FTZ R21, R41, R42 ;  /* 0x0000002a29158220 */ /* 0x000fe20000410000 */
[----:B------:R-:W-:Y:S01]  /*60c0*/  @!P0 F2FP.BF16.F32.PACK_AB R127, R18, R17 ;  /* 0x00000011127f823e */ /* 0x000fe200000010ff */
        /* <DEDUP_REMOVED lines=19> */
.L_x_2990:
[----:B---34-:R-:W-:Y:S05]  /*6200*/  BSYNC.RECONVERGENT B0 ;  /* 0x0000000000007941 */ /* 0x018fea0003800200 */
.L_x_2989:
[----:B------:R-:W-:Y:S04]  /*6210*/  BSSY.RECONVERGENT B0, `(.L_x_2991) ;  /* 0x0000102000007945 */ /* 0x000fe80003800200 */
[----:B------:R-:W-:Y:S05]  /*6220*/  @!P6 BRA `(.L_x_2992) ;  /* 0x000000100000e947 */ /* 0x000fea0003800000 */
[C---:B------:R-:W-:Y:S02]  /*6230*/  ISETP.GE.AND P0, PT, R30.reuse, R27, PT ;  /* 0x0000001b1e00720c */ /* 0x040fe40003f06270 */
[C---:B--2---:R-:W-:Y:S04]  /*6240*/  LEA R14, P2, R109.reuse, R28, 0x1 ;  /* 0x0000001c6d0e7211 */ /* 0x044fe800078408ff */
[----:B------:R-:W-:Y:S05]  /*6250*/  LEA.HI.X R15, R109, R29, R107, 0x1, P2 ;  /* 0x0000001d6d0f7211 */ /* 0x000fea00010f0c6b */
[----:B------:R-:W2:Y:S02]  /*6260*/  LDG.E.128 R48, desc[UR6][R14.64] ;  /* 0x000000060e307981 */ /* 0x000ea4000c1e1d00 */
        /* <DEDUP_REMOVED lines=11> */
[----:B------:R-:W3:Y:S01]  /*6320*/  @!P0 LDG.E.128 R16, desc[UR6][R18.64] ;  /* 0x0000000612108981 */ /* 0x000ee2000c1e1d00 */
[C---:B------:R-:W-:Y:S02]  /*6330*/  @!P0 IADD3.X R7, PT, PT, R0.reuse, R97, RZ, P1, !PT ;  /* 0x0000006100078210 */ /* 0x040fe40000ffe4ff */
[----:B------:R-:W-:Y:S05]  /*6340*/  @!P0 IADD3 R38, P1, PT, R3, R98, RZ ;  /* 0x0000006203268210 */ /* 0x000fea0007f3e0ff */
[----:B------:R-:W4:Y:S01]  /*6350*/  @!P0 LDG.E.128 R4, desc[UR6][R6.64] ;  /* 0x0000000606048981 */ /* 0x000f22000c1e1d00 */
[----:B------:R-:W-:Y:S01]  /*6360*/  @!P0 IMAD.X R39, R0, 0x1, R99, P1 ;  /* 0x0000000100278824 */ /* 0x000fe200008e0663 */
[----:B------:R-:W-:Y:S06]  /*6370*/  ISETP.GE.AND P1, PT, R26, R27, PT ;  /* 0x0000001b1a00720c */ /* 0x000fec0003f26270 */
[----:B------:R2:W5:Y:S02]  /*6380*/  @!P0 LDG.E.128 R44, desc[UR6][R38.64] ;  /* 0x00000006262c8981 */ /* 0x000564000c1e1d00 */
[C---:B--2---:R-:W-:Y:S01]  /*6390*/  @!P0 SHF.L.U32 R39, R48.reuse, 0x10, RZ ;  /* 0x0000001030278819 */ /* 0x044fe200000006ff */
[C---:B------:R-:W-:Y:S01]  /*63a0*/  @!P0 IMAD.U32 R40, R49.reuse, 0x10000, RZ ;  /* 0x0001000031288824 */ /* 0x040fe200078e00ff */
[----:B------:R-:W-:Y:S02]  /*63b0*/  @!P0 LOP3.LUT R41, R48, 0xffff0000, RZ, 0xc0, !PT ;  /* 0xffff000030298812 */ /* 0x000fe400078ec0ff */
[----:B------:R-:W-:Y:S02]  /*63c0*/  @!P0 LOP3.LUT R43, R49, 0xffff0000, RZ, 0xc0, !PT ;  /* 0xffff0000312b8812 */ /* 0x000fe400078ec0ff */
[C---:B---3--:R-:W-:Y:S01]  /*63d0*/  @!P0 LOP3.LUT R9, R19.reuse, 0xffff0000, RZ, 0xc0, !PT ;  /* 0xffff000013098812 */ /* 0x048fe200078ec0ff */
[----:B------:R-:W-:Y:S01]  /*63e0*/  @!P0 IMAD.U32 R11, R19, 0x10000, RZ ;  /* 0x00010000130b8824 */ /* 0x000fe200078e00ff */
[C---:B------:R-:W-:Y:S01]  /*63f0*/  @!P0 LOP3.LUT R21, R16.reuse, 0xffff0000, RZ, 0xc0, !PT ;  /* 0xffff000010158812 */ /* 0x040fe200078ec0ff */
[----:B------:R-:W-:Y:S01]  /*6400*/  @!P0 IMAD.U32 R22, R16, 0x10000, RZ ;  /* 0x0001000010168824 */ /* 0x000fe200078e00ff */
[C---:B------:R-:W-:Y:S01]  /*6410*/  @!P0 SHF.L.U32 R16, R17.reuse, 0x10, RZ ;  /* 0x0000001011108819 */ /* 0x040fe200000006ff */
[----:B------:R-:W-:Y:S01]  /*6420*/  @!P0 IMAD.U32 R13, R18, 0x10000, RZ ;  /* 0x00010000120d8824 */ /* 0x000fe200078e00ff */
[----:B------:R-:W-:Y:S02]  /*6430*/  @!P0 LOP3.LUT R20, R17, 0xffff0000, RZ, 0xc0, !PT ;  /* 0xffff000011148812 */ /* 0x000fe400078ec0ff */
[C---:B----4-:R-:W-:Y:S01]  /*6440*/  @!P0 SHF.L.U32 R37, R4.reuse, 0x10, RZ ;  /* 0x0000001004258819 */ /* 0x050fe200000006ff */
[C---:B------:R-:W-:Y:S01]  /*6450*/  @!P0 IMAD.U32 R23, R5.reuse, 0x10000, RZ ;  /* 0x0001000005178824 */ /* 0x040fe200078e00ff */
[----:B------:R-:W-:Y:S02]  /*6460*/  @!P0 LOP3.LUT R24, R4, 0xffff0000, RZ, 0xc0, !PT ;  /* 0xffff000004188812 */ /* 0x000fe400078ec0ff */
[----:B------:R-:W-:Y:S01]  /*6470*/  @!P0 LOP3.LUT R19, R5, 0xffff0000, RZ, 0xc0, !PT ;  /* 0xffff000005138812 */ /* 0x000fe200078ec0ff */
[----:B------:R-:W-:Y:S01]  /*6480*/  @!P2 FADD.FTZ R37, -R37, -RZ ;  /* 0x800000ff2525a221 */ /* 0x000fe20000010100 */
[----:B------:R-:W-:Y:S01]  /*6490*/  @!P0 LOP3.LUT R12, R18, 0xffff0000, RZ, 0xc0, !PT ;  /* 0xffff0000120c8812 */ /* 0x000fe200078ec0ff */
[----:B------:R-:W-:Y:S01]  /*64a0*/  @!P2 FADD.FTZ R24, -R24, -RZ ;  /* 0x800000ff1818a221 */ /* 0x000fe20000010100 */
[----:B-----5:R-:W-:Y:S01]  /*64b0*/  @!P0 LOP3.LUT R38, R44, 0xffff0000, RZ, 0xc0, !PT ;  /* 0xffff00002c268812 */ /* 0x020fe200078ec0ff */
        /* <DEDUP_REMOVED lines=62> */
[----:B------:R-:W3:Y:S08]  /*68a0*/  @!P1 LDG.E.128 R4, desc[UR6][R4.64+0x80] ;  /* 0x0000800604049981 */ /* 0x000ef0000c1e1d00 */
[----:B------:R-:W4:Y:S08]  /*68b0*/  @!P1 LDG.E.128 R40, desc[UR6][R40.64+0x80] ;  /* 0x0000800628289981 */ /* 0x000f30000c1e1d00 */
[----:B------:R-:W5:Y:S08]  /*68c0*/  @!P1 LDG.E.128 R56, desc[UR6][R38.64+0x80] ;  /* 0x0000800626389981 */ /* 0x000f70000c1e1d00 */
[----:B------:R-:W2:Y:S01]  /*68d0*/  LDG.E.128 R52, desc[UR6][R14.64+0x80] ;  /* 0x000080060e347981 */ /* 0x000ea2000c1e1d00 */
[C---:B---3--:R-:W-:Y:S01]  /*68e0*/  @!P1 LOP3.LUT R9, R7.reuse, 0xffff0000, RZ, 0xc0, !PT ;  /* 0xffff000007099812 */ /* 0x048fe200078ec0ff */
[----:B------:R-:W-:Y:S01]  /*68f0*/  @!P1 IMAD.U32 R10, R7, 0x10000, RZ ;  /* 0x00010000070a9824 */ /* 0x000fe200078e00ff */
[C---:B------:R-:W-:Y:S01]  /*6900*/  @!P1 LOP3.LUT R2, R4.reuse, 0xffff0000, RZ, 0xc0, !PT ;  /* 0xffff000004029812 */ /* 0x040fe200078ec0ff */
[----:B------:R-:W-:Y:S01]  /*6910*/  @!P1 IMAD.U32 R0, R4, 0x10000, RZ ;  /* 0x0001000004009824 */ /* 0x000fe200078e00ff */
[C---:B------:R-:W-:Y:S02]  /*6920*/  @!P1 SHF.L.U32 R3, R5.reuse, 0x10, RZ ;  /* 0x0000001005039819 */ /* 0x040fe400000006ff */
[----:B------:R-:W-:Y:S01]  /*6930*/  @!P1 LOP3.LUT R4, R5, 0xffff0000, RZ, 0xc0, !PT ;  /* 0xffff000005049812 */ /* 0x000fe200078ec0ff */
[----:B------:R-:W-:Y:S01]  /*6940*/  @!P1 IMAD.U32 R5, R6, 0x10000, RZ ;  /* 0x0001000006059824 */ /* 0x000fe200078e00ff */
[C---:B----4-:R-:W-:Y:S01]  /*6950*/  @!P1 SHF.L.U32 R19, R40.reuse, 0x10, RZ ;  /* 0x0000001028139819 */ /* 0x050fe200000006ff */
        /* <DEDUP_REMOVED lines=10> */
[----:B------:R-:W-:Y:S01]  /*6a00*/  @!P0 FADD.FTZ R16, -R16, -RZ ;  /* 0x800000ff10108221 */ /* 0x000fe20000010100 */
        /* <DEDUP_REMOVED lines=18> */
[----:B------:R-:W-:Y:S01]  /*6b30*/  @!P1 LOP3.LUT R48, R59, 0xffff0000, RZ, 0xc0, !PT ;  /* 0xffff00003b309812 */ /* 0x000fe200078ec0ff */
        /* <DEDUP_REMOVED lines=43> */
[----:B------:R-:W4:Y:S08]  /*6df0*/  @!P0 LDG.E.128 R4, desc[UR6][R4.64+0x100] ;  /* 0x0001000604048981 */ /* 0x000f30000c1e1d00 */
[----:B------:R-:W5:Y:S08]  /*6e00*/  @!P0 LDG.E.128 R44, desc[UR6][R38.64+0x100] ;  /* 0x00010006262c8981 */ /* 0x000f70000c1e1d00 */
[----:B------:R-:W3:Y:S01]  /*6e10*/  LDG.E.128 R56, desc[UR6][R14.64+0x100] ;  /* 0x000100060e387981 */ /* 0x000ee2000c1e1d00 */
        /* <DEDUP_REMOVED lines=8> */
[C---:B----4-:R-:W-:Y:S01]  /*6ea0*/  @!P0 LOP3.LUT R19, R4.reuse, 0xffff0000, RZ, 0xc0, !PT ;  /* 0xffff000004138812 */ /* 0x050fe200078ec0ff */
        /* <DEDUP_REMOVED lines=8> */
[C---:B-----5:R-:W-:Y:S01]  /*6f30*/  @!P0 IMAD.U32 R36, R44.reuse, 0x10000, RZ ;  /* 0x000100002c248824 */ /* 0x060fe200078e00ff */
[----:B------:R-:W-:Y:S01]  /*6f40*/  @!P0 LOP3.LUT R38, R44, 0xffff0000, RZ, 0xc0, !PT ;  /* 0xffff00002c268812 */ /* 0x000fe200078ec0ff */
[----:B------:R-:W-:Y:S01]  /*6f50*/  @!P0 FMUL.FTZ R3, R4, R3 ;  /* 0x0000000304038220 */ /* 0x000fe20000410000 */
[----:B------:R-:W-:Y:S01]  /*6f60*/  @!P0 LOP3.LUT R17, R6, 0xffff0000, RZ, 0xc0, !PT ;  /* 0xffff000006118812 */ /* 0x000fe200078ec0ff */
[----:B------:R-:W-:Y:S01]  /*6f70*/  @!P0 IMAD.U32 R44, R46, 0x10000, RZ ;  /* 0x000100002e2c8824 */ /* 0x000fe200078e00ff */
[----:B------:R-:W-:Y:S01]  /*6f80*/  @!P0 SHF.L.U32 R12, R7, 0x10, RZ ;  /* 0x00000010070c8819 */ /* 0x000fe200000006ff */
[----:B------:R-:W-:Y:S01]  /*6f90*/  @!P1 FADD.FTZ R13, -R13, -RZ ;  /* 0x800000ff0d0d9221 */ /* 0x000fe20000010100 */
[C---:B---3--:R-:W-:Y:S01]  /*6fa0*/  @!P0 LOP3.LUT R41, R56.reuse, 0xffff0000, RZ, 0xc0, !PT ;  /* 0xffff000038298812 */ /* 0x048fe200078ec0ff */
        /* <DEDUP_REMOVED lines=40> */
.L_x_2992:
[----:B------:R-:W-:Y:S05]  /*7230*/  BSYNC.RECONVERGENT B0 ;  /* 0x0000000000007941 */ /* 0x000fea0003800200 */
.L_x_2991:
[----:B------:R-:W-:Y:S04]  /*7240*/  BSSY.RECONVERGENT B0, `(.L_x_2993) ;  /* 0x0000105000007945 */ /* 0x000fe80003800200 */
[----:B------:R-:W-:Y:S05]  /*7250*/  @!P5 BRA `(.L_x_2994) ;  /* 0x00000010000cd947 */ /* 0x000fea0003800000 */
[C---:B------:R-:W-:Y:S01]  /*7260*/  ISETP.GE.AND P0, PT, R30.reuse, R27, PT ;  /* 0x0000001b1e00720c */ /* 0x040fe20003f06270 */
[----:B------:R-:W4:Y:S11]  /*7270*/  LDC.64 R2, c[0x0][0x4a8] ;  /* 0x00012a00ff027b82 */ /* 0x000f360000000a00 */
[----:B------:R-:W-:Y:S01]  /*7280*/  @!UPT UIADD3 URZ, UPT, UPT, URZ, URZ, URZ ;  /* 0x000000fffffff290 */ /* 0x000fe2000fffe0ff */
[----:B------:R-:W-:Y:S04]  /*7290*/  @!P0 ISETP.GE.U32.AND P1, PT, R30, R35, PT ;  /* 0x000000231e00820c */ /* 0x000fe80003f26070 */
[----:B--2---:R-:W-:Y:S02]  /*72a0*/  @!P0 SEL R7, R34, RZ, P1 ;  /* 0x000000ff22078207 */ /* 0x004fe40000800000 */
[----:B------:R-:W-:Y:S02]  /*72b0*/  @!P0 SEL R9, R125, RZ, P1 ;  /* 0x000000ff7d098207 */ /* 0x000fe40000800000 */
[C---:B----4-:R-:W-:Y:S04]  /*72c0*/  LEA R14, P2, R2.reuse, R28, 0x6 ;  /* 0x0000001c020e7211 */ /* 0x050fe800078430ff */
[----:B------:R-:W-:Y:S02]  /*72d0*/  LEA.HI.X R15, R2, R29, R3, 0x6, P2 ;  /* 0x0000001d020f7211 */ /* 0x000fe400010f3403 */
[----:B------:R-:W-:Y:S02]  /*72e0*/  @!P0 IADD3 R7, P2, PT, R114, R7, RZ ;  /* 0x0000000772078210 */ /* 0x000fe40007f5e0ff */
[----:B------:R-:W-:Y:S01]  /*72f0*/  @!P0 SEL R3, R35, R34, !P1 ;  /* 0x0000002223038207 */ /* 0x000fe20004800000 */
[----:B------:R-:W2:Y:S02]  /*7300*/  LDG.E.128 R20, desc[UR6][R14.64] ;  /* 0x000000060e147981 */ /* 0x000ea4000c1e1d00 */
        /* <DEDUP_REMOVED lines=22> */
[----:B-1----:R-:W-:Y:S01]  /*7470*/  @!P0 IMAD.U32 R12, R42, 0x10000, RZ ;  /* 0x000100002a0c8824 */ /* 0x002fe200078e00ff */
        /* <DEDUP_REMOVED lines=20> */
[----:B--2---:R-:W-:Y:S02]  /*75c0*/  @!P0 IMAD.U32 R11, R20, 0x10000, RZ ;  /* 0x00010000140b8824 */ /* 0x004fe400078e00ff */
        /* <DEDUP_REMOVED lines=8> */
[----:B------:R-:W1:Y:S01]  /*7650*/  LDC.64 R36, c[0x0][0x3b8] ;  /* 0x0000ee00ff247b82 */ /* 0x000e620000000a00 */
        /* <DEDUP_REMOVED lines=25> */
[----:B-1----:R-:W-:Y:S01]  /*77f0*/  LEA R48, P5, R36, R92, 0x6 ;  /* 0x0000005c24307211 */ /* 0x002fe200078a30ff */
        /* <DEDUP_REMOVED lines=14> */
[----:B------:R-:W2:Y:S04]  /*78e0*/  LDG.E.128 R36, desc[UR6][R14.64+0x80] ;  /* 0x000080060e247981 */ /* 0x000ea8000c1e1d00 */
[----:B------:R-:W-:Y:S01]  /*78f0*/  @!P1 IMAD.X R13, R0, 0x1, R99, P0 ;  /* 0x00000001000d9824 */ /* 0x000fe200000e0663 */
[----:B------:R-:W-:Y:S03]  /*7900*/  ISETP.GE.U32.OR P0, PT, R26, R35, P1 ;  /* 0x000000231a00720c */ /* 0x000fe60000f06470 */
[----:B------:R-:W3:Y:S08]  /*7910*/  @!P1 LDG.E.128 R4, desc[UR6][R4.64+0x80] ;  /* 0x0000800604049981 */ /* 0x000ef0000c1e1d00 */
[----:B------:R-:W4:Y:S08]  /*7920*/  @!P1 LDG.E.128 R44, desc[UR6][R44.64+0x80] ;  /* 0x000080062c2c9981 */ /* 0x000f30000c1e1d00 */
[----:B------:R5:W1:Y:S01]  /*7930*/  @!P1 LDG.E.128 R40, desc[UR6][R12.64+0x80] ;  /* 0x000080060c289981 */ /* 0x000a62000c1e1d00 */
        /* <DEDUP_REMOVED lines=10> */
[C---:B-----5:R-:W-:Y:S01]  /*79e0*/  @!P1 IMAD.U32 R12, R46.reuse, 0x10000, RZ ;  /* 0x000100002e0c9824 */ /* 0x060fe200078e00ff */
[----:B------:R-:W-:Y:S01]  /*79f0*/  @!P1 LOP3.LUT R13, R45, 0xffff0000, RZ, 0xc0, !PT ;  /* 0xffff00002d0d9812 */ /* 0x000fe200078ec0ff */
[----:B------:R-:W-:Y:S01]  /*7a00*/  @!P0 FADD.FTZ R19, -R19, -RZ ;  /* 0x800000ff13138221 */ /* 0x000fe20000010100 */
[----:B------:R-:W-:Y:S01]  /*7a10*/  @!P1 LOP3.LUT R11, R46, 0xffff0000, RZ, 0xc0, !PT ;  /* 0xffff00002e0b9812 */ /* 0x000fe200078ec0ff */
[----:B------:R-:W-:Y:S01]  /*7a20*/  @!P0 FADD.FTZ R17, -R17, -RZ ;  /* 0x800000ff11118221 */ /* 0x000fe20000010100 */
[----:B------:R-:W-:Y:S01]  /*7a30*/  @!P1 SHF.L.U32 R7, R47, 0x10, RZ ;  /* 0x000000102f079819 */ /* 0x000fe200000006ff */
[----:B-1----:R-:W-:Y:S01]  /*7a40*/  @!P1 IMAD.U32 R21, R43, 0x10000, RZ ;  /* 0x000100002b159824 */ /* 0x002fe200078e00ff */
        /* <DEDUP_REMOVED lines=20> */
[C---:B--2---:R-:W-:Y:S01]  /*7b90*/  @!P1 LOP3.LUT R11, R36.reuse, 0xffff0000, RZ, 0xc0, !PT ;  /* 0xffff0000240b9812 */ /* 0x044fe200078ec0ff */
        /* <DEDUP_REMOVED lines=43> */
[----:B------:R-:W3:Y:S08]  /*7e50*/  @!P0 LDG.E.128 R4, desc[UR6][R4.64+0x100] ;  /* 0x0001000604048981 */ /* 0x000ef0000c1e1d00 */
[----:B------:R-:W5:Y:S08]  /*7e60*/  @!P0 LDG.E.128 R44, desc[UR6][R16.64+0x100] ;  /* 0x00010006102c8981 */ /* 0x000f70000c1e1d00 */
[----:B------:R3:W4:Y:S01]  /*7e70*/  LDG.E.128 R40, desc[UR6][R14.64+0x100] ;  /* 0x000100060e287981 */ /* 0x000722000c1e1d00 */
        /* <DEDUP_REMOVED lines=9> */
[C---:B---3--:R-:W-:Y:S01]  /*7f10*/  @!P0 IMAD.U32 R14, R6.reuse, 0x10000, RZ ;  /* 0x00010000060e8824 */ /* 0x048fe200078e00ff */
        /* <DEDUP_REMOVED lines=17> */
[----:B----4-:R-:W-:Y:S01]  /*8030*/  @!P0 IMAD.U32 R9, R40, 0x10000, RZ ;  /* 0x0001000028098824 */ /* 0x010fe200078e00ff */
        /* <DEDUP_REMOVED lines=37> */
.L_x_2994:
[----:B------:R-:W-:Y:S05]  /*8290*/  BSYNC.RECONVERGENT B0 ;  /* 0x0000000000007941 */ /* 0x000fea0003800200 */
.L_x_2993:
[----:B------:R-:W-:Y:S04]  /*82a0*/  BSSY.RECONVERGENT B0, `(.L_x_2995) ;  /* 0x0000107000007945 */ /* 0x000fe80003800200 */
[----:B------:R-:W-:Y:S05]  /*82b0*/  @!P4 BRA `(.L_x_2996) ;  /* 0x000000100014c947 */ /* 0x000fea0003800000 */
[C---:B------:R-:W-:Y:S01]  /*82c0*/  ISETP.GE.AND P0, PT, R30.reuse, R27, PT ;  /* 0x0000001b1e00720c */ /* 0x040fe20003f06270 */
[----:B--2---:R-:W2:Y:S01]  /*82d0*/  LDC.64 R10, c[0x0][0x4a8] ;  /* 0x00012a00ff0a7b82 */ /* 0x004ea20000000a00 */
[----:B------:R-:W-:Y:S11]  /*82e0*/  MOV R93, R89 ;  /* 0x00000059005d7202 */ /* 0x000ff60000000f00 */
[-C--:B------:R-:W-:Y:S04]  /*82f0*/  @!P0 ISETP.GE.U32.AND P1, PT, R30, R35.reuse, PT ;  /* 0x000000231e00820c */ /* 0x080fe80003f26070 */
[----:B------:R-:W-:Y:S02]  /*8300*/  @!P0 SEL R0, R34, RZ, P1 ;  /* 0x000000ff22008207 */ /* 0x000fe40000800000 */
[----:B------:R-:W-:Y:S02]  /*8310*/  @!P0 SEL R9, R125, RZ, P1 ;  /* 0x000000ff7d098207 */ /* 0x000fe40000800000 */
[----:B------:R-:W-:Y:S01]  /*8320*/  @!P0 IADD3 R5, P2, PT, R115, R0, RZ ;  /* 0x0000000073058210 */ /* 0x000fe20007f5e0ff */
[----:B--2---:R-:W-:Y:S02]  /*8330*/  IMAD R3, R11, 0x60, RZ ;  /* 0x000000600b037824 */ /* 0x004fe400078e02ff */
[----:B------:R-:W-:Y:S04]  /*8340*/  IMAD.WIDE.U32 R10, R10, 0x60, R28 ;  /* 0x000000600a0a7825 */ /* 0x000fe800078e001c */
[----:B------:R-:W-:Y:S01]  /*8350*/  @!P0 IMAD.X R0, R102, 0x1, R9, P2 ;  /* 0x0000000166008824 */ /* 0x000fe200010e0609 */
[----:B------:R-:W-:Y:S01]  /*8360*/  @!P0 SHF.L.U32 R9, R5, 0x1, RZ ;  /* 0x0000000105098819 */ /* 0x000fe200000006ff */
[----:B------:R-:W-:Y:S01]  /*8370*/  IMAD.IADD R11, R11, 0x1, R3 ;  /* 0x000000010b0b7824 */ /* 0x000fe200078e0203 */
[----:B------:R-:W-:Y:S02]  /*8380*/  @!P0 SEL R3, R35, R34, !P1 ;  /* 0x0000002223038207 */ /* 0x000fe40004800000 */
[----:B------:R-:W-:Y:S02]  /*8390*/  @!P0 SHF.L.U64.HI R0, R5, 0x1, R0 ;  /* 0x0000000105008819 */ /* 0x000fe40000010200 */
[----:B----4-:R-:W-:Y:S01]  /*83a0*/  @!P0 IADD3 R40, P1, PT, R9, R96, RZ ;  /* 0x0000006009288210 */ /* 0x010fe20007f3e0ff */
[----:B------:R-:W-:Y:S01]  /*83b0*/  @!P0 IMAD.WIDE R6, R3, 0x2, R10 ;  /* 0x0000000203068825 */ /* 0x000fe200078e020a */
[----:B------:R-:W2:Y:S03]  /*83c0*/  LDG.E.128 R20, desc[UR6][R10.64] ;  /* 0x000000060a147981 */ /* 0x000ea6000c1e1d00 */
        /* <DEDUP_REMOVED lines=14> */
[----:B-1----:R-:W-:Y:S01]  /*84b0*/  @!P0 SHF.L.U32 R14, R42, 0x10, RZ ;  /* 0x000000102a0e8819 */ /* 0x002fe200000006ff */
        /* <DEDUP_REMOVED lines=21> */
[----:B--2---:R-:W-:Y:S02]  /*8610*/  @!P0 IMAD.U32 R9, R20, 0x10000, RZ ;  /* 0x0001000014098824 */ /* 0x004fe400078e00ff */
        /* <DEDUP_REMOVED lines=12> */
[----:B------:R-:W-:Y:S02]  /*86e0*/  @!P0 IMAD.U32 R12, R21, 0x10000, RZ ;  /* 0x00010000150c8824 */ /* 0x000fe400078e00ff */
[----:B------:R-:W-:Y:S01]  /*86f0*/  @!P0 FFMA.FTZ R2, R13, R14, R2 ;  /* 0x0000000e0d028223 */ /* 0x000fe20000010002 */
[----:B------:R-:W-:Y:S01]  /*8700*/  @!P0 LOP3.LUT R13, R38, 0xffff0000, RZ, 0xc0, !PT ;  /* 0xffff0000260d8812 */ /* 0x000fe200078ec0ff */
[----:B------:R-:W1:Y:S01]  /*8710*/  LDC.64 R18, c[0x0][0x3b8] ;  /* 0x0000ee00ff127b82 */ /* 0x000e620000000a00 */
        /* <DEDUP_REMOVED lines=15> */
[----:B------:R-:W-:Y:S01]  /*8810*/  @!P0 FFMA.FTZ R7, R0, R14, R7 ;  /* 0x0000000e00078223 */ /* 0x000fe20000010007 */
[----:B------:R-:W-:Y:S02]  /*8820*/  @!P1 SEL R0, R34, RZ, P2 ;  /* 0x000000ff22009207 */ /* 0x000fe40001000000 */
[----:B------:R-:W-:Y:S01]  /*8830*/  @!P0 FFMA.FTZ R8, R3, R15, R8 ;  /* 0x0000000f03088223 */ /* 0x000fe20000010008 */
[----:B------:R-:W-:Y:S02]  /*8840*/  @!P1 SEL R3, R125, RZ, P2 ;  /* 0x000000ff7d039207 */ /* 0x000fe40001000000 */
[----:B------:R-:W-:Y:S02]  /*8850*/  @!P1 IADD3 R13, P4, PT, R115, R0, RZ ;  /* 0x00000000730d9210 */ /* 0x000fe40007f9e0ff */
[----:B------:R-:W-:Y:S01]  /*8860*/  @!P0 F2FP.BF16.F32.PACK_AB R6, R6, R5 ;  /* 0x000000050606823e */ /* 0x000fe200000010ff */
[----:B-1----:R-:W-:Y:S01]  /*8870*/  IMAD.WIDE.U32 R48, R18, 0x60, R92 ;  /* 0x0000006012307825 */ /* 0x002fe200078e005c */
[----:B------:R-:W-:Y:S03]  /*8880*/  @!P0 F2FP.BF16.F32.PACK_AB R7, R8, R7 ;  /* 0x000000070807823e */ /* 0x000fe600000010ff */
[----:B------:R-:W-:Y:S01]  /*8890*/  @!P1 IMAD.X R0, R102, 0x1, R3, P4 ;  /* 0x0000000166009824 */ /* 0x000fe200020e0603 */
[----:B------:R-:W-:Y:S01]  /*88a0*/  @!P0 MOV R23, R7 ;  /* 0x0000000700178202 */ /* 0x000fe20000000f00 */
[----:B------:R-:W-:Y:S01]  /*88b0*/  IMAD R19, R19, 0x60, RZ ;  /* 0x0000006013137824 */ /* 0x000fe200078e02ff */
[----:B------:R-:W-:Y:S01]  /*88c0*/  @!P1 SEL R3, R35, R34, !P2 ;  /* 0x0000002223039207 */ /* 0x000fe20005000000 */
[----:B------:R-:W-:Y:S01]  /*88d0*/  @!P0 IMAD.MOV.U32 R22, RZ, RZ, R6 ;  /* 0x000000ffff168224 */ /* 0x000fe200078e0006 */
[----:B------:R-:W-:Y:S01]  /*88e0*/  @!P1 SHF.L.U64.HI R0, R13, 0x1, R0 ;  /* 0x000000010d009819 */ /* 0x000fe20000010200 */
[----:B------:R-:W-:Y:S01]  /*88f0*/  IMAD.IADD R49, R49, 0x1, R19 ;  /* 0x0000000131317824 */ /* 0x000fe200078e0213 */
[----:B------:R-:W-:Y:S01]  /*8900*/  @!P1 SHF.L.U32 R13, R13, 0x1, RZ ;  /* 0x000000010d0d9819 */ /* 0x000fe200000006ff */
[----:B------:R-:W-:Y:S01]  /*8910*/  @!P1 IMAD.WIDE R4, R3, 0x2, R10 ;  /* 0x0000000203049825 */ /* 0x000fe200078e020a */
[----:B------:R-:W-:Y:S02]  /*8920*/  ISETP.GE.U32.OR P2, PT, R26, R35, P1 ;  /* 0x000000231a00720c */ /* 0x000fe40000f46470 */
[C---:B------:R-:W-:Y:S01]  /*8930*/  @!P1 IADD3 R44, P0, PT, R13.reuse, R96, RZ ;  /* 0x000000600d2c9210 */ /* 0x040fe20007f1e0ff */
[----:B------:R1:W-:Y:S04]  /*8940*/  STG.E.128 desc[UR6][R48.64], R20 ;  /* 0x0000001430007986 */ /* 0x0003e8000c101d06 */
[C---:B------:R-:W-:Y:S01]  /*8950*/  @!P1 IMAD.X R45, R0.reuse, 0x1, R97, P0 ;  /* 0x00000001002d9824 */ /* 0x040fe200000e0661 */
[----:B------:R-:W-:Y:S03]  /*8960*/  @!P1 IADD3 R12, P0, PT, R13, R98, RZ ;  /* 0x000000620d0c9210 */ /* 0x000fe60007f1e0ff */
[----:B------:R-:W2:Y:S01]  /*8970*/  @!P1 LDG.E.128 R4, desc[UR6][R4.64+0x80] ;  /* 0x0000800604049981 */ /* 0x000ea2000c1e1d00 */
[----:B------:R-:W-:Y:S02]  /*8980*/  @!P1 IADD3.X R13, PT, PT, R0, R99, RZ, P0, !PT ;  /* 0x00000063000d9210 */ /* 0x000fe400007fe4ff */
[----:B------:R-:W-:Y:S05]  /*8990*/  ISETP.GE.AND P0, PT, R25, R27, PT ;  /* 0x0000001b1900720c */ /* 0x000fea0003f06270 */
[----:B------:R-:W3:Y:S08]  /*89a0*/  @!P1 LDG.E.128 R44, desc[UR6][R44.64+0x80] ;  /* 0x000080062c2c9981 */ /* 0x000ef0000c1e1d00 */
[----:B------:R4:W5:Y:S08]  /*89b0*/  @!P1 LDG.E.128 R40, desc[UR6][R12.64+0x80] ;  /* 0x000080060c289981 */ /* 0x000970000c1e1d00 */
[----:B------:R-:W5:Y:S01]  /*89c0*/  LDG.E.128 R36, desc[UR6][R10.64+0x80] ;  /* 0x000080060a247981 */ /* 0x000f62000c1e1d00 */
[C---:B--2---:R-:W-:Y:S01]  /*89d0*/  @!P1 SHF.L.U32 R8, R7.reuse, 0x10, RZ ;  /* 0x0000001007089819 */ /* 0x044fe200000006ff */
[C---:B------:R-:W-:Y:S01]  /*89e0*/  @!P1 IMAD.U32 R0, R4.reuse, 0x10000, RZ ;  /* 0x0001000004009824 */ /* 0x040fe200078e00ff */
[----:B----4-:R-:W-:Y:S02]  /*89f0*/  @!P1 LOP3.LUT R12, R7, 0xffff0000, RZ, 0xc0, !PT ;  /* 0xffff0000070c9812 */ /* 0x010fe400078ec0ff */
[----:B------:R-:W-:Y:S02]  /*8a00*/  @!P1 LOP3.LUT R2, R4, 0xffff0000, RZ, 0xc0, !PT ;  /* 0xffff000004029812 */ /* 0x000fe400078ec0ff */
[----:B------:R-:W-:Y:S02]  /*8a10*/  @!P1 SHF.L.U32 R3, R5, 0x10, RZ ;  /* 0x0000001005039819 */ /* 0x000fe400000006ff */
[C---:B---3--:R-:W-:Y:S01]  /*8a20*/  @!P1 SHF.L.U32 R7, R47.reuse, 0x10, RZ ;  /* 0x000000102f079819 */ /* 0x048fe200000006ff */
[C---:B------:R-:W-:Y:S01]  /*8a30*/  @!P1 IMAD.U32 R14, R46.reuse, 0x10000, RZ ;  /* 0x000100002e0e9824 */ /* 0x040fe200078e00ff */
[----:B------:R-:W-:Y:S01]  /*8a40*/  @!P1 LOP3.LUT R13, R46, 0xffff0000, RZ, 0xc0, !PT ;  /* 0xffff00002e0d9812 */ /* 0x000fe200078ec0ff */
[----:B------:R-:W-:Y:S01]  /*8a50*/  @!P1 IMAD.U32 R19, R44, 0x10000, RZ ;  /* 0x000100002c139824 */ /* 0x000fe200078e00ff */
[----:B------:R-:W-:Y:S01]  /*8a60*/  @!P1 LOP3.LUT R9, R47, 0xffff0000, RZ, 0xc0, !PT ;  /* 0xffff00002f099812 */ /* 0x000fe200078ec0ff */
[----:B------:R-:W-:Y:S01]  /*8a70*/  @!P2 FADD.FTZ R14, -R14, -RZ ;  /* 0x800000ff0e0ea221 */ /* 0x000fe20000010100 */
[----:B------:R-:W-:Y:S01]  /*8a80*/  @!P1 LOP3.LUT R4, R5, 0xffff0000, RZ, 0xc0, !PT ;  /* 0xffff000005049812 */ /* 0x000fe200078ec0ff */
[----:B------:R-:W-:Y:S01]  /*8a90*/  @!P1 IMAD.U32 R5, R6, 0x10000, RZ ;  /* 0x0001000006059824 */ /* 0x000fe200078e00ff */
[----:B------:R-:W-:Y:S01]  /*8aa0*/  @!P1 LOP3.LUT R17, R44, 0xffff0000, RZ, 0xc0, !PT ;  /* 0xffff00002c119812 */ /* 0x000fe200078ec0ff */
[----:B------:R-:W-:Y:S01]  /*8ab0*/  @!P2 FADD.FTZ R19, -R19, -RZ ;  /* 0x800000ff1313a221 */ /* 0x000fe20000010100 */
[----:B------:R-:W-:Y:S01]  /*8ac0*/  @!P1 SHF.L.U32 R16, R45, 0x10, RZ ;  /* 0x000000102d109819 */ /* 0x000fe200000006ff */
[----:B------:R-:W-:Y:S01]  /*8ad0*/  @!P1 FMUL.FTZ R5, R5, R14 ;  /* 0x0000000e05059220 */ /* 0x000fe20000410000 */
[----:B------:R-:W-:Y:S01]  /*8ae0*/  @!P1 LOP3.LUT R15, R45, 0xffff0000, RZ, 0xc0, !PT ;  /* 0xffff00002d0f9812 */ /* 0x000fe200078ec0ff */
[----:B------:R-:W-:Y:S01]  /*8af0*/  @!P1 FMUL.FTZ R0, R0, R19 ;  /* 0x0000001300009220 */ /* 0x000fe20000410000 */
[----:B------:R-:W-:Y:S01]  /*8b00*/  @!P1 LOP3.LUT R6, R6, 0xffff0000, RZ, 0xc0, !PT ;  /* 0xffff000006069812 */ /* 0x000fe200078ec0ff */
[----:B------:R-:W-:Y:S01]  /*8b10*/  @!P2 FADD.FTZ R7, -R7, -RZ ;  /* 0x800000ff0707a221 */ /* 0x000fe20000010100 */
[----:B-----5:R-:W-:Y:S01]  /*8b20*/  @!P1 LOP3.LUT R14, R40, 0xffff0000, RZ, 0xc0, !PT ;  /* 0xffff0000280e9812 */ /* 0x020fe200078ec0ff */
[----:B------:R-:W-:Y:S01]  /*8b30*/  @!P2 FADD.FTZ R13, -R13, -RZ ;  /* 0x800000ff0d0da221 */ /* 0x000fe20000010100 */
[----:B------:R-:W-:Y:S01]  /*8b40*/  @!P1 LOP3.LUT R18, R41, 0xffff0000, RZ, 0xc0, !PT ;  /* 0xffff000029129812 */ /* 0x000fe200078ec0ff */
[----:B------:R-:W-:Y:S01]  /*8b50*/  @!P2 FADD.FTZ R9, -R9, -RZ ;  /* 0x800000ff0909a221 */ /* 0x000fe20000010100 */
[----:B-1----:R-:W-:Y:S01]  /*8b60*/  @!P1 LOP3.LUT R20, R42, 0xffff0000, RZ, 0xc0, !PT ;  /* 0xffff00002a149812 */ /* 0x002fe200078ec0ff */
[----:B------:R-:W-:Y:S01]  /*8b70*/  @!P2 FADD.FTZ R17, -R17, -RZ ;  /* 0x800000ff1111a221 */ /* 0x000fe20000010100 */
[----:B------:R-:W-:Y:S01]  /*8b80*/  @!P1 SHF.L.U32 R21, R43, 0x10, RZ ;  /* 0x000000102b159819 */ /* 0x000fe200000006ff */
[----:B------:R-:W-:Y:S01]  /*8b90*/  @!P2 FADD.FTZ R15, -R15, -RZ ;  /* 0x800000ff0f0fa221 */ /* 0x000fe20000010100 */
[----:B------:R-:W-:Y:S01]  /*8ba0*/  @!P1 LOP3.LUT R22, R43, 0xffff0000, RZ, 0xc0, !PT ;  /* 0xffff00002b169812 */ /* 0x000fe200078ec0ff */
[----:B------:R-:W-:Y:S01]  /*8bb0*/  @!P1 FMUL.FTZ R7, R8, R7 ;  /* 0x0000000708079220 */ /* 0x000fe20000410000 */
[----:B------:R-:W-:Y:S01]  /*8bc0*/  @!P2 FADD.FTZ R16, -R16, -RZ ;  /* 0x800000ff1010a221 */ /* 0x000fe20000010100 */
[----:B------:R-:W-:Y:S01]  /*8bd0*/  @!P0 ISETP.GE.U32.AND P2, PT, R25, R35, PT ;  /* 0x000000231900820c */ /* 0x000fe20003f46070 */
[----:B------:R-:W-:Y:S01]  /*8be0*/  @!P1 FMUL.FTZ R6, R6, R13 ;  /* 0x0000000d06069220 */ /* 0x000fe20000410000 */
[----:B------:R-:W-:Y:S01]  /*8bf0*/  @!P1 LOP3.LUT R13, R36, 0xffff0000, RZ, 0xc0, !PT ;  /* 0xffff0000240d9812 */ /* 0x000fe200078ec0ff */
[----:B------:R-:W-:Y:S01]  /*8c00*/  @!P1 FMUL.FTZ R8, R12, R9 ;  /* 0x000000090c089220 */ /* 0x000fe20000410000 */
[----:B------:R-:W-:Y:S01]  /*8c10*/  @!P0 SEL R125, R125, RZ, P2 ;  /* 0x000000ff7d7d8207 */ /* 0x000fe20001000000 */
[----:B------:R-:W-:Y:S02]  /*8c20*/  @!P1 IMAD.U32 R12, R40, 0x10000, RZ ;  /* 0x00010000280c9824 */ /* 0x000fe400078e00ff */
[----:B------:R-:W-:Y:S01]  /*8c30*/  @!P1 FMUL.FTZ R2, R2, R17 ;  /* 0x0000001102029220 */ /* 0x000fe20000410000 */
[----:B------:R-:W-:Y:S01]  /*8c40*/  @!P1 LOP3.LUT R17, R37, 0xffff0000, RZ, 0xc0, !PT ;  /* 0xffff000025119812 */ /* 0x000fe200078ec0ff */
[----:B------:R-:W-:Y:S02]  /*8c50*/  @!P1 IMAD.U32 R9, R36, 0x10000, RZ ;  /* 0x0001000024099824 */ /* 0x000fe400078e00ff */
[----:B------:R-:W-:Y:S01]  /*8c60*/  @!P1 FMUL.FTZ R3, R3, R16 ;  /* 0x0000001003039220 */ /* 0x000fe20000410000 */
[----:B------:R-:W-:Y:S01]  /*8c70*/  @!P1 SHF.L.U32 R16, R37, 0x10, RZ ;  /* 0x0000001025109819 */ /* 0x000fe200000006ff */
[----:B------:R-:W-:Y:S01]  /*8c80*/  @!P1 FMUL.FTZ R4, R4, R15 ;  /* 0x0000000f04049220 */ /* 0x000fe20000410000 */
[----:B------:R-:W-:Y:S01]  /*8c90*/  @!P1 SHF.L.U32 R15, R41, 0x10, RZ ;  /* 0x00000010290f9819 */ /* 0x000fe200000006ff */
[----:B------:R-:W-:Y:S01]  /*8ca0*/  @!P1 FFMA.FTZ R0, R9, R12, R0 ;  /* 0x0000000c09009223 */ /* 0x000fe20000010000 */
[----:B------:R-:W-:Y:S01]  /*8cb0*/  @!P1 LOP3.LUT R9, R38, 0xffff0000, RZ, 0xc0, !PT ;  /* 0xffff000026099812 */ /* 0x000fe200078ec0ff */
[----:B------:R-:W-:Y:S01]  /*8cc0*/  @!P1 FFMA.FTZ R2, R13, R14, R2 ;  /* 0x0000000e0d029223 */ /* 0x000fe20000010002 */
[----:B------:R-:W-:Y:S01]  /*8cd0*/  @!P0 SEL R14, R34, RZ, P2 ;  /* 0x000000ff220e8207 */ /* 0x000fe20001000000 */
[----:B------:R-:W-:Y:S01]  /*8ce0*/  @!P1 FFMA.FTZ R3, R16, R15, R3 ;  /* 0x0000000f10039223 */ /* 0x000fe20000010003 */
[----:B------:R-:W-:Y:S01]  /*8cf0*/  @!P1 LOP3.LUT R13, R39, 0xffff0000, RZ, 0xc0, !PT ;  /* 0xffff0000270d9812 */ /* 0x000fe200078ec0ff */
[----:B------:R-:W-:Y:S01]  /*8d00*/  @!P1 FFMA.FTZ R4, R17, R18, R4 ;  /* 0x0000001211049223 */ /* 0x000fe20000010004 */
[----:B------:R-:W-:Y:S01]  /*8d10*/  @!P0 IADD3 R17, P4, PT, R115, R14, RZ ;  /* 0x0000000e73118210 */ /* 0x000fe20007f9e0ff */
[----:B------:R-:W-:Y:S01]  /*8d20*/  @!P1 IMAD.U32 R19, R42, 0x10000, RZ ;  /* 0x000100002a139824 */ /* 0x000fe200078e00ff */
[----:B------:R-:W-:Y:S01]  /*8d30*/  @!P1 SHF.L.U32 R14, R39, 0x10, RZ ;  /* 0x00000010270e9819 */ /* 0x000fe200000006ff */
[----:B------:R-:W-:Y:S01]  /*8d40*/  @!P1 IMAD.U32 R12, R38, 0x10000, RZ ;  /* 0x00010000260c9824 */ /* 0x000fe200078e00ff */
[----:B------:R-:W-:Y:S02]  /*8d50*/  @!P1 F2FP.BF16.F32.PACK_AB R3, R4, R3 ;  /* 0x000000030403923e */ /* 0x000fe400000010ff */
[----:B------:R-:W-:Y:S01]  /*8d60*/  @!P1 F2FP.BF16.F32.PACK_AB R0, R2, R0 ;  /* 0x000000000200923e */ /* 0x000fe200000010ff */
[----:B------:R-:W-:Y:S01]  /*8d70*/  @!P1 FFMA.FTZ R5, R12, R19, R5 ;  /* 0x000000130c059223 */ /* 0x000fe20000010005 */
[----:B------:R-:W-:Y:S01]  /*8d80*/  @!P1 FFMA.FTZ R6, R9, R20, R6 ;  /* 0x0000001409069223 */ /* 0x000fe20000010006 */
[----:B------:R-:W-:Y:S01]  /*8d90*/  @!P1 FFMA.FTZ R7, R14, R21, R7 ;  /* 0x000000150e079223 */ /* 0x000fe20000010007 */
[----:B------:R-:W-:Y:S01]  /*8da0*/  @!P1 MOV R36, R0 ;  /* 0x0000000000249202 */ /* 0x000fe20000000f00 */
[----:B------:R-:W-:Y:S01]  /*8db0*/  @!P1 FFMA.FTZ R8, R13, R22, R8 ;  /* 0x000000160d089223 */ /* 0x000fe20000010008 */
[----:B------:R-:W-:Y:S01]  /*8dc0*/  @!P0 IMAD.X R12, R102, 0x1, R125, P4 ;  /* 0x00000001660c8824 */ /* 0x000fe200020e067d */
[----:B------:R-:W-:Y:S01]  /*8dd0*/  @!P1 F2FP.BF16.F32.PACK_AB R6, R6, R5 ;  /* 0x000000050606923e */ /* 0x000fe200000010ff */
[----:B------:R-:W-:Y:S01]  /*8de0*/  @!P1 IMAD.MOV.U32 R37, RZ, RZ, R3 ;  /* 0x000000ffff259224 */ /* 0x000fe200078e0003 */
[----:B------:R-:W-:Y:S02]  /*8df0*/  @!P0 SEL R3, R35, R34, !P2 ;  /* 0x0000002223038207 */ /* 0x000fe40005000000 */
[----:B------:R-:W-:Y:S02]  /*8e00*/  @!P1 F2FP.BF16.F32.PACK_AB R7, R8, R7 ;  /* 0x000000070807923e */ /* 0x000fe400000010ff */
[----:B------:R-:W-:Y:S01]  /*8e10*/  @!P0 SHF.L.U64.HI R12, R17, 0x1, R12 ;  /* 0x00000001110c8819 */ /* 0x000fe2000001020c */
[----:B------:R-:W-:Y:S01]  /*8e20*/  @!P0 IMAD.WIDE R4, R3, 0x2, R10 ;  /* 0x0000000203048825 */ /* 0x000fe200078e020a */
[----:B------:R-:W-:Y:S02]  /*8e30*/  @!P0 SHF.L.U32 R17, R17, 0x1, RZ ;  /* 0x0000000111118819 */ /* 0x000fe400000006ff */
[----:B------:R-:W-:Y:S01]  /*8e40*/  @!P1 MOV R38, R6 ;  /* 0x0000000600269202 */ /* 0x000fe20000000f00 */
[----:B------:R-:W-:Y:S01]  /*8e50*/  @!P1 IMAD.MOV.U32 R39, RZ, RZ, R7 ;  /* 0x000000ffff279224 */ /* 0x000fe200078e0007 */
[C---:B------:R-:W-:Y:S02]  /*8e60*/  @!P0 IADD3 R44, P4, PT, R17.reuse, R96, RZ ;  /* 0x00000060112c8210 */ /* 0x040fe40007f9e0ff */
[----:B------:R-:W-:Y:S02]  /*8e70*/  @!P0 IADD3 R16, P1, PT, R17, R98, RZ ;  /* 0x0000006211108210 */ /* 0x000fe40007f3e0ff */
[----:B------:R1:W-:Y:S01]  /*8e80*/  STG.E.128 desc[UR6][R48.64+0x80], R36 ;  /* 0x0000802430007986 */ /* 0x0003e2000c101d06 */
[C---:B------:R-:W-:Y:S01]  /*8e90*/  @!P0 IMAD.X R45, R12.reuse, 0x1, R97, P4 ;  /* 0x000000010c2d8824 */ /* 0x040fe200020e0661 */
[----:B------:R-:W-:Y:S02]  /*8ea0*/  @!P0 IADD3.X R17, PT, PT, R12, R99, RZ, P1, !PT ;  /* 0x000000630c118210 */ /* 0x000fe40000ffe4ff */
[----:B------:R-:W-:Y:S04]  /*8eb0*/  ISETP.GE.U32.OR P1, PT, R25, R35, P0 ;  /* 0x000000231900720c */ /* 0x000fe80000726470 */
[----:B------:R-:W2:Y:S08]  /*8ec0*/  @!P0 LDG.E.128 R44, desc[UR6][R44.64+0x100] ;  /* 0x000100062c2c8981 */ /* 0x000eb0000c1e1d00 */
[----:B------:R-:W3:Y:S08]  /*8ed0*/  @!P0 LDG.E.128 R4, desc[UR6][R4.64+0x100] ;  /* 0x0001000604048981 */ /* 0x000ef0000c1e1d00 */
[----:B------:R3:W4:Y:S08]  /*8ee0*/  @!P0 LDG.E.128 R40, desc[UR6][R16.64+0x100] ;  /* 0x0001000610288981 */ /* 0x000730000c1e1d00 */
[----:B------:R5:W4:Y:S01]  /*8ef0*/  LDG.E.128 R20, desc[UR6][R10.64+0x100] ;  /* 0x000100060a147981 */ /* 0x000b22000c1e1d00 */
[----:B--2---:R-:W-:Y:S01]  /*8f00*/  @!P0 SHF.L.U32 R9, R47, 0x10, RZ ;  /* 0x000000102f098819 */ /* 0x004fe200000006ff */
        /* <DEDUP_REMOVED lines=11> */
[----:B---3--:R-:W-:Y:S01]  /*8fc0*/  @!P0 LOP3.LUT R17, R4, 0xffff0000, RZ, 0xc0, !PT ;  /* 0xffff000004118812 */ /* 0x008fe200078ec0ff */
[----:B------:R-:W-:Y:S01]  /*8fd0*/  @!P1 FADD.FTZ R14, -R14, -RZ ;  /* 0x800000ff0e0e9221 */ /* 0x000fe20000010100 */
[----:B-----5:R-:W-:Y:S01]  /*8fe0*/  @!P0 SHF.L.U32 R10, R7, 0x10, RZ ;  /* 0x00000010070a8819 */ /* 0x020fe200000006ff */
        /* <DEDUP_REMOVED lines=9> */
[----:B----4-:R-:W-:Y:S01]  /*9080*/  @!P0 SHF.L.U32 R18, R43, 0x10, RZ ;  /* 0x000000102b128819 */ /* 0x010fe200000006ff */
[----:B------:R-:W-:Y:S01]  /*9090*/  @!P1 FADD.FTZ R2, -R2, -RZ ;  /* 0x800000ff02029221 */ /* 0x000fe20000010100 */
[C---:B------:R-:W-:Y:S02]  /*90a0*/  @!P0 IMAD.U32 R9, R20.reuse, 0x10000, RZ ;  /* 0x0001000014098824 */ /* 0x040fe400078e00ff */
        /* <DEDUP_REMOVED lines=38> */
.L_x_2996:
[----:B------:R-:W-:Y:S05]  /*9310*/  BSYNC.RECONVERGENT B0 ;  /* 0x0000000000007941 */ /* 0x000fea0003800200 */
.L_x_2995:
[----:B------:R-:W2:Y:S01]  /*9320*/  LDC R27, c[0x0][0x450] ;  /* 0x00011400ff1b7b82 */ /* 0x000ea20000000800 */
[----:B-1----:R-:W-:Y:S05]  /*9330*/  IMAD.U32 R91, R91, -0x20, RZ ;  /* 0xffffffe05b5b7824 */ /* 0x002fea00078e00ff */
[C---:B------:R-:W-:Y:S02]  /*9340*/  LEA R98, P1, R91.reuse, R98, 0x1 ;  /* 0x000000625b627211 */ /* 0x040fe400078208ff */
[C---:B------:R-:W-:Y:S02]  /*9350*/  LEA R96, P0, R91.reuse, R96, 0x1 ;  /* 0x000000605b607211 */ /* 0x040fe400078008ff */
[C---:B------:R-:W-:Y:S02]  /*9360*/  LEA.HI.X.SX32 R99, R91.reuse, R99, 0x1, P1 ;  /* 0x000000635b637211 */ /* 0x040fe400008f0eff */
[----:B------:R-:W-:Y:S09]  /*9370*/  LEA.HI.X.SX32 R97, R91, R97, 0x1, P0 ;  /* 0x000000615b617211 */ /* 0x000ff200000f0eff */
.L_x_2979:
[----:B------:R-:W-:Y:S05]  /*9380*/  BSYNC.RECONVERGENT B1 ;  /* 0x0000000000017941 */ /* 0x000fea0003800200 */
.L_x_2977:
[----:B------:R-:W-:Y:S04]  /*9390*/  ISETP.NE.U32.AND P2, PT, RZ, UR12, PT ;  /* 0x0000000cff007c0c */ /* 0x000fe8000bf45070 */
[----:B------:R-:W-:Y:S11]  /*93a0*/  ISETP.NE.AND.EX P2, PT, RZ, UR13, PT, P2 ;  /* 0x0000000dff007c0c */ /* 0x000ff6000bf45320 */
[----:B------:R-:W-:Y:S02]  /*93b0*/  @!UPT UIADD3 URZ, UPT, UPT, URZ, URZ, URZ ;  /* 0x000000fffffff290 */ /* 0x000fe4000fffe0ff */
[----:B------:R-:W5:Y:S01]  /*93c0*/  @!P2 LDC R2, c[0x0][0x3c0] ;  /* 0x0000f000ff02ab82 */ /* 0x000f620000000800 */
[----:B------:R-:W-:Y:S07]  /*93d0*/  @!P2 IMAD.MOV.U32 R3, RZ, RZ, RZ ;  /* 0x000000ffff03a224 */ /* 0x000fee00078e00ff */
[----:B------:R-:W3:Y:S01]  /*93e0*/  @!P2 LDC R0, c[0x0][0x3b8] ;  /* 0x0000ee00ff00ab82 */ /* 0x000ee20000000800 */
[----:B------:R-:W-:Y:S01]  /*93f0*/  @!P2 IADD3 R3, P0, PT, RZ, -R3, RZ ;  /* 0x80000003ff03a210 */ /* 0x000fe20007f1e0ff */
[----:B---3--:R-:W-:Y:S02]  /*9400*/  @!P2 IMAD.SHL.U32 R0, R0, 0x40, RZ ;  /* 0x000000400000a824 */ /* 0x008fe400078e00ff */
[----:B-----5:R-:W-:Y:S02]  /*9410*/  @!P2 IMAD.SHL.U32 R2, R2, 0x40, RZ ;  /* 0x000000400202a824 */ /* 0x020fe400078e00ff */
[----:B------:R-:W-:Y:S02]  /*9420*/  @!P2 IMAD.X R0, RZ, RZ, ~R0, P0 ;  /* 0x000000ffff00a224 */ /* 0x000fe400000e0e00 */
[----:B------:R-:W-:Y:S05]  /*9430*/  @!P2 IMAD.X R2, RZ, RZ, ~R2, P0 ;  /* 0x000000ffff02a224 */ /* 0x000fea00000e0e02 */
[C---:B-12-4-:R-:W-:Y:S02]  /*9440*/  @!P2 SHF.R.S64 R5, R3.reuse, 0x1f, R2 ;  /* 0x0000001f0305a819 */ /* 0x056fe40000001002 */
        /* <DEDUP_REMOVED lines=10> */
[----:B------:R-:W-:Y:S02]  /*94f0*/  MOV R8, RZ ;  /* 0x000000ff00087202 */ /* 0x000fe40000000f00 */
[----:B------:R-:W-:Y:S02]  /*9500*/  IABS R4, R126 ;  /* 0x0000007e00047213 */ /* 0x000fe40000000000 */
[----:B-1----:R-:W-:Y:S04]  /*9510*/  IABS R0, R3 ;  /* 0x0000000300007213 */ /* 0x002fe80000000000 */
[----:B------:R-:W1:Y:S10]  /*9520*/  I2F.RP R7, R0 ;  /* 0x0000000000077306 */ /* 0x000e740000209400 */
[----:B-1----:R-:W1:Y:S02]  /*9530*/  MUFU.RCP R2, R7 ;  /* 0x0000000700027308 */ /* 0x002e640000001000 */
[----:B-1----:R-:W-:Y:S08]  /*9540*/  VIADD R6, R2, 0xffffffe ;  /* 0x0ffffffe02067836 */ /* 0x002ff00000000000 */
[----:B------:R-:W1:Y:S02]  /*9550*/  F2I.FTZ.U32.TRUNC.NTZ R9, R6 ;  /* 0x0000000600097305 */ /* 0x000e64000021f000 */
[--C-:B-1----:R-:W-:Y:S04]  /*9560*/  IMAD.MOV R2, RZ, RZ, -R9.reuse ;  /* 0x000000ffff027224 */ /* 0x102fe800078e0a09 */
        /* <DEDUP_REMOVED lines=60> */
.L_x_2997:
[----:B------:R-:W-:Y:S02]  /*9930*/  IADD3 R94, P1, PT, R94, R101, RZ ;  /* 0x000000655e5e7210 */ /* 0x000fe40007f3e0ff */
[----:B------:R-:W-:Y:S03]  /*9940*/  IADD3 R28, P0, PT, R28, R105, RZ ;  /* 0x000000691c1c7210 */ /* 0x000fe60007f1e0ff */
[----:B------:R-:W-:Y:S02]  /*9950*/  IMAD.X R95, R95, 0x1, R100, P1 ;  /* 0x000000015f5f7824 */ /* 0x000fe400008e0664 */
[----:B------:R-:W-:Y:S01]  /*9960*/  IMAD.X R29, R29, 0x1, R103, P0 ;  /* 0x000000011d1d7824 */ /* 0x000fe200000e0667 */
[----:B------:R-:W-:Y:S07]  /*9970*/  @P3 BRA `(.L_x_2998) ;  /* 0xffffff8c000c3947 */ /* 0x000fee000383ffff */
.L_x_2976:
        /* <DEDUP_REMOVED lines=17> */
[----:B------:R-:W-:Y:S01]  /*9a90*/  BSSY.RECONVERGENT B0, `(.L_x_3001) ;  /* 0x000001e000007945 */ /* 0x000fe20003800200 */
[C---:B------:R-:W-:Y:S02]  /*9aa0*/  VIADD R38, R130.reuse, 0x10 ;  /* 0x0000001082267836 */ /* 0x040fe40000000000 */
[C---:B------:R-:W-:Y:S01]  /*9ab0*/  VIADD R42, R130.reuse, 0x20 ;  /* 0x00000020822a7836 */ /* 0x040fe20000000000 */
[CC--:B------:R-:W-:Y:S01]  /*9ac0*/  ISETP.GE.AND P2, PT, R130.reuse, R7.reuse, PT ;  /* 0x000000078200720c */ /* 0x0c0fe20003f46270 */
[----:B------:R-:W-:Y:S01]  /*9ad0*/  VIADD R44, R130, 0x30 ;  /* 0x00000030822c7836 */ /* 0x000fe20000000000 */
[----:B------:R-:W-:Y:S02]  /*9ae0*/  ISETP.GE.AND P1, PT, R38, R7, PT ;  /* 0x000000072600720c */ /* 0x000fe40003f26270 */
[----:B-1----:R-:W-:-:S04]  /*9af0*/  LEA R8, P0, R128, UR8, 0x1 ;  /* 0x0000000880087c11 */ /* 0x002fc8000f8008ff */
[----:B------:R-:W-:-:S07]  /*9b00*/  LEA.HI.X R9, R128, UR9, R86, 0x1, P0 ;  /* 0x0000000980097c11 */ /* 0x000fce00080f0c56 */
[C---:B------:R-:W-:Y:S01]  /*9b10*/  @!P1 LEA R10, P0, R45.reuse, R8, 0x1 ;  /* 0x000000082d0a9211 */ /* 0x040fe200078008ff */
[----:B------:R-:W-:Y:S01]  /*9b20*/  @!PT LDS RZ, [RZ] ;  /* 0x00000000fffff984 */ /* 0x000fe20000000800 */
[----:B------:R-:W-:Y:S01]  /*9b30*/  @!PT LDS RZ, [RZ] ;  /* 0x00000000fffff984 */ /* 0x000fe20000000800 */
[----:B------:R-:W-:Y:S01]  /*9b40*/  @!PT LDS RZ, [RZ] ;  /* 0x00000000fffff984 */ /* 0x000fe20000000800 */
[----:B------:R1:W-:Y:S03]  /*9b50*/  @!P2 LDGSTS.E.BYPASS.LTC128B.128 [R3], desc[UR6][R8.64] ;  /* 0x000000000803afae */ /* 0x0003e6000b981a06 */
[----:B------:R-:W-:Y:S02]  /*9b60*/  @!P1 LEA.HI.X R11, R45, R9, R43, 0x1, P0 ;  /* 0x000000092d0b9211 */ /* 0x000fe400000f0c2b */
        /* <DEDUP_REMOVED lines=16> */
.L_x_3002:
[----:B------:R-:W-:Y:S05]  /*9c70*/  BSYNC.RECONVERGENT B0 ;  /* 0x0000000000007941 */ /* 0x000fea0003800200 */
.L_x_3001:
        /* <DEDUP_REMOVED lines=11> */
.L_x_3000:
        /* <DEDUP_REMOVED lines=25> */
[----:B------:R1:W5:Y:S01]  /*9ec0*/  LDG.E.128 R12, desc[UR6][R40.64+0x100] ;  /* 0x00010006280c7981 */ /* 0x000362000c1e1d00 */
        /* <DEDUP_REMOVED lines=13> */
[C---:B-----5:R-:W-:Y:S01]  /*9fa0*/  SHF.L.U32 R2, R25.reuse, 0x10, RZ ;  /* 0x0000001019027819 */ /* 0x060fe200000006ff */
[----:B------:R-:W-:Y:S01]  /*9fb0*/  IMAD.U32 R33, R26, 0x10000, RZ ;  /* 0x000100001a217824 */ /* 0x000fe200078e00ff */
[----:B------:R-:W-:Y:S02]  /*9fc0*/  LOP3.LUT R0, R25, 0xffff0000, RZ, 0xc0, !PT ;  /* 0xffff000019007812 */ /* 0x000fe400078ec0ff */
[C---:B------:R-:W-:Y:S02]  /*9fd0*/  SHF.L.U32 R22, R24.reuse, 0x10, RZ ;  /* 0x0000001018167819 */ /* 0x040fe400000006ff */
[----:B------:R-:W-:-:S02]  /*9fe0*/  LOP3.LUT R34, R24, 0xffff0000, RZ, 0xc0, !PT ;  /* 0xffff000018227812 */ /* 0x000fc400078ec0ff */
[C---:B------:R-:W-:Y:S02]  /*9ff0*/  LOP3.LUT R28, R27.reuse, 0xffff0000, RZ, 0xc0, !PT ;  /* 0xffff00001b1c7812 */ /* 0x040fe400078ec0ff */
[----:B------:R-:W-:Y:S02]  /*a000*/  SHF.L.U32 R32, R27, 0x10, RZ ;  /* 0x000000101b207819 */ /* 0x000fe400000006ff */
[----:B------:R-:W-:Y:S02]  /*a010*/  LOP3.LUT R26, R26, 0xffff0000, RZ, 0xc0, !PT ;  /* 0xffff00001a1a7812 */ /* 0x000fe400078ec0ff */
[----:B--2---:R-:W-:Y:S02]  /*a020*/  LOP3.LUT R25, R8, 0xffff0000, RZ, 0xc0, !PT ;  /* 0xffff000008197812 */ /* 0x004fe400078ec0ff */
[C---:B------:R-:W-:Y:S01]  /*a030*/  LOP3.LUT R24, R9.reuse, 0xffff0000, RZ, 0xc0, !PT ;  /* 0xffff000009187812 */ /* 0x040fe200078ec0ff */
[----:B------:R-:W-:Y:S01]  /*a040*/  IMAD.U32 R9, R9, 0x10000, RZ ;  /* 0x0001000009097824 */ /* 0x000fe200078e00ff */
[----:B---3--:R-:W-:Y:S01]  /*a050*/  LOP3.LUT R29, R10, 0xffff0000, RZ, 0xc0, !PT ;  /* 0xffff00000a1d7812 */ /* 0x008fe200078ec0ff */
[----:B------:R-:W-:Y:S01]  /*a060*/  FMUL.FTZ R23, R0, R25 ;  /* 0x0000001900177220 */ /* 0x000fe20000410000 */
[C---:B------:R-:W-:Y:S01]  /*a070*/  LOP3.LUT R27, R11.reuse, 0xffff0000, RZ, 0xc0, !PT ;  /* 0xffff00000b1b7812 */ /* 0x040fe200078ec0ff */
[-C--:B------:R-:W-:Y:S01]  /*a080*/  FMUL.FTZ R35, R28, R24.reuse ;  /* 0x000000181c237220 */ /* 0x080fe20000410000 */
[----:B------:R-:W-:Y:S01]  /*a090*/  SHF.L.U32 R11, R11, 0x10, RZ ;  /* 0x000000100b0b7819 */ /* 0x000fe200000006ff */
[-C--:B------:R-:W-:Y:S01]  /*a0a0*/  FMUL.FTZ R0, R0, R29.reuse ;  /* 0x0000001d00007220 */ /* 0x080fe20000410000 */
[----:B------:R-:W-:Y:S01]  /*a0b0*/  FFMA.FTZ R23, R2, R29, -R23 ;  /* 0x0000001d02177223 */ /* 0x000fe20000010817 */
[----:B------:R-:W-:Y:S01]  /*a0c0*/  FFMA.FTZ R35, R32, R27, -R35 ;  /* 0x0000001b20237223 */ /* 0x000fe20000010823 */
[----:B------:R-:W-:Y:S01]  /*a0d0*/  SHF.L.U32 R29, R10, 0x10, RZ ;  /* 0x000000100a1d7819 */ /* 0x000fe200000006ff */
[----:B------:R-:W-:Y:S01]  /*a0e0*/  FFMA.FTZ R0, R2, R25, R0 ;  /* 0x0000001902007223 */ /* 0x000fe20000010000 */
[----:B------:R-:W-:Y:S01]  /*a0f0*/  FMUL.FTZ R25, R28, R27 ;  /* 0x0000001b1c197220 */ /* 0x000fe20000410000 */
[----:B------:R-:W-:Y:S01]  /*a100*/  SHF.L.U32 R27, R8, 0x10, RZ ;  /* 0x00000010081b7819 */ /* 0x000fe200000006ff */
[C---:B------:R-:W-:Y:S01]  /*a110*/  FMUL.FTZ R2, R26.reuse, R9 ;  /* 0x000000091a027220 */ /* 0x040fe20000410000 */
[----:B------:R-:W-:Y:S01]  /*a120*/  FMUL.FTZ R26, R26, R11 ;  /* 0x0000000b1a1a7220 */ /* 0x000fe20000410000 */
[----:B------:R-:W-:Y:S01]  /*a130*/  FFMA.FTZ R24, R32, R24, R25 ;  /* 0x0000001820187223 */ /* 0x000fe20000010019 */
[----:B------:R-:W-:Y:S01]  /*a140*/  F2FP.BF16.F32.PACK_AB R0, R0, R23 ;  /* 0x000000170000723e */ /* 0x000fe200000010ff */
[C---:B------:R-:W-:Y:S01]  /*a150*/  FMUL.FTZ R25, R34.reuse, R27 ;  /* 0x0000001b22197220 */ /* 0x040fe20000410000 */
[----:B------:R-:W-:Y:S01]  /*a160*/  FMUL.FTZ R34, R34, R29 ;  /* 0x0000001d22227220 */ /* 0x000fe20000410000 */
[C---:B------:R-:W-:Y:S01]  /*a170*/  FFMA.FTZ R2, R33.reuse, R11, -R2 ;  /* 0x0000000b21027223 */ /* 0x040fe20000010802 */
[----:B------:R-:W-:Y:S01]  /*a180*/  FFMA.FTZ R9, R33, R9, R26 ;  /* 0x0000000921097223 */ /* 0x000fe2000001001a */
[C---:B------:R-:W-:Y:S01]  /*a190*/  FFMA.FTZ R25, R22.reuse, R29, -R25 ;  /* 0x0000001d16197223 */ /* 0x040fe20000010819 */
[----:B------:R-:W-:Y:S01]  /*a1a0*/  FFMA.FTZ R34, R22, R27, R34 ;  /* 0x0000001b16227223 */ /* 0x000fe20000010022 */
[----:B------:R-:W-:-:S02]  /*a1b0*/  F2FP.BF16.F32.PACK_AB R27, R24, R35 ;  /* 0x00000023181b723e */ /* 0x000fc400000010ff */
[----:B------:R-:W-:Y:S02]  /*a1c0*/  F2FP.BF16.F32.PACK_AB R26, R9, R2 ;  /* 0x00000002091a723e */ /* 0x000fe400000010ff */
[----:B------:R-:W-:Y:S02]  /*a1d0*/  F2FP.BF16.F32.PACK_AB R24, R34, R25 ;  /* 0x000000192218723e */ /* 0x000fe400000010ff */
[----:B------:R-:W-:Y:S02]  /*a1e0*/  MOV R25, R0 ;  /* 0x0000000000197202 */ /* 0x000fe40000000f00 */
.L_x_3008:
[----:B------:R-:W-:Y:S05]  /*a1f0*/  BSYNC.RECONVERGENT B0 ;  /* 0x0000000000007941 */ /* 0x000fea0003800200 */
.L_x_3007:
        /* <DEDUP_REMOVED lines=8> */
[----:B--2---:R-:W-:Y:S01]  /*a280*/  IMAD.U32 R24, R18, 0x10000, RZ ;  /* 0x0001000012187824 */ /* 0x004fe200078e00ff */
[----:B------:R-:W-:Y:S02]  /*a290*/  SHF.L.U32 R2, R17, 0x10, RZ ;  /* 0x0000001011027819 */ /* 0x000fe400000006ff */
[C---:B------:R-:W-:Y:S02]  /*a2a0*/  SHF.L.U32 R17, R16.reuse, 0x10, RZ ;  /* 0x0000001010117819 */ /* 0x040fe400000006ff */
[----:B------:R-:W-:-:S02]  /*a2b0*/  LOP3.LUT R26, R16, 0xffff0000, RZ, 0xc0, !PT ;  /* 0xffff0000101a7812 */ /* 0x000fc400078ec0ff */
[C---:B------:R-:W-:Y:S02]  /*a2c0*/  SHF.L.U32 R29, R19.reuse, 0x10, RZ ;  /* 0x00000010131d7819 */ /* 0x040fe400000006ff */
[----:B------:R-:W-:Y:S02]  /*a2d0*/  LOP3.LUT R27, R19, 0xffff0000, RZ, 0xc0, !PT ;  /* 0xffff0000131b7812 */ /* 0x000fe400078ec0ff */
[----:B------:R-:W-:Y:S02]  /*a2e0*/  LOP3.LUT R28, R18, 0xffff0000, RZ, 0xc0, !PT ;  /* 0xffff0000121c7812 */ /* 0x000fe400078ec0ff */
[----:B---3--:R-:W-:Y:S02]  /*a2f0*/  LOP3.LUT R23, R8, 0xffff0000, RZ, 0xc0, !PT ;  /* 0xffff000008177812 */ /* 0x008fe400078ec0ff */
        /* <DEDUP_REMOVED lines=27> */
.L_x_3010:
[----:B------:R-:W-:Y:S05]  /*a4b0*/  BSYNC.RECONVERGENT B0 ;  /* 0x0000000000007941 */ /* 0x000fea0003800200 */
.L_x_3009:
        /* <DEDUP_REMOVED lines=8> */
[----:B---3--:R-:W-:Y:S01]  /*a540*/  IMAD.U32 R18, R14, 0x10000, RZ ;  /* 0x000100000e127824 */ /* 0x008fe200078e00ff */
[----:B------:R-:W-:Y:S02]  /*a550*/  SHF.L.U32 R2, R13, 0x10, RZ ;  /* 0x000000100d027819 */ /* 0x000fe400000006ff */
[C---:B------:R-:W-:Y:S02]  /*a560*/  SHF.L.U32 R13, R12.reuse, 0x10, RZ ;  /* 0x000000100c0d7819 */ /* 0x040fe400000006ff */
[----:B------:R-:W-:-:S02]  /*a570*/  LOP3.LUT R22, R12, 0xffff0000, RZ, 0xc0, !PT ;  /* 0xffff00000c167812 */ /* 0x000fc400078ec0ff */
[C---:B--2---:R-:W-:Y:S02]  /*a580*/  SHF.L.U32 R25, R15.reuse, 0x10, RZ ;  /* 0x000000100f197819 */ /* 0x044fe400000006ff */
[----:B------:R-:W-:Y:S02]  /*a590*/  LOP3.LUT R23, R15, 0xffff0000, RZ, 0xc0, !PT ;  /* 0xffff00000f177812 */ /* 0x000fe400078ec0ff */
[----:B------:R-:W-:Y:S02]  /*a5a0*/  LOP3.LUT R24, R14, 0xffff0000, RZ, 0xc0, !PT ;  /* 0xffff00000e187812 */ /* 0x000fe400078ec0ff */
[----:B----4-:R-:W-:Y:S02]  /*a5b0*/  LOP3.LUT R17, R8, 0xffff0000, RZ, 0xc0, !PT ;  /* 0xffff000008117812 */ /* 0x010fe400078ec0ff */
[----:B------:R-:W-:Y:S02]  /*a5c0*/  LOP3.LUT R12, R9, 0xffff0000, RZ, 0xc0, !PT ;  /* 0xffff0000090c7812 */ /* 0x000fe400078ec0ff */
        /* <DEDUP_REMOVED lines=26> */
.L_x_3012:
[----:B------:R-:W-:Y:S05]  /*a770*/  BSYNC.RECONVERGENT B0 ;  /* 0x0000000000007941 */ /* 0x000fea0003800200 */
.L_x_3011:
[----:B------:R4:W-:Y:S02]  /*a780*/  STS.128 [R3+0x4000], R12 ;  /* 0x0040000c03007388 */ /* 0x0009e40000000c00 */
.L_x_3006:
[----:B------:R-:W-:Y:S05]  /*a790*/  BSYNC.RECONVERGENT B1 ;  /* 0x0000000000017941 */ /* 0x000fea0003800200 */
.L_x_3005:
[----:B------:R-:W-:Y:S01]  /*a7a0*/  IADD3 R38, PT, PT, R130, 0x10, RZ ;  /* 0x0000001082267810 */ /* 0x000fe20007ffe0ff */
[----:B------:R-:W-:Y:S03]  /*a7b0*/  BSSY.RECONVERGENT B1, `(.L_x_3013) ;  /* 0x00000aa000017945 */ /* 0x000fe60003800200 */
[----:B------:R-:W-:-:S13]  /*a7c0*/  ISETP.GE.AND P0, PT, R38, R21, PT ;  /* 0x000000152600720c */ /* 0x000fda0003f06270 */
[----:B------:R-:W-:Y:S05]  /*a7d0*/  @P0 BRA `(.L_x_3014) ;  /* 0x00000008009c0947 */ /* 0x000fea0003800000 */
[----:B------:R-:W-:-:S04]  /*a7e0*/  LEA R8, P0, R45, R40, 0x1 ;  /* 0x000000282d087211 */ /* 0x000fc800078008ff */
[----:B------:R-:W-:-:S05]  /*a7f0*/  LEA.HI.X R9, R45, R41, R43, 0x1, P0 ;  /* 0x000000292d097211 */ /* 0x000fca00000f0c2b */
[----:B---3--:R3:W5:Y:S04]  /*a800*/  LDG.E.128 R16, desc[UR6][R8.64+0x80] ;  /* 0x0000800608107981 */ /* 0x008768000c1e1d00 */
[----:B----4-:R3:W5:Y:S04]  /*a810*/  LDG.E.128 R12, desc[UR6][R8.64+0x100] ;  /* 0x00010006080c7981 */ /* 0x010768000c1e1d00 */
        /* <DEDUP_REMOVED lines=53> */
.L_x_3016:
[----:B------:R-:W-:Y:S05]  /*ab70*/  BSYNC.RECONVERGENT B0 ;  /* 0x0000000000007941 */ /* 0x000fea0003800200 */
.L_x_3015:
        /* <DEDUP_REMOVED lines=19> */
[C---:B------:R-:W-:Y:S01]  /*acb0*/  SHF.L.U32 R17, R16.reuse, 0x10, RZ ;  /* 0x0000001010117819 */ /* 0x040fe200000006ff */
[C---:B------:R-:W-:Y:S01]  /*acc0*/  IMAD.U32 R29, R19.reuse, 0x10000, RZ ;  /* 0x00010000131d7824 */ /* 0x040fe200078e00ff */
[----:B--2---:R-:W-:Y:S02]  /*acd0*/  LOP3.LUT R26, R16, 0xffff0000, RZ, 0xc0, !PT ;  /* 0xffff0000101a7812 */ /* 0x004fe400078ec0ff */
[----:B------:R-:W-:-:S02]  /*ace0*/  LOP3.LUT R27, R19, 0xffff0000, RZ, 0xc0, !PT ;  /* 0xffff0000131b7812 */ /* 0x000fc400078ec0ff */
[C---:B------:R-:W-:Y:S02]  /*acf0*/  SHF.L.U32 R24, R18.reuse, 0x10, RZ ;  /* 0x0000001012187819 */ /* 0x040fe400000006ff */
[----:B------:R-:W-:Y:S02]  /*ad00*/  LOP3.LUT R28, R18, 0xffff0000, RZ, 0xc0, !PT ;  /* 0xffff0000121c7812 */ /* 0x000fe400078ec0ff */
[C---:B---3--:R-:W-:Y:S01]  /*ad10*/  LOP3.LUT R23, R8.reuse, 0xffff0000, RZ, 0xc0, !PT ;  /* 0xffff000008177812 */ /* 0x048fe200078ec0ff */
[----:B------:R-:W-:Y:S01]  /*ad20*/  IMAD.U32 R8, R8, 0x10000, RZ ;  /* 0x0001000008087824 */ /* 0x000fe200078e00ff */
[C---:B------:R-:W-:Y:S01]  /*ad30*/  LOP3.LUT R16, R9.reuse, 0xffff0000, RZ, 0xc0, !PT ;  /* 0xffff000009107812 */ /* 0x040fe200078ec0ff */
[----:B------:R-:W-:Y:S01]  /*ad40*/  IMAD.U32 R9, R9, 0x10000, RZ ;  /* 0x0001000009097824 */ /* 0x000fe200078e00ff */
[----:B----4-:R-:W-:Y:S01]  /*ad50*/  LOP3.LUT R25, R10, 0xffff0000, RZ, 0xc0, !PT ;  /* 0xffff00000a197812 */ /* 0x010fe200078ec0ff */
        /* <DEDUP_REMOVED lines=23> */
.L_x_3018:
[----:B------:R-:W-:Y:S05]  /*aed0*/  BSYNC.RECONVERGENT B0 ;  /* 0x0000000000007941 */ /* 0x000fea0003800200 */
.L_x_3017:
[----:B------:R4:W-:Y:S01]  /*aee0*/  STS.128 [R3+0x2800], R16 ;  /* 0x0028001003007388 */ /* 0x0009e20000000c00 */
[----:B------:R-:W-:Y:S01]  /*aef0*/  LOP3.LUT R0, R30, 0x80, RZ, 0xfc, !PT ;  /* 0x000000801e007812 */ /* 0x000fe200078efcff */
[----:B------:R-:W-:Y:S03]  /*af00*/  BSSY.RECONVERGENT B0, `(.L_x_3019) ;  /* 0x0000033000007945 */ /* 0x000fe60003800200 */
[----:B------:R-:W-:-:S13]  /*af10*/  ISETP.GE.AND P0, PT, R0, R7, PT ;  /* 0x000000070000720c */ /* 0x000fda0003f06270 */
[----:B------:R-:W-:Y:S05]  /*af20*/  @P0 BRA `(.L_x_3020) ;  /* 0x0000000000c00947 */ /* 0x000fea0003800000 */
[----:B------:R-:W3:Y:S01]  /*af30*/  LDCU.64 UR8, c[0x0][0x4d0] ;  /* 0x00009a00ff0877ac */ /* 0x000ee20008000a00 */
[C---:B------:R-:W-:Y:S01]  /*af40*/  IADD3 R0, P0, PT, R39.reuse, R6, RZ ;  /* 0x0000000627007210 */ /* 0x040fe20007f1e0ff */
[----:B------:R-:W5:Y:S03]  /*af50*/  LDCU.64 UR10, c[0x0][0x4c8] ;  /* 0x00009900ff0a77ac */ /* 0x000f660008000a00 */
[----:B------:R-:W-:Y:S01]  /*af60*/  LEA.HI.X.SX32 R39, R39, R20, 0x1, P0 ;  /* 0x0000001427277211 */ /* 0x000fe200000f0eff */
[----:B------:R-:W-:-:S03]  /*af70*/  IMAD.SHL.U32 R2, R0, 0x2, RZ ;  /* 0x0000000200027824 */ /* 0x000fc600078e00ff */
[----:B------:R-:W-:Y:S02]  /*af80*/  SHF.L.U64.HI R39, R0, 0x1, R39 ;  /* 0x0000000100277819 */ /* 0x000fe40000010227 */
[C---:B---3--:R-:W-:Y:S02]  /*af90*/  IADD3 R8, P0, PT, R2.reuse, UR8, RZ ;  /* 0x0000000802087c10 */ /* 0x048fe4000ff1e0ff */
[----:B-----5:R-:W-:Y:S02]  /*afa0*/  IADD3 R10, P1, PT, R2, UR10, RZ ;  /* 0x0000000a020a7c10 */ /* 0x020fe4000ff3e0ff */
[C---:B------:R-:W-:Y:S02]  /*afb0*/  IADD3.X R9, PT, PT, R39.reuse, UR9, RZ, P0, !PT ;  /* 0x0000000927097c10 */ /* 0x040fe400087fe4ff */
[----:B------:R-:W-:-:S04]  /*afc0*/  IADD3.X R11, PT, PT, R39, UR11, RZ, P1, !PT ;  /* 0x0000000b270b7c10 */ /* 0x000fc80008ffe4ff */
[----:B------:R-:W3:Y:S04]  /*afd0*/  LDG.E.64 R8, desc[UR6][R8.64+0x80] ;  /* 0x0000800608087981 */ /* 0x000ee8000c1e1b00 */
[----:B------:R-:W5:Y:S01]  /*afe0*/  LDG.E.64 R10, desc[UR6][R10.64+0x80] ;  /* 0x000080060a0a7981 */ /* 0x000f62000c1e1b00 */
[C---:B------:R-:W-:Y:S01]  /*aff0*/  LOP3.LUT R0, R13.reuse, 0xffff0000, RZ, 0xc0, !PT ;  /* 0xffff00000d007812 */ /* 0x040fe200078ec0ff */
[----:B------:R-:W-:Y:S01]  /*b000*/  IMAD.U32 R2, R13, 0x10000, RZ ;  /* 0x000100000d027824 */ /* 0x000fe200078e00ff */
[C---:B------:R-:W-:Y:S01]  /*b010*/  SHF.L.U32 R13, R12.reuse, 0x10, RZ ;  /* 0x000000100c0d7819 */ /* 0x040fe200000006ff */
[C---:B--2---:R-:W-:Y:S01]  /*b020*/  IMAD.U32 R25, R15.reuse, 0x10000, RZ ;  /* 0x000100000f197824 */ /* 0x044fe200078e00ff */
[----:B------:R-:W-:Y:S02]  /*b030*/  LOP3.LUT R22, R12, 0xffff0000, RZ, 0xc0, !PT ;  /* 0xffff00000c167812 */ /* 0x000fe400078ec0ff */
[----:B------:R-:W-:-:S02]  /*b040*/  LOP3.LUT R23, R15, 0xffff0000, RZ, 0xc0, !PT ;  /* 0xffff00000f177812 */ /* 0x000fc400078ec0ff */
[C---:B----4-:R-:W-:Y:S02]  /*b050*/  SHF.L.U32 R18, R14.reuse, 0x10, RZ ;  /* 0x000000100e127819 */ /* 0x050fe400000006ff */
[----:B------:R-:W-:Y:S02]  /*b060*/  LOP3.LUT R24, R14, 0xffff0000, RZ, 0xc0, !PT ;  /* 0xffff00000e187812 */ /* 0x000fe400078ec0ff */
[C---:B---3--:R-:W-:Y:S01]  /*b070*/  LOP3.LUT R17, R8.reuse, 0xffff0000, RZ, 0xc0, !PT ;  /* 0xffff000008117812 */ /* 0x048fe200078ec0ff */
[----:B------:R-:W-:Y:S01]  /*b080*/  IMAD.U32 R8, R8, 0x10000, RZ ;  /* 0x0001000008087824 */ /* 0x000fe200078e00ff */
[C---:B------:R-:W-:Y:S01]  /*b090*/  LOP3.LUT R12, R9.reuse, 0xffff0000, RZ, 0xc0, !PT ;  /* 0xffff0000090c7812 */ /* 0x040fe200078ec0ff */
[----:B------:R-:W-:Y:S01]  /*b0a0*/  IMAD.U32 R9, R9, 0x10000, RZ ;  /* 0x0001000009097824 */ /* 0x000fe200078e00ff */
[----:B-----5:R-:W-:Y:S01]  /*b0b0*/  LOP3.LUT R19, R10, 0xffff0000, RZ, 0xc0, !PT ;  /* 0xffff00000a137812 */ /* 0x020fe200078ec0ff */
        /* <DEDUP_REMOVED lines=23> */
.L_x_3020:
[----:B------:R-:W-:Y:S05]  /*b230*/  BSYNC.RECONVERGENT B0 ;  /* 0x0000000000007941 */ /* 0x000fea0003800200 */
.L_x_3019:
[----:B------:R1:W-:Y:S02]  /*b240*/  STS.128 [R3+0x4800], R12 ;  /* 0x0048000c03007388 */ /* 0x0003e40000000c00 */
.L_x_3014:
[----:B------:R-:W-:Y:S05]  /*b250*/  BSYNC.RECONVERGENT B1 ;  /* 0x0000000000017941 */ /* 0x000fea0003800200 */
.L_x_3013:
[----:B------:R-:W-:Y:S01]  /*b260*/  IADD3 R42, PT, PT, R130, 0x20, RZ ;  /* 0x00000020822a7810 */ /* 0x000fe20007ffe0ff */
[----:B------:R-:W-:Y:S03]  /*b270*/  BSSY.RECONVERGENT B1, `(.L_x_3021) ;  /* 0x00000aa000017945 */ /* 0x000fe60003800200 */
[----:B------:R-:W-:-:S13]  /*b280*/  ISETP.GE.AND P0, PT, R42, R21, PT ;  /* 0x000000152a00720c */ /* 0x000fda0003f06270 */
[----:B------:R-:W-:Y:S05]  /*b290*/  @P0 BRA `(.L_x_3022) ;  /* 0x00000008009c0947 */ /* 0x000fea0003800000 */
[----:B---3--:R-:W-:-:S04]  /*b2a0*/  LEA R8, P0, R4, R40, 0x6 ;  /* 0x0000002804087211 */ /* 0x008fc800078030ff */
[----:B------:R-:W-:-:S05]  /*b2b0*/  LEA.HI.X R9, R4, R41, R5, 0x6, P0 ;  /* 0x0000002904097211 */ /* 0x000fca00000f3405 */
[----:B----4-:R3:W5:Y:S04]  /*b2c0*/  LDG.E.128 R16, desc[UR6][R8.64+0x80] ;  /* 0x0000800608107981 */ /* 0x010768000c1e1d00 */
[----:B-1----:R3:W5:Y:S04]  /*b2d0*/  LDG.E.128 R12, desc[UR6][R8.64+0x100] ;  /* 0x00010006080c7981 */ /* 0x002768000c1e1d00 */
        /* <DEDUP_REMOVED lines=53> */
.L_x_3024:
[----:B------:R-:W-:Y:S05]  /*b630*/  BSYNC.RECONVERGENT B0 ;  /* 0x0000000000007941 */ /* 0x000fea0003800200 */
.L_x_3023:
        /* <DEDUP_REMOVED lines=18> */
[----:B------:R-:W-:Y:S01]  /*b760*/  IMAD.U32 R2, R17, 0x10000, RZ ;  /* 0x0001000011027824 */ /* 0x000fe200078e00ff */
[C---:B------:R-:W-:Y:S01]  /*b770*/  SHF.L.U32 R17, R16.reuse, 0x10, RZ ;  /* 0x0000001010117819 */ /* 0x040fe200000006ff */
[C---:B------:R-:W-:Y:S01]  /*b780*/  IMAD.U32 R33, R19.reuse, 0x10000, RZ ;  /* 0x0001000013217824 */ /* 0x040fe200078e00ff */
[----:B-1----:R-:W-:Y:S02]  /*b790*/  LOP3.LUT R26, R16, 0xffff0000, RZ, 0xc0, !PT ;  /* 0xffff0000101a7812 */ /* 0x002fe400078ec0ff */
[----:B------:R-:W-:-:S02]  /*b7a0*/  LOP3.LUT R29, R19, 0xffff0000, RZ, 0xc0, !PT ;  /* 0xffff0000131d7812 */ /* 0x000fc400078ec0ff */
[C---:B------:R-:W-:Y:S02]  /*b7b0*/  SHF.L.U32 R24, R18.reuse, 0x10, RZ ;  /* 0x0000001012187819 */ /* 0x040fe400000006ff */
[----:B------:R-:W-:Y:S02]  /*b7c0*/  LOP3.LUT R28, R18, 0xffff0000, RZ, 0xc0, !PT ;  /* 0xffff0000121c7812 */ /* 0x000fe400078ec0ff */
[C---:B--2---:R-:W-:Y:S01]  /*b7d0*/  LOP3.LUT R25, R8.reuse, 0xffff0000, RZ, 0xc0, !PT ;  /* 0xffff000008197812 */ /* 0x044fe200078ec0ff */
        /* <DEDUP_REMOVED lines=27> */
.L_x_3026:
[----:B------:R-:W-:Y:S05]  /*b990*/  BSYNC.RECONVERGENT B0 ;  /* 0x0000000000007941 */ /* 0x000fea0003800200 */
.L_x_3025:
[----:B------:R2:W-:Y:S01]  /*b9a0*/  STS.128 [R3+0x3000], R16 ;  /* 0x0030001003007388 */ /* 0x0005e20000000c00 */
[----:B------:R-:W-:Y:S01]  /*b9b0*/  LOP3.LUT R0, R30, 0x80, RZ, 0xfc, !PT ;  /* 0x000000801e007812 */ /* 0x000fe200078efcff */
[----:B------:R-:W-:Y:S03]  /*b9c0*/  BSSY.RECONVERGENT B0, `(.L_x_3027) ;  /* 0x0000033000007945 */ /* 0x000fe60003800200 */
[----:B------:R-:W-:-:S13]  /*b9d0*/  ISETP.GE.AND P0, PT, R0, R7, PT ;  /* 0x000000070000720c */ /* 0x000fda0003f06270 */
        /* <DEDUP_REMOVED lines=13> */
[C---:B------:R-:W-:Y:S01]  /*bab0*/  LOP3.LUT R0, R13.reuse, 0xffff0000, RZ, 0xc0, !PT ;  /* 0xffff00000d007812 */ /* 0x040fe200078ec0ff */
[----:B------:R-:W-:Y:S01]  /*bac0*/  IMAD.U32 R2, R13, 0x10000, RZ ;  /* 0x000100000d027824 */ /* 0x000fe200078e00ff */
[C---:B------:R-:W-:Y:S01]  /*bad0*/  SHF.L.U32 R13, R12.reuse, 0x10, RZ ;  /* 0x000000100c0d7819 */ /* 0x040fe200000006ff */
[C---:B-1----:R-:W-:Y:S01]  /*bae0*/  IMAD.U32 R25, R15.reuse, 0x10000, RZ ;  /* 0x000100000f197824 */ /* 0x042fe200078e00ff */
[----:B------:R-:W-:Y:S02]  /*baf0*/  LOP3.LUT R22, R12, 0xffff0000, RZ, 0xc0, !PT ;  /* 0xffff00000c167812 */ /* 0x000fe400078ec0ff */
[----:B------:R-:W-:-:S02]  /*bb00*/  LOP3.LUT R23, R15, 0xffff0000, RZ, 0xc0, !PT ;  /* 0xffff00000f177812 */ /* 0x000fc400078ec0ff */
[C---:B--2---:R-:W-:Y:S02]  /*bb10*/  SHF.L.U32 R18, R14.reuse, 0x10, RZ ;  /* 0x000000100e127819 */ /* 0x044fe400000006ff */
        /* <DEDUP_REMOVED lines=29> */
.L_x_3028:
[----:B------:R-:W-:Y:S05]  /*bcf0*/  BSYNC.RECONVERGENT B0 ;  /* 0x0000000000007941 */ /* 0x000fea0003800200 */
.L_x_3027:
[----:B------:R4:W-:Y:S02]  /*bd00*/  STS.128 [R3+0x5000], R12 ;  /* 0x0050000c03007388 */ /* 0x0009e40000000c00 */
.L_x_3022:
[----:B------:R-:W-:Y:S05]  /*bd10*/  BSYNC.RECONVERGENT B1 ;  /* 0x0000000000017941 */ /* 0x000fea0003800200 */
.L_x_3021:
        /* <DEDUP_REMOVED lines=8> */
[----:B------:R1:W5:Y:S04]  /*bda0*/  LDG.E.128 R12, desc[UR6][R4.64+0x100] ;  /* 0x00010006040c7981 */ /* 0x000368000c1e1d00 */
        /* <DEDUP_REMOVED lines=36> */
[-C--:B------:R-:W-:Y:S01]  /*bff0*/  FFMA.FTZ R33, R28, R22.reuse, -R33 ;  /* 0x000000161c217223 */ /* 0x080fe20000010821 */
[C---:B------:R-:W-:Y:S01]  /*c000*/  FFMA.FTZ R11, R2.reuse, R25, -R11 ;  /* 0x00000019020b7223 */ /* 0x040fe2000001080b */
[----:B------:R-:W-:Y:S01]  /*c010*/  FFMA.FTZ R0, R2, R23, R0 ;  /* 0x0000001702007223 */ /* 0x000fe20000010000 */
[----:B------:R-:W-:Y:S01]  /*c020*/  FMUL.FTZ R23, R24, R22 ;  /* 0x0000001618177220 */ /* 0x000fe20000410000 */
[C---:B------:R-:W-:Y:S01]  /*c030*/  FMUL.FTZ R2, R26.reuse, R5 ;  /* 0x000000051a027220 */ /* 0x040fe20000410000 */
[----:B------:R-:W-:-:S02]  /*c040*/  FMUL.FTZ R26, R26, R9 ;  /* 0x000000091a1a7220 */ /* 0x000fc40000410000 */
[----:B------:R-:W-:Y:S01]  /*c050*/  FFMA.FTZ R28, R28, R21, R23 ;  /* 0x000000151c1c7223 */ /* 0x000fe20000010017 */
[C---:B------:R-:W-:Y:S01]  /*c060*/  FMUL.FTZ R21, R29.reuse, R4 ;  /* 0x000000041d157220 */ /* 0x040fe20000410000 */
[-C--:B------:R-:W-:Y:S01]  /*c070*/  FMUL.FTZ R29, R29, R8.reuse ;  /* 0x000000081d1d7220 */ /* 0x080fe20000410000 */
[C---:B------:R-:W-:Y:S01]  /*c080*/  FFMA.FTZ R2, R27.reuse, R9, -R2 ;  /* 0x000000091b027223 */ /* 0x040fe20000010802 */
[----:B------:R-:W-:Y:S01]  /*c090*/  FFMA.FTZ R5, R27, R5, R26 ;  /* 0x000000051b057223 */ /* 0x000fe2000001001a */
[C---:B------:R-:W-:Y:S01]  /*c0a0*/  FFMA.FTZ R21, R10.reuse, R8, -R21 ;  /* 0x000000080a157223 */ /* 0x040fe20000010815 */
[----:B------:R-:W-:Y:S01]  /*c0b0*/  FFMA.FTZ R4, R10, R4, R29 ;  /* 0x000000040a047223 */ /* 0x000fe2000001001d */
[----:B------:R-:W-:Y:S02]  /*c0c0*/  F2FP.BF16.F32.PACK_AB R25, R0, R11 ;  /* 0x0000000b0019723e */ /* 0x000fe400000010ff */
[----:B------:R-:W-:Y:S02]  /*c0d0*/  F2FP.BF16.F32.PACK_AB R27, R28, R33 ;  /* 0x000000211c1b723e */ /* 0x000fe400000010ff */
[----:B------:R-:W-:-:S02]  /*c0e0*/  F2FP.BF16.F32.PACK_AB R24, R4, R21 ;  /* 0x000000150418723e */ /* 0x000fc400000010ff */
[----:B------:R-:W-:Y:S02]  /*c0f0*/  F2FP.BF16.F32.PACK_AB R26, R5, R2 ;  /* 0x00000002051a723e */ /* 0x000fe400000010ff */
.L_x_3030:
[----:B------:R-:W-:Y:S05]  /*c100*/  BSYNC.RECONVERGENT B0 ;  /* 0x0000000000007941 */ /* 0x000fea0003800200 */
.L_x_3029:
        /* <DEDUP_REMOVED lines=16> */
[----:B------:R-:W4:Y:S01]  /*c210*/  LDG.E.64 R8, desc[UR6][R8.64+0x40] ;  /* 0x0000400608087981 */ /* 0x000f22000c1e1b00 */
[C---:B------:R-:W-:Y:S01]  /*c220*/  IMAD.U32 R2, R17.reuse, 0x10000, RZ ;  /* 0x0001000011027824 */ /* 0x040fe200078e00ff */
[----:B------:R-:W-:Y:S01]  /*c230*/  LOP3.LUT R0, R17, 0xffff0000, RZ, 0xc0, !PT ;  /* 0xffff000011007812 */ /* 0x000fe200078ec0ff */
[----:B------:R-:W-:Y:S01]  /*c240*/  IMAD.U32 R23, R19, 0x10000, RZ ;  /* 0x0001000013177824 */ /* 0x000fe200078e00ff */
[C---:B------:R-:W-:Y:S02]  /*c250*/  SHF.L.U32 R10, R16.reuse, 0x10, RZ ;  /* 0x00000010100a7819 */ /* 0x040fe400000006ff */
[----:B--2---:R-:W-:-:S02]  /*c260*/  LOP3.LUT R25, R16, 0xffff0000, RZ, 0xc0, !PT ;  /* 0xffff000010197812 */ /* 0x004fc400078ec0ff */
[----:B------:R-:W-:Y:S02]  /*c270*/  LOP3.LUT R22, R19, 0xffff0000, RZ, 0xc0, !PT ;  /* 0xffff000013167812 */ /* 0x000fe400078ec0ff */
        /* <DEDUP_REMOVED lines=32> */
.L_x_3032:
[----:B------:R-:W-:Y:S05]  /*c480*/  BSYNC.RECONVERGENT B0 ;  /* 0x0000000000007941 */ /* 0x000fea0003800200 */
.L_x_3031:
        /* <DEDUP_REMOVED lines=18> */
[----:B------:R-:W-:Y:S01]  /*c5b0*/  LOP3.LUT R0, R13, 0xffff0000, RZ, 0xc0, !PT ;  /* 0xffff00000d007812 */ /* 0x000fe200078ec0ff */
[----:B---3--:R-:W-:Y:S01]  /*c5c0*/  IMAD.U32 R17, R15, 0x10000, RZ ;  /* 0x000100000f117824 */ /* 0x008fe200078e00ff */
[C---:B------:R-:W-:Y:S02]  /*c5d0*/  SHF.L.U32 R8, R12.reuse, 0x10, RZ ;  /* 0x000000100c087819 */ /* 0x040fe400000006ff */
[----:B------:R-:W-:-:S02]  /*c5e0*/  LOP3.LUT R18, R12, 0xffff0000, RZ, 0xc0, !PT ;  /* 0xffff00000c127812 */ /* 0x000fc400078ec0ff */
[----:B------:R-:W-:Y:S02]  /*c5f0*/  LOP3.LUT R15, R15, 0xffff0000, RZ, 0xc0, !PT ;  /* 0xffff00000f0f7812 */ /* 0x000fe400078ec0ff */
[C---:B------:R-:W-:Y:S02]  /*c600*/  SHF.L.U32 R16, R14.reuse, 0x10, RZ ;  /* 0x000000100e107819 */ /* 0x040fe400000006ff */
[----:B------:R-:W-:Y:S02]  /*c610*/  LOP3.LUT R19, R14, 0xffff0000, RZ, 0xc0, !PT ;  /* 0xffff00000e137812 */ /* 0x000fe400078ec0ff */
[----:B----4-:R-:W-:Y:S02]  /*c620*/  LOP3.LUT R11, R4, 0xffff0000, RZ, 0xc0, !PT ;  /* 0xffff0000040b7812 */ /* 0x010fe400078ec0ff */
        /* <DEDUP_REMOVED lines=28> */
.L_x_3034:
[----:B------:R-:W-:Y:S05]  /*c7f0*/  BSYNC.RECONVERGENT B0 ;  /* 0x0000000000007941 */ /* 0x000fea0003800200 */
.L_x_3033:
[----:B------:R4:W-:Y:S01]  /*c800*/  STS.128 [R3+0x5800], R12 ;  /* 0x0058000c03007388 */ /* 0x0009e20000000c00 */
[----:B------:R-:W-:Y:S05]  /*c810*/  BRA `(.L_x_3003) ;  /* 0x0000004000c07947 */ /* 0x000fea0003800000 */
.L_x_3004:
        /* <DEDUP_REMOVED lines=9> */
[----:B------:R1:W5:Y:S04]  /*c8b0*/  LDG.E.128 R12, desc[UR6][R40.64+0x80] ;  /* 0x00008006280c7981 */ /* 0x000368000c1e1d00 */
        /* <DEDUP_REMOVED lines=83> */
.L_x_3038:
[----:B------:R-:W-:Y:S05]  /*cdf0*/  BSYNC.RECONVERGENT B0 ;  /* 0x0000000000007941 */ /* 0x000fea0003800200 */
.L_x_3037:
        /* <DEDUP_REMOVED lines=84> */
.L_x_3040:
[----:B------:R-:W-:Y:S05]  /*d340*/  BSYNC.RECONVERGENT B0 ;  /* 0x0000000000007941 */ /* 0x000fea0003800200 */
.L_x_3039:
        /* <DEDUP_REMOVED lines=85> */
.L_x_3042:
[----:B------:R-:W-:Y:S05]  /*d8a0*/  BSYNC.RECONVERGENT B0 ;  /* 0x0000000000007941 */ /* 0x000fea0003800200 */
.L_x_3041:
[----:B------:R4:W-:Y:S02]  /*d8b0*/  STS.128 [R3+0x4000], R8 ;  /* 0x0040000803007388 */ /* 0x0009e40000000c00 */
.L_x_3036:
[----:B------:R-:W-:Y:S05]  /*d8c0*/  BSYNC.RECONVERGENT B1 ;  /* 0x0000000000017941 */ /* 0x000fea0003800200 */
.L_x_3035:
        /* <DEDUP_REMOVED lines=92> */
.L_x_3046:
[----:B------:R-:W-:Y:S05]  /*de90*/  BSYNC.RECONVERGENT B0 ;  /* 0x0000000000007941 */ /* 0x000fea0003800200 */
.L_x_3045:
        /* <DEDUP_REMOVED lines=86> */
.L_x_3048:
[----:B------:R-:W-:Y:S05]  /*e400*/  BSYNC.RECONVERGENT B0 ;  /* 0x0000000000007941 */ /* 0x000fea0003800200 */
.L_x_3047:
        /* <DEDUP_REMOVED lines=86> */
.L_x_3050:
[----:B------:R-:W-:Y:S05]  /*e970*/  BSYNC.RECONVERGENT B0 ;  /* 0x0000000000007941 */ /* 0x000fea0003800200 */
.L_x_3049:
[----:B------:R1:W-:Y:S02]  /*e980*/  STS.128 [R3+0x4800], R8 ;  /* 0x0048000803007388 */ /* 0x0003e40000000c00 */
.L_x_3044:
[----:B------:R-:W-:Y:S05]  /*e990*/  BSYNC.RECONVERGENT B1 ;  /* 0x0000000000017941 */ /* 0x000fea0003800200 */
.L_x_3043:
[----:B------:R-:W-:Y:S01]  /*e9a0*/  IADD3 R42, PT, PT, R130, 0x20, RZ ;  /* 0x00000020822a7810 */ /* 0x000fe20007ffe0ff */
[----:B------:R-:W-:Y:S03]  /*e9b0*/  BSSY.RECONVERGENT B1, `(.L_x_3051) ;  /* 0x000010a000017945 */ /* 0x000fe60003800200 */
[----:B------:R-:W-:-:S13]  /*e9c0*/  ISETP.GE.AND P0, PT, R42, R29, PT ;  /* 0x0000001d2a00720c */ /* 0x000fda0003f06270 */
[----:B------:R-:W-:Y:S05]  /*e9d0*/  @P0 BRA `(.L_x_3052) ;  /* 0x00000010001c0947 */ /* 0x000fea0003800000 */
[----:B------:R-:W-:-:S04]  /*e9e0*/  LEA R54, P0, R4, R40, 0x6 ;  /* 0x0000002804367211 */ /* 0x000fc800078030ff */
[----:B------:R-:W-:-:S05]  /*e9f0*/  LEA.HI.X R55, R4, R41, R5, 0x6, P0 ;  /* 0x0000002904377211 */ /* 0x000fca00000f3405 */
[----:B---34-:R3:W5:Y:S04]  /*ea00*/  LDG.E.128 R12, desc[UR6][R54.64+0x80] ;  /* 0x00008006360c7981 */ /* 0x018768000c1e1d00 */
        /* <DEDUP_REMOVED lines=61> */
[C---:B---3--:R-:W-:Y:S01]  /*ede0*/  SHF.L.U32 R16, R21.reuse, 0x10, RZ ;  /* 0x0000001015107819 */ /* 0x048fe200000006ff */
        /* <DEDUP_REMOVED lines=23> */
.L_x_3054:
[----:B------:R-:W-:Y:S05]  /*ef60*/  BSYNC.RECONVERGENT B0 ;  /* 0x0000000000007941 */ /* 0x000fea0003800200 */
.L_x_3053:
        /* <DEDUP_REMOVED lines=37> */
[----:B-----5:R-:W-:Y:S01]  /*f1c0*/  IMAD.U32 R48, R24, 0x10000, RZ ;  /* 0x0001000018307824 */ /* 0x020fe200078e00ff */
        /* <DEDUP_REMOVED lines=19> */
[----:B--2---:R-:W-:Y:S01]  /*f300*/  SHF.L.U32 R18, R20, 0x10, RZ ;  /* 0x0000001014127819 */ /* 0x004fe200000006ff */
        /* <DEDUP_REMOVED lines=27> */
.L_x_3056:
[----:B------:R-:W-:Y:S05]  /*f4c0*/  BSYNC.RECONVERGENT B0 ;  /* 0x0000000000007941 */ /* 0x000fea0003800200 */
.L_x_3055:
        /* <DEDUP_REMOVED lines=86> */
.L_x_3058:
[----:B------:R-:W-:Y:S05]  /*fa30*/  BSYNC.RECONVERGENT B0 ;  /* 0x0000000000007941 */ /* 0x000fea0003800200 */
.L_x_3057:
[----:B------:R4:W-:Y:S02]  /*fa40*/  STS.128 [R3+0x5000], R8 ;  /* 0x0050000803007388 */ /* 0x0009e40000000c00 */
.L_x_3052:
[----:B------:R-:W-:Y:S05]  /*fa50*/  BSYNC.RECONVERGENT B1 ;  /* 0x0000000000017941 */ /* 0x000fea0003800200 */
.L_x_3051:
[----:B------:R-:W-:-:S04]  /*fa60*/  IADD3 R44, PT, PT, R130, 0x30, RZ ;  /* 0x00000030822c7810 */ /* 0x000fc80007ffe0ff */
[----:B------:R-:W-:-:S13]  /*fa70*/  ISETP.GE.AND P0, PT, R44, R29, PT ;  /* 0x0000001d2c00720c */ /* 0x000fda0003f06270 */
[----:B------:R-:W-:Y:S05]  /*fa80*/  @P0 BRA `(.L_x_3003) ;  /* 0x0000001000240947 */ /* 0x000fea0003800000 */
[----:B---3--:R-:W-:-:S04]  /*fa90*/  IMAD.WIDE.U32 R50, R4, 0x60, R40 ;  /* 0x0000006004327825 */ /* 0x008fc800078e0028 */
[----:B------:R-:W-:-:S05]  /*faa0*/  IMAD R5, R5, 0x60, RZ ;  /* 0x0000006005057824 */ /* 0x000fca00078e02ff */
[----:B------:R-:W-:-:S05]  /*fab0*/  IADD3 R51, PT, PT, R5, R51, RZ ;  /* 0x0000003305337210 */ /* 0x000fca0007ffe0ff */
[----:B--2-4-:R2:W5:Y:S04]  /*fac0*/  LDG.E.128 R12, desc[UR6][R50.64+0x80] ;  /* 0x00008006320c7981 */ /* 0x014568000c1e1d00 */
        /* <DEDUP_REMOVED lines=25> */
[C---:B-----5:R-:W-:Y:S01]  /*fc60*/  IMAD.U32 R29, R16.reuse, 0x10000, RZ ;  /* 0x00010000101d7824 */ /* 0x060fe200078e00ff */
[----:B------:R-:W-:Y:S01]  /*fc70*/  LOP3.LUT R6, R16, 0xffff0000, RZ, 0xc0, !PT ;  /* 0xffff000010067812 */ /* 0x000fe200078ec0ff */
[C---:B------:R-:W-:Y:S01]  /*fc80*/  IMAD.U32 R43, R19.reuse, 0x10000, RZ ;  /* 0x00010000132b7824 */ /* 0x040fe200078e00ff */
[----:B------:R-:W-:Y:S01]  /*fc90*/  LOP3.LUT R16, R19, 0xffff0000, RZ, 0xc0, !PT ;  /* 0xffff000013107812 */ /* 0x000fe200078ec0ff */
[C---:B------:R-:W-:Y:S01]  /*fca0*/  IMAD.U32 R39, R18.reuse, 0x10000, RZ ;  /* 0x0001000012277824 */ /* 0x040fe200078e00ff */
[C---:B------:R-:W-:Y:S02]  /*fcb0*/  LOP3.LUT R4, R17.reuse, 0xffff0000, RZ, 0xc0, !PT ;  /* 0xffff000011047812 */ /* 0x040fe400078ec0ff */
[----:B------:R-:W-:Y:S02]  /*fcc0*/  SHF.L.U32 R40, R17, 0x10, RZ ;  /* 0x0000001011287819 */ /* 0x000fe400000006ff */
[----:B------:R-:W-:-:S02]  /*fcd0*/  LOP3.LUT R17, R18, 0xffff0000, RZ, 0xc0, !PT ;  /* 0xffff000012117812 */ /* 0x000fc400078ec0ff */
[C---:B---3--:R-:W-:Y:S01]  /*fce0*/  SHF.L.U32 R41, R20.reuse, 0x10, RZ ;  /* 0x0000001014297819 */ /* 0x048fe200000006ff */
[----:B------:R-:W-:Y:S01]  /*fcf0*/  IMAD.U32 R18, R21, 0x10000, RZ ;  /* 0x0001000015127824 */ /* 0x000fe200078e00ff */
[----:B------:R-:W-:Y:S01]  /*fd00*/  LOP3.LUT R19, R20, 0xffff0000, RZ, 0xc0, !PT ;  /* 0xffff000014137812 */ /* 0x000fe200078ec0ff */
[----:B------:R-:W-:Y:S01]  /*fd10*/  IMAD.U32 R45, R22, 0x10000, RZ ;  /* 0x00010000162d7824 */ /* 0x000fe200078e00ff */
[----:B------:R-:W-:Y:S01]  /*fd20*/  SHF.L.U32 R20, R23, 0x10, RZ ;  /* 0x0000001017147819 */ /* 0x000fe200000006ff */
[----:B----4-:R-:W-:Y:S01]  /*fd30*/  IMAD.U32 R48, R32, 0x10000, RZ ;  /* 0x0001000020307824 */ /* 0x010fe200078e00ff */
[----:B------:R-:W-:Y:S01]  /*fd40*/  LOP3.LUT R46, R21, 0xffff0000, RZ, 0xc0, !PT ;  /* 0xffff0000152e7812 */ /* 0x000fe200078ec0ff */
[----:B------:R-:W-:Y:S01]  /*fd50*/  @!P0 FADD.FTZ R18, -R18, -RZ ;  /* 0x800000ff12128221 */ /* 0x000fe20000010100 */
[----:B------:R-:W-:Y:S01]  /*fd60*/  LOP3.LUT R21, R22, 0xffff0000, RZ, 0xc0, !PT ;  /* 0xffff000016157812 */ /* 0x000fe200078ec0ff */
[----:B------:R-:W-:Y:S01]  /*fd70*/  @!P0 FADD.FTZ R20, -R20, -RZ ;  /* 0x800000ff14148221 */ /* 0x000fe20000010100 */
        /* <DEDUP_REMOVED lines=12> */
[----:B------:R-:W-:Y:S01]  /*fe40*/  FMUL.FTZ R20, R33, R20 ;  /* 0x0000001421147220 */ /* 0x000fe20000410000 */
[----:B------:R-:W-:Y:S01]  /*fe50*/  @!P0 FADD.FTZ R41, -R41, -RZ ;  /* 0x800000ff29298221 */ /* 0x000fe20000010100 */
[----:B------:R-:W-:Y:S01]  /*fe60*/  FMUL.FTZ R23, R23, R18 ;  /* 0x0000001217177220 */ /* 0x000fe20000410000 */
[----:B------:R-:W-:Y:S01]  /*fe70*/  @!P0 FADD.FTZ R45, -R45, -RZ ;  /* 0x800000ff2d2d8221 */ /* 0x000fe20000010100 */
[----:B--2---:R-:W-:Y:S01]  /*fe80*/  LOP3.LUT R33, R25, 0xffff0000, RZ, 0xc0, !PT ;  /* 0xffff000019217812 */ /* 0x004fe200078ec0ff */
[----:B------:R-:W-:Y:S01]  /*fe90*/  FMUL.FTZ R47, R47, R46 ;  /* 0x0000002e2f2f7220 */ /* 0x000fe20000410000 */
[----:B------:R-:W-:-:S02]  /*fea0*/  IMAD.U32 R18, R25, 0x10000, RZ ;  /* 0x0001000019127824 */ /* 0x000fc400078e00ff */
[----:B------:R-:W-:Y:S01]  /*feb0*/  FMUL.FTZ R19, R32, R19 ;  /* 0x0000001320137220 */ /* 0x000fe20000410000 */
[----:B------:R-:W-:Y:S01]  /*fec0*/  FMUL.FTZ R34, R34, R21 ;  /* 0x0000001522227220 */ /* 0x000fe20000410000 */
[----:B------:R-:W-:Y:S01]  /*fed0*/  FMUL.FTZ R35, R35, R22 ;  /* 0x0000001623237220 */ /* 0x000fe20000410000 */
[----:B------:R-:W-:Y:S01]  /*fee0*/  SHF.L.U32 R22, R24, 0x10, RZ ;  /* 0x0000001018167819 */ /* 0x000fe200000006ff */
[----:B------:R-:W-:Y:S01]  /*fef0*/  FMUL.FTZ R48, R48, R41 ;  /* 0x0000002930307220 */ /* 0x000fe20000410000 */
[----:B------:R-:W-:Y:S01]  /*ff00*/  LOP3.LUT R21, R24, 0xffff0000, RZ, 0xc0, !PT ;  /* 0xffff000018157812 */ /* 0x000fe200078ec0ff */
[----:B------:R-:W-:Y:S01]  /*ff10*/  FMUL.FTZ R52, R52, R45 ;  /* 0x0000002d34347220 */ /* 0x000fe20000410000 */
[C---:B------:R-:W-:Y:S01]  /*ff20*/  SHF.L.U32 R32, R26.reuse, 0x10, RZ ;  /* 0x000000101a207819 */ /* 0x040fe200000006ff */
[C---:B------:R-:W-:Y:S01]  /*ff30*/  IMAD.U32 R24, R27.reuse, 0x10000, RZ ;  /* 0x000100001b187824 */ /* 0x040fe200078e00ff */
        /* <DEDUP_REMOVED lines=15> */
.L_x_3060:
[----:B------:R-:W-:Y:S05]  /*10030*/  BSYNC.RECONVERGENT B0 ;  /* 0x0000000000007941 */ /* 0x000fea0003800200 */
.L_x_3059:
        /* <DEDUP_REMOVED lines=24> */
[C---:B------:R-:W-:Y:S01]  /*101c0*/  IMAD.U32 R29, R12.reuse, 0x10000, RZ ;  /* 0x000100000c1d7824 */ /* 0x040fe200078e00ff */
[----:B------:R-:W-:Y:S01]  /*101d0*/  LOP3.LUT R6, R12, 0xffff0000, RZ, 0xc0, !PT ;  /* 0xffff00000c067812 */ /* 0x000fe200078ec0ff */
[----:B------:R-:W-:Y:S01]  /*101e0*/  IMAD.U32 R35, R15, 0x10000, RZ ;  /* 0x000100000f237824 */ /* 0x000fe200078e00ff */
[C---:B------:R-:W-:Y:S01]  /*101f0*/  LOP3.LUT R4, R13.reuse, 0xffff0000, RZ, 0xc0, !PT ;  /* 0xffff00000d047812 */ /* 0x040fe200078ec0ff */
[C---:B------:R-:W-:Y:S01]  /*10200*/  IMAD.U32 R32, R14.reuse, 0x10000, RZ ;  /* 0x000100000e207824 */ /* 0x040fe200078e00ff */
[----:B------:R-:W-:Y:S02]  /*10210*/  SHF.L.U32 R33, R13, 0x10, RZ ;  /* 0x000000100d217819 */ /* 0x000fe400000006ff */
[----:B------:R-:W-:Y:S02]  /*10220*/  LOP3.LUT R12, R15, 0xffff0000, RZ, 0xc0, !PT ;  /* 0xffff00000f0c7812 */ /* 0x000fe400078ec0ff */
[----:B------:R-:W-:-:S02]  /*10230*/  LOP3.LUT R13, R14, 0xffff0000, RZ, 0xc0, !PT ;  /* 0xffff00000e0d7812 */ /* 0x000fc400078ec0ff */
[C---:B---3--:R-:W-:Y:S01]  /*10240*/  SHF.L.U32 R34, R16.reuse, 0x10, RZ ;  /* 0x0000001010227819 */ /* 0x048fe200000006ff */
[C---:B------:R-:W-:Y:S01]  /*10250*/  IMAD.U32 R14, R17.reuse, 0x10000, RZ ;  /* 0x00010000110e7824 */ /* 0x040fe200078e00ff */
[----:B------:R-:W-:Y:S01]  /*10260*/  LOP3.LUT R15, R16, 0xffff0000, RZ, 0xc0, !PT ;  /* 0xffff0000100f7812 */ /* 0x000fe200078ec0ff */
[----:B------:R-:W-:Y:S01]  /*10270*/  IMAD.U32 R39, R18, 0x10000, RZ ;  /* 0x0001000012277824 */ /* 0x000fe200078e00ff */
[----:B------:R-:W-:Y:S01]  /*10280*/  LOP3.LUT R40, R17, 0xffff0000, RZ, 0xc0, !PT ;  /* 0xffff000011287812 */ /* 0x000fe200078ec0ff */
[----:B----4-:R-:W-:Y:S01]  /*10290*/  IMAD.U32 R41, R24, 0x10000, RZ ;  /* 0x0001000018297824 */ /* 0x010fe200078e00ff */
[C---:B------:R-:W-:Y:S01]  /*102a0*/  SHF.L.U32 R16, R19.reuse, 0x10, RZ ;  /* 0x0000001013107819 */ /* 0x040fe200000006ff */
        /* <DEDUP_REMOVED lines=18> */
[----:B-----5:R-:W-:Y:S01]  /*103d0*/  LOP3.LUT R25, R21, 0xffff0000, RZ, 0xc0, !PT ;  /* 0xffff000015197812 */ /* 0x020fe200078ec0ff */
[----:B------:R-:W-:Y:S01]  /*103e0*/  @!P0 FADD.FTZ R34, -R34, -RZ ;  /* 0x800000ff22228221 */ /* 0x000fe20000010100 */
[----:B------:R-:W-:Y:S01]  /*103f0*/  FMUL.FTZ R14, R19, R14 ;  /* 0x0000000e130e7220 */ /* 0x000fe20000410000 */
[----:B------:R-:W-:Y:S01]  /*10400*/  FMUL.FTZ R43, R43, R40 ;  /* 0x000000282b2b7220 */ /* 0x000fe20000410000 */
        /* <DEDUP_REMOVED lines=24> */
.L_x_3062:
[----:B------:R-:W-:Y:S05]  /*10590*/  BSYNC.RECONVERGENT B0 ;  /* 0x0000000000007941 */ /* 0x000fea0003800200 */
.L_x_3061:
[----:B------:R3:W-:Y:S01]  /*105a0*/  STS.128 [R3+0x3800], R12 ;  /* 0x0038000c03007388 */ /* 0x0007e20000000c00 */
[----:B------:R-:W-:Y:S01]  /*105b0*/  LOP3.LUT R30, R30, 0x80, RZ, 0xfc, !PT ;  /* 0x000000801e1e7812 */ /* 0x000fe200078efcff */
[----:B------:R-:W-:Y:S03]  /*105c0*/  BSSY.RECONVERGENT B0, `(.L_x_3063) ;  /* 0x0000054000007945 */ /* 0x000fe60003800200 */
[----:B------:R-:W-:-:S13]  /*105d0*/  ISETP.GE.AND P0, PT, R30, R7, PT ;  /* 0x000000071e00720c */ /* 0x000fda0003f06270 */
        /* <DEDUP_REMOVED lines=9> */
[C---:B------:R-:W-:Y:S02]  /*10670*/  IMAD.SHL.U32 R0, R4.reuse, 0x2, RZ ;  /* 0x0000000204007824 */ /* 0x040fe400078e00ff */
[----:B-1----:R-:W-:Y:S01]  /*10680*/  IMAD.WIDE R16, R37, 0x2, R50 ;  /* 0x0000000225107825 */ /* 0x002fe200078e0232 */
[----:B------:R-:W-:Y:S02]  /*10690*/  SHF.L.U64.HI R2, R4, 0x1, R7 ;  /* 0x0000000104027819 */ /* 0x000fe40000010207 */
[----:B----4-:R-:W-:-:S03]  /*106a0*/  IADD3 R4, P1, PT, R0, UR8, RZ ;  /* 0x0000000800047c10 */ /* 0x010fc6000ff3e0ff */
[----:B------:R-:W4:Y:S01]  /*106b0*/  LDG.E.128 R16, desc[UR6][R16.64+0x100] ;  /* 0x0001000610107981 */ /* 0x000f22000c1e1d00 */
[----:B------:R-:W-:Y:S01]  /*106c0*/  IADD3.X R5, PT, PT, R2, UR9, RZ, P1, !PT ;  /* 0x0000000902057c10 */ /* 0x000fe20008ffe4ff */
[----:B------:R-:W3:Y:S05]  /*106d0*/  LDCU.64 UR8, c[0x0][0x4c8] ;  /* 0x00009900ff0877ac */ /* 0x000eea0008000a00 */
[----:B------:R-:W5:Y:S01]  /*106e0*/  LDG.E.128 R4, desc[UR6][R4.64+0x100] ;  /* 0x0001000604047981 */ /* 0x000f62000c1e1d00 */
[----:B---3--:R-:W-:-:S04]  /*106f0*/  IADD3 R12, P1, PT, R0, UR8, RZ ;  /* 0x00000008000c7c10 */ /* 0x008fc8000ff3e0ff */
[----:B------:R-:W-:-:S06]  /*10700*/  IADD3.X R13, PT, PT, R2, UR9, RZ, P1, !PT ;  /* 0x00000009020d7c10 */ /* 0x000fcc0008ffe4ff */
[----:B------:R-:W3:Y:S01]  /*10710*/  LDG.E.128 R12, desc[UR6][R12.64+0x100] ;  /* 0x000100060c0c7981 */ /* 0x000ee2000c1e1d00 */
        /* <DEDUP_REMOVED lines=8> */
[C---:B----4-:R-:W-:Y:S01]  /*107a0*/  IMAD.U32 R10, R17.reuse, 0x10000, RZ ;  /* 0x00010000110a7824 */ /* 0x050fe200078e00ff */
[----:B------:R-:W-:Y:S01]  /*107b0*/  LOP3.LUT R26, R17, 0xffff0000, RZ, 0xc0, !PT ;  /* 0xffff0000111a7812 */ /* 0x000fe200078ec0ff */
[C---:B------:R-:W-:Y:S01]  /*107c0*/  IMAD.U32 R25, R18.reuse, 0x10000, RZ ;  /* 0x0001000012197824 */ /* 0x040fe200078e00ff */
[----:B------:R-:W-:-:S02]  /*107d0*/  LOP3.LUT R17, R18, 0xffff0000, RZ, 0xc0, !PT ;  /* 0xffff000012117812 */ /* 0x000fc400078ec0ff */
[C---:B------:R-:W-:Y:S02]  /*107e0*/  SHF.L.U32 R23, R16.reuse, 0x10, RZ ;  /* 0x0000001010177819 */ /* 0x040fe400000006ff */
[----:B------:R-:W-:Y:S01]  /*107f0*/  LOP3.LUT R11, R16, 0xffff0000, RZ, 0xc0, !PT ;  /* 0xffff0000100b7812 */ /* 0x000fe200078ec0ff */
[----:B-----5:R-:W-:Y:S01]  /*10800*/  IMAD.U32 R18, R4, 0x10000, RZ ;  /* 0x0001000004127824 */ /* 0x020fe200078e00ff */
[----:B------:R-:W-:Y:S02]  /*10810*/  SHF.L.U32 R28, R6, 0x10, RZ ;  /* 0x00000010061c7819 */ /* 0x000fe400000006ff */
[C---:B------:R-:W-:Y:S01]  /*10820*/  SHF.L.U32 R16, R19.reuse, 0x10, RZ ;  /* 0x0000001013107819 */ /* 0x040fe200000006ff */
[----:B------:R-:W-:Y:S01]  /*10830*/  @!P0 FADD.FTZ R18, -R18, -RZ ;  /* 0x800000ff12128221 */ /* 0x000fe20000010100 */
[----:B------:R-:W-:Y:S01]  /*10840*/  LOP3.LUT R27, R19, 0xffff0000, RZ, 0xc0, !PT ;  /* 0xffff0000131b7812 */ /* 0x000fe200078ec0ff */
[----:B------:R-:W-:Y:S01]  /*10850*/  IMAD.U32 R19, R5, 0x10000, RZ ;  /* 0x0001000005137824 */ /* 0x000fe200078e00ff */
[----:B------:R-:W-:Y:S01]  /*10860*/  LOP3.LUT R4, R4, 0xffff0000, RZ, 0xc0, !PT ;  /* 0xffff000004047812 */ /* 0x000fe200078ec0ff */
[----:B------:R-:W-:Y:S01]  /*10870*/  FMUL.FTZ R23, R23, R18 ;  /* 0x0000001217177220 */ /* 0x000fe20000410000 */
[----:B------:R-:W-:Y:S01]  /*10880*/  LOP3.LUT R6, R6, 0xffff0000, RZ, 0xc0, !PT ;  /* 0xffff000006067812 */ /* 0x000fe200078ec0ff */
[----:B------:R-:W-:Y:S01]  /*10890*/  @!P0 FADD.FTZ R19, -R19, -RZ ;  /* 0x800000ff13138221 */ /* 0x000fe20000010100 */
[----:B------:R-:W-:Y:S01]  /*108a0*/  LOP3.LUT R29, R5, 0xffff0000, RZ, 0xc0, !PT ;  /* 0xffff0000051d7812 */ /* 0x000fe200078ec0ff */
[C---:B------:R-:W-:Y:S01]  /*108b0*/  IMAD.U32 R5, R7.reuse, 0x10000, RZ ;  /* 0x0001000007057824 */ /* 0x040fe200078e00ff */
[----:B------:R-:W-:Y:S01]  /*108c0*/  LOP3.LUT R30, R7, 0xffff0000, RZ, 0xc0, !PT ;  /* 0xffff0000071e7812 */ /* 0x000fe200078ec0ff */
[----:B------:R-:W-:Y:S01]  /*108d0*/  @!P0 FADD.FTZ R4, -R4, -RZ ;  /* 0x800000ff04048221 */ /* 0x000fe20000010100 */
[----:B------:R-:W-:Y:S01]  /*108e0*/  @!P0 FADD.FTZ R6, -R6, -RZ ;  /* 0x800000ff06068221 */ /* 0x000fe20000010100 */
[----:B------:R-:W-:Y:S01]  /*108f0*/  @!P0 FADD.FTZ R29, -R29, -RZ ;  /* 0x800000ff1d1d8221 */ /* 0x000fe20000010100 */
[----:B------:R-:W-:Y:S01]  /*10900*/  @!P0 FADD.FTZ R5, -R5, -RZ ;  /* 0x800000ff05058221 */ /* 0x000fe20000010100 */
[----:B------:R-:W-:Y:S01]  /*10910*/  FMUL.FTZ R11, R11, R4 ;  /* 0x000000040b0b7220 */ /* 0x000fe20000410000 */
[----:B------:R-:W-:Y:S01]  /*10920*/  FMUL.FTZ R19, R10, R19 ;  /* 0x000000130a137220 */ /* 0x000fe20000410000 */
[----:B------:R-:W-:Y:S01]  /*10930*/  FMUL.FTZ R6, R17, R6 ;  /* 0x0000000611067220 */ /* 0x000fe20000410000 */
[----:B------:R-:W-:Y:S01]  /*10940*/  @!P0 FADD.FTZ R28, -R28, -RZ ;  /* 0x800000ff1c1c8221 */ /* 0x000fe20000010100 */
[----:B------:R-:W-:Y:S01]  /*10950*/  @!P0 FADD.FTZ R30, -R30, -RZ ;  /* 0x800000ff1e1e8221 */ /* 0x000fe20000010100 */
[C---:B---3--:R-:W-:Y:S01]  /*10960*/  LOP3.LUT R7, R12.reuse, 0xffff0000, RZ, 0xc0, !PT ;  /* 0xffff00000c077812 */ /* 0x048fe200078ec0ff */
[----:B------:R-:W-:Y:S01]  /*10970*/  IMAD.U32 R10, R12, 0x10000, RZ ;  /* 0x000100000c0a7824 */ /* 0x000fe200078e00ff */
[C---:B------:R-:W-:Y:S01]  /*10980*/  SHF.L.U32 R4, R13.reuse, 0x10, RZ ;  /* 0x000000100d047819 */ /* 0x040fe200000006ff */
[----:B------:R-:W-:Y:S01]  /*10990*/  FMUL.FTZ R29, R26, R29 ;  /* 0x0000001d1a1d7220 */ /* 0x000fe20000410000 */
[----:B------:R-:W-:Y:S01]  /*109a0*/  LOP3.LUT R17, R13, 0xffff0000, RZ, 0xc0, !PT ;  /* 0xffff00000d117812 */ /* 0x000fe200078ec0ff */
[----:B------:R-:W-:Y:S01]  /*109b0*/  FMUL.FTZ R5, R16, R5 ;  /* 0x0000000510057220 */ /* 0x000fe20000410000 */
        /* <DEDUP_REMOVED lines=20> */
.L_x_3064:
[----:B------:R-:W-:Y:S05]  /*10b00*/  BSYNC.RECONVERGENT B0 ;  /* 0x0000000000007941 */ /* 0x000fea0003800200 */
.L_x_3063:
[----:B------:R4:W-:Y:S02]  /*10b10*/  STS.128 [R3+0x5800], R8 ;  /* 0x0058000803007388 */ /* 0x0009e40000000c00 */
.L_x_3003:
[----:B------:R-:W-:Y:S05]  /*10b20*/  BSYNC.RECONVERGENT B2 ;  /* 0x0000000000027941 */ /* 0x000fea0003800200 */
.L_x_2999:
[----:B-1-34-:R-:W-:Y:S01]  /*10b30*/  IMAD.IADD R9, R80, 0x1, -R133 ;  /* 0x0000000150097824 */ /* 0x01afe200078e0a85 */
[--C-:B------:R-:W-:Y:S01]  /*10b40*/  SHF.R.U32.HI R2, RZ, 0x4, R76.reuse ;  /* 0x00000004ff027819 */ /* 0x100fe2000001164c */
[C---:B------:R-:W-:Y:S01]  /*10b50*/  IMAD.SHL.U32 R189, R76.reuse, 0x20, RZ ;  /* 0x000000204cbd7824 */ /* 0x040fe200078e00ff */
[----:B------:R-:W-:Y:S01]  /*10b60*/  LOP3.LUT R145, R85, 0x8, R76, 0x78, !PT ;  /* 0x0000000855917812 */ /* 0x000fe200078e784c */
[----:B------:R-:W-:Y:S01]  /*10b70*/  IMAD.SHL.U32 R144, R76, 0x40, RZ ;  /* 0x000000404c907824 */ /* 0x000fe200078e00ff */
[-C--:B------:R-:W-:Y:S01]  /*10b80*/  ISETP.GE.AND P4, PT, R42, R9.reuse, PT ;  /* 0x000000092a00720c */ /* 0x080fe20003f86270 */
[----:B------:R-:W-:Y:S01]  /*10b90*/  IMAD.SHL.U32 R2, R2, 0x400, RZ ;  /* 0x0000040002027824 */ /* 0x000fe200078e00ff */
[-C--:B------:R-:W-:Y:S01]  /*10ba0*/  ISETP.GE.AND P3, PT, R44, R9.reuse, PT ;  /* 0x000000092c00720c */ /* 0x080fe20003f66270 */
[----:B------:R-:W-:Y:S01]  /*10bb0*/  IMAD.MOV.U32 R188, RZ, RZ, 0x20 ;  /* 0x00000020ffbc7424 */ /* 0x000fe200078e00ff */
[-C--:B------:R-:W-:Y:S01]  /*10bc0*/  ISETP.GE.AND P6, PT, R130, R9.reuse, PT ;  /* 0x000000098200720c */ /* 0x080fe20003fc6270 */
[----:B------:R-:W-:Y:S01]  /*10bd0*/  IMAD.MOV.U32 R187, RZ, RZ, 0x40 ;  /* 0x00000040ffbb7424 */ /* 0x000fe200078e00ff */
[-C--:B------:R-:W-:Y:S01]  /*10be0*/  ISETP.GE.AND P5, PT, R38, R9.reuse, PT ;  /* 0x000000092600720c */ /* 0x080fe20003fa6270 */
[----:B------:R-:W1:Y:S01]  /*10bf0*/  LDCU UR4, c[0x0][0x508] ;  /* 0x0000a100ff0477ac */ /* 0x000e620008000800 */
[----:B------:R-:W-:-:S02]  /*10c00*/  ISETP.GE.AND P1, PT, R42, R9, PT ;  /* 0x000000092a00720c */ /* 0x000fc40003f26270 */
[----:B------:R-:W-:Y:S02]  /*10c10*/  ISETP.GE.AND P2, PT, R38, R9, PT ;  /* 0x000000092600720c */ /* 0x000fe40003f46270 */
[----:B------:R-:W-:Y:S01]  /*10c20*/  LOP3.LUT R189, R189, 0x7c00, RZ, 0xc0, !PT ;  /* 0x00007c00bdbd7812 */ /* 0x000fe200078ec0ff */
[----:B--2---:R-:W2:Y:S01]  /*10c30*/  @!P4 LDC.64 R6, c[0x0][0x3b8] ;  /* 0x0000ee00ff06cb82 */ /* 0x004ea20000000a00 */
[----:B------:R-:W-:Y:S02]  /*10c40*/  LOP3.LUT R2, R2, 0x400, RZ, 0xc0, !PT ;  /* 0x0000040002027812 */ /* 0x000fe400078ec0ff */
[----:B------:R-:W-:Y:S01]  /*10c50*/  LOP3.LUT R0, R189, 0x200, R144, 0xf8, !PT ;  /* 0x00000200bd007812 */ /* 0x000fe200078ef890 */
[----:B------:R-:W-:Y:S01]  /*10c60*/  @!P6 IMAD.MOV.U32 R197, RZ, RZ, R195 ;  /* 0x000000ffffc5e224 */ /* 0x000fe200078e00c3 */
[----:B------:R-:W-:Y:S02]  /*10c70*/  LOP3.LUT R78, R78, 0x1f0, RZ, 0xc0, !PT ;  /* 0x000001f04e4e7812 */ /* 0x000fe400078ec0ff */
[----:B------:R-:W-:Y:S01]  /*10c80*/  @!P5 LEA R10, P0, R77, R196, 0x1 ;  /* 0x000000c44d0ad211 */ /* 0x000fe200078008ff */
[----:B------:R-:W3:Y:S01]  /*10c90*/  @!P3 LDC.64 R4, c[0x0][0x3b8] ;  /* 0x0000ee00ff04bb82 */ /* 0x000ee20000000a00 */
[----:B------:R-:W-:Y:S01]  /*10ca0*/  @!PT LDS RZ, [RZ] ;  /* 0x00000000fffff984 */ /* 0x000fe20000000800 */
[----:B------:R-:W-:Y:S01]  /*10cb0*/  @!PT LDS RZ, [RZ] ;  /* 0x00000000fffff984 */ /* 0x000fe20000000800 */
[----:B------:R-:W-:Y:S01]  /*10cc0*/  @!PT LDS RZ, [RZ] ;  /* 0x00000000fffff984 */ /* 0x000fe20000000800 */
[----:B------:R-:W-:Y:S01]  /*10cd0*/  @!P6 LDGSTS.E.BYPASS.LTC128B.128 [R3+0x6000], desc[UR6][R196.64] ;  /* 0x06000000c403efae */ /* 0x000fe2000b981a06 */
[----:B------:R-:W-:Y:S01]  /*10ce0*/  IMAD.IADD R0, R83, 0x1, R0 ;  /* 0x0000000153007824 */ /* 0x000fe200078e0200 */
[----:B------:R-:W-:Y:S01]  /*10cf0*/  @!P5 LEA.HI.X R11, R77, R195, R66, 0x1, P0 ;  /* 0x000000c34d0bd211 */ /* 0x000fe200000f0c42 */
[----:B------:R-:W-:Y:S01]  /*10d00*/  IMAD R83, R145, 0x2, R2 ;  /* 0x0000000291537824 */ /* 0x000fe200078e0202 */
[----:B------:R-:W-:Y:S01]  /*10d10*/  @!P6 LDGSTS.E.BYPASS.LTC128B.128 [R3+0x8000], desc[UR6][R196.64+0x80] ;  /* 0x08000080c403efae */ /* 0x000fe2000b981a06 */
[----:B------:R-:W-:-:S02]  /*10d20*/  IADD3 R79, PT, PT, R78, 0x1, R79 ;  /* 0x000000014e4f7810 */ /* 0x000fc40007ffe04f */
[----:B------:R-:W-:Y:S01]  /*10d30*/  LEA R96, R0, UR5, 0x1 ;  /* 0x0000000500607c11 */ /* 0x000fe2000f8e08ff */
[----:B------:R4:W-:Y:S01]  /*10d40*/  @!P6 LDGSTS.E.BYPASS.LTC128B.128 [R3+0xa000], desc[UR6][R196.64+0x100] ;  /* 0x0a000100c403efae */ /* 0x0009e2000b981a06 */
[----:B-----5:R-:W-:-:S03]  /*10d50*/  VIADD R64, R83, UR5 ;  /* 0x0000000553407c36 */ /* 0x020fc60008000000 */
[----:B------:R-:W-:Y:S01]  /*10d60*/  @!P5 LDGSTS.E.BYPASS.LTC128B.128 [R3+0x6800], desc[UR6][R10.64] ;  /* 0x068000000a03dfae */ /* 0x000fe2000b981a06 */
[----:B--2---:R-:W-:-:S03]  /*10d70*/  @!P4 LEA R12, P0, R6, R196, 0x6 ;  /* 0x000000c4060cc211 */ /* 0x004fc600078030ff */
[----:B------:R-:W-:Y:S01]  /*10d80*/  @!P5 LDGSTS.E.BYPASS.LTC128B.128 [R3+0x8800], desc[UR6][R10.64+0x80] ;  /* 0x088000800a03dfae */ /* 0x000fe2000b981a06 */
[----:B------:R-:W-:-:S03]  /*10d90*/  @!P4 LEA.HI.X R13, R6, R195, R7, 0x6, P0 ;  /* 0x000000c3060dc211 */ /* 0x000fc600000f3407 */
[----:B------:R2:W-:Y:S01]  /*10da0*/  @!P5 LDGSTS.E.BYPASS.LTC128B.128 [R3+0xa800], desc[UR6][R10.64+0x100] ;  /* 0x0a8001000a03dfae */ /* 0x0005e2000b981a06 */
[----:B------:R-:W-:Y:S01]  /*10db0*/  ISETP.GE.AND P0, PT, R44, R9, PT ;  /* 0x000000092c00720c */ /* 0x000fe20003f06270 */
[----:B---3--:R-:W-:Y:S02]  /*10dc0*/  @!P3 IMAD R5, R5, 0x60, RZ ;  /* 0x000000600505b824 */ /* 0x008fe400078e02ff */
[----:B------:R-:W-:Y:S01]  /*10dd0*/  @!P4 LDGSTS.E.BYPASS.LTC128B.128 [R3+0x7000], desc[UR6][R12.64] ;  /* 0x070000000c03cfae */ /* 0x000fe2000b981a06 */
[----:B------:R-:W-:-:S03]  /*10de0*/  LOP3.LUT P5, RZ, R76, 0x2, RZ, 0xc0, !PT ;  /* 0x000000024cff7812 */ /* 0x000fc600078ac0ff */
[----:B------:R-:W-:Y:S01]  /*10df0*/  @!P4 LDGSTS.E.BYPASS.LTC128B.128 [R3+0x9000], desc[UR6][R12.64+0x80] ;  /* 0x090000800c03cfae */ /* 0x000fe2000b981a06 */
[----:B------:R-:W-:-:S03]  /*10e00*/  SEL R177, R188, 0xffffffe0, !P5 ;  /* 0xffffffe0bcb17807 */ /* 0x000fc60006800000 */
[----:B------:R3:W-:Y:S02]  /*10e10*/  @!P4 LDGSTS.E.BYPASS.LTC128B.128 [R3+0xb000], desc[UR6][R12.64+0x100] ;  /* 0x0b0001000c03cfae */ /* 0x0007e4000b981a06 */
[----:B------:R-:W-:Y:S02]  /*10e20*/  IMAD.IADD R65, R64, 0x1, R177 ;  /* 0x0000000140417824 */ /* 0x000fe400078e02b1 */
[----:B----4-:R-:W-:Y:S02]  /*10e30*/  @!P3 IMAD.MOV.U32 R197, RZ, RZ, R195 ;  /* 0x000000ffffc5b224 */ /* 0x010fe400078e00c3 */
[----:B------:R-:W-:-:S04]  /*10e40*/  @!P3 IMAD.WIDE.U32 R6, R4, 0x60, R196 ;  /* 0x000000600406b825 */ /* 0x000fc800078e00c4 */
[----:B------:R-:W-:Y:S02]  /*10e50*/  @!P3 IMAD.IADD R15, R5, 0x1, R7 ;  /* 0x00000001050fb824 */ /* 0x000fe400078e0207 */
[----:B------:R-:W-:Y:S01]  /*10e60*/  @!P3 IMAD.MOV.U32 R14, RZ, RZ, R6 ;  /* 0x000000ffff0eb224 */ /* 0x000fe200078e0006 */
[----:B------:R-:W4:Y:S04]  /*10e70*/  @!P0 LDC.64 R4, c[0x0][0x3c0] ;  /* 0x0000f000ff048b82 */ /* 0x000f280000000a00 */
[----:B------:R-:W-:Y:S04]  /*10e80*/  @!P3 LDGSTS.E.BYPASS.LTC128B.128 [R3+0x7800], desc[UR6][R14.64] ;  /* 0x078000000e03bfae */ /* 0x000fe8000b981a06 */
[----:B------:R-:W-:Y:S01]  /*10e90*/  @!P3 LDGSTS.E.BYPASS.LTC128B.128 [R3+0x9800], desc[UR6][R14.64+0x80] ;  /* 0x098000800e03bfae */ /* 0x000fe2000b981a06 */
[----:B------:R-:W2:Y:S03]  /*10ea0*/  @!P1 LDC.64 R6, c[0x0][0x3c0] ;  /* 0x0000f000ff069b82 */ /* 0x000ea60000000a00 */
[----:B------:R-:W-:Y:S01]  /*10eb0*/  @!P3 LDGSTS.E.BYPASS.LTC128B.128 [R3+0xb800], desc[UR6][R14.64+0x100] ;  /* 0x0b8001000e03bfae */ /* 0x000fe2000b981a06 */
[----:B------:R-:W-:-:S03]  /*10ec0*/  @!P2 LEA R8, P3, R81, R198, 0x1 ;  /* 0x000000c65108a211 */ /* 0x000fc600078608ff */
[----:B------:R-:W0:Y:S01]  /*10ed0*/  LDGDEPBAR ;  /* 0x00000000000079af */ /* 0x000e220000000000 */
[----:B------:R-:W-:Y:S01]  /*10ee0*/  @!P2 LEA.HI.X R9, R81, R199, R82, 0x1, P3 ;  /* 0x000000c75109a211 */ /* 0x000fe200018f0c52 */
[----:B------:R-:W-:Y:S02]  /*10ef0*/  IMAD.IADD R81, R96, 0x1, R177 ;  /* 0x0000000160517824 */ /* 0x000fe400078e02b1 */
[----:B----4-:R-:W-:Y:S01]  /*10f00*/  @!P0 IMAD R5, R5, 0x60, RZ ;  /* 0x0000006005058824 */ /* 0x010fe200078e02ff */
[----:B--2---:R-:W-:-:S04]  /*10f10*/  @!P1 LEA R10, P3, R6, R198, 0x6 ;  /* 0x000000c6060a9211 */ /* 0x004fc800078630ff */
[----:B------:R-:W-:Y:S01]  /*10f20*/  @!P1 LEA.HI.X R11, R6, R199, R7, 0x6, P3 ;  /* 0x000000c7060b9211 */ /* 0x000fe200018f3407 */
[----:B------:R-:W-:Y:S01]  /*10f30*/  @!P0 IMAD.WIDE.U32 R6, R4, 0x60, R198 ;  /* 0x0000006004068825 */ /* 0x000fe200078e00c6 */
[----:B------:R-:W-:-:S04]  /*10f40*/  DEPBAR.LE SB0, 0x0 ;  /* 0x000080000000791a */ /* 0x000fc80000000000 */
[----:B------:R-:W-:Y:S01]  /*10f50*/  BAR.SYNC.DEFER_BLOCKING 0x0 ;  /* 0x0000000000007b1d */ /* 0x000fe20000010000 */
[----:B---3--:R-:W-:Y:S02]  /*10f60*/  @!P0 IMAD.IADD R13, R5, 0x1, R7 ;  /* 0x00000001050d8824 */ /* 0x008fe400078e0207 */
[----:B------:R-:W-:-:S03]  /*10f70*/  @!P0 IMAD.MOV.U32 R12, RZ, RZ, R6 ;  /* 0x000000ffff0c8224 */ /* 0x000fc600078e0006 */
        /* <DEDUP_REMOVED lines=27> */
[----:B------:R-:W-:-:S03]  /*11130*/  ISETP.GT.AND P1, PT, R67, R194, PT ;  /* 0x000000c24300720c */ /* 0x000fc60003f24270 */
        /* <DEDUP_REMOVED lines=21> */
[----:B------:R-:W1:Y:S04]  /*11290*/  LDSM.16.M88.4 R4, [R83+UR5+0x7800] ;  /* 0x007800055304783b */ /* 0x000e680008000200 */
[----:B------:R-:W-:Y:S04]  /*112a0*/  LDSM.16.M88.4 R60, [R81] ;  /* 0x00000000513c783b */ /* 0x000fe80000000200 */
[----:B--2---:R-:W2:Y:S04]  /*112b0*/  LDSM.16.M88.4 R8, [R65+0x6800] ;  /* 0x006800004108783b */ /* 0x004ea80000000200 */
[----:B---3--:R-:W3:Y:S04]  /*112c0*/  LDSM.16.M88.4 R12, [R65+0x6000] ;  /* 0x00600000410c783b */ /* 0x008ee80000000200 */
        /* <DEDUP_REMOVED lines=15> */
[C---:B------:R-:W-:Y:S08]  /*113c0*/  HMMA.16816.F32.BF16 R24, R84.reuse, R4, RZ ;  /* 0x000000045418723c */ /* 0x040ff000000418ff */
[----:B------:R-:W-:Y:S01]  /*113d0*/  HMMA.16816.F32.BF16 R84, R84, R6, RZ ;  /* 0x000000065454723c */ /* 0x000fe200000418ff */
[----:B------:R-:W1:Y:S07]  /*113e0*/  LDSM.16.M88.4 R4, [R64+0x6000] ;  /* 0x006000004004783b */ /* 0x000e6e0000000200 */
        /* <DEDUP_REMOVED lines=100> */
[----:B------:R-:W3:Y:S07]  /*11a30*/  LDSM.16.M88.4 R56, [R64+0xb000] ;  /* 0x00b000004038783b */ /* 0x000eee0000000200 */
        /* <DEDUP_REMOVED lines=12> */
[----:B------:R4:W4:Y:S01]  /*11b00*/  LDSM.16.M88.4 R8, [R0+0xb000] ;  /* 0x00b000000008783b */ /* 0x0009220000000200 */
[----:B------:R-:W-:-:S06]  /*11b10*/  DEPBAR.LE SB0, 0x0 ;  /* 0x000080000000791a */ /* 0x000fcc0000000000 */
[----:B------:R-:W-:Y:S08]  /*11b20*/  HMMA.16816.F32.BF16 R84, R88, R94, R84 ;  /* 0x0000005e5854723c */ /* 0x000ff00000041854 */
[C---:B-1----:R-:W-:Y:S08]  /*11b30*/  HMMA.16816.F32.BF16 R24, R72.reuse, R52, R24 ;  /* 0x000000344818723c */ /* 0x042ff00000041818 */
[C---:B------:R-:W-:Y:S08]  /*11b40*/  HMMA.16816.F32.BF16 R48, R72.reuse, R68, R48 ;  /* 0x000000444830723c */ /* 0x040ff00000041830 */
[C---:B------:R-:W-:Y:S08]  /*11b50*/  HMMA.16816.F32.BF16 R44, R72.reuse, R70, R44 ;  /* 0x00000046482c723c */ /* 0x040ff0000004182c */
[C---:B---3--:R-:W-:Y:S08]  /*11b60*/  HMMA.16816.F32.BF16 R40, R72.reuse, R60, R40 ;  /* 0x0000003c4828723c */ /* 0x048ff00000041828 */
[C---:B------:R-:W-:Y:S08]  /*11b70*/  HMMA.16816.F32.BF16 R36, R72.reuse, R62, R36 ;  /* 0x0000003e4824723c */ /* 0x040ff00000041824 */
[C---:B------:R-:W-:Y:S08]  /*11b80*/  HMMA.16816.F32.BF16 R32, R72.reuse, R56, R32 ;  /* 0x000000384820723c */ /* 0x040ff00000041820 */
[C---:B------:R-:W-:Y:S08]  /*11b90*/  HMMA.16816.F32.BF16 R28, R72.reuse, R58, R28 ;  /* 0x0000003a481c723c */ /* 0x040ff0000004181c */
[----:B------:R-:W-:Y:S08]  /*11ba0*/  HMMA.16816.F32.BF16 R84, R72, R54, R84 ;  /* 0x000000364854723c */ /* 0x000ff00000041854 */
[----:B--2---:R-:W-:Y:S01]  /*11bb0*/  HMMA.16816.F32.BF16 R24, R20, R4, R24 ;  /* 0x000000041418723c */ /* 0x004fe20000041818 */
[----:B------:R-:W-:-:S04]  /*11bc0*/  IADD3 R5, PT, PT, -R200, R79, R76 ;  /* 0x0000004fc8057210 */ /* 0x000fc80007ffe14c */
[----:B------:R-:W-:-:S03]  /*11bd0*/  IADD3 R5, PT, PT, R5, UR4, R80 ;  /* 0x0000000405057c10 */ /* 0x000fc6000fffe050 */
[----:B------:R-:W-:Y:S01]  /*11be0*/  HMMA.16816.F32.BF16 R48, R20, R16, R48 ;  /* 0x000000101430723c */ /* 0x000fe20000041830 */
[C---:B----4-:R-:W-:Y:S02]  /*11bf0*/  VIMNMX R0, PT, PT, R5.reuse, R80, PT ;  /* 0x0000005005007248 */ /* 0x050fe40003fe0100 */
[----:B------:R-:W-:-:S05]  /*11c00*/  VIADDMNMX R2, R5, 0x8, R80, PT ;  /* 0x0000000805027846 */ /* 0x000fca0003800150 */
[C---:B------:R-:W-:Y:S08]  /*11c10*/  HMMA.16816.F32.BF16 R44, R20.reuse, R18, R44 ;  /* 0x00000012142c723c */ /* 0x040ff0000004182c */
[C---:B------:R-:W-:Y:S08]  /*11c20*/  HMMA.16816.F32.BF16 R40, R20.reuse, R12, R40 ;  /* 0x0000000c1428723c */ /* 0x040ff00000041828 */
[C---:B------:R-:W-:Y:S08]  /*11c30*/  HMMA.16816.F32.BF16 R36, R20.reuse, R14, R36 ;  /* 0x0000000e1424723c */ /* 0x040ff00000041824 */
        /* <DEDUP_REMOVED lines=17> */
.L_x_3066:
[----:B------:R-:W1:Y:S01]  /*11d50*/  LDC R6, c[0x0][0x4f0] ;  /* 0x00013c00ff067b82 */ /* 0x000e620000000800 */
[----:B------:R-:W-:Y:S01]  /*11d60*/  IADD3 R11, PT, PT, R133, -0x40, RZ ;  /* 0xffffffc0850b7810 */ /* 0x000fe20007ffe0ff */
[----:B------:R-:W2:Y:S01]  /*11d70*/  LDCU.64 UR10, c[0x0][0x3b8] ;  /* 0x00007700ff0a77ac */ /* 0x000ea20008000a00 */
[----:B------:R-:W-:Y:S02]  /*11d80*/  IABS R8, R133 ;  /* 0x0000008500087213 */ /* 0x000fe40000000000 */
[----:B------:R-:W-:Y:S01]  /*11d90*/  IABS R7, R11 ;  /* 0x0000000b00077213 */ /* 0x000fe20000000000 */
[----:B------:R-:W3:Y:S01]  /*11da0*/  LDCU.64 UR8, c[0x0][0x3a0] ;  /* 0x00007400ff0877ac */ /* 0x000ee20008000a00 */
        /* <DEDUP_REMOVED lines=53> */
[----:B------:R-:W-:-:S07]  /*12100*/  LEA.HI.X R195, R8, R195, R5, 0x1, P1 ;  /* 0x000000c308c37211 */ /* 0x000fce00008f0c05 */
.L_x_3067:
[----:B------:R-:W1:Y:S01]  /*12110*/  LDCU UR4, c[0x0][0x3bc] ;  /* 0x00007780ff0477ac */ /* 0x000e620008000800 */
        /* <DEDUP_REMOVED lines=11> */
[----:B-1----:R-:W-:-:S03]  /*121d0*/  USHF.L.U64.HI UR4, UR10, 0x5, UR4 ;  /* 0x000000050a047899 */ /* 0x002fc60008010204 */
        /* <DEDUP_REMOVED lines=13> */
.L_x_3065:
[----:B------:R-:W2:Y:S01]  /*122b0*/  S2R R186, SR_TID.X ;  /* 0x0000000000ba7919 */ /* 0x000ea20000002100 */
[----:B------:R-:W-:Y:S01]  /*122c0*/  VIADD R165, R135, 0xffffffff ;  /* 0xffffffff87a57836 */ /* 0x000fe20000000000 */
[----:B------:R-:W1:Y:S01]  /*122d0*/  LDCU UR4, c[0x0][0x45c] ;  /* 0x00008b80ff0477ac */ /* 0x000e620008000800 */
[----:B------:R-:W-:Y:S01]  /*122e0*/  LOP3.LUT R146, R144, 0x1c0, RZ, 0xc0, !PT ;  /* 0x000001c090927812 */ /* 0x000fe200078ec0ff */
[C---:B--2---:R-:W-:Y:S01]  /*122f0*/  IMAD.SHL.U32 R4, R186.reuse, 0x2, RZ ;  /* 0x00000002ba047824 */ /* 0x044fe200078e00ff */
[----:B------:R-:W-:Y:S01]  /*12300*/  SHF.R.U32.HI R185, RZ, 0x1, R186 ;  /* 0x00000001ffb97819 */ /* 0x000fe200000116ba */
[----:B------:R-:W-:-:S03]  /*12310*/  IMAD.SHL.U32 R147, R186, 0x8, RZ ;  /* 0x00000008ba937824 */ /* 0x000fc600078e00ff */
[----:B------:R-:W-:Y:S02]  /*12320*/  LOP3.LUT R4, R4, 0x6, RZ, 0xc0, !PT ;  /* 0x0000000604047812 */ /* 0x000fe400078ec0ff */
[----:B------:R-:W-:-:S03]  /*12330*/  LOP3.LUT R146, R146, 0x38, R147, 0xf8, !PT ;  /* 0x0000003892927812 */ /* 0x000fc600078ef893 */
[----:B------:R-:W-:-:S04]  /*12340*/  IMAD R3, R165, 0x40, R4 ;  /* 0x00000040a5037824 */ /* 0x000fc800078e0204 */
[C---:B------:R-:W-:Y:S02]  /*12350*/  VIADD R7, R3.reuse, 0x1 ;  /* 0x0000000103077836 */ /* 0x040fe40000000000 */
[C---:B------:R-:W-:Y:S02]  /*12360*/  VIADD R5, R3.reuse, 0x8 ;  /* 0x0000000803057836 */ /* 0x040fe40000000000 */
[----:B------:R-:W-:Y:S01]  /*12370*/  VIADD R15, R3, 0x21 ;  /* 0x00000021030f7836 */ /* 0x000fe20000000000 */
[----:B------:R-:W-:Y:S01]  /*12380*/  ISETP.GE.AND P6, PT, R7, R0, PT ;  /* 0x000000000700720c */ /* 0x000fe20003fc6270 */
[----:B------:R-:W-:Y:S01]  /*12390*/  VIADD R13, R3, 0x28 ;  /* 0x00000028030d7836 */ /* 0x000fe20000000000 */
[-C--:B------:R-:W-:Y:S01]  /*123a0*/  ISETP.GE.AND P1, PT, R7, R2.reuse, PT ;  /* 0x000000020700720c */ /* 0x080fe20003f26270 */
[----:B------:R-:W-:Y:S01]  /*123b0*/  VIADD R7, R3, 0x9 ;  /* 0x0000000903077836 */ /* 0x000fe20000000000 */
[----:B------:R-:W-:Y:S01]  /*123c0*/  FSEL R54, R49, -INF , !P6 ;  /* 0xff80000031367808 */ /* 0x000fe20007000000 */
[----:B------:R-:W-:Y:S01]  /*123d0*/  VIADD R11, R3, 0x29 ;  /* 0x00000029030b7836 */ /* 0x000fe20000000000 */
[----:B------:R-:W-:Y:S01]  /*123e0*/  ISETP.GE.AND P2, PT, R5, R2, PT ;  /* 0x000000020500720c */ /* 0x000fe20003f46270 */
[----:B------:R-:W-:Y:S01]  /*123f0*/  VIADD R9, R3, 0x30 ;  /* 0x0000003003097836 */ /* 0x000fe20000000000 */
[----:B------:R-:W-:-:S02]  /*12400*/  ISETP.GE.AND P3, PT, R7, R0, PT ;  /* 0x000000000700720c */ /* 0x000fc40003f66270 */
[----:B------:R-:W-:Y:S01]  /*12410*/  ISETP.GE.AND P6, PT, R7, R2, PT ;  /* 0x000000020700720c */ /* 0x000fe20003fc6270 */
[----:B------:R-:W-:Y:S01]  /*12420*/  VIADD R7, R3, 0x11 ;  /* 0x0000001103077836 */ /* 0x000fe20000000000 */
[----:B------:R-:W-:Y:S01]  /*12430*/  ISETP.GE.AND P4, PT, R5, R0, PT ;  /* 0x000000000500720c */ /* 0x000fe20003f86270 */
[----:B------:R-:W-:Y:S01]  /*12440*/  VIADD R5, R3, 0x10 ;  /* 0x0000001003057836 */ /* 0x000fe20000000000 */
[----:B------:R-:W-:Y:S02]  /*12450*/  FSEL R22, R46, -INF , !P2 ;  /* 0xff8000002e167808 */ /* 0x000fe40005000000 */
[----:B------:R-:W-:Y:S02]  /*12460*/  FSEL R46, R45, -INF , !P3 ;  /* 0xff8000002d2e7808 */ /* 0x000fe40005800000 */
[----:B------:R-:W-:Y:S02]  /*12470*/  ISETP.GE.AND P3, PT, R7, R2, PT ;  /* 0x000000020700720c */ /* 0x000fe40003f66270 */
[----:B------:R-:W-:-:S02]  /*12480*/  FSEL R52, R51, -INF , !P1 ;  /* 0xff80000033347808 */ /* 0x000fc40004800000 */
[----:B------:R-:W-:Y:S02]  /*12490*/  FSEL R44, R44, -INF , !P4 ;  /* 0xff8000002c2c7808 */ /* 0x000fe40006000000 */
[C---:B------:R-:W-:Y:S02]  /*124a0*/  ISETP.GE.AND P1, PT, R5.reuse, R0, PT ;  /* 0x000000000500720c */ /* 0x040fe40003f26270 */
[----:B------:R-:W-:Y:S01]  /*124b0*/  ISETP.GE.AND P4, PT, R5, R2, PT ;  /* 0x000000020500720c */ /* 0x000fe20003f86270 */
[----:B------:R-:W-:Y:S01]  /*124c0*/  VIADD R5, R3, 0x18 ;  /* 0x0000001803057836 */ /* 0x000fe20000000000 */
[----:B------:R-:W-:Y:S02]  /*124d0*/  FSEL R12, R43, -INF , !P3 ;  /* 0xff8000002b0c7808 */ /* 0x000fe40005800000 */
[-C--:B------:R-:W-:Y:S02]  /*124e0*/  ISETP.GE.AND P3, PT, R3, R0.reuse, PT ;  /* 0x000000000300720c */ /* 0x080fe40003f66270 */
        /* <DEDUP_REMOVED lines=10> */
[----:B------:R-:W-:Y:S02]  /*12590*/  FSEL R4, R36, -INF , !P6 ;  /* 0xff80000024047808 */ /* 0x000fe40007000000 */
[----:B------:R-:W-:Y:S02]  /*125a0*/  FMNMX3.FTZ R17, R48, R54, R44, !PT ;  /* 0x0000003630117276 */ /* 0x000fe4000781002c */
[-C--:B------:R-:W-:Y:S02]  /*125b0*/  ISETP.GE.AND P6, PT, R5, R0.reuse, PT ;  /* 0x000000000500720c */ /* 0x080fe40003fc6270 */
[----:B------:R-:W-:Y:S02]  /*125c0*/  FSEL R16, R37, -INF , !P4 ;  /* 0xff80000025107808 */ /* 0x000fe40006000000 */
[----:B------:R-:W-:Y:S02]  /*125d0*/  FSEL R6, R41, -INF , !P2 ;  /* 0xff80000029067808 */ /* 0x000fe40005000000 */
[----:B------:R-:W-:-:S02]  /*125e0*/  ISETP.GE.AND P4, PT, R15, R0, PT ;  /* 0x000000000f00720c */ /* 0x000fc40003f86270 */
[----:B------:R-:W-:Y:S02]  /*125f0*/  FMNMX3.FTZ R17, R17, R46, R18, !PT ;  /* 0x0000002e11117276 */ /* 0x000fe40007810012 */
[----:B------:R-:W-:Y:S02]  /*12600*/  FSEL R212, R32, -INF , !P6 ;  /* 0xff80000020d47808 */ /* 0x000fe40007000000 */
[----:B------:R-:W-:Y:S02]  /*12610*/  ISETP.GE.AND P6, PT, R13, R0, PT ;  /* 0x000000000d00720c */ /* 0x000fe40003fc6270 */
[----:B------:R-:W-:Y:S01]  /*12620*/  ISETP.GE.AND P2, PT, R7, R2, PT ;  /* 0x000000020700720c */ /* 0x000fe20003f46270 */
[----:B------:R-:W-:Y:S01]  /*12630*/  VIADD R7, R3, 0x31 ;  /* 0x0000003103077836 */ /* 0x000fe20000000000 */
[----:B------:R-:W-:Y:S02]  /*12640*/  FSEL R170, R33, -INF , !P4 ;  /* 0xff80000021aa7808 */ /* 0x000fe40006000000 */
[----:B------:R-:W-:-:S02]  /*12650*/  FMNMX3.FTZ R17, R17, R6, R4, !PT ;  /* 0x0000000611117276 */ /* 0x000fc40007810004 */
[----:B------:R-:W-:Y:S02]  /*12660*/  FSEL R8, R38, -INF , !P1 ;  /* 0xff80000026087808 */ /* 0x000fe40004800000 */
[----:B------:R-:W-:Y:S02]  /*12670*/  ISETP.GE.AND P4, PT, R11, R0, PT ;  /* 0x000000000b00720c */ /* 0x000fe40003f86270 */
[----:B------:R-:W-:Y:S01]  /*12680*/  ISETP.GE.AND P1, PT, R5, R2, PT ;  /* 0x000000020500720c */ /* 0x000fe20003f26270 */
[----:B------:R-:W-:Y:S01]  /*12690*/  VIADD R5, R3, 0x38 ;  /* 0x0000003803057836 */ /* 0x000fe20000000000 */
[----:B------:R-:W-:Y:S02]  /*126a0*/  FSEL R174, R28, -INF , !P6 ;  /* 0xff8000001cae7808 */ /* 0x000fe40007000000 */
[----:B------:R-:W-:Y:S02]  /*126b0*/  ISETP.GE.AND P6, PT, R9, R0, PT ;  /* 0x000000000900720c */ /* 0x000fe40003fc6270 */
[----:B------:R-:W-:-:S02]  /*126c0*/  FMNMX3.FTZ R17, R17, R16, R212, !PT ;  /* 0x0000001011117276 */ /* 0x000fc400078100d4 */
[C---:B------:R-:W-:Y:S01]  /*126d0*/  ISETP.GE.AND P3, PT, R3.reuse, R2, PT ;  /* 0x000000020300720c */ /* 0x040fe20003f66270 */
[----:B------:R-:W-:Y:S01]  /*126e0*/  VIADD R3, R3, 0x39 ;  /* 0x0000003903037836 */ /* 0x000fe20000000000 */
[----:B------:R-:W-:Y:S02]  /*126f0*/  FSEL R172, R29, -INF , !P4 ;  /* 0xff8000001dac7808 */ /* 0x000fe40006000000 */
[-C--:B------:R-:W-:Y:S02]  /*12700*/  ISETP.GE.AND P4, PT, R7, R0.reuse, PT ;  /* 0x000000000700720c */ /* 0x080fe40003f86270 */
[----:B------:R-:W-:Y:S02]  /*12710*/  FSEL R208, R24, -INF , !P6 ;  /* 0xff80000018d07808 */ /* 0x000fe40007000000 */
[----:B------:R-:W-:Y:S02]  /*12720*/  ISETP.GE.AND P6, PT, R5, R0, PT ;  /* 0x000000000500720c */ /* 0x000fe40003fc6270 */
[----:B------:R-:W-:-:S02]  /*12730*/  FMNMX3.FTZ R17, R17, R170, R174, !PT ;  /* 0x000000aa11117276 */ /* 0x000fc400078100ae */
[----:B------:R-:W-:Y:S02]  /*12740*/  FSEL R206, R25, -INF , !P4 ;  /* 0xff80000019ce7808 */ /* 0x000fe40006000000 */
[----:B------:R-:W-:Y:S02]  /*12750*/  ISETP.GE.AND P4, PT, R3, R0, PT ;  /* 0x000000000300720c */ /* 0x000fe40003f86270 */
[----:B------:R-:W-:Y:S02]  /*12760*/  FSEL R204, R84, -INF , !P6 ;  /* 0xff80000054cc7808 */ /* 0x000fe40007000000 */
[----:B------:R-:W-:Y:S02]  /*12770*/  FMNMX3.FTZ R17, R17, R172, R208, !PT ;  /* 0x000000ac11117276 */ /* 0x000fe400078100d0 */
[----:B------:R-:W-:Y:S02]  /*12780*/  FSEL R50, R50, -INF , !P3 ;  /* 0xff80000032327808 */ /* 0x000fe40005800000 */
[----:B------:R-:W-:-:S02]  /*12790*/  FSEL R192, R85, -INF , !P4 ;  /* 0xff80000055c07808 */ /* 0x000fc40006000000 */
[----:B------:R-:W-:Y:S02]  /*127a0*/  FMNMX3.FTZ R17, R17, R206, R204, !PT ;  /* 0x000000ce11117276 */ /* 0x000fe400078100cc */
[----:B------:R-:W-:Y:S02]  /*127b0*/  ISETP.GE.AND P4, PT, R13, R2, PT ;  /* 0x000000020d00720c */ /* 0x000fe40003f86270 */
[----:B------:R-:W-:Y:S02]  /*127c0*/  FMNMX3.FTZ R13, R50, R52, R22, !PT ;  /* 0x00000034320d7276 */ /* 0x000fe40007810016 */
[----:B------:R-:W-:Y:S02]  /*127d0*/  ISETP.GE.AND P3, PT, R11, R2, PT ;  /* 0x000000020b00720c */ /* 0x000fe40003f66270 */
[----:B------:R-:W-:Y:S02]  /*127e0*/  FMNMX.FTZ R11, R192, R17, !PT ;  /* 0x00000011c00b7209 */ /* 0x000fe40007810000 */
[----:B------:R-:W-:-:S02]  /*127f0*/  FMNMX3.FTZ R13, R13, R20, R14, !PT ;  /* 0x000000140d0d7276 */ /* 0x000fc4000781000e */
[----:B------:R-:W-:Y:S01]  /*12800*/  FSEL R10, R39, -INF , !P2 ;  /* 0xff800000270a7808 */ /* 0x000fe20005000000 */
[----:B------:R-:W2:Y:S01]  /*12810*/  SHFL.BFLY PT, R24, R11, 0x2, 0x1f ;  /* 0x0c401f000b187f89 */ /* 0x000ea200000e0000 */
[-C--:B------:R-:W-:Y:S02]  /*12820*/  ISETP.GE.AND P2, PT, R9, R2.reuse, PT ;  /* 0x000000020900720c */ /* 0x080fe40003f46270 */
[----:B------:R-:W-:Y:S02]  /*12830*/  ISETP.GE.AND P6, PT, R15, R2, PT ;  /* 0x000000020f00720c */ /* 0x000fe40003fc6270 */
[----:B------:R-:W-:Y:S02]  /*12840*/  FSEL R142, R34, -INF , !P1 ;  /* 0xff800000228e7808 */ /* 0x000fe40004800000 */
[----:B------:R-:W-:Y:S02]  /*12850*/  FMNMX3.FTZ R9, R13, R12, R8, !PT ;  /* 0x0000000c0d097276 */ /* 0x000fe40007810008 */
        /* <DEDUP_REMOVED lines=33> */
[C---:B------:R-:W-:Y:S01]  /*12a70*/  VIADD R5, R190.reuse, 0xc000 ;  /* 0x0000c000be057836 */ /* 0x040fe20000000000 */
[----:B------:R-:W2:Y:S01]  /*12a80*/  LDSM.16.MT88.4 R68, [R190+0xe000] ;  /* 0x00e00000be44783b */ /* 0x000ea20000004200 */
[----:B------:R-:W-:Y:S02]  /*12a90*/  VIADD R168, R190, 0xc040 ;  /* 0x0000c040bea87836 */ /* 0x000fe40000000000 */
[--C-:B------:R-:W-:Y:S01]  /*12aa0*/  FFMA.FTZ R151, R4, UR4, -R181.reuse ;  /* 0x0000000404977c23 */ /* 0x100fe200080108b5 */
[----:B------:R-:W-:Y:S01]  /*12ab0*/  @P0 VIADD R168, R5, 0xffffffc0 ;  /* 0xffffffc005a80836 */ /* 0x000fe20000000000 */
[----:B------:R-:W-:Y:S01]  /*12ac0*/  LDSM.16.MT88.4 R36, [R190+0xc000] ;  /* 0x00c00000be24783b */ /* 0x000fe20000004200 */
[C---:B------:R-:W-:Y:S01]  /*12ad0*/  IMAD.IADD R173, R177.reuse, 0x1, R190 ;  /* 0x00000001b1ad7824 */ /* 0x040fe200078e02be */
[----:B------:R-:W-:Y:S01]  /*12ae0*/  MUFU.EX2 R163, R163 ;  /* 0x000000a300a37308 */ /* 0x000fe20000000800 */
[----:B------:R-:W-:Y:S01]  /*12af0*/  IMAD.IADD R166, R177, 0x1, R168 ;  /* 0x00000001b1a67824 */ /* 0x000fe200078e02a8 */
[----:B------:R-:W-:Y:S01]  /*12b00*/  LDSM.16.MT88.4 R84, [R168+0x2000] ;  /* 0x00200000a854783b */ /* 0x000fe20000004200 */
[----:B-1----:R-:W-:Y:S01]  /*12b10*/  FMNMX.FTZ R3, R24, R3, !PT ;  /* 0x0000000318037209 */ /* 0x002fe20007810000 */
[--C-:B------:R-:W-:Y:S01]  /*12b20*/  FFMA.FTZ R155, R18, UR4, -R181.reuse ;  /* 0x00000004129b7c23 */ /* 0x100fe200080108b5 */
[--C-:B------:R-:W-:Y:S01]  /*12b30*/  FFMA.FTZ R150, R16, UR4, -R181.reuse ;  /* 0x0000000410967c23 */ /* 0x100fe200080108b5 */
[----:B------:R-:W1:Y:S01]  /*12b40*/  LDSM.16.MT88.4 R44, [R173+0xc000] ;  /* 0x00c00000ad2c783b */ /* 0x000e620000004200 */
[C---:B------:R-:W-:Y:S01]  /*12b50*/  FSETP.NEU.FTZ.AND P1, PT, R3.reuse, -INF , PT ;  /* 0xff8000000300780b */ /* 0x040fe20003f3d000 */
[----:B------:R-:W-:Y:S01]  /*12b60*/  FMUL.FTZ R175, R3, UR4 ;  /* 0x0000000403af7c20 */ /* 0x000fe20008410000 */
[----:B------:R-:W3:Y:S01]  /*12b70*/  MUFU.EX2 R162, R162 ;  /* 0x000000a200a27308 */ /* 0x000ee20000000800 */
[----:B------:R-:W4:Y:S01]  /*12b80*/  LDSM.16.MT88.4 R76, [R173+0xe000] ;  /* 0x00e00000ad4c783b */ /* 0x000f220000004200 */
[--C-:B------:R-:W-:Y:S01]  /*12b90*/  FFMA.FTZ R169, R174, UR4, -R181.reuse ;  /* 0x00000004aea97c23 */ /* 0x100fe200080108b5 */
[--C-:B------:R-:W-:Y:S01]  /*12ba0*/  FFMA.FTZ R167, R212, UR4, -R181.reuse ;  /* 0x00000004d4a77c23 */ /* 0x100fe200080108b5 */
[----:B------:R-:W-:Y:S01]  /*12bb0*/  FSEL R175, R175, RZ, P1 ;  /* 0x000000ffafaf7208 */ /* 0x000fe20000800000 */
[----:B------:R-:W5:Y:S01]  /*12bc0*/  LDSM.16.MT88.4 R108, [R173+0x10000] ;  /* 0x01000000ad6c783b */ /* 0x000f620000004200 */
[--C-:B------:R-:W-:Y:S01]  /*12bd0*/  FFMA.FTZ R170, R170, UR4, -R181.reuse ;  /* 0x00000004aaaa7c23 */ /* 0x100fe200080108b5 */
[----:B------:R-:W-:Y:S01]  /*12be0*/  FFMA.FTZ R172, R172, UR4, -R181 ;  /* 0x00000004acac7c23 */ /* 0x000fe200080108b5 */
[----:B------:R-:W-:Y:S01]  /*12bf0*/  MUFU.EX2 R159, R159 ;  /* 0x0000009f009f7308 */ /* 0x000fe20000000800 */
[--C-:B------:R-:W-:Y:S01]  /*12c00*/  FFMA.FTZ R161, R50, UR4, -R175.reuse ;  /* 0x0000000432a17c23 */ /* 0x100fe200080108af */
[--C-:B------:R-:W-:Y:S01]  /*12c10*/  FFMA.FTZ R160, R52, UR4, -R175.reuse ;  /* 0x0000000434a07c23 */ /* 0x100fe200080108af */
[--C-:B------:R-:W-:Y:S01]  /*12c20*/  FFMA.FTZ R157, R22, UR4, -R175.reuse ;  /* 0x00000004169d7c23 */ /* 0x100fe200080108af */
[--C-:B------:R-:W-:Y:S01]  /*12c30*/  FFMA.FTZ R156, R20, UR4, -R175.reuse ;  /* 0x00000004149c7c23 */ /* 0x100fe200080108af */
[----:B------:R-:W5:Y:S01]  /*12c40*/  LDSM.16.MT88.4 R52, [R168] ;  /* 0x00000000a834783b */ /* 0x000f620000004200 */
[--C-:B------:R-:W-:Y:S01]  /*12c50*/  FFMA.FTZ R149, R8, UR4, -R175.reuse ;  /* 0x0000000408957c23 */ /* 0x100fe200080108af */
[--C-:B------:R-:W-:Y:S01]  /*12c60*/  FFMA.FTZ R148, R10, UR4, -R175.reuse ;  /* 0x000000040a947c23 */ /* 0x100fe200080108af */
[----:B------:R-:W2:Y:S01]  /*12c70*/  MUFU.EX2 R158, R158 ;  /* 0x0000009e009e7308 */ /* 0x000ea20000000800 */
[----:B------:R-:W5:Y:S01]  /*12c80*/  LDSM.16.MT88.4 R60, [R166] ;  /* 0x00000000a63c783b */ /* 0x000f620000004200 */
[--C-:B------:R-:W-:Y:S01]  /*12c90*/  FFMA.FTZ R153, R14, UR4, -R175.reuse ;  /* 0x000000040e997c23 */ /* 0x100fe200080108af */
[--C-:B------:R-:W-:Y:S01]  /*12ca0*/  FFMA.FTZ R152, R12, UR4, -R175.reuse ;  /* 0x000000040c987c23 */ /* 0x100fe200080108af */
[----:B---3--:R-:W-:Y:S01]  /*12cb0*/  F2FP.BF16.F32.PACK_AB R120, R162, R163 ;  /* 0x000000a3a278723e */ /* 0x008fe200000010ff */
[----:B------:R-:W3:Y:S01]  /*12cc0*/  LDSM.16.MT88.4 R92, [R166+0x2000] ;  /* 0x00200000a65c783b */ /* 0x000ee20000004200 */
[--C-:B------:R-:W-:Y:S01]  /*12cd0*/  FFMA.FTZ R171, R142, UR4, -R175.reuse ;  /* 0x000000048eab7c23 */ /* 0x100fe200080108af */
[--C-:B------:R-:W-:Y:S01]  /*12ce0*/  FFMA.FTZ R174, R140, UR4, -R175.reuse ;  /* 0x000000048cae7c23 */ /* 0x100fe200080108af */
[----:B------:R-:W-:Y:S01]  /*12cf0*/  MUFU.EX2 R161, R161 ;  /* 0x000000a100a17308 */ /* 0x000fe20000000800 */
[----:B------:R-:W3:Y:S01]  /*12d00*/  LDSM.16.MT88.4 R100, [R190+0x10000] ;  /* 0x01000000be64783b */ /* 0x000ee20000004200 */
[--C-:B------:R-:W-:Y:S01]  /*12d10*/  FFMA.FTZ R178, R178, UR4, -R175.reuse ;  /* 0x00000004b2b27c23 */ /* 0x100fe200080108af */
[----:B------:R-:W-:Y:S01]  /*12d20*/  FFMA.FTZ R179, R210, UR4, -R175 ;  /* 0x00000004d2b37c23 */ /* 0x000fe200080108af */
[--C-:B------:R-:W-:Y:S01]  /*12d30*/  FFMA.FTZ R183, R208, UR4, -R181.reuse ;  /* 0x00000004d0b77c23 */ /* 0x100fe200080108b5 */
[----:B------:R-:W3:Y:S01]  /*12d40*/  LDSM.16.MT88.4 R124, [R168+0x4000] ;  /* 0x00400000a87c783b */ /* 0x000ee20000004200 */
[--C-:B------:R-:W-:Y:S01]  /*12d50*/  FFMA.FTZ R206, R206, UR4, -R181.reuse ;  /* 0x00000004cece7c23 */ /* 0x100fe200080108b5 */
[--C-:B------:R-:W-:Y:S01]  /*12d60*/  FFMA.FTZ R191, R204, UR4, -R181.reuse ;  /* 0x00000004ccbf7c23 */ /* 0x100fe200080108b5 */
[----:B------:R-:W1:Y:S01]  /*12d70*/  MUFU.EX2 R160, R160 ;  /* 0x000000a000a07308 */ /* 0x000e620000000800 */
[----:B------:R-:W3:Y:S01]  /*12d80*/  LDSM.16.MT88.4 R4, [R166+0x4000] ;  /* 0x00400000a604783b */ /* 0x000ee20000004200 */
[----:B--2---:R-:W-:Y:S01]  /*12d90*/  F2FP.BF16.F32.PACK_AB R122, R158, R159 ;  /* 0x0000009f9e7a723e */ /* 0x004fe200000010ff */
[----:B------:R-:W-:Y:S01]  /*12da0*/  FFMA.FTZ R192, R192, UR4, -R181 ;  /* 0x00000004c0c07c23 */ /* 0x000fe200080108b5 */
[--C-:B------:R-:W-:Y:S01]  /*12db0*/  FFMA.FTZ R181, R184, UR4, -R175.reuse ;  /* 0x00000004b8b57c23 */ /* 0x100fe200080108af */
[----:B------:R-:W2:Y:S01]  /*12dc0*/  LDSM.16.MT88.4 R8, [R190+0xe800] ;  /* 0x00e80000be08783b */ /* 0x000ea20000004200 */
[--C-:B------:R-:W-:Y:S01]  /*12dd0*/  FFMA.FTZ R182, R182, UR4, -R175.reuse ;  /* 0x00000004b6b67c23 */ /* 0x100fe200080108af */
[--C-:B------:R-:W-:Y:S01]  /*12de0*/  FFMA.FTZ R180, R180, UR4, -R175.reuse ;  /* 0x00000004b4b47c23 */ /* 0x100fe200080108af */
[----:B------:R-:W-:Y:S01]  /*12df0*/  MUFU.EX2 R157, R157 ;  /* 0x0000009d009d7308 */ /* 0x000fe20000000800 */
[----:B------:R-:W2:Y:S01]  /*12e00*/  LDSM.16.MT88.4 R12, [R168+0x800] ;  /* 0x00080000a80c783b */ /* 0x000ea20000004200 */
[----:B------:R-:W-:Y:S01]  /*12e10*/  FFMA.FTZ R209, R176, UR4, -R175 ;  /* 0x00000004b0d17c23 */ /* 0x000fe200080108af */
[----:B------:R-:W-:Y:S01]  /*12e20*/  FADD.FTZ R162, R163, R162 ;  /* 0x000000a2a3a27221 */ /* 0x000fe20000010000 */
[----:B------:R-:W-:Y:S01]  /*12e30*/  ISETP.GT.AND P1, PT, R165, R194, PT ;  /* 0x000000c2a500720c */ /* 0x000fe20003f24270 */
[----:B------:R-:W2:Y:S02]  /*12e40*/  LDSM.16.MT88.4 R16, [R168+0x2800] ;  /* 0x00280000a810783b */ /* 0x000ea40000004200 */
[----:B------:R-:W-:Y:S01]  /*12e50*/  FADD.FTZ R159, R159, R162 ;  /* 0x000000a29f9f7221 */ /* 0x000fe20000010000 */
[----:B------:R-:W4:Y:S01]  /*12e60*/  MUFU.EX2 R156, R156 ;  /* 0x0000009c009c7308 */ /* 0x000f220000000800 */
[----:B-1----:R-:W-:Y:S01]  /*12e70*/  F2FP.BF16.F32.PACK_AB R121, R160, R161 ;  /* 0x000000a1a079723e */ /* 0x002fe200000010ff */
[----:B------:R-:W1:Y:S01]  /*12e80*/  LDSM.16.MT88.4 R20, [R173+0xe800] ;  /* 0x00e80000ad14783b */ /* 0x000e620000004200 */
[----:B------:R-:W-:Y:S01]  /*12e90*/  FADD.FTZ R160, R161, R160 ;  /* 0x000000a0a1a07221 */ /* 0x000fe20000010000 */
[----:B------:R-:W-:-:S02]  /*12ea0*/  FADD.FTZ R158, R158, R159 ;  /* 0x0000009f9e9e7221 */ /* 0x000fc40000010000 */
[----:B------:R-:W-:Y:S02]  /*12eb0*/  LDSM.16.MT88.4 R136, [R173+0xc800] ;  /* 0x00c80000ad88783b */ /* 0x000fe40000004200 */
[----:B------:R-:W-:Y:S02]  /*12ec0*/  MUFU.EX2 R155, R155 ;  /* 0x0000009b009b7308 */ /* 0x000fe40000000800 */
[----:B------:R-:W-:Y:S04]  /*12ed0*/  LDSM.16.MT88.4 R32, [R173+0x10800] ;  /* 0x01080000ad20783b */ /* 0x000fe80000004200 */
[----:B------:R-:W-:Y:S02]  /*12ee0*/  LDSM.16.MT88.4 R28, [R190+0xc800] ;  /* 0x00c80000be1c783b */ /* 0x000fe40000004200 */
[----:B------:R-:W2:Y:S01]  /*12ef0*/  MUFU.EX2 R154, R154 ;  /* 0x0000009a009a7308 */ /* 0x000ea20000000800 */
[----:B----4-:R-:W-:Y:S01]  /*12f00*/  F2FP.BF16.F32.PACK_AB R123, R156, R157 ;  /* 0x0000009d9c7b723e */ /* 0x010fe200000010ff */
[----:B------:R-:W-:Y:S01]  /*12f10*/  LDSM.16.MT88.4 R24, [R166+0x800] ;  /* 0x00080000a618783b */ /* 0x000fe20000004200 */
[----:B------:R-:W-:-:S03]  /*12f20*/  FADD.FTZ R157, R157, R160 ;  /* 0x000000a09d9d7221 */ /* 0x000fc60000010000 */
[----:B------:R-:W-:Y:S01]  /*12f30*/  LDSM.16.MT88.4 R140, [R173+0xd000] ;  /* 0x00d00000ad8c783b */ /* 0x000fe20000004200 */
[----:B------:R-:W-:Y:S01]  /*12f40*/  FADD.FTZ R156, R156, R157 ;  /* 0x0000009d9c9c7221 */ /* 0x000fe20000010000 */
        /* <DEDUP_REMOVED lines=9> */
[C---:B-----5:R-:W-:Y:S07]  /*12fe0*/  HMMA.16816.F32.BF16 R104, R120.reuse, R108, RZ ;  /* 0x0000006c7868723c */ /* 0x060fee00000418ff */
        /* <DEDUP_REMOVED lines=9> */
[C---:B---3--:R-:W-:Y:S07]  /*13080*/  HMMA.16816.F32.BF16 R88, R120.reuse, R92, RZ ;  /* 0x0000005c7858723c */ /* 0x048fee00000418ff */
        /* <DEDUP_REMOVED lines=43> */
[----:B------:R-:W4:Y:S07]  /*13340*/  LDSM.16.MT88.4 R12, [R190+0x10800] ;  /* 0x01080000be0c783b */ /* 0x000f2e0000004200 */
        /* <DEDUP_REMOVED lines=9> */
[C---:B----4-:R-:W-:Y:S08]  /*133e0*/  HMMA.16816.F32.BF16 R96, R4.reuse, R12, R96 ;  /* 0x0000000c0460723c */ /* 0x050ff00000041860 */
[C---:B------:R-:W-:Y:S01]  /*133f0*/  HMMA.16816.F32.BF16 R100, R4.reuse, R14, R100 ;  /* 0x0000000e0464723c */ /* 0x040fe20000041864 */
[----:B------:R-:W4:Y:S07]  /*13400*/  LDSM.16.MT88.4 R12, [R168+0x1000] ;  /* 0x00100000a80c783b */ /* 0x000f2e0000004200 */
        /* <DEDUP_REMOVED lines=19> */
[----:B---3--:R-:W-:Y:S01]  /*13540*/  F2FP.BF16.F32.PACK_AB R5, R174, R171 ;  /* 0x000000abae05723e */ /* 0x008fe200000010ff */
[----:B------:R-:W-:Y:S01]  /*13550*/  FADD.FTZ R167, R167, R150 ;  /* 0x00000096a7a77221 */ /* 0x000fe20000010000 */
[----:B------:R-:W-:-:S02]  /*13560*/  F2FP.BF16.F32.PACK_AB R6, R172, R169 ;  /* 0x000000a9ac06723e */ /* 0x000fc400000010ff */
[----:B------:R-:W-:Y:S01]  /*13570*/  F2FP.BF16.F32.PACK_AB R7, R179, R178 ;  /* 0x000000b2b307723e */ /* 0x000fe200000010ff */
[----:B------:R-:W-:-:S04]  /*13580*/  FADD.FTZ R170, R170, R167 ;  /* 0x000000a7aaaa7221 */ /* 0x000fc80000010000 */
[----:B------:R-:W-:Y:S02]  /*13590*/  FADD.FTZ R169, R169, R170 ;  /* 0x000000aaa9a97221 */ /* 0x000fe40000010000 */
[----:B--2---:R-:W-:Y:S02]  /*135a0*/  HMMA.16816.F32.BF16 R64, R4, R8, R64 ;  /* 0x000000080440723c */ /* 0x004fe40000041840 */
[----:B------:R-:W-:-:S06]  /*135b0*/  FADD.FTZ R172, R172, R169 ;  /* 0x000000a9acac7221 */ /* 0x000fcc0000010000 */
[C---:B------:R-:W-:Y:S01]  /*135c0*/  HMMA.16816.F32.BF16 R68, R4.reuse, R10, R68 ;  /* 0x0000000a0444723c */ /* 0x040fe20000041844 */
[----:B------:R-:W2:Y:S07]  /*135d0*/  LDSM.16.MT88.4 R8, [R168+0x5000] ;  /* 0x00500000a808783b */ /* 0x000eae0000004200 */
[C---:B----4-:R-:W-:Y:S08]  /*135e0*/  HMMA.16816.F32.BF16 R48, R4.reuse, R12, R48 ;  /* 0x0000000c0430723c */ /* 0x050ff00000041830 */
[C---:B------:R-:W-:Y:S01]  /*135f0*/  HMMA.16816.F32.BF16 R52, R4.reuse, R14, R52 ;  /* 0x0000000e0434723c */ /* 0x040fe20000041834 */
[----:B------:R-:W3:Y:S07]  /*13600*/  LDSM.16.MT88.4 R12, [R190+0x11000] ;  /* 0x01100000be0c783b */ /* 0x000eee0000004200 */
[C---:B-----5:R-:W-:Y:S08]  /*13610*/  HMMA.16816.F32.BF16 R88, R4.reuse, R16, R88 ;  /* 0x000000100458723c */ /* 0x060ff00000041858 */
[C---:B------:R-:W-:Y:S01]  /*13620*/  HMMA.16816.F32.BF16 R92, R4.reuse, R18, R92 ;  /* 0x00000012045c723c */ /* 0x040fe2000004185c */
[----:B------:R-:W4:Y:S07]  /*13630*/  LDSM.16.MT88.4 R16, [R166+0x5000] ;  /* 0x00500000a610783b */ /* 0x000f2e0000004200 */
[C---:B-1----:R-:W-:Y:S08]  /*13640*/  HMMA.16816.F32.BF16 R80, R4.reuse, R20, R80 ;  /* 0x000000140450723c */ /* 0x042ff00000041850 */
[C---:B--2---:R-:W-:Y:S08]  /*13650*/  HMMA.16816.F32.BF16 R112, R4.reuse, R8, R112 ;  /* 0x000000080470723c */ /* 0x044ff00000041870 */
[C---:B------:R-:W-:Y:S01]  /*13660*/  HMMA.16816.F32.BF16 R124, R4.reuse, R10, R124 ;  /* 0x0000000a047c723c */ /* 0x040fe2000004187c */
[----:B------:R-:W1:Y:S07]  /*13670*/  LDSM.16.MT88.4 R8, [R168+0x3800] ;  /* 0x00380000a808783b */ /* 0x000e6e0000004200 */
[C---:B------:R-:W-:Y:S01]  /*13680*/  HMMA.16816.F32.BF16 R84, R4.reuse, R22, R84 ;  /* 0x000000160454723c */ /* 0x040fe20000041854 */
[----:B------:R-:W-:Y:S07]  /*13690*/  LDSM.16.MT88.4 R20, [R166+0x1800] ;  /* 0x00180000a614783b */ /* 0x000fee0000004200 */
        /* <DEDUP_REMOVED lines=121> */
[C---:B------:R-:W-:Y:S02]  /*13e30*/  IMAD R5, R8.reuse, UR11, R5 ;  /* 0x0000000b08057c24 */ /* 0x040fe4000f8e0205 */
[----:B------:R-:W-:-:S04]  /*13e40*/  IMAD.WIDE.U32 R8, R8, UR10, RZ ;  /* 0x0000000a08087c25 */ /* 0x000fc8000f8e00ff */
        /* <DEDUP_REMOVED lines=10> */
.L_x_3069:
        /* <DEDUP_REMOVED lines=8> */
.L_x_3070:
[----:B------:R-:W1:Y:S01]  /*13f70*/  LDCU.64 UR8, c[0x0][0x3c0] ;  /* 0x00007800ff0877ac */ /* 0x000e620008000a00 */
[----:B------:R-:W-:Y:S01]  /*13f80*/  IMAD.SHL.U32 R189, R186, 0x20, RZ ;  /* 0x00000020babd7824 */ /* 0x000fe200078e00ff */
[----:B------:R-:W-:Y:S02]  /*13f90*/  LOP3.LUT R5, R147, 0x1f8, RZ, 0xc0, !PT ;  /* 0x000001f893057812 */ /* 0x000fe400078ec0ff */
[----:B------:R-:W-:Y:S02]  /*13fa0*/  LOP3.LUT R4, R144, 0x400, RZ, 0xc0, !PT ;  /* 0x0000040090047812 */ /* 0x000fe400078ec0ff */
[----:B------:R-:W-:Y:S02]  /*13fb0*/  SHF.R.U32.HI R185, RZ, 0x1, R186 ;  /* 0x00000001ffb97819 */ /* 0x000fe400000116ba */
[----:B------:R-:W-:Y:S01]  /*13fc0*/  LOP3.LUT R189, R189, 0x7c00, RZ, 0xc0, !PT ;  /* 0x00007c00bdbd7812 */ /* 0x000fe200078ec0ff */
[----:B------:R-:W-:Y:S01]  /*13fd0*/  IMAD R191, R145, 0x2, R4 ;  /* 0x0000000291bf7824 */ /* 0x000fe200078e0204 */
[----:B------:R-:W-:-:S02]  /*13fe0*/  LOP3.LUT R180, R5, 0x38, R186, 0x78, !PT ;  /* 0x0000003805b47812 */ /* 0x000fc400078e78ba */
[----:B------:R-:W-:Y:S01]  /*13ff0*/  LOP3.LUT R5, R185, 0x8, RZ, 0xc0, !PT ;  /* 0x00000008b9057812 */ /* 0x000fe200078ec0ff */
[----:B------:R-:W-:Y:S01]  /*14000*/  VIADD R182, R191, UR5 ;  /* 0x00000005bfb67c36 */ /* 0x000fe20008000000 */
[----:B------:R-:W-:Y:S02]  /*14010*/  LOP3.LUT R144, R189, 0x200, R144, 0xf8, !PT ;  /* 0x00000200bd907812 */ /* 0x000fe400078ef890 */
[----:B------:R-:W-:Y:S01]  /*14020*/  LOP3.LUT R180, R180, 0x1e00, R147, 0xf8, !PT ;  /* 0x00001e00b4b47812 */ /* 0x000fe200078ef893 */
[--C-:B------:R-:W-:Y:S01]  /*14030*/  IMAD.IADD R183, R177, 0x1, R182.reuse ;  /* 0x00000001b1b77824 */ /* 0x100fe200078e02b6 */
[----:B-1----:R-:W-:Y:S01]  /*14040*/  USHF.L.U32 UR4, UR8, 0x5, URZ ;  /* 0x0000000508047899 */ /* 0x002fe200080006ff */
[----:B------:R-:W-:Y:S01]  /*14050*/  LOP3.LUT R144, R144, R146, R5, 0xf6, !PT ;  /* 0x0000009290907212 */ /* 0x000fe200078ef605 */
[----:B------:R-:W-:Y:S01]  /*14060*/  USHF.L.U64.HI UR9, UR8, 0x5, UR9 ;  /* 0x0000000508097899 */ /* 0x000fe20008010209 */
[----:B------:R-:W-:Y:S01]  /*14070*/  LEA R180, R180, UR5, 0x1 ;  /* 0x00000005b4b47c11 */ /* 0x000fe2000f8e08ff */
[----:B------:R-:W-:Y:S01]  /*14080*/  IMAD.IADD R182, R164, 0x1, R182 ;  /* 0x00000001a4b67824 */ /* 0x000fe200078e02b6 */
        /* <DEDUP_REMOVED lines=15> */
[----:B------:R-:W-:Y:S02]  /*14180*/  LDGSTS.E.BYPASS.LTC128B.128 [R180+0xc800], desc[UR6][R4.64] ;  /* 0x0c80000004b47fae */ /* 0x000fe4000b981a06 */
[----:B------:R-:W-:Y:S01]  /*14190*/  IMAD.IADD R184, R177, 0x1, R190 ;  /* 0x00000001b1b87824 */ /* 0x000fe200078e02be */
[----:B------:R-:W-:Y:S01]  /*141a0*/  IADD3.X R7, PT, PT, R9, UR9, RZ, P1, !PT ;  /* 0x0000000909077c10 */ /* 0x000fe20008ffe4ff */
[----:B------:R-:W-:Y:S04]  /*141b0*/  LDGSTS.E.BYPASS.LTC128B.128 [R180+0xe800], desc[UR6][R4.64+0x80] ;  /* 0x0e80008004b47fae */ /* 0x000fe8000b981a06 */
        /* <DEDUP_REMOVED lines=139> */
[----:B--2---:R-:W-:Y:S01]  /*14a70*/  HMMA.16816.F32.BF16 R144, R176, R164, R144 ;  /* 0x000000a4b090723c */ /* 0x004fe20000041890 */
[----:B------:R-:W-:-:S07]  /*14a80*/  VIADD R165, R135, 0xfffffffe ;  /* 0xfffffffe87a57836 */ /* 0x000fce0000000000 */
[C---:B---3--:R-:W-:Y:S08]  /*14a90*/  HMMA.16816.F32.BF16 R16, R136.reuse, R32, R16 ;  /* 0x000000208810723c */ /* 0x048ff00000041810 */
[----:B------:R-:W-:Y:S08]  /*14aa0*/  HMMA.16816.F32.BF16 R12, R136, R34, R12 ;  /* 0x00000022880c723c */ /* 0x000ff0000004180c */
[----:B------:R-:W-:Y:S08]  /*14ab0*/  HMMA.16816.F32.BF16 R152, R176, R168, R152 ;  /* 0x000000a8b098723c */ /* 0x000ff00000041898 */
[----:B-1----:R-:W-:Y:S01]  /*14ac0*/  HMMA.16816.F32.BF16 R16, R8, R4, R16 ;  /* 0x000000040810723c */ /* 0x002fe20000041810 */
[----:B------:R-:W-:-:S05]  /*14ad0*/  IMAD.SHL.U32 R4, R186, 0x2, RZ ;  /* 0x00000002ba047824 */ /* 0x000fca00078e00ff */
[----:B------:R-:W-:Y:S02]  /*14ae0*/  LOP3.LUT R4, R4, 0x6, RZ, 0xc0, !PT ;  /* 0x0000000604047812 */ /* 0x000fe400078ec0ff */
[----:B------:R-:W-:Y:S01]  /*14af0*/  HMMA.16816.F32.BF16 R148, R176, R170, R148 ;  /* 0x000000aab094723c */ /* 0x000fe20000041894 */
[----:B------:R-:W1:Y:S07]  /*14b00*/  LDSM.16.M88.4 R168, [R181+0xa800] ;  /* 0x00a80000b5a8783b */ /* 0x000e6e0000000200 */
[----:B----4-:R-:W-:Y:S01]  /*14b10*/  HMMA.16816.F32.BF16 R144, R136, R20, R144 ;  /* 0x000000148890723c */ /* 0x010fe20000041890 */
[----:B------:R-:W-:-:S04]  /*14b20*/  IMAD R20, R135, 0x40, R4 ;  /* 0x0000004087147824 */ /* 0x000fc800078e0204 */
[----:B------:R-:W-:-:S03]  /*14b30*/  VIADD R5, R20, 0xffffff80 ;  /* 0xffffff8014057836 */ /* 0x000fc60000000000 */
[----:B------:R-:W-:Y:S02]  /*14b40*/  HMMA.16816.F32.BF16 R160, R176, R172, R160 ;  /* 0x000000acb0a0723c */ /* 0x000fe400000418a0 */
[C---:B------:R-:W-:Y:S02]  /*14b50*/  ISETP.GE.AND P2, PT, R5.reuse, R0, PT ;  /* 0x000000000500720c */ /* 0x040fe40003f46270 */
[----:B------:R-:W-:Y:S01]  /*14b60*/  ISETP.GE.AND P1, PT, R5, R2, PT ;  /* 0x000000020500720c */ /* 0x000fe20003f26270 */
[----:B------:R-:W-:Y:S01]  /*14b70*/  VIADD R5, R20, 0xffffff88 ;  /* 0xffffff8814057836 */ /* 0x000fe20000000000 */
[----:B------:R-:W-:Y:S02]  /*14b80*/  FSEL R21, R16, -INF , !P2 ;  /* 0xff80000010157808 */ /* 0x000fe40005000000 */
[----:B------:R-:W-:Y:S01]  /*14b90*/  HMMA.16816.F32.BF16 R12, R8, R6, R12 ;  /* 0x00000006080c723c */ /* 0x000fe2000004180c */
[----:B------:R-:W-:Y:S01]  /*14ba0*/  VIADD R7, R20, 0xffffff81 ;  /* 0xffffff8114077836 */ /* 0x000fe20000000000 */
[----:B------:R-:W-:-:S02]  /*14bb0*/  ISETP.GE.AND P3, PT, R5, R0, PT ;  /* 0x000000000500720c */ /* 0x000fc40003f66270 */
[----:B------:R-:W-:Y:S01]  /*14bc0*/  ISETP.GE.AND P2, PT, R5, R2, PT ;  /* 0x000000020500720c */ /* 0x000fe20003f46270 */
[C---:B------:R-:W-:Y:S01]  /*14bd0*/  VIADD R5, R20.reuse, 0xffffff90 ;  /* 0xffffff9014057836 */ /* 0x040fe20000000000 */
[C---:B------:R-:W-:Y:S02]  /*14be0*/  ISETP.GE.AND P4, PT, R7.reuse, R0, PT ;  /* 0x000000000700720c */ /* 0x040fe40003f86270 */
[----:B------:R-:W-:Y:S01]  /*14bf0*/  HMMA.16816.F32.BF16 R156, R176, R174, R156 ;  /* 0x000000aeb09c723c */ /* 0x000fe2000004189c */
[----:B------:R-:W-:Y:S01]  /*14c00*/  ISETP.GE.AND P6, PT, R7, R2, PT ;  /* 0x000000020700720c */ /* 0x000fe20003fc6270 */
[----:B------:R-:W-:Y:S01]  /*14c10*/  VIADD R7, R20, 0xffffff89 ;  /* 0xffffff8914077836 */ /* 0x000fe20000000000 */
[----:B------:R-:W-:Y:S02]  /*14c20*/  FSEL R18, R18, -INF , !P1 ;  /* 0xff80000012127808 */ /* 0x000fe40004800000 */
        /* <DEDUP_REMOVED lines=8> */
[----:B------:R-:W2:Y:S01]  /*14cb0*/  LDSM.16.M88.4 R24, [R181+0xb000] ;  /* 0x00b00000b518783b */ /* 0x000ea20000000200 */
[----:B------:R-:W-:Y:S02]  /*14cc0*/  ISETP.GE.AND P3, PT, R5, R2, PT ;  /* 0x000000020500720c */ /* 0x000fe40003f66270 */
[----:B------:R-:W-:Y:S01]  /*14cd0*/  FSEL R14, R14, -INF , !P2 ;  /* 0xff8000000e0e7808 */ /* 0x000fe20005000000 */
[----:B------:R-:W3:Y:S01]  /*14ce0*/  LDSM.16.M88.4 R4, [R181+0xb800] ;  /* 0x00b80000b504783b */ /* 0x000ee20000000200 */
        /* <DEDUP_REMOVED lines=10> */
[C---:B-1----:R-:W-:Y:S08]  /*14d90*/  HMMA.16816.F32.BF16 R160, R8.reuse, R168, R160 ;  /* 0x000000a808a0723c */ /* 0x042ff000000418a0 */
[C---:B------:R-:W-:Y:S08]  /*14da0*/  HMMA.16816.F32.BF16 R156, R8.reuse, R170, R156 ;  /* 0x000000aa089c723c */ /* 0x040ff0000004189c */
[----:B--2---:R-:W-:Y:S01]  /*14db0*/  HMMA.16816.F32.BF16 R152, R8, R24, R152 ;  /* 0x000000180898723c */ /* 0x004fe20000041898 */
        /* <DEDUP_REMOVED lines=19> */
[----:B---3--:R-:W-:Y:S01]  /*14ef0*/  HMMA.16816.F32.BF16 R144, R8, R4, R144 ;  /* 0x000000040890723c */ /* 0x008fe20000041890 */
[----:B------:R-:W-:Y:S01]  /*14f00*/  ISETP.GE.AND P1, PT, R15, R2, PT ;  /* 0x000000020f00720c */ /* 0x000fe20003f26270 */
[----:B------:R-:W-:Y:S01]  /*14f10*/  VIADD R5, R20, 0xffffffb1 ;  /* 0xffffffb114057836 */ /* 0x000fe20000000000 */
[----:B------:R-:W-:Y:S02]  /*14f20*/  ISETP.GE.AND P4, PT, R23, R0, PT ;  /* 0x000000001700720c */ /* 0x000fe40003f86270 */
[----:B------:R-:W-:Y:S02]  /*14f30*/  FSEL R193, R160, -INF , !P6 ;  /* 0xff800000a0c17808 */ /* 0x000fe40007000000 */
[----:B------:R-:W-:Y:S02]  /*14f40*/  ISETP.GE.AND P6, PT, R29, R2, PT ;  /* 0x000000021d00720c */ /* 0x000fe40003fc6270 */
[----:B------:R-:W-:-:S02]  /*14f50*/  FSEL R162, R150, -INF , !P1 ;  /* 0xff80000096a27808 */ /* 0x000fc40004800000 */
[----:B------:R-:W-:Y:S02]  /*14f60*/  FSEL R149, R149, -INF , !P4 ;  /* 0xff80000095957808 */ /* 0x000fe40006000000 */
        /* <DEDUP_REMOVED lines=9> */
[----:B------:R-:W-:Y:S01]  /*15000*/  ISETP.GE.AND P2, PT, R15, R0, PT ;  /* 0x000000000f00720c */ /* 0x000fe20003f46270 */
[----:B------:R-:W-:Y:S01]  /*15010*/  VIADD R15, R20, 0xffffffb0 ;  /* 0xffffffb0140f7836 */ /* 0x000fe20000000000 */
[----:B------:R-:W-:Y:S02]  /*15020*/  ISETP.GT.AND P4, PT, R165, R194, PT ;  /* 0x000000c2a500720c */ /* 0x000fe40003f84270 */
[C---:B------:R-:W-:Y:S02]  /*15030*/  ISETP.GE.AND P6, PT, R25.reuse, R0, PT ;  /* 0x000000001900720c */ /* 0x040fe40003fc6270 */
[----:B------:R-:W-:Y:S02]  /*15040*/  ISETP.GE.AND P3, PT, R25, R2, PT ;  /* 0x000000021900720c */ /* 0x000fe40003f66270 */
[----:B------:R-:W-:-:S02]  /*15050*/  FSEL R183, R153, -INF , !P6 ;  /* 0xff80000099b77808 */ /* 0x000fc40007000000 */
[----:B------:R-:W-:Y:S02]  /*15060*/  FSEL R184, R155, -INF , !P3 ;  /* 0xff8000009bb87808 */ /* 0x000fe40005800000 */
[----:B------:R-:W-:Y:S02]  /*15070*/  FSEL R163, R148, -INF , !P2 ;  /* 0xff80000094a37808 */ /* 0x000fe40005000000 */
[----:B------:R-:W-:Y:S02]  /*15080*/  ISETP.GE.AND P6, PT, R23, R2, PT ;  /* 0x000000021700720c */ /* 0x000fe40003fc6270 */
[C---:B------:R-:W-:Y:S02]  /*15090*/  ISETP.GE.AND P3, PT, R15.reuse, R0, PT ;  /* 0x000000000f00720c */ /* 0x040fe40003f66270 */
[----:B------:R-:W-:Y:S02]  /*150a0*/  ISETP.GE.AND P2, PT, R15, R2, PT ;  /* 0x000000020f00720c */ /* 0x000fe40003f46270 */
[----:B------:R-:W-:-:S02]  /*150b0*/  FSEL R140, R151, -INF , !P6 ;  /* 0xff800000978c7808 */ /* 0x000fc40007000000 */
[----:B------:R-:W-:Y:S02]  /*150c0*/  FSEL R159, R144, -INF , !P3 ;  /* 0xff800000909f7808 */ /* 0x000fe40005800000 */
[----:B------:R-:W-:Y:S02]  /*150d0*/  FSEL R156, R146, -INF , !P2 ;  /* 0xff800000929c7808 */ /* 0x000fe40005000000 */
[----:B------:R-:W-:Y:S02]  /*150e0*/  FSEL R161, R145, -INF , !P1 ;  /* 0xff80000091a17808 */ /* 0x000fe40004800000 */
[-C--:B------:R-:W-:Y:S02]  /*150f0*/  ISETP.GE.AND P6, PT, R11, R0.reuse, PT ;  /* 0x000000000b00720c */ /* 0x080fe40003fc6270 */
[----:B------:R-:W-:Y:S02]  /*15100*/  ISETP.GE.AND P3, PT, R9, R0, PT ;  /* 0x000000000900720c */ /* 0x000fe40003f66270 */
[----:B------:R-:W-:-:S02]  /*15110*/  ISETP.GE.AND P2, PT, R11, R2, PT ;  /* 0x000000020b00720c */ /* 0x000fc40003f46270 */
        /* <DEDUP_REMOVED lines=70> */
.L_x_3072:
        /* <DEDUP_REMOVED lines=8> */
.L_x_3073:
        /* <DEDUP_REMOVED lines=26> */
.L_x_3071:
        /* <DEDUP_REMOVED lines=20> */
[----:B------:R-:W-:Y:S01]  /*158e0*/  IADD3 R174, PT, PT, R190, 0xc040, RZ ;  /* 0x0000c040beae7810 */ /* 0x000fe20007ffe0ff */
[----:B------:R-:W3:Y:S01]  /*158f0*/  SHFL.BFLY PT, R5, R4, 0x2, 0x1f ;  /* 0x0c401f0004057f89 */ /* 0x000ee200000e0000 */
[----:B------:R-:W-:Y:S02]  /*15900*/  IADD3 R175, PT, PT, R171, R190, RZ ;  /* 0x000000beabaf7210 */ /* 0x000fe40007ffe0ff */
        /* <DEDUP_REMOVED lines=208> */
[----:B------:R-:W-:Y:S01]  /*16610*/  FADD.FTZ R167, R167, R166 ;  /* 0x000000a6a7a77221 */ /* 0x000fe20000010000 */
[----:B------:R-:W-:Y:S01]  /*16620*/  MOV R132, R2 ;  /* 0x0000000200847202 */ /* 0x000fe20000000f00 */
[----:B------:R-:W-:Y:S01]  /*16630*/  FADD.FTZ R134, R134, R133 ;  /* 0x0000008586867221 */ /* 0x000fe20000010000 */
[----:B------:R-:W-:Y:S01]  /*16640*/  @P4 MOV R3, R0 ;  /* 0x0000000000034202 */ /* 0x000fe20000000f00 */
[----:B------:R-:W-:Y:S01]  /*16650*/  FADD.FTZ R167, R164, R167 ;  /* 0x000000a7a4a77221 */ /* 0x000fe20000010000 */
[----:B------:R-:W-:Y:S01]  /*16660*/  MUFU.EX2 R178, R178 ;  /* 0x000000b200b27308 */ /* 0x000fe20000000800 */
[----:B------:R-:W-:Y:S01]  /*16670*/  FADD.FTZ R169, R169, R134 ;  /* 0x00000086a9a97221 */ /* 0x000fe20000010000 */
[----:B------:R-:W-:Y:S01]  /*16680*/  HMMA.16816.F32.BF16 R68, R4, R70, R92 ;  /* 0x000000460444723c */ /* 0x000fe2000004185c */
[----:B------:R-:W2:Y:S01]  /*16690*/  LDSM.16.MT88.4 R92, [R174+0x4000] ;  /* 0x00400000ae5c783b */ /* 0x000ea20000004200 */
[----:B------:R-:W-:-:S04]  /*166a0*/  @P4 MOV R132, R2 ;  /* 0x0000000200844202 */ /* 0x000fc80000000f00 */
        /* <DEDUP_REMOVED lines=164> */
.L_x_3068:
[----:B------:R-:W-:-:S07]  /*170f0*/  IADD3 R135, PT, PT, R165, -0x1, RZ ;  /* 0xffffffffa5877810 */ /* 0x000fce0007ffe0ff */
.L_x_3074:
[----:B------:R-:W-:-:S13]  /*17100*/  ISETP.GE.AND P1, PT, R135, R194, PT ;  /* 0x000000c28700720c */ /* 0x000fda0003f26270 */
[----:B------:R-:W-:Y:S05]  /*17110*/  @!P1 BRA `(.L_x_3075) ;  /* 0x00000030009c9947 */ /* 0x000fea0003800000 */
[----:B------:R-:W1:Y:S01]  /*17120*/  S2UR UR5, SR_CgaCtaId ;  /* 0x00000000000579c3 */ /* 0x000e620000008800 */
[----:B------:R-:W-:Y:S01]  /*17130*/  UISETP.NE.U32.AND UP0, UPT, UR12, URZ, UPT ;  /* 0x000000ff0c00728c */ /* 0x000fe2000bf05070 */
[----:B------:R-:W-:Y:S01]  /*17140*/  IMAD.MOV.U32 R0, RZ, RZ, R3 ;  /* 0x000000ffff007224 */ /* 0x000fe200078e0003 */
[----:B------:R-:W-:Y:S01]  /*17150*/  MOV R3, 0x20 ;  /* 0x0000002000037802 */ /* 0x000fe20000000f00 */
[----:B------:R-:W-:Y:S01]  /*17160*/  IMAD.MOV.U32 R133, RZ, RZ, R132 ;  /* 0x000000ffff857224 */ /* 0x000fe200078e0084 */
[----:B------:R-:W-:Y:S01]  /*17170*/  UISETP.NE.AND.EX UP0, UPT, UR13, URZ, UPT, UP0 ;  /* 0x000000ff0d00728c */ /* 0x000fe2000bf05300 */
[C---:B------:R-:W-:Y:S01]  /*17180*/  LEA R206, R135.reuse, 0x40, 0x6 ;  /* 0x0000004087ce7811 */ /* 0x040fe200078e30ff */
[----:B------:R-:W-:Y:S01]  /*17190*/  VIADD R207, R135, 0x1 ;  /* 0x0000000187cf7836 */ /* 0x000fe20000000000 */
[----:B------:R-:W-:Y:S01]  /*171a0*/  SEL R3, R3, 0xffffffe0, !P5 ;  /* 0xffffffe003037807 */ /* 0x000fe20006800000 */
[----:B------:R-:W-:Y:S01]  /*171b0*/  IMAD.MOV.U32 R205, RZ, RZ, RZ ;  /* 0x000000ffffcd7224 */ /* 0x000fe200078e00ff */
[----:B------:R-:W-:Y:S01]  /*171c0*/  IADD3 R204, PT, PT, R190, 0xc000, RZ ;  /* 0x0000c000becc7810 */ /* 0x000fe20007ffe0ff */
[----:B------:R-:W-:Y:S01]  /*171d0*/  UMOV UR12, 0x400 ;  /* 0x00000400000c7882 */ /* 0x000fe20000000000 */
[----:B------:R-:W-:Y:S01]  /*171e0*/  PLOP3.LUT P1, PT, PT, PT, UP0, 0x80, 0x8 ;  /* 0x000000000008781c */ /* 0x000fe20003f2f008 */
[----:B------:R-:W2:Y:S01]  /*171f0*/  LDCU UR4, c[0x0][0x45c] ;  /* 0x00008b80ff0477ac */ /* 0x000ea20008000800 */
[----:B------:R-:W-:Y:S01]  /*17200*/  IADD3 R184, PT, PT, R3, R190, RZ ;  /* 0x000000be03b87210 */ /* 0x000fe20007ffe0ff */
[----:B------:R-:W3:Y:S01]  /*17210*/  LDCU.64 UR8, c[0x0][0x3a0] ;  /* 0x00007400ff0877ac */ /* 0x000ee20008000a00 */
[----:B------:R-:W4:Y:S01]  /*17220*/  LDCU.64 UR10, c[0x0][0x3a8] ;  /* 0x00007500ff0a77ac */ /* 0x000f220008000a00 */
[----:B-1----:R-:W-:-:S12]  /*17230*/  ULEA UR5, UR5, UR12, 0x18 ;  /* 0x0000000c05057291 */ /* 0x002fd8000f8ec0ff */
.L_x_3079:
[----:B------:R-:W-:Y:S01]  /*17240*/  @!P1 IADD3 R7, P0, PT, RZ, -R205, RZ ;  /* 0x800000cdff079210 */ /* 0x000fe20007f1e0ff */
[----:B------:R-:W1:Y:S01]  /*17250*/  S2R R186, SR_TID.X ;  /* 0x0000000000ba7919 */ /* 0x000e620000002100 */
[----:B------:R-:W5:Y:S01]  /*17260*/  @!P1 LDC R6, c[0x0][0x3c0] ;  /* 0x0000f000ff069b82 */ /* 0x000f620000000800 */
[----:B------:R-:W-:Y:S07]  /*17270*/  DEPBAR.LE SB0, 0x0 ;  /* 0x000080000000791a */ /* 0x000fee0000000000 */
[----:B------:R-:W2:Y:S08]  /*17280*/  LDC R9, c[0x0][0x3c4] ;  /* 0x0000f100ff097b82 */ /* 0x000eb00000000800 */
[----:B------:R-:W-:Y:S01]  /*17290*/  BAR.SYNC.DEFER_BLOCKING 0x0 ;  /* 0x0000000000007b1d */ /* 0x000fe20000010000 */
[----:B------:R-:W-:Y:S01]  /*172a0*/  IMAD.MOV.U32 R10, RZ, RZ, R198 ;  /* 0x000000ffff0a7224 */ /* 0x000fe200078e00c6 */
[----:B-1----:R-:W-:Y:S01]  /*172b0*/  LOP3.LUT R213, R186, 0x38, RZ, 0xc0, !PT ;  /* 0x00000038bad57812 */ /* 0x002fe200078ec0ff */
[----:B-----5:R-:W-:Y:S01]  /*172c0*/  @!P1 IMAD.SHL.U32 R8, R6, 0x40, RZ ;  /* 0x0000004006089824 */ /* 0x020fe200078e00ff */
[----:B------:R-:W-:Y:S01]  /*172d0*/  SHF.R.U32.HI R185, RZ, 0x1, R186 ;  /* 0x00000001ffb97819 */ /* 0x000fe200000116ba */
[C---:B------:R-:W-:Y:S02]  /*172e0*/  IMAD.SHL.U32 R4, R186.reuse, 0x40, RZ ;  /* 0x00000040ba047824 */ /* 0x040fe400078e00ff */
[C---:B------:R-:W-:Y:S01]  /*172f0*/  IMAD.SHL.U32 R2, R186.reuse, 0x8, RZ ;  /* 0x00000008ba027824 */ /* 0x040fe200078e00ff */
[----:B------:R-:W-:Y:S01]  /*17300*/  LOP3.LUT R176, R185, 0x8, RZ, 0xc0, !PT ;  /* 0x00000008b9b07812 */ /* 0x000fe200078ec0ff */
[----:B------:R-:W-:Y:S01]  /*17310*/  IMAD.SHL.U32 R189, R186, 0x20, RZ ;  /* 0x00000020babd7824 */ /* 0x000fe200078e00ff */
[----:B------:R-:W-:Y:S01]  /*17320*/  LOP3.LUT R3, R4, 0x1c0, RZ, 0xc0, !PT ;  /* 0x000001c004037812 */ /* 0x000fe200078ec0ff */
[----:B------:R-:W-:Y:S01]  /*17330*/  @!P1 IMAD.X R8, RZ, RZ, ~R8, P0 ;  /* 0x000000ffff089224 */ /* 0x000fe200000e0e08 */
[----:B------:R-:W-:Y:S02]  /*17340*/  LOP3.LUT R213, R213, 0x1f8, R2, 0x78, !PT ;  /* 0x000001f8d5d57812 */ /* 0x000fe400078e7802 */
[----:B------:R-:W-:Y:S02]  /*17350*/  LOP3.LUT R189, R189, 0x7c00, RZ, 0xc0, !PT ;  /* 0x00007c00bdbd7812 */ /* 0x000fe400078ec0ff */
[----:B------:R-:W-:Y:S02]  /*17360*/  @!P1 SHF.R.S64 R7, R7, 0x1f, R8 ;  /* 0x0000001f07079819 */ /* 0x000fe40000001008 */
[--C-:B------:R-:W-:Y:S02]  /*17370*/  LOP3.LUT R3, R3, 0x38, R2.reuse, 0xf8, !PT ;  /* 0x0000003803037812 */ /* 0x100fe400078ef802 */
[----:B------:R-:W-:Y:S02]  /*17380*/  LOP3.LUT R213, R213, 0x1e00, R2, 0xf8, !PT ;  /* 0x00001e00d5d57812 */ /* 0x000fe400078ef802 */
[----:B------:R-:W-:Y:S02]  /*17390*/  LOP3.LUT R5, R189, 0x200, R4, 0xf8, !PT ;  /* 0x00000200bd057812 */ /* 0x000fe400078ef804 */
[----:B------:R-:W-:Y:S02]  /*173a0*/  LOP3.LUT R2, R186, 0x8, RZ, 0xc0, !PT ;  /* 0x00000008ba027812 */ /* 0x000fe400078ec0ff */
[----:B------:R-:W-:Y:S02]  /*173b0*/  @!P1 IADD3 R198, P0, PT, R198, R7, RZ ;  /* 0x00000007c6c69210 */ /* 0x000fe40007f1e0ff */
[----:B------:R-:W-:Y:S02]  /*173c0*/  LOP3.LUT R176, R5, R3, R176, 0xf6, !PT ;  /* 0x0000000305b07212 */ /* 0x000fe400078ef6b0 */
[----:B------:R-:W-:Y:S01]  /*173d0*/  LOP3.LUT R2, R3, R2, RZ, 0x3c, !PT ;  /* 0x0000000203027212 */ /* 0x000fe200078e3cff */
[----:B------:R-:W-:Y:S01]  /*173e0*/  IMAD.MOV.U32 R3, RZ, RZ, R199 ;  /* 0x000000ffff037224 */ /* 0x000fe200078e00c7 */
[----:B------:R-:W-:Y:S01]  /*173f0*/  @!P1 LEA.HI.X.SX32 R199, R8, R199, 0x1, P0 ;  /* 0x000000c708c79211 */ /* 0x000fe200000f0eff */
[----:B--2---:R-:W-:Y:S06]  /*17400*/  @!P1 BRA `(.L_x_3076) ;  /* 0x0000000000f49947 */ /* 0x004fec0003800000 */
        /* <DEDUP_REMOVED lines=61> */
.L_x_3076:
[----:B------:R-:W-:Y:S01]  /*177e0*/  LEA R213, R213, UR5, 0x1 ;  /* 0x00000005d5d57c11 */ /* 0x000fe2000f8e08ff */
[----:B------:R-:W-:Y:S01]  /*177f0*/  IMAD.SHL.U32 R3, R6, 0x20, RZ ;  /* 0x0000002006037824 */ /* 0x000fe200078e00ff */
[----:B------:R-:W-:Y:S01]  /*17800*/  LOP3.LUT R193, R4, 0x400, RZ, 0xc0, !PT ;  /* 0x0000040004c17812 */ /* 0x000fe200078ec0ff */
[----:B------:R-:W-:Y:S01]  /*17810*/  VIADD R207, R207, 0xffffffff ;  /* 0xffffffffcfcf7836 */ /* 0x000fe20000000000 */
[----:B------:R-:W-:Y:S01]  /*17820*/  SHF.L.U64.HI R6, R6, 0x5, R9 ;  /* 0x0000000506067819 */ /* 0x000fe20000010209 */
[----:B------:R-:W-:Y:S01]  /*17830*/  @!PT LDS RZ, [RZ] ;  /* 0x00000000fffff984 */ /* 0x000fe20000000800 */
[----:B------:R-:W-:Y:S01]  /*17840*/  @!PT LDS RZ, [RZ] ;  /* 0x00000000fffff984 */ /* 0x000fe20000000800 */
[----:B------:R-:W-:Y:S01]  /*17850*/  @!PT LDS RZ, [RZ] ;  /* 0x00000000fffff984 */ /* 0x000fe20000000800 */
[----:B------:R-:W-:Y:S01]  /*17860*/  LDGSTS.E.BYPASS.LTC128B.128 [R213+0xc000], desc[UR6][R198.64] ;  /* 0x0c000000c6d57fae */ /* 0x000fe2000b981a06 */
[C---:B------:R-:W-:Y:S01]  /*17870*/  IADD3 R4, P0, PT, R3.reuse, R198, RZ ;  /* 0x000000c603047210 */ /* 0x040fe20007f1e0ff */
[----:B------:R-:W-:Y:S01]  /*17880*/  IMAD R193, R2, 0x2, R193 ;  /* 0x0000000202c17824 */ /* 0x000fe200078e02c1 */
[----:B------:R-:W-:Y:S01]  /*17890*/  LEA R176, R176, UR5, 0x1 ;  /* 0x00000005b0b07c11 */ /* 0x000fe2000f8e08ff */
[----:B------:R-:W-:Y:S01]  /*178a0*/  LDGSTS.E.BYPASS.LTC128B.128 [R213+0xe000], desc[UR6][R198.64+0x80] ;  /* 0x0e000080c6d57fae */ /* 0x000fe2000b981a06 */
[C---:B------:R-:W-:Y:S01]  /*178b0*/  IADD3 R12, P2, PT, R3.reuse, R4, RZ ;  /* 0x00000004030c7210 */ /* 0x040fe20007f5e0ff */
[C---:B------:R-:W-:Y:S02]  /*178c0*/  IMAD.X R5, R6.reuse, 0x1, R199, P0 ;  /* 0x0000000106057824 */ /* 0x040fe400000e06c7 */
[----:B------:R-:W-:Y:S01]  /*178d0*/  LDGSTS.E.BYPASS.LTC128B.128 [R213+0x10000], desc[UR6][R198.64+0x100] ;  /* 0x10000100c6d57fae */ /* 0x000fe2000b981a06 */
[----:B------:R-:W-:Y:S01]  /*178e0*/  IADD3 R2, P0, PT, R3, R12, RZ ;  /* 0x0000000c03027210 */ /* 0x000fe20007f1e0ff */
[C---:B------:R-:W-:Y:S01]  /*178f0*/  IMAD.X R13, R6.reuse, 0x1, R5, P2 ;  /* 0x00000001060d7824 */ /* 0x040fe200010e0605 */
[----:B------:R-:W-:Y:S01]  /*17900*/  ISETP.GT.AND P2, PT, R207, R194, PT ;  /* 0x000000c2cf00720c */ /* 0x000fe20003f44270 */
[----:B------:R-:W-:Y:S01]  /*17910*/  LDGSTS.E.BYPASS.LTC128B.128 [R213+0xc800], desc[UR6][R4.64] ;  /* 0x0c80000004d57fae */ /* 0x000fe2000b981a06 */
[----:B------:R-:W-:Y:S02]  /*17920*/  VIADD R132, R193, UR5 ;  /* 0x00000005c1847c36 */ /* 0x000fe40008000000 */
[----:B------:R-:W-:Y:S01]  /*17930*/  IMAD.X R3, R6, 0x1, R13, P0 ;  /* 0x0000000106037824 */ /* 0x000fe200000e060d */
[----:B------:R-:W-:Y:S01]  /*17940*/  LDGSTS.E.BYPASS.LTC128B.128 [R213+0xe800], desc[UR6][R4.64+0x80] ;  /* 0x0e80008004d57fae */ /* 0x000fe2000b981a06 */
[----:B------:R-:W-:Y:S03]  /*17950*/  LOP3.LUT P0, RZ, R186, 0x2, RZ, 0xc0, !PT ;  /* 0x00000002baff7812 */ /* 0x000fe6000780c0ff */
[----:B------:R-:W-:Y:S01]  /*17960*/  LDGSTS.E.BYPASS.LTC128B.128 [R213+0x10800], desc[UR6][R4.64+0x100] ;  /* 0x1080010004d57fae */ /* 0x000fe2000b981a06 */
[----:B------:R-:W-:Y:S02]  /*17970*/  SEL R191, R188, 0xffffffe0, !P0 ;  /* 0xffffffe0bcbf7807 */ /* 0x000fe40004000000 */
[----:B------:R-:W-:Y:S01]  /*17980*/  LOP3.LUT P0, RZ, R186, 0x4, RZ, 0xc0, !PT ;  /* 0x00000004baff7812 */ /* 0x000fe2000780c0ff */
[----:B------:R-:W-:Y:S01]  /*17990*/  LDGSTS.E.BYPASS.LTC128B.128 [R213+0xd000], desc[UR6][R12.64] ;  /* 0x0d0000000cd57fae */ /* 0x000fe2000b981a06 */
[C---:B------:R-:W-:Y:S01]  /*179a0*/  IADD3 R135, PT, PT, R191.reuse, R176, RZ ;  /* 0x000000b0bf877210 */ /* 0x040fe20007ffe0ff */
[----:B------:R-:W-:Y:S02]  /*179b0*/  IMAD.IADD R134, R191, 0x1, R132 ;  /* 0x00000001bf867824 */ /* 0x000fe400078e0284 */
[----:B------:R-:W-:Y:S04]  /*179c0*/  LDGSTS.E.BYPASS.LTC128B.128 [R213+0xf000], desc[UR6][R12.64+0x80] ;  /* 0x0f0000800cd57fae */ /* 0x000fe8000b981a06 */
        /* <DEDUP_REMOVED lines=10> */
[----:B-1----:R-:W-:Y:S03]  /*17a70*/  SEL R3, R187, 0xffffffc0, !P0 ;  /* 0xffffffc0bb037807 */ /* 0x002fe60004000000 */
[----:B------:R-:W-:Y:S04]  /*17a80*/  LDSM.16.M88.4 R140, [R135] ;  /* 0x00000000878c783b */ /* 0x000fe80000000200 */
[----:B------:R-:W1:Y:S01]  /*17a90*/  LDSM.16.M88.4 R144, [R134+0x6000] ;  /* 0x006000008690783b */ /* 0x000e620000000200 */
[C---:B------:R-:W-:Y:S02]  /*17aa0*/  IMAD.IADD R192, R3.reuse, 0x1, R176 ;  /* 0x0000000103c07824 */ /* 0x040fe400078e02b0 */
[----:B------:R-:W-:Y:S01]  /*17ab0*/  IMAD.IADD R132, R3, 0x1, R132 ;  /* 0x0000000103847824 */ /* 0x000fe200078e0284 */
[----:B------:R-:W1:Y:S02]  /*17ac0*/  LDSM.16.M88.4 R148, [R134+0x6800] ;  /* 0x006800008694783b */ /* 0x000e640000000200 */
[C---:B------:R-:W-:Y:S01]  /*17ad0*/  IADD3 R3, PT, PT, R191.reuse, R192, RZ ;  /* 0x000000c0bf037210 */ /* 0x040fe20007ffe0ff */
[----:B------:R-:W-:Y:S01]  /*17ae0*/  IMAD.IADD R2, R191, 0x1, R132 ;  /* 0x00000001bf027824 */ /* 0x000fe200078e0284 */
[----:B------:R-:W1:Y:S04]  /*17af0*/  LDSM.16.M88.4 R152, [R134+0x7000] ;  /* 0x007000008698783b */ /* 0x000e680000000200 */
[----:B------:R-:W-:Y:S01]  /*17b00*/  LDSM.16.M88.4 R156, [R132+0x6000] ;  /* 0x00600000849c783b */ /* 0x000fe20000000200 */
[C---:B--2---:R-:W-:Y:S03]  /*17b10*/  HMMA.16816.F32.BF16 R4, R32.reuse, R8, RZ ;  /* 0x000000082004723c */ /* 0x044fe600000418ff */
[----:B------:R-:W-:Y:S04]  /*17b20*/  LDSM.16.M88.4 R160, [R132+0x6800] ;  /* 0x0068000084a0783b */ /* 0x000fe80000000200 */
[----:B------:R-:W-:Y:S01]  /*17b30*/  LDSM.16.M88.4 R164, [R3] ;  /* 0x0000000003a4783b */ /* 0x000fe20000000200 */
[C---:B------:R-:W-:Y:S03]  /*17b40*/  HMMA.16816.F32.BF16 R8, R32.reuse, R10, RZ ;  /* 0x0000000a2008723c */ /* 0x040fe600000418ff */
[----:B------:R-:W-:Y:S04]  /*17b50*/  LDSM.16.M88.4 R168, [R2+0x6000] ;  /* 0x0060000002a8783b */ /* 0x000fe80000000200 */
[----:B------:R-:W-:Y:S01]  /*17b60*/  LDSM.16.M88.4 R172, [R134+0x8000] ;  /* 0x0080000086ac783b */ /* 0x000fe20000000200 */
[C---:B-----5:R-:W-:Y:S03]  /*17b70*/  HMMA.16816.F32.BF16 R12, R32.reuse, R16, RZ ;  /* 0x00000010200c723c */ /* 0x060fe600000418ff */
[----:B------:R-:W-:Y:S05]  /*17b80*/  LDSM.16.M88.4 R180, [R193+UR5+0xa000] ;  /* 0x00a00005c1b4783b */ /* 0x000fea0008000200 */
        /* <DEDUP_REMOVED lines=218> */
.L_x_3078:
        /* <DEDUP_REMOVED lines=25> */
.L_x_3077:
        /* <DEDUP_REMOVED lines=397> */
.L_x_3075:
        /* <DEDUP_REMOVED lines=11> */
[----:B------:R-:W-:-:S02]  /*1a440*/  SEL R188, R188, 0xffffffe0, !P0 ;  /* 0xffffffe0bcbc7807 */ /* 0x000fc40004000000 */
[----:B------:R-:W-:Y:S02]  /*1a450*/  LOP3.LUT R7, R12, R7, RZ, 0xfc, !PT ;  /* 0x000000070c077212 */ /* 0x000fe400078efcff */
[----:B------:R-:W-:Y:S02]  /*1a460*/  LOP3.LUT R10, R10, 0x10, RZ, 0xc0, !PT ;  /* 0x000000100a0a7812 */ /* 0x000fe400078ec0ff */
[----:B------:R-:W-:Y:S01]  /*1a470*/  LEA R7, R7, UR5, 0x2 ;  /* 0x0000000507077c11 */ /* 0x000fe2000f8e10ff */
[----:B------:R-:W4:Y:S01]  /*1a480*/  LDC.64 R12, c[0x0][0x430] ;  /* 0x00010c00ff0c7b82 */ /* 0x000f220000000a00 */
[----:B-1----:R-:W-:-:S07]  /*1a490*/  FADD.FTZ R11, R2, R211 ;  /* 0x000000d3020b7221 */ /* 0x002fce0000010000 */
[----:B------:R-:W1:Y:S01]  /*1a4a0*/  LDC R14, c[0x0][0x3e0] ;  /* 0x0000f800ff0e7b82 */ /* 0x000e620000000800 */
[----:B--2---:R-:W-:Y:S02]  /*1a4b0*/  FADD.FTZ R9, R0, R209 ;  /* 0x000000d100097221 */ /* 0x004fe40000010000 */
[----:B------:R-:W2:Y:S04]  /*1a4c0*/  SHFL.BFLY PT, R0, R11, 0x1, 0x1f ;  /* 0x0c201f000b007f89 */ /* 0x000ea800000e0000 */
[----:B------:R-:W5:Y:S01]  /*1a4d0*/  SHFL.BFLY PT, R4, R9, 0x1, 0x1f ;  /* 0x0c201f0009047f89 */ /* 0x000f6200000e0000 */
[----:B------:R-:W3:Y:S01]  /*1a4e0*/  S2UR UR8, SR_CTAID.X ;  /* 0x00000000000879c3 */ /* 0x000ee20000002500 */
[----:B--2---:R-:W-:Y:S01]  /*1a4f0*/  FADD.FTZ R5, R11, R0 ;  /* 0x000000000b057221 */ /* 0x004fe20000010000 */
[----:B------:R-:W-:-:S02]  /*1a500*/  SHF.L.U32 R0, R186, 0x2, RZ ;  /* 0x00000002ba007819 */ /* 0x000fc400000006ff */
[----:B------:R-:W-:Y:S01]  /*1a510*/  IADD3 R11, PT, PT, R7, 0x80, RZ ;  /* 0x00000080070b7810 */ /* 0x000fe20007ffe0ff */
[----:B------:R-:W2:Y:S01]  /*1a520*/  MUFU.RCP R8, R5 ;  /* 0x0000000500087308 */ /* 0x000ea20000001000 */
[----:B-----5:R-:W-:Y:S02]  /*1a530*/  FADD.FTZ R4, R9, R4 ;  /* 0x0000000409047221 */ /* 0x020fe40000010000 */
[----:B------:R-:W-:Y:S01]  /*1a540*/  BAR.SYNC.DEFER_BLOCKING 0x0 ;  /* 0x0000000000007b1d */ /* 0x000fe20000010000 */
[----:B------:R-:W-:Y:S01]  /*1a550*/  FSETP.NE.FTZ.AND P2, PT, R5, RZ, PT ;  /* 0x000000ff0500720b */ /* 0x000fe20003f55000 */
[----:B---3--:R-:W-:Y:S01]  /*1a560*/  USHF.L.U32 UR8, UR8, 0x6, URZ ;  /* 0x0000000608087899 */ /* 0x008fe200080006ff */
[----:B------:R-:W-:Y:S02]  /*1a570*/  LOP3.LUT R2, R0, 0x1f8, RZ, 0xc0, !PT ;  /* 0x000001f800027812 */ /* 0x000fe400078ec0ff */
[----:B------:R-:W-:Y:S01]  /*1a580*/  FSETP.NE.FTZ.AND P1, PT, R4, RZ, PT ;  /* 0x000000ff0400720b */ /* 0x000fe20003f35000 */
[----:B------:R-:W3:Y:S01]  /*1a590*/  MUFU.RCP R6, R4 ;  /* 0x0000000400067308 */ /* 0x000ee20000001000 */
[----:B------:R-:W-:-:S02]  /*1a5a0*/  LOP3.LUT R133, R2, 0x38, R185, 0x78, !PT ;  /* 0x0000003802857812 */ /* 0x000fc400078e78b9 */
[C---:B------:R-:W-:Y:S02]  /*1a5b0*/  R2P PR, R186.reuse, 0x18 ;  /* 0x00000018ba007804 */ /* 0x040fe40000000000 */
[----:B------:R-:W-:Y:S02]  /*1a5c0*/  LEA R133, R133, R10, 0x2 ;  /* 0x0000000a85857211 */ /* 0x000fe400078e10ff */
[----:B------:R-:W-:Y:S01]  /*1a5d0*/  LOP3.LUT P0, RZ, R186, 0x3, RZ, 0xc0, !PT ;  /* 0x00000003baff7812 */ /* 0x000fe2000780c0ff */
[----:B------:R-:W5:Y:S01]  /*1a5e0*/  @P2 LDC R17, c[0x0][0x458] ;  /* 0x00011600ff112b82 */ /* 0x000f620000000800 */
[----:B--2---:R-:W-:Y:S01]  /*1a5f0*/  FSEL R8, R8, 1, P2 ;  /* 0x3f80000008087808 */ /* 0x004fe20001000000 */
[----:B------:R-:W2:Y:S01]  /*1a600*/  @P2 MUFU.LG2 R5, R5 ;  /* 0x0000000500052308 */ /* 0x000ea20000000c00 */
[----:B------:R-:W-:Y:S02]  /*1a610*/  LOP3.LUT R185, R185, 0x30, RZ, 0xc0, !PT ;  /* 0x00000030b9b97812 */ /* 0x000fe400078ec0ff */
[----:B------:R-:W-:Y:S01]  /*1a620*/  SHF.R.U32.HI R2, RZ, 0x2, R186 ;  /* 0x00000002ff027819 */ /* 0x000fe200000116ba */
        /* <DEDUP_REMOVED lines=48> */
[----:B---3--:R-:W-:Y:S01]  /*1a930*/  FSEL R6, R6, 1, P1 ;  /* 0x3f80000006067808 */ /* 0x008fe20000800000 */
[----:B------:R-:W-:Y:S01]  /*1a940*/  STS.64 [R7], R128 ;  /* 0x0000008007007388 */ /* 0x000fe20000000a00 */
[----:B------:R-:W-:Y:S01]  /*1a950*/  SEL R8, R187, 0xffffffc0, !P3 ;  /* 0xffffffc0bb087807 */ /* 0x000fe20005800000 */
[----:B------:R-:W3:Y:S01]  /*1a960*/  @P1 LDC R16, c[0x0][0x458] ;  /* 0x00011600ff101b82 */ /* 0x000ee20000000800 */
        /* <DEDUP_REMOVED lines=57> */
[----:B--2---:R-:W-:Y:S01]  /*1ad00*/  @P2 FMUL.FTZ R5, R5, 0.69314718246459960938 ;  /* 0x3f31721805052820 */ /* 0x004fe20000410000 */
[----:B------:R-:W-:Y:S01]  /*1ad10*/  IADD3 R188, PT, PT, R188, R15, RZ ;  /* 0x0000000fbcbc7210 */ /* 0x000fe20007ffe0ff */
[----:B------:R-:W-:Y:S01]  /*1ad20*/  STS.64 [R6+0x800], R38 ;  /* 0x0008002606007388 */ /* 0x000fe20000000a00 */
[----:B------:R-:W-:-:S03]  /*1ad30*/  LOP3.LUT R2, R185, 0x7, R2, 0xf8, !PT ;  /* 0x00000007b9027812 */ /* 0x000fc600078ef802 */
        /* <DEDUP_REMOVED lines=39> */
[----:B------:R-:W-:Y:S01]  /*1afb0*/  IMAD R201, R12, UR10, R201 ;  /* 0x0000000a0cc97c24 */ /* 0x000fe2000f8e02c9 */
[----:B----4-:R-:W-:Y:S02]  /*1afc0*/  MOV R101, 0xff800000 ;  /* 0xff80000000657802 */ /* 0x010fe40000000f00 */
[----:B------:R2:W-:Y:S01]  /*1afd0*/  STS.64 [R11+0x8800], R114 ;  /* 0x008800720b007388 */ /* 0x0005e20000000a00 */
[----:B-1----:R-:W-:Y:S01]  /*1afe0*/  IMAD R7, R14, R7, UR9 ;  /* 0x000000090e077e24 */ /* 0x002fe2000f8e0207 */
[----:B------:R-:W-:Y:S01]  /*1aff0*/  MOV R100, 0xff800000 ;  /* 0xff80000000647802 */ /* 0x000fe20000000f00 */
[----:B-----5:R-:W-:Y:S01]  /*1b000*/  @P2 FFMA.FTZ R101, R132, R17, R5 ;  /* 0x0000001184652223 */ /* 0x020fe20000010005 */
[----:B------:R2:W-:Y:S01]  /*1b010*/  STS.64 [R8+0x8000], R124 ;  /* 0x0080007c08007388 */ /* 0x0005e20000000a00 */
[----:B------:R-:W-:Y:S02]  /*1b020*/  IMAD R14, R201, R14, R7 ;  /* 0x0000000ec90e7224 */ /* 0x000fe400078e0207 */
[----:B---3--:R-:W-:Y:S01]  /*1b030*/  @P1 FFMA.FTZ R100, R3, R16, R4 ;  /* 0x0000001003641223 */ /* 0x008fe20000010004 */
        /* <DEDUP_REMOVED lines=34> */
[----:B------:R-:W-:Y:S01]  /*1b260*/  VIADD R105, R200, -UR8 ;  /* 0x80000008c8697c36 */ /* 0x000fe20008000000 */
[----:B------:R-:W-:Y:S01]  /*1b270*/  IADD3 R102, P0, PT, R103, R2, RZ ;  /* 0x0000000267667210 */ /* 0x000fe20007f1e0ff */
[----:B------:R-:W-:-:S03]  /*1b280*/  VIADD R104, R2, 0x8 ;  /* 0x0000000802687836 */ /* 0x000fc60000000000 */
[-C--:B------:R-:W-:Y:S02]  /*1b290*/  ISETP.GE.AND P2, PT, R2, R105.reuse, PT ;  /* 0x000000690200720c */ /* 0x080fe40003f46270 */
[----:B------:R-:W-:Y:S02]  /*1b2a0*/  ISETP.GE.AND P1, PT, R104, R105, PT ;  /* 0x000000696800720c */ /* 0x000fe40003f26270 */
[----:B------:R-:W-:Y:S02]  /*1b2b0*/  LEA.HI.X.SX32 R103, R103, RZ, 0x1, P0 ;  /* 0x000000ff67677211 */ /* 0x000fe400000f0eff */
[----:B---3--:R-:W-:-:S04]  /*1b2c0*/  LEA R104, P0, R102, UR4, 0x2 ;  /* 0x0000000466687c11 */ /* 0x008fc8000f8010ff */
[----:B------:R-:W-:-:S05]  /*1b2d0*/  LEA.HI.X R105, R102, UR5, R103, 0x2, P0 ;  /* 0x0000000566697c11 */ /* 0x000fca00080f1467 */
[----:B------:R3:W-:Y:S04]  /*1b2e0*/  @!P2 STG.E desc[UR6][R104.64], R101 ;  /* 0x000000656800a986 */ /* 0x0007e8000c101906 */
[----:B------:R3:W-:Y:S02]  /*1b2f0*/  @!P1 STG.E desc[UR6][R104.64+0x20], R100 ;  /* 0x0000206468009986 */ /* 0x0007e4000c101906 */
.L_x_3081:
[----:B------:R-:W-:Y:S05]  /*1b300*/  BSYNC.RECONVERGENT B0 ;  /* 0x0000000000007941 */ /* 0x000fea0003800200 */
.L_x_3080:
[----:B------:R-:W4:Y:S01]  /*1b310*/  LDCU.64 UR4, c[0x0][0x3f8] ;  /* 0x00007f00ff0477ac */ /* 0x000f220008000a00 */
[----:B------:R-:W-:Y:S01]  /*1b320*/  SHF.R.U32.HI R186, RZ, 0x4, R186 ;  /* 0x00000004ffba7819 */ /* 0x000fe200000116ba */
[----:B---3--:R-:W-:Y:S01]  /*1b330*/  VIADD R101, R200, -UR8 ;  /* 0x80000008c8657c36 */ /* 0x008fe20008000000 */
[----:B------:R-:W-:-:S03]  /*1b340*/  LOP3.LUT R103, R0, 0x3c, RZ, 0xc0, !PT ;  /* 0x0000003c00677812 */ /* 0x000fc600078ec0ff */
[C---:B------:R-:W-:Y:S01]  /*1b350*/  VIADD R0, R186.reuse, 0x8 ;  /* 0x00000008ba007836 */ /* 0x040fe20000000000 */
[CC--:B------:R-:W-:Y:S01]  /*1b360*/  ISETP.GE.AND P0, PT, R186.reuse, R101.reuse, PT ;  /* 0x00000065ba00720c */ /* 0x0c0fe20003f06270 */
        /* <DEDUP_REMOVED lines=44> */
.L_x_3082:
        /* <DEDUP_REMOVED lines=13> */
.L_x_3757:


//--------------------- .text._ZN5flash24flash_fwd_splitkv_kernelI23Flash_fwd_kernel_traitsILi192ELi64ELi64ELi4ELb0ELb0EN7cutlass10bfloat16_tE19Flash_kernel_traitsILi192ELi64ELi64ELi4ES3_EELb1ELb0ELb0ELb0ELb1ELb1ELb1ELb1EEEvNS_16Flash_fwd_paramsE --------------------------
	.section	.text._ZN5flash24flash_fwd_splitkv_kernelI23Flash_fwd_kernel_traitsILi192ELi64ELi64ELi4ELb0ELb0EN7cutlass10bfloat16_tE19Flash_kernel_traitsILi192ELi64ELi64ELi4ES3_EELb1ELb0ELb0ELb0ELb1ELb1ELb1ELb1EEEvNS_16Flash_fwd_paramsE,"ax",@progbits
	.align	128
        .global         _ZN5flash24flash_fwd_splitkv_kernelI23Flash_fwd_kernel_traitsILi192ELi64ELi64ELi4ELb0ELb0EN7cutlass10bfloat16_tE19Flash_kernel_traitsILi192ELi64ELi64ELi4ES3_EELb1ELb0ELb0ELb0ELb1ELb1ELb1ELb1EEEvNS_16Flash_fwd_paramsE
        .type           _ZN5flash24flash_fwd_splitkv_kernelI23Flash_fwd_kernel_traitsILi192ELi64ELi64ELi4ELb0ELb0EN7cutlass10bfloat16_tE19Flash_kernel_traitsILi192ELi64ELi64ELi4ES3_EELb1ELb0ELb0ELb0ELb1ELb1ELb1ELb1EEEvNS_16Flash_fwd_paramsE,@function
        .size           _ZN5flash24flash_fwd_splitkv_kernelI23Flash_fwd_kernel_traitsILi192ELi64ELi64ELi4ELb0ELb0EN7cutlass10bfloat16_tE19Flash_kernel_traitsILi192ELi64ELi64ELi4ES3_EELb1ELb0ELb0ELb0ELb1ELb1ELb1ELb1EEEvNS_16Flash_fwd_paramsE,(.L_x_3758 - _ZN5flash24flash_fwd_splitkv_kernelI23Flash_fwd_kernel_traitsILi192ELi64ELi64ELi4ELb0ELb0EN7cutlass10bfloat16_tE19Flash_kernel_traitsILi192ELi64ELi64ELi4ES3_EELb1ELb0ELb0ELb0ELb1ELb1ELb1ELb1EEEvNS_16Flash_fwd_paramsE)
        .other          _ZN5flash24flash_fwd_splitkv_kernelI23Flash_fwd_kernel_traitsILi192ELi64ELi64ELi4ELb0ELb0EN7cutlass10bfloat16_tE19Flash_kernel_traitsILi192ELi64ELi64ELi4ES3_EELb1ELb0ELb0ELb0ELb1ELb1ELb1ELb1EEEvNS_16Flash_fwd_paramsE,@"STO_CUDA_ENTRY STV_DEFAULT"
_ZN5flash24flash_fwd_splitkv_kernelI23Flash_fwd_kernel_traitsILi192ELi64ELi64ELi4ELb0ELb0EN7cutlass10bfloat16_tE19Flash_kernel_traitsILi192ELi64ELi64ELi4ES3_EELb1ELb0ELb0ELb0ELb1ELb1ELb1ELb1EEEvNS_16Flash_fwd_paramsE:
.text._ZN5flash24flash_fwd_splitkv_kernelI23Flash_fwd_kernel_traitsILi192ELi64ELi64ELi4ELb0ELb0EN7cutlass10bfloat16_tE19Flash_kernel_traitsILi192ELi64ELi64ELi4ES3_EELb1ELb0ELb0ELb0ELb1ELb1ELb1ELb1EEEvNS_16Flash_fwd_paramsE:
        /* <DEDUP_REMOVED lines=56> */
[----:B------:R-:W-:Y:S01]  /*0380*/  ISETP.NE.U32.AND P0, PT, R2, RZ, PT ;  /* 0x000000ff0200720c */ /* 0x000fe20003f05070 */
[----:B------:R-:W3:Y:S01]  /*0390*/  @!P3 LDC R200, c[0x0][0x434] ;  /* 0x00010d00ffc8bb82 */ /* 0x000ee20000000800 */
[----:B------:R-:W4:Y:S02]  /*03a0*/  S2R R13, SR_CTAID.X ;  /* 0x00000000000d7919 */ /* 0x000f240000002500 */
[----:B------:R-:W-:-:S13]  /*03b0*/  ISETP.NE.AND.EX P0, PT, R3, RZ, PT, P0 ;  /* 0x000000ff0300720c */ /* 0x000fda0003f05300 */
[----:B------:R-:W1:Y:S01]  /*03c0*/  @!P0 LDC R87, c[0x0][0x438] ;  /* 0x00010e00ff578b82 */ /* 0x000e620000000800 */
[----:B----4-:R-:W-:Y:S02]  /*03d0*/  IMAD.SHL.U32 R79, R13, 0x40, RZ ;  /* 0x000000400d4f7824 */ /* 0x010fe400078e00ff */
[----:B--2---:R-:W-:-:S05]  /*03e0*/  @P3 IMAD.IADD R200, R15, 0x1, -R12 ;  /* 0x000000010fc83824 */ /* 0x004fca00078e0a0c */
[----:B---3--:R-:W-:Y:S01]  /*03f0*/  ISETP.GT.AND P3, PT, R200, R79, PT ;  /* 0x0000004fc800720c */ /* 0x008fe20003f64270 */
[----:B-1----:R-:W-:-:S12]  /*0400*/  @!P0 BRA `(.L_x_3083) ;  /* 0x00000000000c8947 */ /* 0x002fd80003800000 */
[----:B------:R-:W2:Y:S02]  /*0410*/  @P4 LDG.E R2, desc[UR6][R16.64+0x4] ;  /* 0x0000040610024981 */ /* 0x000ea4000c1e1900 */
[----:B--2--5:R-:W-:-:S06]  /*0420*/  @P4 IADD3 R87, PT, PT, R2, -R7, RZ ;  /* 0x8000000702574210 */ /* 0x024fcc0007ffe0ff */
[----:B------:R1:W5:Y:S02]  /*0430*/  @!P4 LDG.E R87, desc[UR6][R16.64] ;  /* 0x000000061057c981 */ /* 0x000364000c1e1900 */
.L_x_3083:
[----:B------:R-:W-:Y:S05]  /*0440*/  @!P3 EXIT ;  /* 0x000000000000b94d */ /* 0x000fea0003800000 */
[----:B------:R-:W2:Y:S01]  /*0450*/  LDC R8, c[0x0][0x374] ;  /* 0x0000dd00ff087b82 */ /* 0x000ea20000000800 */
[--C-:B-----5:R-:W-:Y:S01]  /*0460*/  IMAD.IADD R87, R87, 0x1, -R0.reuse ;  /* 0x0000000157577824 */ /* 0x120fe200078e0a00 */
[----:B------:R-:W3:Y:S01]  /*0470*/  S2R R77, SR_TID.X ;  /* 0x00000000004d7919 */ /* 0x000ee20000002100 */
[----:B------:R-:W-:-:S05]  /*0480*/  @P1 IMAD.IADD R80, R11, 0x1, -R0 ;  /* 0x000000010b501824 */ /* 0x000fca00078e0a00 */
[----:B------:R-:W4:Y:S08]  /*0490*/  LDC R2, c[0x0][0x438] ;  /* 0x00010e00ff027b82 */ /* 0x000f300000000800 */
[----:B-1----:R-:W1:Y:S01]  /*04a0*/  @!P1 LDC R16, c[0x0][0x43c] ;  /* 0x00010f00ff109b82 */ /* 0x002e620000000800 */
[----:B--2---:R-:W-:-:S07]  /*04b0*/  IABS R15, R8 ;  /* 0x00000008000f7213 */ /* 0x004fce0000000000 */
[----:B------:R-:W2:Y:S01]  /*04c0*/  LDC R14, c[0x0][0x508] ;  /* 0x00014200ff0e7b82 */ /* 0x000ea20000000800 */
[----:B------:R-:W-:Y:S01]  /*04d0*/  IABS R19, R8 ;  /* 0x0000000800137213 */ /* 0x000fe20000000000 */
[----:B------:R-:W3:Y:S04]  /*04e0*/  I2F.RP R10, R15 ;  /* 0x0000000f000a7306 */ /* 0x000ee80000209400 */
[----:B------:R-:W-:Y:S02]  /*04f0*/  IMAD.MOV R19, RZ, RZ, -R19 ;  /* 0x000000ffff137224 */ /* 0x000fe400078e0a13 */
[----:B----4-:R-:W-:-:S05]  /*0500*/  VIADD R2, R2, 0x3f ;  /* 0x0000003f02027836 */ /* 0x010fca0000000000 */
[----:B------:R-:W-:-:S04]  /*0510*/  SHF.R.S32.HI R17, RZ, 0x1f, R2 ;  /* 0x0000001fff117819 */ /* 0x000fc80000011402 */
[----:B------:R-:W-:Y:S01]  /*0520*/  LEA.HI R17, R17, R2, RZ, 0x6 ;  /* 0x0000000211117211 */ /* 0x000fe200078f30ff */
[----:B---3--:R-:W3:Y:S03]  /*0530*/  MUFU.RCP R3, R10 ;  /* 0x0000000a00037308 */ /* 0x008ee60000001000 */
[----:B------:R-:W-:-:S05]  /*0540*/  LEA.HI.SX32 R17, R17, R8, 0x1a ;  /* 0x0000000811117211 */ /* 0x000fca00078fd2ff */
[----:B------:R-:W-:-:S05]  /*0550*/  VIADD R17, R17, 0xffffffff ;  /* 0xffffffff11117836 */ /* 0x000fca0000000000 */
[----:B------:R-:W-:Y:S02]  /*0560*/  IABS R18, R17 ;  /* 0x0000001100127213 */ /* 0x000fe40000000000 */
[----:B------:R-:W-:Y:S01]  /*0570*/  LOP3.LUT R17, R17, R8, RZ, 0x3c, !PT ;  /* 0x0000000811117212 */ /* 0x000fe200078e3cff */
[----:B---3--:R-:W-:-:S06]  /*0580*/  VIADD R3, R3, 0xffffffe ;  /* 0x0ffffffe03037836 */ /* 0x008fcc0000000000 */
[----:B------:R-:W3:Y:S02]  /*0590*/  F2I.FTZ.U32.TRUNC.NTZ R3, R3 ;  /* 0x0000000300037305 */ /* 0x000ee4000021f000 */
[----:B---3--:R-:W-:-:S04]  /*05a0*/  IMAD.MOV R2, RZ, RZ, -R3 ;  /* 0x000000ffff027224 */ /* 0x008fc800078e0a03 */
[----:B------:R-:W-:Y:S02]  /*05b0*/  IMAD R21, R2, R15, RZ ;  /* 0x0000000f02157224 */ /* 0x000fe400078e02ff */
[----:B------:R-:W-:-:S04]  /*05c0*/  IMAD.MOV.U32 R2, RZ, RZ, RZ ;  /* 0x000000ffff027224 */ /* 0x000fc800078e00ff */
[----:B------:R-:W-:Y:S02]  /*05d0*/  IMAD.HI.U32 R21, R3, R21, R2 ;  /* 0x0000001503157227 */ /* 0x000fe400078e0002 */
[----:B------:R-:W3:Y:S04]  /*05e0*/  @!P1 LDC.64 R2, c[0x0][0x488] ;  /* 0x00012200ff029b82 */ /* 0x000ee80000000a00 */
[----:B------:R-:W-:-:S04]  /*05f0*/  IMAD.HI.U32 R10, R21, R18, RZ ;  /* 0x00000012150a7227 */ /* 0x000fc800078e00ff */
[----:B------:R-:W-:-:S05]  /*0600*/  IMAD R18, R10, R19, R18 ;  /* 0x000000130a127224 */ /* 0x000fca00078e0212 */
[----:B------:R-:W-:Y:S02]  /*0610*/  ISETP.GT.U32.AND P3, PT, R15, R18, PT ;  /* 0x000000120f00720c */ /* 0x000fe40003f64070 */
[----:B---3--:R-:W-:Y:S02]  /*0620*/  @!P1 ISETP.NE.U32.AND P0, PT, R2, RZ, PT ;  /* 0x000000ff0200920c */ /* 0x008fe40003f05070 */
[----:B------:R-:W3:Y:S09]  /*0630*/  S2R R2, SR_CTAID.Y ;  /* 0x0000000000027919 */ /* 0x000ef20000002600 */
[----:B------:R-:W-:Y:S01]  /*0640*/  @!P3 IMAD.IADD R18, R18, 0x1, -R15 ;  /* 0x000000011212b824 */ /* 0x000fe200078e0a0f */
[----:B------:R-:W-:Y:S01]  /*0650*/  @!P1 ISETP.NE.AND.EX P0, PT, R3, RZ, PT, P0 ;  /* 0x000000ff0300920c */ /* 0x000fe20003f05300 */
[----:B------:R-:W-:-:S02]  /*0660*/  VIADD R3, R13, 0x1 ;  /* 0x000000010d037836 */ /* 0x000fc40000000000 */
[----:B------:R-:W-:Y:S01]  /*0670*/  @!P3 VIADD R10, R10, 0x1 ;  /* 0x000000010a0ab836 */ /* 0x000fe20000000000 */
[----:B-1----:R-:W-:Y:S01]  /*0680*/  @!P1 SEL R16, R16, RZ, P0 ;  /* 0x000000ff10109207 */ /* 0x002fe20000000000 */
[----:B------:R-:W-:Y:S01]  /*0690*/  IMAD R3, R3, 0x40, -R200 ;  /* 0x0000004003037824 */ /* 0x000fe200078e0ac8 */
[----:B------:R-:W-:Y:S02]  /*06a0*/  ISETP.GE.U32.AND P4, PT, R18, R15, PT ;  /* 0x0000000f1200720c */ /* 0x000fe40003f86070 */
[----:B------:R-:W-:Y:S01]  /*06b0*/  ISETP.GE.AND P0, PT, R17, RZ, PT ;  /* 0x000000ff1100720c */ /* 0x000fe20003f06270 */
[----:B------:R-:W-:Y:S01]  /*06c0*/  @!P1 IMAD.IADD R80, R87, 0x1, R16 ;  /* 0x0000000157509824 */ /* 0x000fe200078e0210 */
[----:B------:R-:W-:-:S03]  /*06d0*/  ISETP.NE.AND P1, PT, R8, RZ, PT ;  /* 0x000000ff0800720c */ /* 0x000fc60003f25270 */
[----:B------:R-:W-:-:S05]  /*06e0*/  VIADD R11, R80, 0x3f ;  /* 0x0000003f500b7836 */ /* 0x000fca0000000000 */
[----:B--2---:R-:W-:Y:S01]  /*06f0*/  IADD3 R14, PT, PT, R11, R14, R3 ;  /* 0x0000000e0b0e7210 */ /* 0x004fe20007ffe003 */
[----:B------:R-:W-:Y:S01]  /*0700*/  @P4 VIADD R10, R10, 0x1 ;  /* 0x000000010a0a4836 */ /* 0x000fe20000000000 */
[----:B------:R-:W-:Y:S02]  /*0710*/  SHF.R.S32.HI R16, RZ, 0x1f, R11 ;  /* 0x0000001fff107819 */ /* 0x000fe4000001140b */
[----:B------:R-:W-:Y:S01]  /*0720*/  SHF.R.S32.HI R3, RZ, 0x1f, R14 ;  /* 0x0000001fff037819 */ /* 0x000fe2000001140e */
[----:B------:R-:W-:Y:S01]  /*0730*/  @!P0 IMAD.MOV R10, RZ, RZ, -R10 ;  /* 0x000000ffff0a8224 */ /* 0x000fe200078e0a0a */
[----:B------:R-:W-:Y:S02]  /*0740*/  @!P1 LOP3.LUT R10, RZ, R8, RZ, 0x33, !PT ;  /* 0x00000008ff0a9212 */ /* 0x000fe400078e33ff */
[----:B------:R-:W-:Y:S02]  /*0750*/  LEA.HI R16, R16, R11, RZ, 0x6 ;  /* 0x0000000b10107211 */ /* 0x000fe400078f30ff */
[----:B------:R-:W-:Y:S01]  /*0760*/  LEA.HI R3, R3, R14, RZ, 0x6 ;  /* 0x0000000e03037211 */ /* 0x000fe200078f30ff */
[----:B---3--:R-:W-:Y:S01]  /*0770*/  IMAD R195, R10, R2, RZ ;  /* 0x000000020ac37224 */ /* 0x008fe200078e02ff */
[----:B------:R-:W-:-:S02]  /*0780*/  SHF.R.S32.HI R16, RZ, 0x6, R16 ;  /* 0x00000006ff107819 */ /* 0x000fc40000011410 */
[----:B------:R-:W-:Y:S02]  /*0790*/  SHF.R.S32.HI R3, RZ, 0x6, R3 ;  /* 0x00000006ff037819 */ /* 0x000fe40000011403 */
[----:B------:R-:W-:-:S04]  /*07a0*/  VIADDMNMX R16, R195, R10, R16, PT ;  /* 0x0000000ac3107246 */ /* 0x000fc80003800110 */
[----:B------:R-:W-:Y:S01]  /*07b0*/  VIMNMX R134, PT, PT, R16, R3, PT ;  /* 0x0000000310867248 */ /* 0x000fe20003fe0100 */
[----:B------:R-:W-:-:S03]  /*07c0*/  IMAD.MOV R3, RZ, RZ, -R201 ;  /* 0x000000ffff037224 */ /* 0x000fc600078e0ac9 */
[----:B------:R-:W-:Y:S01]  /*07d0*/  ISETP.GE.AND P0, PT, R195, R134, PT ;  /* 0x00000086c300720c */ /* 0x000fe20003f06270 */
[----:B------:R-:W-:-:S12]  /*07e0*/  IMAD R9, R4, R3, R9 ;  /* 0x0000000304097224 */ /* 0x000fd800078e0209 */
[----:B------:R-:W-:Y:S05]  /*07f0*/  @!P0 BRA `(.L_x_3084) ;  /* 0x0000000400648947 */ /* 0x000fea0003800000 */
        /* <DEDUP_REMOVED lines=89> */
.L_x_3084:
        /* <DEDUP_REMOVED lines=9> */
.L_x_3085:
        /* <DEDUP_REMOVED lines=105> */
.L_x_3086:
        /* <DEDUP_REMOVED lines=15> */
.L_x_3088:
[----:B------:R-:W2:Y:S01]  /*15a0*/  LDC.64 R4, c[0x0][0x3b8] ;  /* 0x0000ee00ff047b82 */ /* 0x000ea20000000a00 */
[----:B-1----:R-:W-:-:S05]  /*15b0*/  IADD3 R2, PT, PT, R0, R7, RZ ;  /* 0x0000000700027210 */ /* 0x002fca0007ffe0ff */
[C---:B--2---:R-:W-:Y:S02]  /*15c0*/  IMAD R19, R2.reuse, R5, RZ ;  /* 0x0000000502137224 */ /* 0x044fe400078e02ff */
[----:B------:R-:W-:-:S05]  /*15d0*/  IMAD.WIDE.U32 R2, R2, R4, RZ ;  /* 0x0000000402027225 */ /* 0x000fca00078e00ff */
[----:B------:R-:W-:Y:S02]  /*15e0*/  IADD3 R19, PT, PT, R3, R19, RZ ;  /* 0x0000001303137210 */ /* 0x000fe40007ffe0ff */
[----:B------:R-:W-:Y:S02]  /*15f0*/  MOV R18, R2 ;  /* 0x0000000200127202 */ /* 0x000fe40000000f00 */
.L_x_3089:
        /* <DEDUP_REMOVED lines=14> */
.L_x_3090:
[----:B------:R-:W1:Y:S01]  /*16e0*/  LDC.64 R2, c[0x0][0x3c0] ;  /* 0x0000f000ff027b82 */ /* 0x000e620000000a00 */
[----:B------:R-:W-:-:S05]  /*16f0*/  IADD3 R0, PT, PT, R0, R7, RZ ;  /* 0x0000000700007210 */ /* 0x000fca0007ffe0ff */
[C---:B-1----:R-:W-:Y:S02]  /*1700*/  IMAD R21, R0.reuse, R3, RZ ;  /* 0x0000000300157224 */ /* 0x042fe400078e02ff */
[----:B------:R-:W-:-:S05]  /*1710*/  IMAD.WIDE.U32 R6, R0, R2, RZ ;  /* 0x0000000200067225 */ /* 0x000fca00078e00ff */
[----:B------:R-:W-:Y:S02]  /*1720*/  IADD3 R21, PT, PT, R7, R21, RZ ;  /* 0x0000001507157210 */ /* 0x000fe40007ffe0ff */
[----:B------:R-:W-:-:S07]  /*1730*/  MOV R20, R6 ;  /* 0x0000000600147202 */ /* 0x000fce0000000f00 */
.L_x_3091:
        /* <DEDUP_REMOVED lines=51> */
.L_x_3087:
[----:B------:R-:W-:Y:S01]  /*1a70*/  IMAD.MOV.U32 R64, RZ, RZ, RZ ;  /* 0x000000ffff407224 */ /* 0x000fe200078e00ff */
[----:B------:R-:W1:Y:S01]  /*1a80*/  LDC.64 R126, c[0x0][0x3b0] ;  /* 0x0000ec00ff7e7b82 */ /* 0x000e620000000a00 */
[----:B------:R-:W2:Y:S04]  /*1a90*/  LDCU.64 UR4, c[0x0][0x3c8] ;  /* 0x00007900ff0477ac */ /* 0x000ea80008000a00 */
[----:B------:R3:W5:Y:S01]  /*1aa0*/  @P2 LDG.E R64, desc[UR6][R130.64] ;  /* 0x0000000682402981 */ /* 0x000762000c1e1900 */
[----:B------:R-:W-:Y:S01]  /*1ab0*/  ISETP.NE.AND P2, PT, R12, -0x1, PT ;  /* 0xffffffff0c00780c */ /* 0x000fe20003f45270 */
[----:B------:R-:W-:Y:S01]  /*1ac0*/  IMAD.SHL.U32 R122, R77, 0x8, RZ ;  /* 0x000000084d7a7824 */ /* 0x000fe200078e00ff */
[----:B------:R-:W-:Y:S01]  /*1ad0*/  SHF.R.S32.HI R15, RZ, 0x1f, R9 ;  /* 0x0000001fff0f7819 */ /* 0x000fe20000011409 */
[----:B------:R-:W4:Y:S01]  /*1ae0*/  LDCU.64 UR8, c[0x0][0x388] ;  /* 0x00007100ff0877ac */ /* 0x000f220008000a00 */
[----:B------:R-:W-:Y:S01]  /*1af0*/  SHF.R.U32.HI R128, RZ, 0x3, R77 ;  /* 0x00000003ff807819 */ /* 0x000fe2000001164d */
[----:B------:R-:W-:Y:S01]  /*1b00*/  IMAD.SHL.U32 R81, R2, 0x10, RZ ;  /* 0x0000001002517824 */ /* 0x000fe200078e00ff */
[----:B------:R-:W-:Y:S01]  /*1b10*/  LOP3.LUT R30, R122, 0x38, RZ, 0xc0, !PT ;  /* 0x000000387a1e7812 */ /* 0x000fe200078ec0ff */
[----:B------:R-:W-:Y:S01]  /*1b20*/  IMAD.MOV.U32 R129, RZ, RZ, RZ ;  /* 0x000000ffff817224 */ /* 0x000fe200078e00ff */
[----:B------:R-:W-:-:S02]  /*1b30*/  SHF.L.U64.HI R76, R4, 0x4, R5 ;  /* 0x00000004044c7819 */ /* 0x000fc40000010205 */
[----:B------:R-:W-:Y:S02]  /*1b40*/  IADD3 R16, P3, PT, R30, R16, RZ ;  /* 0x000000101e107210 */ /* 0x000fe40007f7e0ff */
[----:B------:R-:W-:Y:S01]  /*1b50*/  SHF.L.U32 R67, R4, 0x4, RZ ;  /* 0x0000000404437819 */ /* 0x000fe200000006ff */
[----:B------:R-:W2:Y:S01]  /*1b60*/  @!P2 LDC.64 R6, c[0x0][0x398] ;  /* 0x0000e600ff06ab82 */ /* 0x000ea20000000a00 */
[----:B------:R-:W-:Y:S01]  /*1b70*/  SHF.L.U64.HI R82, R2, 0x4, R3 ;  /* 0x0000000402527819 */ /* 0x000fe20000010203 */
[----:B------:R-:W-:Y:S01]  /*1b80*/  IMAD.X R17, RZ, RZ, R11, P3 ;  /* 0x000000ffff117224 */ /* 0x000fe200018e060b */
[----:B------:R-:W-:Y:S01]  /*1b90*/  IADD3 R66, PT, PT, R134, -0x1, RZ ;  /* 0xffffffff86427810 */ /* 0x000fe20007ffe0ff */
[----:B-1----:R-:W-:Y:S01]  /*1ba0*/  @P2 IMAD.WIDE.U32 R18, R12, R126, RZ ;  /* 0x0000007e0c122225 */ /* 0x002fe200078e00ff */
[----:B------:R-:W-:-:S03]  /*1bb0*/  SHF.R.U32.HI R78, RZ, 0x1, R77 ;  /* 0x00000001ff4e7819 */ /* 0x000fc6000001164d */
[----:B------:R-:W-:Y:S02]  /*1bc0*/  IMAD.SHL.U32 R133, R66, 0x40, RZ ;  /* 0x0000004042857824 */ /* 0x000fe400078e00ff */
        /* <DEDUP_REMOVED lines=12> */
[----:B------:R-:W-:Y:S01]  /*1c90*/  IMAD.WIDE.U32 R14, R9, UR4, R18 ;  /* 0x00000004090e7c25 */ /* 0x000fe2000f8e0012 */
[----:B------:R-:W2:Y:S01]  /*1ca0*/  LDCU.64 UR4, c[0x0][0x390] ;  /* 0x00007200ff0477ac */ /* 0x000ea20008000a00 */
[----:B------:R-:W-:Y:S02]  /*1cb0*/  IADD3.X R21, PT, PT, RZ, R10, RZ, P2, !PT ;  /* 0x0000000aff157210 */ /* 0x000fe400017fe4ff */
[----:B------:R-:W-:Y:S01]  /*1cc0*/  IMAD.WIDE.U32 R18, R128, R4, R16 ;  /* 0x0000000480127225 */ /* 0x000fe200078e0010 */
[----:B------:R-:W-:-:S03]  /*1cd0*/  SHF.R.S32.HI R4, RZ, 0x1f, R87 ;  /* 0x0000001fff047819 */ /* 0x000fc60000011457 */
[----:B------:R-:W-:Y:S01]  /*1ce0*/  IMAD R91, R128, R5, R19 ;  /* 0x00000005805b7224 */ /* 0x000fe200078e0213 */
[----:B------:R-:W-:Y:S01]  /*1cf0*/  LEA.HI R4, R4, R87, RZ, 0x6 ;  /* 0x0000005704047211 */ /* 0x000fe200078f30ff */
[----:B------:R-:W-:Y:S02]  /*1d00*/  IMAD.SHL.U32 R90, R18, 0x2, RZ ;  /* 0x00000002125a7824 */ /* 0x000fe400078e00ff */
[----:B------:R-:W-:Y:S01]  /*1d10*/  IMAD.WIDE.U32 R16, R128, R2, R20 ;  /* 0x0000000280107225 */ /* 0x000fe200078e0014 */
[----:B------:R-:W-:Y:S02]  /*1d20*/  SHF.L.U64.HI R91, R18, 0x1, R91 ;  /* 0x00000001125b7819 */ /* 0x000fe4000001025b */
[----:B----4-:R-:W-:Y:S01]  /*1d30*/  IADD3 R90, P2, PT, R90, UR8, RZ ;  /* 0x000000085a5a7c10 */ /* 0x010fe2000ff5e0ff */
[----:B------:R-:W-:Y:S01]  /*1d40*/  IMAD R89, R128, R3, R17 ;  /* 0x0000000380597224 */ /* 0x000fe200078e0211 */
[----:B------:R-:W-:Y:S01]  /*1d50*/  SHF.R.S32.HI R4, RZ, 0x6, R4 ;  /* 0x00000006ff047819 */ /* 0x000fe20000011404 */
[C---:B------:R-:W-:Y:S01]  /*1d60*/  IMAD.SHL.U32 R88, R16.reuse, 0x2, RZ ;  /* 0x0000000210587824 */ /* 0x040fe200078e00ff */
[----:B------:R-:W-:Y:S01]  /*1d70*/  IADD3.X R91, PT, PT, R91, UR9, RZ, P2, !PT ;  /* 0x000000095b5b7c10 */ /* 0x000fe200097fe4ff */
[C---:B------:R-:W-:Y:S01]  /*1d80*/  IMAD.SHL.U32 R2, R77.reuse, 0x4, RZ ;  /* 0x000000044d027824 */ /* 0x040fe200078e00ff */
[----:B------:R-:W-:Y:S01]  /*1d90*/  SHF.L.U64.HI R89, R16, 0x1, R89 ;  /* 0x0000000110597819 */ /* 0x000fe20000010259 */
[----:B------:R-:W-:Y:S01]  /*1da0*/  IMAD.SHL.U32 R3, R77, 0x40, RZ ;  /* 0x000000404d037824 */ /* 0x000fe200078e00ff */
[----:B--2---:R-:W-:Y:S01]  /*1db0*/  IADD3 R88, P2, PT, R88, UR4, RZ ;  /* 0x0000000458587c10 */ /* 0x004fe2000ff5e0ff */
[----:B------:R-:W-:Y:S01]  /*1dc0*/  IMAD R10, R13, R126, RZ ;  /* 0x0000007e0d0a7224 */ /* 0x000fe200078e02ff */
[----:B------:R-:W-:Y:S01]  /*1dd0*/  VIMNMX R85, PT, PT, R195, R4, !PT ;  /* 0x00000004c3557248 */ /* 0x000fe20007fe0100 */
[----:B------:R-:W-:Y:S01]  /*1de0*/  IMAD.IADD R15, R15, 0x1, R7 ;  /* 0x000000010f0f7824 */ /* 0x000fe200078e0207 */
[----:B-1----:R-:W-:Y:S01]  /*1df0*/  LEA.HI R121, R6, R6, RZ, 0x1 ;  /* 0x0000000606797211 */ /* 0x002fe200078f08ff */
[C---:B------:R-:W-:Y:S01]  /*1e00*/  IMAD R7, R12.reuse, R127, R10 ;  /* 0x0000007f0c077224 */ /* 0x040fe200078e020a */
[----:B------:R-:W-:Y:S01]  /*1e10*/  IADD3.X R89, PT, PT, R89, UR5, RZ, P2, !PT ;  /* 0x0000000559597c10 */ /* 0x000fe200097fe4ff */
[----:B------:R-:W-:Y:S01]  /*1e20*/  IMAD.WIDE.U32 R126, R12, R126, R14 ;  /* 0x0000007e0c7e7225 */ /* 0x000fe200078e000e */
[----:B------:R-:W-:-:S02]  /*1e30*/  ISETP.GT.AND P2, PT, R134, R85, PT ;  /* 0x000000558600720c */ /* 0x000fc40003f44270 */
[----:B------:R-:W-:Y:S01]  /*1e40*/  LOP3.LUT R2, R2, 0x1c, RZ, 0xc0, !PT ;  /* 0x0000001c02027812 */ /* 0x000fe200078ec0ff */
[----:B------:R-:W-:Y:S01]  /*1e50*/  IMAD.MOV.U32 R198, RZ, RZ, R88 ;  /* 0x000000ffffc67224 */ /* 0x000fe200078e0058 */
[----:B------:R-:W-:Y:S01]  /*1e60*/  SHF.R.S32.HI R121, RZ, 0x1, R121 ;  /* 0x00000001ff797819 */ /* 0x000fe20000011479 */
[----:B------:R-:W-:Y:S01]  /*1e70*/  IMAD.MOV.U32 R197, RZ, RZ, R91 ;  /* 0x000000ffffc57224 */ /* 0x000fe200078e005b */
[----:B------:R-:W-:Y:S01]  /*1e80*/  LOP3.LUT R3, R3, 0x1c0, RZ, 0xc0, !PT ;  /* 0x000001c003037812 */ /* 0x000fe200078ec0ff */
[----:B------:R-:W-:Y:S01]  /*1e90*/  IMAD.IADD R86, R127, 0x1, R7 ;  /* 0x000000017f567824 */ /* 0x000fe200078e0207 */
[----:B------:R-:W-:Y:S01]  /*1ea0*/  MOV R196, R90 ;  /* 0x0000005a00c47202 */ /* 0x000fe20000000f00 */
[----:B------:R-:W-:Y:S01]  /*1eb0*/  IMAD R119, R128, R121, R2 ;  /* 0x0000007980777224 */ /* 0x000fe200078e0202 */
[----:B------:R-:W-:Y:S02]  /*1ec0*/  LOP3.LUT R84, R3, 0x38, R122, 0xf8, !PT ;  /* 0x0000003803547812 */ /* 0x000fe400078ef87a */
[----:B------:R-:W-:Y:S01]  /*1ed0*/  MOV R199, R89 ;  /* 0x0000005900c77202 */ /* 0x000fe20000000f00 */
[----:B------:R-:W-:Y:S01]  /*1ee0*/  IMAD.IADD R117, R2, 0x1, R119 ;  /* 0x0000000102757824 */ /* 0x000fe200078e0277 */
[----:B------:R-:W-:-:S02]  /*1ef0*/  LOP3.LUT R83, R84, 0x8, R78, 0x78, !PT ;  /* 0x0000000854537812 */ /* 0x000fc400078e784e */
[----:B------:R-:W-:Y:S02]  /*1f00*/  SHF.R.S32.HI R108, RZ, 0x1f, R119 ;  /* 0x0000001fff6c7819 */ /* 0x000fe40000011477 */
        /* <DEDUP_REMOVED lines=22> */
[----:B------:R-:W-:Y:S01]  /*2070*/  LOP3.LUT R26, R30, 0x40, RZ, 0xfc, !PT ;  /* 0x000000401e1a7812 */ /* 0x000fe200078efcff */
[----:B------:R-:W-:Y:S01]  /*2080*/  IMAD R111, R134, -0x40, R87 ;  /* 0xffffffc0866f7824 */ /* 0x000fe200078e0257 */
        /* <DEDUP_REMOVED lines=82> */
.L_x_3114:
        /* <DEDUP_REMOVED lines=10> */
[-C--:B------:R-:W-:Y:S02]  /*2650*/  ISETP.GE.AND P5, PT, R116, R109.reuse, PT ;  /* 0x0000006d7400720c */ /* 0x080fe40003fa6270 */
[----:B------:R-:W-:Y:S02]  /*2660*/  ISETP.GE.AND P4, PT, R114, R109, PT ;  /* 0x0000006d7200720c */ /* 0x000fe40003f86270 */
[-C--:B------:R-:W-:Y:S02]  /*2670*/  ISETP.GE.AND P5, PT, R116, R111.reuse, !P5 ;  /* 0x0000006f7400720c */ /* 0x080fe40006fa6270 */
[----:B------:R-:W-:Y:S02]  /*2680*/  ISETP.GE.AND P4, PT, R114, R111, !P4 ;  /* 0x0000006f7200720c */ /* 0x000fe40006786270 */
[----:B------:R-:W-:Y:S01]  /*2690*/  ISETP.GT.AND P3, PT, R110, R85, PT ;  /* 0x000000556e00720c */ /* 0x000fe20003f64270 */
[----:B------:R-:W5:Y:S02]  /*26a0*/  @P0 LDG.E.128 R12, desc[UR6][R92.64] ;  /* 0x000000065c0c0981 */ /* 0x000f64000c1e1d00 */
[----:B------:R-:W1:Y:S02]  /*26b0*/  @P6 LDC.64 R2, c[0x0][0x4b0] ;  /* 0x00012c00ff026b82 */ /* 0x000e640000000a00 */
        /* <DEDUP_REMOVED lines=27> */
[----:B------:R-:W1:Y:S02]  /*2870*/  @P4 LDC.64 R2, c[0x0][0x3c0] ;  /* 0x0000f000ff024b82 */ /* 0x000e640000000a00 */
        /* <DEDUP_REMOVED lines=45> */
[----:B------:R-:W1:Y:S02]  /*2b50*/  LDC.64 R2, c[0x0][0x4a8] ;  /* 0x00012a00ff027b82 */ /* 0x000e640000000a00 */
        /* <DEDUP_REMOVED lines=14> */
.L_x_3094:
        /* <DEDUP_REMOVED lines=12> */
[----:B------:R-:W-:Y:S11]  /*2d00*/  ISETP.GE.AND P1, PT, R26, R27, PT ;  /* 0x0000001b1a00720c */ /* 0x000ff60003f26270 */
        /* <DEDUP_REMOVED lines=132> */
.L_x_3098:
[----:B---34-:R-:W-:Y:S05]  /*3550*/  BSYNC.RECONVERGENT B0 ;  /* 0x0000000000007941 */ /* 0x018fea0003800200 */
.L_x_3097:
        /* <DEDUP_REMOVED lines=141> */
.L_x_3100:
[----:B------:R-:W-:Y:S05]  /*3e30*/  BSYNC.RECONVERGENT B0 ;  /* 0x0000000000007941 */ /* 0x000fea0003800200 */
.L_x_3099:
        /* <DEDUP_REMOVED lines=147> */
.L_x_3102:
[----:B------:R-:W-:Y:S05]  /*4770*/  BSYNC.RECONVERGENT B0 ;  /* 0x0000000000007941 */ /* 0x000fea0003800200 */
.L_x_3101:
[----:B------:R-:W-:Y:S04]  /*4780*/  BSSY.RECONVERGENT B0, `(.L_x_3103) ;  /* 0x0000096000007945 */ /* 0x000fe80003800200 */
[----:B------:R-:W-:Y:S05]  /*4790*/  @!P4 BRA `(.L_x_3104) ;  /* 0x000000080050c947 */ /* 0x000fea0003800000 */
[----:B------:R-:W-:Y:S01]  /*47a0*/  ISETP.GE.AND P0, PT, R30, R27, PT ;  /* 0x0000001b1e00720c */ /* 0x000fe20003f06270 */
[----:B---3--:R-:W3:Y:S01]  /*47b0*/  LDC.64 R46, c[0x0][0x4a8] ;  /* 0x00012a00ff2e7b82 */ /* 0x008ee20000000a00 */
[C---:B------:R-:W-:Y:S02]  /*47c0*/  LEA R44, P1, R121.reuse, R48, 0x6 ;  /* 0x00000030792c7211 */ /* 0x040fe400078230ff */
        /* <DEDUP_REMOVED lines=145> */
.L_x_3104:
[----:B------:R-:W-:Y:S05]  /*50e0*/  BSYNC.RECONVERGENT B0 ;  /* 0x0000000000007941 */ /* 0x000fea0003800200 */
.L_x_3103:
[----:B------:R-:W2:Y:S01]  /*50f0*/  LDC R27, c[0x0][0x450] ;  /* 0x00011400ff1b7b82 */ /* 0x000ea20000000800 */
[----:B-1----:R-:W-:Y:S05]  /*5100*/  IMAD.U32 R3, R52, -0x20, RZ ;  /* 0xffffffe034037824 */ /* 0x002fea00078e00ff */
[C---:B------:R-:W-:Y:S02]  /*5110*/  LEA R32, P1, R3.reuse, R32, 0x1 ;  /* 0x0000002003207211 */ /* 0x040fe400078208ff */
[C---:B------:R-:W-:Y:S02]  /*5120*/  LEA R64, P0, R3.reuse, R64, 0x1 ;  /* 0x0000004003407211 */ /* 0x040fe400078008ff */
[C---:B------:R-:W-:Y:S02]  /*5130*/  LEA.HI.X.SX32 R33, R3.reuse, R33, 0x1, P1 ;  /* 0x0000002103217211 */ /* 0x040fe400008f0eff */
[----:B------:R-:W-:Y:S01]  /*5140*/  LEA.HI.X.SX32 R65, R3, R65, 0x1, P0 ;  /* 0x0000004103417211 */ /* 0x000fe200000f0eff */
[----:B------:R-:W-:Y:S05]  /*5150*/  BRA `(.L_x_3095) ;  /* 0x00000040006c7947 */ /* 0x000fea0003800000 */
.L_x_3096:
        /* <DEDUP_REMOVED lines=259> */
.L_x_3106:
[----:B---34-:R-:W-:Y:S05]  /*6190*/  BSYNC.RECONVERGENT B0 ;  /* 0x0000000000007941 */ /* 0x018fea0003800200 */
.L_x_3105:
        /* <DEDUP_REMOVED lines=258> */
.L_x_3108:
[----:B------:R-:W-:Y:S05]  /*71c0*/  BSYNC.RECONVERGENT B0 ;  /* 0x0000000000007941 */ /* 0x000fea0003800200 */
.L_x_3107:
        /* <DEDUP_REMOVED lines=261> */
.L_x_3110:
[----:B------:R-:W-:Y:S05]  /*8220*/  BSYNC.RECONVERGENT B0 ;  /* 0x0000000000007941 */ /* 0x000fea0003800200 */
.L_x_3109:
[----:B------:R-:W-:Y:S04]  /*8230*/  BSSY.RECONVERGENT B0, `(.L_x_3111) ;  /* 0x0000107000007945 */ /* 0x000fe80003800200 */
[----:B------:R-:W-:Y:S05]  /*8240*/  @!P4 BRA `(.L_x_3112) ;  /* 0x000000100014c947 */ /* 0x000fea0003800000 */
[C---:B------:R-:W-:Y:S01]  /*8250*/  ISETP.GE.AND P0, PT, R30.reuse, R27, PT ;  /* 0x0000001b1e00720c */ /* 0x040fe20003f06270 */
[----:B--2---:R-:W2:Y:S11]  /*8260*/  LDC.64 R10, c[0x0][0x4a8] ;  /* 0x00012a00ff0a7b82 */ /* 0x004eb60000000a00 */
[----:B------:R-:W-:Y:S01]  /*8270*/  @!UPT UIADD3 URZ, UPT, UPT, URZ, URZ, URZ ;  /* 0x000000fffffff290 */ /* 0x000fe2000fffe0ff */
        /* <DEDUP_REMOVED lines=89> */
[----:B------:R-:W-:Y:S02]  /*8810*/  @!P1 IADD3.X R0, PT, PT, R100, R3, RZ, P4, !PT ;  /* 0x0000000364009210 */ /* 0x000fe400027fe4ff */
[----:B------:R-:W-:Y:S01]  /*8820*/  @!P0 F2FP.BF16.F32.PACK_AB R7, R8, R7 ;  /* 0x000000070807823e */ /* 0x000fe200000010ff */
[----:B------:R-:W-:Y:S01]  /*8830*/  IMAD R19, R19, 0x60, RZ ;  /* 0x0000006013137824 */ /* 0x000fe200078e02ff */
[C---:B------:R-:W-:Y:S01]  /*8840*/  @!P1 SHF.L.U64.HI R0, R13.reuse, 0x1, R0 ;  /* 0x000000010d009819 */ /* 0x040fe20000010200 */
[----:B------:R-:W-:Y:S01]  /*8850*/  @!P0 IMAD.MOV.U32 R22, RZ, RZ, R6 ;  /* 0x000000ffff168224 */ /* 0x000fe200078e0006 */
[----:B------:R-:W-:Y:S01]  /*8860*/  @!P1 SHF.L.U32 R13, R13, 0x1, RZ ;  /* 0x000000010d0d9819 */ /* 0x000fe200000006ff */
[----:B------:R-:W-:Y:S01]  /*8870*/  IMAD.IADD R49, R49, 0x1, R19 ;  /* 0x0000000131317824 */ /* 0x000fe200078e0213 */
        /* <DEDUP_REMOVED lines=8> */
[----:B------:R-:W2:Y:S03]  /*8900*/  @!P1 LDG.E.128 R4, desc[UR6][R4.64+0x80] ;  /* 0x0000800604049981 */ /* 0x000ea6000c1e1d00 */
[----:B------:R-:W-:Y:S02]  /*8910*/  @!P1 IADD3.X R13, PT, PT, R0, R97, RZ, P0, !PT ;  /* 0x00000061000d9210 */ /* 0x000fe400007fe4ff */
[----:B------:R-:W-:Y:S03]  /*8920*/  ISETP.GE.AND P0, PT, R25, R27, PT ;  /* 0x0000001b1900720c */ /* 0x000fe60003f06270 */
        /* <DEDUP_REMOVED lines=151> */
.L_x_3112:
[----:B------:R-:W-:Y:S05]  /*92a0*/  BSYNC.RECONVERGENT B0 ;  /* 0x0000000000007941 */ /* 0x000fea0003800200 */
.L_x_3111:
[----:B------:R-:W2:Y:S01]  /*92b0*/  LDC R27, c[0x0][0x450] ;  /* 0x00011400ff1b7b82 */ /* 0x000ea20000000800 */
[----:B-1----:R-:W-:Y:S05]  /*92c0*/  IMAD.U32 R123, R123, -0x20, RZ ;  /* 0xffffffe07b7b7824 */ /* 0x002fea00078e00ff */
[C---:B------:R-:W-:Y:S02]  /*92d0*/  LEA R96, P1, R123.reuse, R96, 0x1 ;  /* 0x000000607b607211 */ /* 0x040fe400078208ff */
[C---:B------:R-:W-:Y:S02]  /*92e0*/  LEA R94, P0, R123.reuse, R94, 0x1 ;  /* 0x0000005e7b5e7211 */ /* 0x040fe400078008ff */
[C---:B------:R-:W-:Y:S02]  /*92f0*/  LEA.HI.X.SX32 R97, R123.reuse, R97, 0x1, P1 ;  /* 0x000000617b617211 */ /* 0x040fe400008f0eff */
[----:B------:R-:W-:Y:S09]  /*9300*/  LEA.HI.X.SX32 R95, R123, R95, 0x1, P0 ;  /* 0x0000005f7b5f7211 */ /* 0x000ff200000f0eff */
.L_x_3095:
[----:B------:R-:W-:Y:S05]  /*9310*/  BSYNC.RECONVERGENT B1 ;  /* 0x0000000000017941 */ /* 0x000fea0003800200 */
.L_x_3093:
        /* <DEDUP_REMOVED lines=90> */
.L_x_3113:
[----:B------:R-:W-:Y:S02]  /*98c0*/  IADD3 R92, P1, PT, R92, R99, RZ ;  /* 0x000000635c5c7210 */ /* 0x000fe40007f3e0ff */
[----:B------:R-:W-:Y:S03]  /*98d0*/  IADD3 R28, P0, PT, R28, R103, RZ ;  /* 0x000000671c1c7210 */ /* 0x000fe60007f1e0ff */
[----:B------:R-:W-:Y:S02]  /*98e0*/  IMAD.X R93, R93, 0x1, R98, P1 ;  /* 0x000000015d5d7824 */ /* 0x000fe400008e0662 */
[----:B------:R-:W-:Y:S01]  /*98f0*/  IMAD.X R29, R29, 0x1, R101, P0 ;  /* 0x000000011d1d7824 */ /* 0x000fe200000e0665 */
[----:B------:R-:W-:Y:S07]  /*9900*/  @P3 BRA `(.L_x_3114) ;  /* 0xffffff8c00283947 */ /* 0x000fee000383ffff */
.L_x_3092:
        /* <DEDUP_REMOVED lines=47> */
.L_x_3118:
[----:B------:R-:W-:Y:S05]  /*9c00*/  BSYNC.RECONVERGENT B0 ;  /* 0x0000000000007941 */ /* 0x000fea0003800200 */
.L_x_3117:
        /* <DEDUP_REMOVED lines=11> */
.L_x_3116:
        /* <DEDUP_REMOVED lines=76> */
.L_x_3124:
[----:B------:R-:W-:Y:S05]  /*a180*/  BSYNC.RECONVERGENT B0 ;  /* 0x0000000000007941 */ /* 0x000fea0003800200 */
.L_x_3123:
        /* <DEDUP_REMOVED lines=43> */
.L_x_3126:
[----:B------:R-:W-:Y:S05]  /*a440*/  BSYNC.RECONVERGENT B0 ;  /* 0x0000000000007941 */ /* 0x000fea0003800200 */
.L_x_3125:
        /* <DEDUP_REMOVED lines=43> */
.L_x_3128:
[----:B------:R-:W-:Y:S05]  /*a700*/  BSYNC.RECONVERGENT B0 ;  /* 0x0000000000007941 */ /* 0x000fea0003800200 */
.L_x_3127:
[----:B------:R4:W-:Y:S02]  /*a710*/  STS.128 [R3+0x4000], R12 ;  /* 0x0040000c03007388 */ /* 0x0009e40000000c00 */
.L_x_3122:
[----:B------:R-:W-:Y:S05]  /*a720*/  BSYNC.RECONVERGENT B1 ;  /* 0x0000000000017941 */ /* 0x000fea0003800200 */
.L_x_3121:
        /* <DEDUP_REMOVED lines=61> */
.L_x_3132:
[----:B------:R-:W-:Y:S05]  /*ab00*/  BSYNC.RECONVERGENT B0 ;  /* 0x0000000000007941 */ /* 0x000fea0003800200 */
.L_x_3131:
        /* <DEDUP_REMOVED lines=53> */
.L_x_3134:
[----:B------:R-:W-:Y:S05]  /*ae60*/  BSYNC.RECONVERGENT B0 ;  /* 0x0000000000007941 */ /* 0x000fea0003800200 */
.L_x_3133:
        /* <DEDUP_REMOVED lines=53> */
.L_x_3136:
[----:B------:R-:W-:Y:S05]  /*b1c0*/  BSYNC.RECONVERGENT B0 ;  /* 0x0000000000007941 */ /* 0x000fea0003800200 */
.L_x_3135:
[----:B------:R1:W-:Y:S02]  /*b1d0*/  STS.128 [R3+0x4800], R12 ;  /* 0x0048000c03007388 */ /* 0x0003e40000000c00 */
.L_x_3130:
[----:B------:R-:W-:Y:S05]  /*b1e0*/  BSYNC.RECONVERGENT B1 ;  /* 0x0000000000017941 */ /* 0x000fea0003800200 */
.L_x_3129:
        /* <DEDUP_REMOVED lines=61> */
.L_x_3140:
[----:B------:R-:W-:Y:S05]  /*b5c0*/  BSYNC.RECONVERGENT B0 ;  /* 0x0000000000007941 */ /* 0x000fea0003800200 */
.L_x_3139:
        /* <DEDUP_REMOVED lines=53> */
.L_x_3142:
[----:B------:R-:W-:Y:S05]  /*b920*/  BSYNC.RECONVERGENT B0 ;  /* 0x0000000000007941 */ /* 0x000fea0003800200 */
.L_x_3141:
        /* <DEDUP_REMOVED lines=53> */
.L_x_3144:
[----:B------:R-:W-:Y:S05]  /*bc80*/  BSYNC.RECONVERGENT B0 ;  /* 0x0000000000007941 */ /* 0x000fea0003800200 */
.L_x_3143:
[----:B------:R4:W-:Y:S02]  /*bc90*/  STS.128 [R3+0x5000], R12 ;  /* 0x0050000c03007388 */ /* 0x0009e40000000c00 */
.L_x_3138:
[----:B------:R-:W-:Y:S05]  /*bca0*/  BSYNC.RECONVERGENT B1 ;  /* 0x0000000000017941 */ /* 0x000fea0003800200 */
.L_x_3137:
        /* <DEDUP_REMOVED lines=62> */
.L_x_3146:
[----:B------:R-:W-:Y:S05]  /*c090*/  BSYNC.RECONVERGENT B0 ;  /* 0x0000000000007941 */ /* 0x000fea0003800200 */
.L_x_3145:
        /* <DEDUP_REMOVED lines=55> */
.L_x_3148:
[----:B------:R-:W-:Y:S05]  /*c410*/  BSYNC.RECONVERGENT B0 ;  /* 0x0000000000007941 */ /* 0x000fea0003800200 */
.L_x_3147:
        /* <DEDUP_REMOVED lines=54> */
.L_x_3150:
[----:B------:R-:W-:Y:S05]  /*c780*/  BSYNC.RECONVERGENT B0 ;  /* 0x0000000000007941 */ /* 0x000fea0003800200 */
.L_x_3149:
[----:B------:R4:W-:Y:S01]  /*c790*/  STS.128 [R3+0x5800], R12 ;  /* 0x0058000c03007388 */ /* 0x0009e20000000c00 */
[----:B------:R-:W-:Y:S05]  /*c7a0*/  BRA `(.L_x_3119) ;  /* 0x0000004000c07947 */ /* 0x000fea0003800000 */
.L_x_3120:
        /* <DEDUP_REMOVED lines=93> */
.L_x_3154:
[----:B------:R-:W-:Y:S05]  /*cd80*/  BSYNC.RECONVERGENT B0 ;  /* 0x0000000000007941 */ /* 0x000fea0003800200 */
.L_x_3153:
        /* <DEDUP_REMOVED lines=84> */
.L_x_3156:
[----:B------:R-:W-:Y:S05]  /*d2d0*/  BSYNC.RECONVERGENT B0 ;  /* 0x0000000000007941 */ /* 0x000fea0003800200 */
.L_x_3155:
        /* <DEDUP_REMOVED lines=85> */
.L_x_3158:
[----:B------:R-:W-:Y:S05]  /*d830*/  BSYNC.RECONVERGENT B0 ;  /* 0x0000000000007941 */ /* 0x000fea0003800200 */
.L_x_3157:
[----:B------:R4:W-:Y:S02]  /*d840*/  STS.128 [R3+0x4000], R8 ;  /* 0x0040000803007388 */ /* 0x0009e40000000c00 */
.L_x_3152:
[----:B------:R-:W-:Y:S05]  /*d850*/  BSYNC.RECONVERGENT B1 ;  /* 0x0000000000017941 */ /* 0x000fea0003800200 */
.L_x_3151:
        /* <DEDUP_REMOVED lines=92> */
.L_x_3162:
[----:B------:R-:W-:Y:S05]  /*de20*/  BSYNC.RECONVERGENT B0 ;  /* 0x0000000000007941 */ /* 0x000fea0003800200 */
.L_x_3161:
        /* <DEDUP_REMOVED lines=86> */
.L_x_3164:
[----:B------:R-:W-:Y:S05]  /*e390*/  BSYNC.RECONVERGENT B0 ;  /* 0x0000000000007941 */ /* 0x000fea0003800200 */
.L_x_3163:
        /* <DEDUP_REMOVED lines=86> */
.L_x_3166:
[----:B------:R-:W-:Y:S05]  /*e900*/  BSYNC.RECONVERGENT B0 ;  /* 0x0000000000007941 */ /* 0x000fea0003800200 */
.L_x_3165:
[----:B------:R1:W-:Y:S02]  /*e910*/  STS.128 [R3+0x4800], R8 ;  /* 0x0048000803007388 */ /* 0x0003e40000000c00 */
.L_x_3160:
[----:B------:R-:W-:Y:S05]  /*e920*/  BSYNC.RECONVERGENT B1 ;  /* 0x0000000000017941 */ /* 0x000fea0003800200 */
.L_x_3159:
        /* <DEDUP_REMOVED lines=92> */
.L_x_3170:
[----:B------:R-:W-:Y:S05]  /*eef0*/  BSYNC.RECONVERGENT B0 ;  /* 0x0000000000007941 */ /* 0x000fea0003800200 */
.L_x_3169:
        /* <DEDUP_REMOVED lines=85> */
.L_x_3172:
[----:B------:R-:W-:Y:S05]  /*f450*/  BSYNC.RECONVERGENT B0 ;  /* 0x0000000000007941 */ /* 0x000fea0003800200 */
.L_x_3171:
        /* <DEDUP_REMOVED lines=86> */
.L_x_3174:
[----:B------:R-:W-:Y:S05]  /*f9c0*/  BSYNC.RECONVERGENT B0 ;  /* 0x0000000000007941 */ /* 0x000fea0003800200 */
.L_x_3173:
[----:B------:R4:W-:Y:S02]  /*f9d0*/  STS.128 [R3+0x5000], R8 ;  /* 0x0050000803007388 */ /* 0x0009e40000000c00 */
.L_x_3168:
[----:B------:R-:W-:Y:S05]  /*f9e0*/  BSYNC.RECONVERGENT B1 ;  /* 0x0000000000017941 */ /* 0x000fea0003800200 */
.L_x_3167:
        /* <DEDUP_REMOVED lines=93> */
.L_x_3176:
[----:B------:R-:W-:Y:S05]  /*ffc0*/  BSYNC.RECONVERGENT B0 ;  /* 0x0000000000007941 */ /* 0x000fea0003800200 */
.L_x_3175:
        /* <DEDUP_REMOVED lines=85> */
.L_x_3178:
[----:B------:R-:W-:Y:S05]  /*10520*/  BSYNC.RECONVERGENT B0 ;  /* 0x0000000000007941 */ /* 0x000fea0003800200 */
.L_x_3177:
        /* <DEDUP_REMOVED lines=86> */
.L_x_3180:
[----:B------:R-:W-:Y:S05]  /*10a90*/  BSYNC.RECONVERGENT B0 ;  /* 0x0000000000007941 */ /* 0x000fea0003800200 */
.L_x_3179:
[----:B------:R4:W-:Y:S02]  /*10aa0*/  STS.128 [R3+0x5800], R8 ;  /* 0x0058000803007388 */ /* 0x0009e40000000c00 */
.L_x_3119:
[----:B------:R-:W-:Y:S05]  /*10ab0*/  BSYNC.RECONVERGENT B2 ;  /* 0x0000000000027941 */ /* 0x000fea0003800200 */
.L_x_3115:
[----:B-1-34-:R-:W-:Y:S01]  /*10ac0*/  IADD3 R9, PT, PT, -R133, R80, RZ ;  /* 0x0000005085097210 */ /* 0x01afe20007ffe1ff */
[C---:B------:R-:W-:Y:S01]  /*10ad0*/  IMAD.SHL.U32 R187, R77.reuse, 0x20, RZ ;  /* 0x000000204dbb7824 */ /* 0x040fe200078e00ff */
[----:B------:R-:W-:Y:S01]  /*10ae0*/  SHF.L.U32 R136, R77, 0x6, RZ ;  /* 0x000000064d887819 */ /* 0x000fe200000006ff */
[----:B------:R-:W-:Y:S01]  /*10af0*/  IMAD.MOV.U32 R186, RZ, RZ, 0x20 ;  /* 0x00000020ffba7424 */ /* 0x000fe200078e00ff */
[-C--:B------:R-:W-:Y:S01]  /*10b00*/  ISETP.GE.AND P4, PT, R42, R9.reuse, PT ;  /* 0x000000092a00720c */ /* 0x080fe20003f86270 */
[----:B------:R-:W-:Y:S01]  /*10b10*/  IMAD.MOV.U32 R185, RZ, RZ, 0x40 ;  /* 0x00000040ffb97424 */ /* 0x000fe200078e00ff */
[-C--:B------:R-:W-:Y:S01]  /*10b20*/  ISETP.GE.AND P3, PT, R44, R9.reuse, PT ;  /* 0x000000092c00720c */ /* 0x080fe20003f66270 */
[----:B------:R-:W1:Y:S01]  /*10b30*/  LDCU UR8, c[0x0][0x50c] ;  /* 0x0000a180ff0877ac */ /* 0x000e620008000800 */
[-C--:B------:R-:W-:Y:S02]  /*10b40*/  ISETP.GE.AND P5, PT, R38, R9.reuse, PT ;  /* 0x000000092600720c */ /* 0x080fe40003fa6270 */
[-C--:B------:R-:W-:Y:S01]  /*10b50*/  ISETP.GE.AND P6, PT, R128, R9.reuse, PT ;  /* 0x000000098000720c */ /* 0x080fe20003fc6270 */
[----:B------:R-:W3:Y:S01]  /*10b60*/  LDCU UR4, c[0x0][0x508] ;  /* 0x0000a100ff0477ac */ /* 0x000ee20008000800 */
[----:B------:R-:W-:-:S02]  /*10b70*/  ISETP.GE.AND P1, PT, R42, R9, PT ;  /* 0x000000092a00720c */ /* 0x000fc40003f26270 */
[----:B------:R-:W-:Y:S02]  /*10b80*/  ISETP.GE.AND P2, PT, R38, R9, PT ;  /* 0x000000092600720c */ /* 0x000fe40003f46270 */
[----:B------:R-:W-:Y:S01]  /*10b90*/  LOP3.LUT R187, R187, 0x7c00, RZ, 0xc0, !PT ;  /* 0x00007c00bbbb7812 */ /* 0x000fe200078ec0ff */
[----:B--2---:R-:W2:Y:S01]  /*10ba0*/  @!P4 LDC.64 R6, c[0x0][0x3b8] ;  /* 0x0000ee00ff06cb82 */ /* 0x004ea20000000a00 */
[--C-:B------:R-:W-:Y:S02]  /*10bb0*/  SHF.R.U32.HI R2, RZ, 0x4, R77.reuse ;  /* 0x00000004ff027819 */ /* 0x100fe4000001164d */
[----:B------:R-:W-:Y:S02]  /*10bc0*/  LOP3.LUT R0, R187, 0x200, R136, 0xf8, !PT ;  /* 0x00000200bb007812 */ /* 0x000fe400078ef888 */
[C---:B------:R-:W-:Y:S01]  /*10bd0*/  @!P5 LEA R10, P0, R67.reuse, R196, 0x1 ;  /* 0x000000c4430ad211 */ /* 0x040fe200078008ff */
[----:B------:R-:W-:Y:S01]  /*10be0*/  @!PT LDS RZ, [RZ] ;  /* 0x00000000fffff984 */ /* 0x000fe20000000800 */
[----:B------:R-:W-:Y:S01]  /*10bf0*/  @!PT LDS RZ, [RZ] ;  /* 0x00000000fffff984 */ /* 0x000fe20000000800 */
[----:B------:R-:W-:Y:S01]  /*10c00*/  @!PT LDS RZ, [RZ] ;  /* 0x00000000fffff984 */ /* 0x000fe20000000800 */
[----:B------:R-:W-:Y:S01]  /*10c10*/  @!P6 LDGSTS.E.BYPASS.LTC128B.128 [R3+0x6000], desc[UR6][R196.64] ;  /* 0x06000000c403efae */ /* 0x000fe2000b981a06 */
[----:B------:R-:W-:Y:S01]  /*10c20*/  SHF.L.U32 R2, R2, 0xa, RZ ;  /* 0x0000000a02027819 */ /* 0x000fe200000006ff */
[----:B------:R-:W4:Y:S01]  /*10c30*/  @!P3 LDC.64 R4, c[0x0][0x3b8] ;  /* 0x0000ee00ff04bb82 */ /* 0x000f220000000a00 */
[----:B------:R-:W-:Y:S01]  /*10c40*/  @!P5 LEA.HI.X R11, R67, R197, R76, 0x1, P0 ;  /* 0x000000c5430bd211 */ /* 0x000fe200000f0c4c */
[----:B------:R-:W-:Y:S01]  /*10c50*/  @!P6 LDGSTS.E.BYPASS.LTC128B.128 [R3+0x8000], desc[UR6][R196.64+0x80] ;  /* 0x08000080c403efae */ /* 0x000fe2000b981a06 */
[----:B------:R-:W-:Y:S01]  /*10c60*/  IMAD.IADD R0, R83, 0x1, R0 ;  /* 0x0000000153007824 */ /* 0x000fe200078e0200 */
[----:B------:R-:W-:-:S02]  /*10c70*/  LOP3.LUT R138, R84, 0x8, R77, 0x78, !PT ;  /* 0x00000008548a7812 */ /* 0x000fc400078e784d */
[----:B------:R-:W-:Y:S01]  /*10c80*/  @!P6 LDGSTS.E.BYPASS.LTC128B.128 [R3+0xa000], desc[UR6][R196.64+0x100] ;  /* 0x0a000100c403efae */ /* 0x000fe2000b981a06 */
[----:B------:R-:W-:Y:S02]  /*10c90*/  LOP3.LUT R78, R78, 0x1f0, RZ, 0xc0, !PT ;  /* 0x000001f04e4e7812 */ /* 0x000fe400078ec0ff */
[----:B------:R-:W-:Y:S01]  /*10ca0*/  LEA R88, R0, UR5, 0x1 ;  /* 0x0000000500587c11 */ /* 0x000fe2000f8e08ff */
[----:B------:R-:W-:Y:S01]  /*10cb0*/  @!P5 LDGSTS.E.BYPASS.LTC128B.128 [R3+0x6800], desc[UR6][R10.64] ;  /* 0x068000000a03dfae */ /* 0x000fe2000b981a06 */
[----:B------:R-:W-:-:S03]  /*10cc0*/  IADD3 R79, PT, PT, R78, 0x1, R79 ;  /* 0x000000014e4f7810 */ /* 0x000fc60007ffe04f */
[----:B------:R-:W-:Y:S01]  /*10cd0*/  @!P5 LDGSTS.E.BYPASS.LTC128B.128 [R3+0x8800], desc[UR6][R10.64+0x80] ;  /* 0x088000800a03dfae */ /* 0x000fe2000b981a06 */
[----:B--2---:R-:W-:-:S03]  /*10ce0*/  @!P4 LEA R12, P0, R6, R196, 0x6 ;  /* 0x000000c4060cc211 */ /* 0x004fc600078030ff */
[----:B------:R2:W-:Y:S01]  /*10cf0*/  @!P5 LDGSTS.E.BYPASS.LTC128B.128 [R3+0xa800], desc[UR6][R10.64+0x100] ;  /* 0x0a8001000a03dfae */ /* 0x0005e2000b981a06 */
[----:B------:R-:W-:Y:S02]  /*10d00*/  LOP3.LUT P5, RZ, R77, 0x2, RZ, 0xc0, !PT ;  /* 0x000000024dff7812 */ /* 0x000fe400078ac0ff */
[----:B------:R-:W-:Y:S02]  /*10d10*/  @!P4 LEA.HI.X R13, R6, R197, R7, 0x6, P0 ;  /* 0x000000c5060dc211 */ /* 0x000fe400000f3407 */
[----:B------:R-:W-:Y:S01]  /*10d20*/  ISETP.GE.AND P0, PT, R44, R9, PT ;  /* 0x000000092c00720c */ /* 0x000fe20003f06270 */
[----:B----4-:R-:W-:Y:S01]  /*10d30*/  @!P3 IMAD.WIDE.U32 R6, R4, 0x60, R196 ;  /* 0x000000600406b825 */ /* 0x010fe200078e00c4 */
[----:B------:R-:W-:Y:S01]  /*10d40*/  SEL R172, R186, 0xffffffe0, !P5 ;  /* 0xffffffe0baac7807 */ /* 0x000fe20006800000 */
[----:B------:R-:W-:Y:S02]  /*10d50*/  @!P4 LDGSTS.E.BYPASS.LTC128B.128 [R3+0x7000], desc[UR6][R12.64] ;  /* 0x070000000c03cfae */ /* 0x000fe4000b981a06 */
[----:B------:R-:W-:Y:S01]  /*10d60*/  @!P3 IMAD R5, R5, 0x60, RZ ;  /* 0x000000600505b824 */ /* 0x000fe200078e02ff */
[----:B------:R-:W-:Y:S01]  /*10d70*/  @!P3 MOV R14, R6 ;  /* 0x00000006000eb202 */ /* 0x000fe20000000f00 */
[----:B------:R-:W-:Y:S01]  /*10d80*/  @!P4 LDGSTS.E.BYPASS.LTC128B.128 [R3+0x9000], desc[UR6][R12.64+0x80] ;  /* 0x090000800c03cfae */ /* 0x000fe2000b981a06 */
[----:B------:R-:W-:-:S02]  /*10d90*/  IMAD.IADD R83, R88, 0x1, R172 ;  /* 0x0000000158537824 */ /* 0x000fc400078e02ac */
[----:B------:R-:W-:Y:S01]  /*10da0*/  @!P3 IMAD.IADD R15, R5, 0x1, R7 ;  /* 0x00000001050fb824 */ /* 0x000fe200078e0207 */
[----:B------:R4:W-:Y:S01]  /*10db0*/  @!P4 LDGSTS.E.BYPASS.LTC128B.128 [R3+0xb000], desc[UR6][R12.64+0x100] ;  /* 0x0b0001000c03cfae */ /* 0x0009e2000b981a06 */
[----:B------:R-:W2:Y:S03]  /*10dc0*/  @!P1 LDC.64 R6, c[0x0][0x3c0] ;  /* 0x0000f000ff069b82 */ /* 0x000ea60000000a00 */
[----:B------:R-:W-:Y:S04]  /*10dd0*/  @!P3 LDGSTS.E.BYPASS.LTC128B.128 [R3+0x7800], desc[UR6][R14.64] ;  /* 0x078000000e03bfae */ /* 0x000fe8000b981a06 */
[----:B------:R-:W-:Y:S01]  /*10de0*/  @!P3 LDGSTS.E.BYPASS.LTC128B.128 [R3+0x9800], desc[UR6][R14.64+0x80] ;  /* 0x098000800e03bfae */ /* 0x000fe2000b981a06 */
[----:B------:R-:W1:Y:S03]  /*10df0*/  @!P0 LDC.64 R4, c[0x0][0x3c0] ;  /* 0x0000f000ff048b82 */ /* 0x000e660000000a00 */
[----:B------:R3:W-:Y:S01]  /*10e00*/  @!P3 LDGSTS.E.BYPASS.LTC128B.128 [R3+0xb800], desc[UR6][R14.64+0x100] ;  /* 0x0b8001000e03bfae */ /* 0x0007e2000b981a06 */
[----:B------:R-:W-:-:S03]  /*10e10*/  @!P2 LEA R8, P3, R81, R198, 0x1 ;  /* 0x000000c65108a211 */ /* 0x000fc600078608ff */
[----:B------:R-:W0:Y:S01]  /*10e20*/  LDGDEPBAR ;  /* 0x00000000000079af */ /* 0x000e220000000000 */
[-C--:B------:R-:W-:Y:S02]  /*10e30*/  @!P2 LEA.HI.X R9, R81, R199.reuse, R82, 0x1, P3 ;  /* 0x000000c75109a211 */ /* 0x080fe400018f0c52 */
[----:B--2---:R-:W-:Y:S02]  /*10e40*/  @!P1 LEA R10, P3, R6, R198, 0x6 ;  /* 0x000000c6060a9211 */ /* 0x004fe400078630ff */
[----:B----4-:R-:W-:Y:S02]  /*10e50*/  LOP3.LUT R13, R2, 0x400, RZ, 0xc0, !PT ;  /* 0x00000400020d7812 */ /* 0x010fe400078ec0ff */
[----:B------:R-:W-:Y:S02]  /*10e60*/  @!P1 LEA.HI.X R11, R6, R199, R7, 0x6, P3 ;  /* 0x000000c7060b9211 */ /* 0x000fe400018f3407 */
[----:B------:R-:W-:Y:S01]  /*10e70*/  LEA R82, R138, R13, 0x1 ;  /* 0x0000000d8a527211 */ /* 0x000fe200078e08ff */
[----:B-1----:R-:W-:-:S03]  /*10e80*/  @!P0 IMAD.WIDE.U32 R6, R4, 0x60, R198 ;  /* 0x0000006004068825 */ /* 0x002fc600078e00c6 */
[----:B------:R-:W-:Y:S01]  /*10e90*/  IADD3 R65, PT, PT, R82, UR5, RZ ;  /* 0x0000000552417c10 */ /* 0x000fe2000fffe0ff */
[----:B------:R-:W-:-:S03]  /*10ea0*/  @!P0 IMAD R5, R5, 0x60, RZ ;  /* 0x0000006005058824 */ /* 0x000fc600078e02ff */
[----:B------:R-:W-:Y:S01]  /*10eb0*/  IADD3 R2, PT, PT, R65, R172, RZ ;  /* 0x000000ac41027210 */ /* 0x000fe20007ffe0ff */
[----:B------:R-:W-:-:S04]  /*10ec0*/  DEPBAR.LE SB0, 0x0 ;  /* 0x000080000000791a */ /* 0x000fc80000000000 */
[----:B------:R-:W-:Y:S01]  /*10ed0*/  BAR.SYNC.DEFER_BLOCKING 0x0 ;  /* 0x0000000000007b1d */ /* 0x000fe20000010000 */
[----:B------:R-:W-:-:S05]  /*10ee0*/  @!P0 IMAD.IADD R7, R5, 0x1, R7 ;  /* 0x0000000105078824 */ /* 0x000fca00078e0207 */
        /* <DEDUP_REMOVED lines=45> */
[----:B---3--:R-:W3:Y:S01]  /*111c0*/  LDSM.16.M88.4 R12, [R82+UR5+0x6800] ;  /* 0x00680005520c783b */ /* 0x008ee20008000200 */
[----:B------:R-:W-:-:S02]  /*111d0*/  IADD3 R0, PT, PT, R172, R65, RZ ;  /* 0x00000041ac007210 */ /* 0x000fc40007ffe0ff */
[----:B-----5:R-:W-:Y:S01]  /*111e0*/  IADD3 R64, PT, PT, R172, R81, RZ ;  /* 0x00000051ac407210 */ /* 0x020fe20007ffe0ff */
        /* <DEDUP_REMOVED lines=127> */
[----:B------:R-:W-:-:S04]  /*119e0*/  FMUL.FTZ R45, R45, UR8 ;  /* 0x000000082d2d7c20 */ /* 0x000fc80008410000 */
[----:B------:R-:W-:Y:S01]  /*119f0*/  HMMA.16816.F32.BF16 R20, R84, R30, R20 ;  /* 0x0000001e5414723c */ /* 0x000fe20000041814 */
[----:B------:R-:W4:Y:S07]  /*11a00*/  MUFU.TANH R64, R45 ;  /* 0x0000002d00407308 */ /* 0x000f2e0000002400 */
[----:B--2---:R-:W-:Y:S01]  /*11a10*/  HMMA.16816.F32.BF16 R28, R36, R48, R16 ;  /* 0x00000030241c723c */ /* 0x004fe20000041810 */
[----:B------:R-:W2:Y:S01]  /*11a20*/  LDSM.16.M88.4 R16, [R0+0xa800] ;  /* 0x00a800000010783b */ /* 0x000ea20000000200 */
[----:B------:R3:W1:Y:S01]  /*11a30*/  MUFU.TANH R48, R44 ;  /* 0x0000002c00307308 */ /* 0x0006620000002400 */
[----:B------:R-:W-:-:S05]  /*11a40*/  FMUL.FTZ R49, R46, UR8 ;  /* 0x000000082e317c20 */ /* 0x000fca0008410000 */
[----:B------:R-:W-:Y:S01]  /*11a50*/  HMMA.16816.F32.BF16 R12, R36, R50, R12 ;  /* 0x00000032240c723c */ /* 0x000fe2000004180c */
[----:B------:R-:W-:Y:S01]  /*11a60*/  FMUL.FTZ R50, R47, UR8 ;  /* 0x000000082f327c20 */ /* 0x000fe20008410000 */
[----:B------:R-:W1:Y:S06]  /*11a70*/  MUFU.TANH R49, R49 ;  /* 0x0000003100317308 */ /* 0x000e6c0000002400 */
[----:B------:R-:W-:Y:S01]  /*11a80*/  HMMA.16816.F32.BF16 R20, R40, R34, R20 ;  /* 0x000000222814723c */ /* 0x000fe20000041814 */
[----:B------:R-:W-:Y:S01]  /*11a90*/  LDSM.16.M88.4 R32, [R65+0xb000] ;  /* 0x00b000004120783b */ /* 0x000fe20000000200 */
[----:B------:R-:W1:Y:S03]  /*11aa0*/  MUFU.TANH R50, R50 ;  /* 0x0000003200327308 */ /* 0x000e660000002400 */
[----:B---3--:R-:W3:Y:S03]  /*11ab0*/  LDSM.16.M88.4 R44, [R2+0xb800] ;  /* 0x00b80000022c783b */ /* 0x008ee60000000200 */
[C---:B------:R-:W-:Y:S08]  /*11ac0*/  HMMA.16816.F32.BF16 R28, R84.reuse, R8, R28 ;  /* 0x00000008541c723c */ /* 0x040ff0000004181c */
        /* <DEDUP_REMOVED lines=17> */
[----:B------:R2:W1:Y:S01]  /*11be0*/  LDSM.16.M88.4 R16, [R0+0xb800] ;  /* 0x00b800000010783b */ /* 0x0004620000000200 */
        /* <DEDUP_REMOVED lines=15> */
[----:B------:R-:W4:Y:S01]  /*11ce0*/  MUFU.TANH R29, R29 ;  /* 0x0000001d001d7308 */ /* 0x000f220000002400 */
[----:B------:R-:W-:-:S04]  /*11cf0*/  IADD3 R5, PT, PT, -R200, R79, R77 ;  /* 0x0000004fc8057210 */ /* 0x000fc80007ffe14d */
[--C-:B------:R-:W-:Y:S02]  /*11d00*/  IADD3 R5, PT, PT, R5, UR4, R80.reuse ;  /* 0x0000000405057c10 */ /* 0x100fe4000fffe050 */
[----:B------:R-:W-:Y:S01]  /*11d10*/  HMMA.16816.F32.BF16 R68, R84, R6, R68 ;  /* 0x000000065444723c */ /* 0x000fe20000041844 */
[----:B------:R-:W1:Y:S01]  /*11d20*/  MUFU.TANH R12, R12 ;  /* 0x0000000c000c7308 */ /* 0x000e620000002400 */
[C---:B--2---:R-:W-:Y:S02]  /*11d30*/  VIMNMX R0, PT, PT, R5.reuse, R80, PT ;  /* 0x0000005005007248 */ /* 0x044fe40003fe0100 */
[----:B------:R-:W-:-:S04]  /*11d40*/  VIADDMNMX R2, R5, 0x8, R80, PT ;  /* 0x0000000805027846 */ /* 0x000fc80003800150 */
        /* <DEDUP_REMOVED lines=55> */
.L_x_3182:
[----:B------:R-:W2:Y:S01]  /*120c0*/  LDC R6, c[0x0][0x4f0] ;  /* 0x00013c00ff067b82 */ /* 0x000ea20000000800 */
[----:B------:R-:W-:Y:S01]  /*120d0*/  IADD3 R15, PT, PT, R133, -0x40, RZ ;  /* 0xffffffc0850f7810 */ /* 0x000fe20007ffe0ff */
[----:B------:R-:W3:Y:S01]  /*120e0*/  LDCU.64 UR10, c[0x0][0x3b8] ;  /* 0x00007700ff0a77ac */ /* 0x000ee20008000a00 */
[----:B------:R-:W-:Y:S02]  /*120f0*/  IABS R10, R133 ;  /* 0x00000085000a7213 */ /* 0x000fe40000000000 */
[----:B------:R-:W-:Y:S01]  /*12100*/  IABS R7, R15 ;  /* 0x0000000f00077213 */ /* 0x000fe20000000000 */
[----:B------:R-:W4:Y:S01]  /*12110*/  LDCU.64 UR8, c[0x0][0x3a0] ;  /* 0x00007400ff0877ac */ /* 0x000f220008000a00 */
        /* <DEDUP_REMOVED lines=40> */
[----:B------:R-:W-:-:S04]  /*123a0*/  IMAD R6, R5, R6, -0x40 ;  /* 0xffffffc005067424 */ /* 0x000fc800078e0206 */
[----:B---3--:R-:W-:Y:S01]  /*123b0*/  IMAD.WIDE.U32 R10, R6, UR10, RZ ;  /* 0x0000000a060a7c25 */ /* 0x008fe2000f8e00ff */
[----:B------:R-:W-:-:S05]  /*123c0*/  SHF.R.S32.HI R5, RZ, 0x1f, R6 ;  /* 0x0000001fff057819 */ /* 0x000fca0000011406 */
[----:B------:R-:W-:-:S04]  /*123d0*/  IMAD R5, R5, UR10, RZ ;  /* 0x0000000a05057c24 */ /* 0x000fc8000f8e02ff */
[----:B------:R-:W-:-:S04]  /*123e0*/  IMAD R5, R6, UR11, R5 ;  /* 0x0000000b06057c24 */ /* 0x000fc8000f8e0205 */
[----:B------:R-:W-:Y:S01]  /*123f0*/  IMAD.IADD R11, R11, 0x1, R5 ;  /* 0x000000010b0b7824 */ /* 0x000fe200078e0205 */
[----:B--2---:R-:W-:-:S04]  /*12400*/  IADD3 R4, PT, PT, R7, -R4, RZ ;  /* 0x8000000407047210 */ /* 0x004fc80007ffe0ff */
[----:B------:R-:W-:Y:S01]  /*12410*/  SHF.R.S32.HI R6, RZ, 0x1f, R4 ;  /* 0x0000001fff067819 */ /* 0x000fe20000011404 */
[----:B----4-:R-:W-:-:S04]  /*12420*/  IMAD.WIDE.U32 R10, R4, UR8, R10 ;  /* 0x00000008040a7c25 */ /* 0x010fc8000f8e000a */
[----:B------:R-:W-:Y:S01]  /*12430*/  IMAD R5, R6, UR8, RZ ;  /* 0x0000000806057c24 */ /* 0x000fe2000f8e02ff */
[----:B------:R-:W-:-:S03]  /*12440*/  LEA R196, P1, R10, R196, 0x1 ;  /* 0x000000c40ac47211 */ /* 0x000fc600078208ff */
[----:B------:R-:W-:-:S05]  /*12450*/  IMAD R5, R4, UR9, R5 ;  /* 0x0000000904057c24 */ /* 0x000fca000f8e0205 */
[----:B------:R-:W-:-:S04]  /*12460*/  IADD3 R5, PT, PT, R11, R5, RZ ;  /* 0x000000050b057210 */ /* 0x000fc80007ffe0ff */
[----:B------:R-:W-:-:S07]  /*12470*/  LEA.HI.X R197, R10, R197, R5, 0x1, P1 ;  /* 0x000000c50ac57211 */ /* 0x000fce00008f0c05 */
.L_x_3183:
[----:B------:R-:W2:Y:S01]  /*12480*/  LDCU UR4, c[0x0][0x3bc] ;  /* 0x00007780ff0477ac */ /* 0x000ea20008000800 */
        /* <DEDUP_REMOVED lines=11> */
[----:B--2---:R-:W-:-:S03]  /*12540*/  USHF.L.U64.HI UR4, UR10, 0x5, UR4 ;  /* 0x000000050a047899 */ /* 0x004fc60008010204 */
        /* <DEDUP_REMOVED lines=12> */
.L_x_3181:
[----:B------:R-:W2:Y:S01]  /*12610*/  S2R R184, SR_TID.X ;  /* 0x0000000000b87919 */ /* 0x000ea20000002100 */
[----:B------:R-:W-:Y:S01]  /*12620*/  VIADD R150, R134, 0xffffffff ;  /* 0xffffffff86967836 */ /* 0x000fe20000000000 */
[----:B------:R-:W4:Y:S01]  /*12630*/  LDCU UR4, c[0x0][0x45c] ;  /* 0x00008b80ff0477ac */ /* 0x000f220008000800 */
[----:B------:R-:W-:Y:S01]  /*12640*/  LOP3.LUT R148, R136, 0x1c0, RZ, 0xc0, !PT ;  /* 0x000001c088947812 */ /* 0x000fe200078ec0ff */
[C---:B--2---:R-:W-:Y:S01]  /*12650*/  IMAD.SHL.U32 R17, R184.reuse, 0x2, RZ ;  /* 0x00000002b8117824 */ /* 0x044fe200078e00ff */
[----:B------:R-:W-:Y:S01]  /*12660*/  SHF.R.U32.HI R139, RZ, 0x1, R184 ;  /* 0x00000001ff8b7819 */ /* 0x000fe200000116b8 */
[----:B------:R-:W-:-:S03]  /*12670*/  IMAD.SHL.U32 R149, R184, 0x8, RZ ;  /* 0x00000008b8957824 */ /* 0x000fc600078e00ff */
[----:B------:R-:W-:Y:S02]  /*12680*/  LOP3.LUT R17, R17, 0x6, RZ, 0xc0, !PT ;  /* 0x0000000611117812 */ /* 0x000fe400078ec0ff */
[----:B------:R-:W-:Y:S02]  /*12690*/  LOP3.LUT R148, R148, 0x38, R149, 0xf8, !PT ;  /* 0x0000003894947812 */ /* 0x000fe400078ef895 */
[----:B------:R-:W-:Y:S01]  /*126a0*/  LOP3.LUT R135, R139, 0x8, RZ, 0xc0, !PT ;  /* 0x000000088b877812 */ /* 0x000fe200078ec0ff */
[----:B------:R-:W-:-:S03]  /*126b0*/  IMAD R17, R150, 0x40, R17 ;  /* 0x0000004096117824 */ /* 0x000fc600078e0211 */
[----:B------:R-:W-:Y:S01]  /*126c0*/  LOP3.LUT R135, R148, R135, RZ, 0x3c, !PT ;  /* 0x0000008794877212 */ /* 0x000fe200078e3cff */
[C---:B---3--:R-:W-:Y:S02]  /*126d0*/  VIADD R5, R17.reuse, 0x1 ;  /* 0x0000000111057836 */ /* 0x048fe40000000000 */
[----:B------:R-:W-:Y:S01]  /*126e0*/  VIADD R3, R17, 0x8 ;  /* 0x0000000811037836 */ /* 0x000fe20000000000 */
[----:B------:R-:W-:Y:S01]  /*126f0*/  LOP3.LUT R135, R135, 0x200, R136, 0xf8, !PT ;  /* 0x0000020087877812 */ /* 0x000fe200078ef888 */
        /* <DEDUP_REMOVED lines=10> */
[----:B------:R-:W-:Y:S01]  /*127a0*/  VIADD R39, R17, 0x30 ;  /* 0x0000003011277836 */ /* 0x000fe20000000000 */
[----:B------:R-:W-:Y:S01]  /*127b0*/  ISETP.GE.AND P3, PT, R5, R0, PT ;  /* 0x000000000500720c */ /* 0x000fe20003f66270 */
[----:B------:R-:W-:Y:S01]  /*127c0*/  VIADD R37, R17, 0x31 ;  /* 0x0000003111257836 */ /* 0x000fe20000000000 */
[----:B------:R-:W-:Y:S01]  /*127d0*/  ISETP.GE.AND P6, PT, R5, R2, PT ;  /* 0x000000020500720c */ /* 0x000fe20003fc6270 */
[C---:B------:R-:W-:Y:S01]  /*127e0*/  VIADD R5, R17.reuse, 0x11 ;  /* 0x0000001111057836 */ /* 0x040fe20000000000 */
[----:B------:R-:W-:Y:S01]  /*127f0*/  FSEL R31, R50, -INF , !P1 ;  /* 0xff800000321f7808 */ /* 0x000fe20004800000 */
[----:B------:R-:W-:Y:S01]  /*12800*/  VIADD R35, R17, 0x38 ;  /* 0x0000003811237836 */ /* 0x000fe20000000000 */
[----:B------:R-:W-:-:S02]  /*12810*/  FSEL R33, R20, -INF , !P4 ;  /* 0xff80000014217808 */ /* 0x000fc40006000000 */
[C---:B------:R-:W-:Y:S02]  /*12820*/  ISETP.GE.AND P1, PT, R7.reuse, R0, PT ;  /* 0x000000000700720c */ /* 0x040fe40003f26270 */
[----:B------:R-:W-:Y:S01]  /*12830*/  ISETP.GE.AND P4, PT, R7, R2, PT ;  /* 0x000000020700720c */ /* 0x000fe20003f86270 */
[----:B------:R-:W-:Y:S01]  /*12840*/  VIADD R7, R17, 0x18 ;  /* 0x0000001811077836 */ /* 0x000fe20000000000 */
[----:B------:R-:W-:Y:S02]  /*12850*/  FSEL R27, R22, -INF , !P2 ;  /* 0xff800000161b7808 */ /* 0x000fe40005000000 */
[----:B------:R-:W-:Y:S02]  /*12860*/  ISETP.GE.AND P2, PT, R5, R0, PT ;  /* 0x000000000500720c */ /* 0x000fe40003f46270 */
[----:B------:R-:W-:Y:S02]  /*12870*/  FSEL R21, R21, -INF , !P3 ;  /* 0xff80000015157808 */ /* 0x000fe40005800000 */
[----:B------:R-:W-:Y:S01]  /*12880*/  ISETP.GE.AND P3, PT, R5, R2, PT ;  /* 0x000000020500720c */ /* 0x000fe20003f66270 */
[----:B------:R-:W-:Y:S01]  /*12890*/  VIADD R5, R17, 0x19 ;  /* 0x0000001911057836 */ /* 0x000fe20000000000 */
[----:B------:R-:W-:-:S02]  /*128a0*/  FSEL R23, R23, -INF , !P6 ;  /* 0xff80000017177808 */ /* 0x000fc40007000000 */
[----:B------:R-:W-:Y:S02]  /*128b0*/  FSEL R19, R24, -INF , !P1 ;  /* 0xff80000018137808 */ /* 0x000fe40004800000 */
[C---:B------:R-:W-:Y:S02]  /*128c0*/  ISETP.GE.AND P6, PT, R7.reuse, R0, PT ;  /* 0x000000000700720c */ /* 0x040fe40003fc6270 */
[----:B------:R-:W-:Y:S02]  /*128d0*/  ISETP.GE.AND P1, PT, R7, R2, PT ;  /* 0x000000020700720c */ /* 0x000fe40003f26270 */
[----:B------:R-:W-:Y:S01]  /*128e0*/  FSEL R7, R25, -INF , !P2 ;  /* 0xff80000019077808 */ /* 0x000fe20005000000 */
[----:B------:R-:W-:Y:S01]  /*128f0*/  VIADD R25, R17, 0x20 ;  /* 0x0000002011197836 */ /* 0x000fe20000000000 */
[----:B------:R-:W-:Y:S01]  /*12900*/  FSEL R13, R29, -INF , !P3 ;  /* 0xff8000001d0d7808 */ /* 0x000fe20005800000 */
[----:B------:R-:W-:Y:S01]  /*12910*/  VIADD R29, R17, 0x39 ;  /* 0x00000039111d7836 */ /* 0x000fe20000000000 */
[----:B------:R-:W-:-:S02]  /*12920*/  FSEL R15, R28, -INF , !P4 ;  /* 0xff8000001c0f7808 */ /* 0x000fc40006000000 */
[-C--:B------:R-:W-:Y:S02]  /*12930*/  ISETP.GE.AND P3, PT, R17, R0.reuse, PT ;  /* 0x000000001100720c */ /* 0x080fe40003f66270 */
[C---:B------:R-:W-:Y:S02]  /*12940*/  ISETP.GE.AND P4, PT, R5.reuse, R0, PT ;  /* 0x000000000500720c */ /* 0x040fe40003f86270 */
[----:B------:R-:W-:Y:S02]  /*12950*/  ISETP.GE.AND P2, PT, R5, R2, PT ;  /* 0x000000020500720c */ /* 0x000fe40003f46270 */
[----:B------:R-:W-:Y:S02]  /*12960*/  FSEL R5, R12, -INF , !P6 ;  /* 0xff8000000c057808 */ /* 0x000fe40007000000 */
[----:B------:R-:W-:Y:S02]  /*12970*/  FSEL R11, R14, -INF , !P1 ;  /* 0xff8000000e0b7808 */ /* 0x000fe40004800000 */
[----:B------:R-:W-:-:S02]  /*12980*/  ISETP.GE.AND P6, PT, R25, R0, PT ;  /* 0x000000001900720c */ /* 0x000fc40003fc6270 */
[-C--:B------:R-:W-:Y:S02]  /*12990*/  ISETP.GE.AND P1, PT, R25, R2.reuse, PT ;  /* 0x000000021900720c */ /* 0x080fe40003f26270 */
[----:B------:R-:W-:Y:S02]  /*129a0*/  FSEL R25, R48, -INF , !P3 ;  /* 0xff80000030197808 */ /* 0x000fe40005800000 */
[----:B------:R-:W-:Y:S02]  /*129b0*/  ISETP.GE.AND P3, PT, R17, R2, PT ;  /* 0x000000021100720c */ /* 0x000fe40003f66270 */
[----:B------:R-:W-:Y:S02]  /*129c0*/  FMNMX3.FTZ R4, R25, R3, R33, !PT ;  /* 0x0000000319047276 */ /* 0x000fe40007810021 */
[----:B------:R-:W-:Y:S02]  /*129d0*/  FSEL R17, R8, -INF , !P4 ;  /* 0xff80000008117808 */ /* 0x000fe40006000000 */
[----:B------:R-:W-:-:S02]  /*129e0*/  ISETP.GE.AND P4, PT, R45, R0, PT ;  /* 0x000000002d00720c */ /* 0x000fc40003f86270 */
[----:B------:R-:W-:Y:S02]  /*129f0*/  FMNMX3.FTZ R4, R4, R21, R19, !PT ;  /* 0x0000001504047276 */ /* 0x000fe40007810013 */
[----:B-1----:R-:W-:Y:S02]  /*12a00*/  FSEL R213, R213, -INF , !P6 ;  /* 0xff800000d5d57808 */ /* 0x002fe40007000000 */
[-C--:B------:R-:W-:Y:S02]  /*12a10*/  ISETP.GE.AND P6, PT, R43, R0.reuse, PT ;  /* 0x000000002b00720c */ /* 0x080fe40003fc6270 */
[----:B------:R-:W-:Y:S02]  /*12a20*/  FSEL R171, R171, -INF , !P4 ;  /* 0xff800000abab7808 */ /* 0x000fe40006000000 */
[----:B------:R-:W-:Y:S02]  /*12a30*/  FMNMX3.FTZ R4, R4, R7, R5, !PT ;  /* 0x0000000704047276 */ /* 0x000fe40007810005 */
[----:B------:R-:W-:-:S02]  /*12a40*/  ISETP.GE.AND P4, PT, R41, R0, PT ;  /* 0x000000002900720c */ /* 0x000fc40003f86270 */
[----:B------:R-:W-:Y:S02]  /*12a50*/  FSEL R177, R177, -INF , !P6 ;  /* 0xff800000b1b17808 */ /* 0x000fe40007000000 */
[-C--:B------:R-:W-:Y:S02]  /*12a60*/  ISETP.GE.AND P6, PT, R39, R0.reuse, PT ;  /* 0x000000002700720c */ /* 0x080fe40003fc6270 */
[----:B------:R-:W-:Y:S02]  /*12a70*/  FMNMX3.FTZ R4, R4, R17, R213, !PT ;  /* 0x0000001104047276 */ /* 0x000fe400078100d5 */
[----:B------:R-:W-:Y:S02]  /*12a80*/  FSEL R49, R49, -INF , !P3 ;  /* 0xff80000031317808 */ /* 0x000fe40005800000 */
[----:B------:R-:W-:Y:S02]  /*12a90*/  FSEL R173, R173, -INF , !P4 ;  /* 0xff800000adad7808 */ /* 0x000fe40006000000 */
[----:B------:R-:W-:-:S02]  /*12aa0*/  ISETP.GE.AND P4, PT, R37, R0, PT ;  /* 0x000000002500720c */ /* 0x000fc40003f86270 */
[----:B------:R-:W-:Y:S02]  /*12ab0*/  FSEL R209, R209, -INF , !P6 ;  /* 0xff800000d1d17808 */ /* 0x000fe40007000000 */
[-C--:B------:R-:W-:Y:S02]  /*12ac0*/  ISETP.GE.AND P6, PT, R35, R0.reuse, PT ;  /* 0x000000002300720c */ /* 0x080fe40003fc6270 */
[----:B------:R-:W-:Y:S02]  /*12ad0*/  FMNMX3.FTZ R4, R4, R171, R177, !PT ;  /* 0x000000ab04047276 */ /* 0x000fe400078100b1 */
[----:B------:R-:W-:Y:S02]  /*12ae0*/  FMNMX3.FTZ R6, R49, R31, R27, !PT ;  /* 0x0000001f31067276 */ /* 0x000fe4000781001b */
[----:B------:R-:W-:Y:S02]  /*12af0*/  FSEL R207, R207, -INF , !P4 ;  /* 0xff800000cfcf7808 */ /* 0x000fe40006000000 */
[----:B------:R-:W-:-:S02]  /*12b00*/  ISETP.GE.AND P4, PT, R29, R0, PT ;  /* 0x000000001d00720c */ /* 0x000fc40003f86270 */
[----:B------:R-:W-:Y:S02]  /*12b10*/  FSEL R205, R205, -INF , !P6 ;  /* 0xff800000cdcd7808 */ /* 0x000fe40007000000 */
[----:B------:R-:W-:Y:S02]  /*12b20*/  FMNMX3.FTZ R4, R4, R173, R209, !PT ;  /* 0x000000ad04047276 */ /* 0x000fe400078100d1 */
[----:B------:R-:W-:Y:S02]  /*12b30*/  FMNMX3.FTZ R6, R6, R23, R15, !PT ;  /* 0x0000001706067276 */ /* 0x000fe4000781000f */
[----:B------:R-:W-:Y:S02]  /*12b40*/  FSEL R193, R193, -INF , !P4 ;  /* 0xff800000c1c17808 */ /* 0x000fe40006000000 */
[----:B------:R-:W-:Y:S02]  /*12b50*/  ISETP.GE.AND P6, PT, R45, R2, PT ;  /* 0x000000022d00720c */ /* 0x000fe40003fc6270 */
[----:B------:R-:W-:-:S02]  /*12b60*/  FMNMX3.FTZ R4, R4, R207, R205, !PT ;  /* 0x000000cf04047276 */ /* 0x000fc400078100cd */
[-C--:B------:R-:W-:Y:S02]  /*12b70*/  ISETP.GE.AND P4, PT, R43, R2.reuse, PT ;  /* 0x000000022b00720c */ /* 0x080fe40003f86270 */
[----:B------:R-:W-:Y:S02]  /*12b80*/  FSEL R9, R9, -INF , !P2 ;  /* 0xff80000009097808 */ /* 0x000fe40005000000 */
[----:B------:R-:W-:Y:S02]  /*12b90*/  FSEL R147, R147, -INF , !P1 ;  /* 0xff80000093937808 */ /* 0x000fe40004800000 */
[----:B------:R-:W-:Y:S02]  /*12ba0*/  FMNMX3.FTZ R6, R6, R13, R11, !PT ;  /* 0x0000000d06067276 */ /* 0x000fe4000781000b */
[----:B------:R-:W-:Y:S02]  /*12bb0*/  ISETP.GE.AND P3, PT, R41, R2, PT ;  /* 0x000000022900720c */ /* 0x000fe40003f66270 */
[----:B------:R-:W-:-:S02]  /*12bc0*/  FMNMX.FTZ R4, R193, R4, !PT ;  /* 0x00000004c1047209 */ /* 0x000fc40007810000 */
[-C--:B------:R-:W-:Y:S02]  /*12bd0*/  ISETP.GE.AND P2, PT, R39, R2.reuse, PT ;  /* 0x000000022700720c */ /* 0x080fe40003f46270 */
[----:B------:R-:W-:Y:S01]  /*12be0*/  FSEL R145, R145, -INF , !P6 ;  /* 0xff80000091917808 */ /* 0x000fe20007000000 */
[----:B------:R-:W1:Y:S01]  /*12bf0*/  SHFL.BFLY PT, R39, R4, 0x2, 0x1f ;  /* 0x0c401f0004277f89 */ /* 0x000e6200000e0000 */
        /* <DEDUP_REMOVED lines=13> */
[----:B-1----:R-:W-:Y:S02]  /*12cd0*/  FMNMX.FTZ R39, R4, R39, !PT ;  /* 0x0000002704277209 */ /* 0x002fe40007810000 */
[----:B------:R-:W-:Y:S02]  /*12ce0*/  FMNMX.FTZ R6, R179, R6, !PT ;  /* 0x00000006b3067209 */ /* 0x000fe40007810000 */
[----:B------:R-:W-:Y:S01]  /*12cf0*/  LEA R188, R135, UR5, 0x1 ;  /* 0x0000000587bc7c11 */ /* 0x000fe2000f8e08ff */
[----:B------:R-:W1:Y:S04]  /*12d00*/  SHFL.BFLY PT, R132, R39, 0x1, 0x1f ;  /* 0x0c201f0027847f89 */ /* 0x000e6800000e0000 */
[----:B------:R-:W2:Y:S01]  /*12d10*/  SHFL.BFLY PT, R29, R6, 0x2, 0x1f ;  /* 0x0c401f00061d7f89 */ /* 0x000ea200000e0000 */
[----:B------:R-:W-:-:S02]  /*12d20*/  VIADD R169, R188, 0xc040 ;  /* 0x0000c040bca97836 */ /* 0x000fc40000000000 */
[----:B------:R-:W-:Y:S01]  /*12d30*/  IMAD.IADD R175, R172, 0x1, R188 ;  /* 0x00000001acaf7824 */ /* 0x000fe200078e02bc */
[----:B------:R-:W-:Y:S04]  /*12d40*/  LDSM.16.MT88.4 R40, [R188+0xe000] ;  /* 0x00e00000bc28783b */ /* 0x000fe80000004200 */
[----:B------:R-:W-:Y:S04]  /*12d50*/  LDSM.16.MT88.4 R116, [R175+0xc000] ;  /* 0x00c00000af74783b */ /* 0x000fe80000004200 */
[----:B------:R-:W-:Y:S04]  /*12d60*/  LDSM.16.MT88.4 R80, [R175+0x10000] ;  /* 0x01000000af50783b */ /* 0x000fe80000004200 */
[----:B------:R-:W-:Y:S01]  /*12d70*/  LDSM.16.MT88.4 R124, [R188+0xc000] ;  /* 0x00c00000bc7c783b */ /* 0x000fe20000004200 */
[----:B-1----:R-:W-:-:S03]  /*12d80*/  FMNMX.FTZ R132, R39, R132, !PT ;  /* 0x0000008427847209 */ /* 0x002fc60007810000 */
[----:B------:R-:W-:Y:S01]  /*12d90*/  LDSM.16.MT88.4 R72, [R188+0x10000] ;  /* 0x01000000bc48783b */ /* 0x000fe20000004200 */
[----:B--2---:R-:W-:Y:S01]  /*12da0*/  FMNMX.FTZ R29, R6, R29, !PT ;  /* 0x0000001d061d7209 */ /* 0x004fe20007810000 */
[C---:B----4-:R-:W-:Y:S01]  /*12db0*/  FMUL.FTZ R180, R132.reuse, UR4 ;  /* 0x0000000484b47c20 */ /* 0x050fe20008410000 */
[----:B------:R-:W-:Y:S01]  /*12dc0*/  FSETP.NEU.FTZ.AND P1, PT, R132, -INF , PT ;  /* 0xff8000008400780b */ /* 0x000fe20003f3d000 */
[----:B------:R-:W-:Y:S03]  /*12dd0*/  LDSM.16.MT88.4 R140, [R175+0xc800] ;  /* 0x00c80000af8c783b */ /* 0x000fe60000004200 */
[----:B------:R-:W-:Y:S01]  /*12de0*/  FSEL R180, R180, RZ, P1 ;  /* 0x000000ffb4b47208 */ /* 0x000fe20000800000 */
[----:B------:R-:W1:Y:S04]  /*12df0*/  SHFL.BFLY PT, R4, R29, 0x1, 0x1f ;  /* 0x0c201f001d047f89 */ /* 0x000e6800000e0000 */
        /* <DEDUP_REMOVED lines=19> */
[----:B------:R-:W-:-:S03]  /*12f30*/  VIADD R4, R188, 0xc000 ;  /* 0x0000c000bc047836 */ /* 0x000fc60000000000 */
[----:B------:R-:W-:Y:S01]  /*12f40*/  MUFU.EX2 R162, R162 ;  /* 0x000000a200a27308 */ /* 0x000fe20000000800 */
[C---:B------:R-:W-:Y:S01]  /*12f50*/  FSETP.NEU.FTZ.AND P1, PT, R3.reuse, -INF , PT ;  /* 0xff8000000300780b */ /* 0x040fe20003f3d000 */
[----:B------:R-:W-:Y:S02]  /*12f60*/  @P0 VIADD R169, R4, 0xffffffc0 ;  /* 0xffffffc004a90836 */ /* 0x000fe40000000000 */
[----:B------:R-:W-:Y:S02]  /*12f70*/  FMUL.FTZ R176, R3, UR4 ;  /* 0x0000000403b07c20 */ /* 0x000fe40008410000 */
[----:B------:R-:W-:Y:S01]  /*12f80*/  IMAD.IADD R167, R172, 0x1, R169 ;  /* 0x00000001aca77824 */ /* 0x000fe200078e02a9 */
[----:B------:R-:W1:Y:S02]  /*12f90*/  LDSM.16.MT88.4 R108, [R169] ;  /* 0x00000000a96c783b */ /* 0x000e640000004200 */
[----:B------:R-:W-:Y:S01]  /*12fa0*/  FSEL R176, R176, RZ, P1 ;  /* 0x000000ffb0b07208 */ /* 0x000fe20000800000 */
[----:B------:R-:W3:Y:S01]  /*12fb0*/  MUFU.EX2 R161, R161 ;  /* 0x000000a100a17308 */ /* 0x000ee20000000800 */
[----:B--2---:R-:W-:Y:S01]  /*12fc0*/  F2FP.BF16.F32.PACK_AB R96, R165, R166 ;  /* 0x000000a6a560723e */ /* 0x004fe200000010ff */
[----:B------:R-:W2:Y:S01]  /*12fd0*/  LDSM.16.MT88.4 R56, [R169+0x2000] ;  /* 0x00200000a938783b */ /* 0x000ea20000004200 */
[----:B------:R-:W-:Y:S01]  /*12fe0*/  FADD.FTZ R165, R166, R165 ;  /* 0x000000a5a6a57221 */ /* 0x000fe20000010000 */
[--C-:B------:R-:W-:Y:S01]  /*12ff0*/  FFMA.FTZ R164, R49, UR4, -R176.reuse ;  /* 0x0000000431a47c23 */ /* 0x100fe200080108b0 */
[--C-:B------:R-:W-:Y:S01]  /*13000*/  FFMA.FTZ R163, R31, UR4, -R176.reuse ;  /* 0x000000041fa37c23 */ /* 0x100fe200080108b0 */
[--C-:B------:R-:W-:Y:S01]  /*13010*/  FFMA.FTZ R160, R27, UR4, -R176.reuse ;  /* 0x000000041ba07c23 */ /* 0x100fe200080108b0 */
[--C-:B------:R-:W-:Y:S01]  /*13020*/  FFMA.FTZ R159, R23, UR4, -R176.reuse ;  /* 0x00000004179f7c23 */ /* 0x100fe200080108b0 */
[----:B------:R-:W4:Y:S01]  /*13030*/  LDSM.16.MT88.4 R48, [R175+0xe000] ;  /* 0x00e00000af30783b */ /* 0x000f220000004200 */
[--C-:B------:R-:W-:Y:S01]  /*13040*/  FFMA.FTZ R156, R15, UR4, -R176.reuse ;  /* 0x000000040f9c7c23 */ /* 0x100fe200080108b0 */
[----:B------:R-:W-:Y:S01]  /*13050*/  MUFU.EX2 R164, R164 ;  /* 0x000000a400a47308 */ /* 0x000fe20000000800 */
[--C-:B------:R-:W-:Y:S01]  /*13060*/  FFMA.FTZ R155, R13, UR4, -R176.reuse ;  /* 0x000000040d9b7c23 */ /* 0x100fe200080108b0 */
[----:B------:R-:W5:Y:S01]  /*13070*/  LDSM.16.MT88.4 R100, [R167] ;  /* 0x00000000a764783b */ /* 0x000f620000004200 */
[--C-:B------:R-:W-:Y:S01]  /*13080*/  FFMA.FTZ R152, R11, UR4, -R176.reuse ;  /* 0x000000040b987c23 */ /* 0x100fe200080108b0 */
[--C-:B------:R-:W-:Y:S01]  /*13090*/  FFMA.FTZ R151, R9, UR4, -R176.reuse ;  /* 0x0000000409977c23 */ /* 0x100fe200080108b0 */
[--C-:B------:R-:W-:Y:S01]  /*130a0*/  FFMA.FTZ R174, R147, UR4, -R176.reuse ;  /* 0x0000000493ae7c23 */ /* 0x100fe200080108b0 */
[----:B------:R-:W5:Y:S01]  /*130b0*/  LDSM.16.MT88.4 R64, [R167+0x2000] ;  /* 0x00200000a740783b */ /* 0x000f620000004200 */
[----:B---3--:R-:W-:Y:S01]  /*130c0*/  F2FP.BF16.F32.PACK_AB R98, R161, R162 ;  /* 0x000000a2a162723e */ /* 0x008fe200000010ff */
[----:B------:R-:W3:Y:S01]  /*130d0*/  MUFU.EX2 R163, R163 ;  /* 0x000000a300a37308 */ /* 0x000ee20000000800 */
[--C-:B------:R-:W-:Y:S01]  /*130e0*/  FFMA.FTZ R177, R145, UR4, -R176.reuse ;  /* 0x0000000491b17c23 */ /* 0x100fe200080108b0 */
[----:B------:R-:W5:Y:S01]  /*130f0*/  LDSM.16.MT88.4 R88, [R169+0x4000] ;  /* 0x00400000a958783b */ /* 0x000f620000004200 */
[--C-:B------:R-:W-:Y:S01]  /*13100*/  FFMA.FTZ R178, R211, UR4, -R176.reuse ;  /* 0x00000004d3b27c23 */ /* 0x100fe200080108b0 */
[----:B------:R-:W-:Y:S01]  /*13110*/  FFMA.FTZ R183, R183, UR4, -R176 ;  /* 0x00000004b7b77c23 */ /* 0x000fe200080108b0 */
[----:B------:R-:W-:Y:S01]  /*13120*/  FFMA.FTZ R211, R193, UR4, -R180 ;  /* 0x00000004c1d37c23 */ /* 0x000fe200080108b4 */
        /* <DEDUP_REMOVED lines=8> */
[----:B------:R-:W5:Y:S01]  /*131b0*/  LDSM.16.MT88.4 R8, [R188+0xe800] ;  /* 0x00e80000bc08783b */ /* 0x000f620000004200 */
[----:B------:R-:W-:Y:S01]  /*131c0*/  ISETP.GT.AND P1, PT, R150, R195, PT ;  /* 0x000000c39600720c */ /* 0x000fe20003f24270 */
[----:B------:R-:W1:Y:S01]  /*131d0*/  MUFU.EX2 R159, R159 ;  /* 0x0000009f009f7308 */ /* 0x000e620000000800 */
[----:B---3--:R-:W-:Y:S01]  /*131e0*/  F2FP.BF16.F32.PACK_AB R97, R163, R164 ;  /* 0x000000a4a361723e */ /* 0x008fe200000010ff */
[----:B------:R-:W3:Y:S01]  /*131f0*/  LDSM.16.MT88.4 R16, [R169+0x2800] ;  /* 0x00280000a910783b */ /* 0x000ee20000004200 */
[----:B------:R-:W-:Y:S01]  /*13200*/  FADD.FTZ R163, R164, R163 ;  /* 0x000000a3a4a37221 */ /* 0x000fe20000010000 */
[----:B------:R-:W-:-:S02]  /*13210*/  FADD.FTZ R161, R161, R162 ;  /* 0x000000a2a1a17221 */ /* 0x000fc40000010000 */
[----:B------:R-:W3:Y:S02]  /*13220*/  LDSM.16.MT88.4 R20, [R175+0xe800] ;  /* 0x00e80000af14783b */ /* 0x000ee40000004200 */
[----:B------:R-:W-:Y:S02]  /*13230*/  MUFU.EX2 R158, R158 ;  /* 0x0000009e009e7308 */ /* 0x000fe40000000800 */
[----:B------:R-:W-:Y:S04]  /*13240*/  LDSM.16.MT88.4 R28, [R188+0xc800] ;  /* 0x00c80000bc1c783b */ /* 0x000fe80000004200 */
[----:B------:R-:W-:Y:S02]  /*13250*/  LDSM.16.MT88.4 R24, [R167+0x800] ;  /* 0x00080000a718783b */ /* 0x000fe40000004200 */
[----:B------:R-:W3:Y:S01]  /*13260*/  MUFU.EX2 R157, R157 ;  /* 0x0000009d009d7308 */ /* 0x000ee20000000800 */
[----:B-1----:R-:W-:Y:S01]  /*13270*/  F2FP.BF16.F32.PACK_AB R99, R159, R160 ;  /* 0x000000a09f63723e */ /* 0x002fe200000010ff */
        /* <DEDUP_REMOVED lines=8> */
[C---:B--2---:R-:W-:Y:S07]  /*13300*/  HMMA.16816.F32.BF16 R52, R96.reuse, R56, RZ ;  /* 0x000000386034723c */ /* 0x044fee00000418ff */
        /* <DEDUP_REMOVED lines=9> */
[C---:B----4-:R-:W-:Y:S07]  /*133a0*/  HMMA.16816.F32.BF16 R44, R96.reuse, R48, RZ ;  /* 0x00000030602c723c */ /* 0x050fee00000418ff */
[----:B------:R-:W-:Y:S01]  /*133b0*/  MUFU.EX2 R170, R170 ;  /* 0x000000aa00aa7308 */ /* 0x000fe20000000800 */
[C---:B------:R-:W-:Y:S07]  /*133c0*/  HMMA.16816.F32.BF16 R76, R96.reuse, R80, RZ ;  /* 0x00000050604c723c */ /* 0x040fee00000418ff */
[----:B------:R-:W-:Y:S01]  /*133d0*/  MUFU.EX2 R173, R173 ;  /* 0x000000ad00ad7308 */ /* 0x000fe20000000800 */
[C---:B------:R-:W-:Y:S07]  /*133e0*/  HMMA.16816.F32.BF16 R128, R96.reuse, R124, RZ ;  /* 0x0000007c6080723c */ /* 0x040fee00000418ff */
[----:B------:R-:W-:Y:S01]  /*133f0*/  MUFU.EX2 R174, R174 ;  /* 0x000000ae00ae7308 */ /* 0x000fe20000000800 */
[C---:B-----5:R-:W-:Y:S07]  /*13400*/  HMMA.16816.F32.BF16 R104, R96.reuse, R100, RZ ;  /* 0x000000646068723c */ /* 0x060fee00000418ff */
        /* <DEDUP_REMOVED lines=23> */
[----:B---3--:R-:W-:Y:S01]  /*13580*/  F2FP.BF16.F32.PACK_AB R4, R157, R158 ;  /* 0x0000009e9d04723e */ /* 0x008fe200000010ff */
[----:B------:R-:W-:Y:S01]  /*13590*/  FADD.FTZ R158, R158, R161 ;  /* 0x000000a19e9e7221 */ /* 0x000fe20000010000 */
[----:B-1----:R-:W-:Y:S01]  /*135a0*/  F2FP.BF16.F32.PACK_AB R5, R155, R156 ;  /* 0x0000009c9b05723e */ /* 0x002fe200000010ff */
        /* <DEDUP_REMOVED lines=51> */
[----:B-----5:R-:W-:Y:S01]  /*138e0*/  F2FP.BF16.F32.PACK_AB R7, R183, R178 ;  /* 0x000000b2b707723e */ /* 0x020fe200000010ff */
        /* <DEDUP_REMOVED lines=150> */
.L_x_3185:
        /* <DEDUP_REMOVED lines=8> */
.L_x_3186:
[----:B------:R-:W1:Y:S01]  /*142d0*/  LDCU.64 UR8, c[0x0][0x3c0] ;  /* 0x00007800ff0877ac */ /* 0x000e620008000a00 */
[----:B------:R-:W-:Y:S01]  /*142e0*/  LOP3.LUT R5, R149, 0x1f8, RZ, 0xc0, !PT ;  /* 0x000001f895057812 */ /* 0x000fe200078ec0ff */
[----:B------:R-:W-:Y:S01]  /*142f0*/  IMAD.SHL.U32 R187, R184, 0x20, RZ ;  /* 0x00000020b8bb7824 */ /* 0x000fe200078e00ff */
[----:B------:R-:W-:Y:S02]  /*14300*/  LOP3.LUT R7, R136, 0x400, RZ, 0xc0, !PT ;  /* 0x0000040088077812 */ /* 0x000fe400078ec0ff */
[----:B------:R-:W-:Y:S02]  /*14310*/  LOP3.LUT R4, R5, 0x38, R184, 0x78, !PT ;  /* 0x0000003805047812 */ /* 0x000fe400078e78b8 */
[----:B------:R-:W-:Y:S01]  /*14320*/  LOP3.LUT R187, R187, 0x7c00, RZ, 0xc0, !PT ;  /* 0x00007c00bbbb7812 */ /* 0x000fe200078ec0ff */
[----:B------:R-:W-:Y:S01]  /*14330*/  IMAD R192, R138, 0x2, R7 ;  /* 0x000000028ac07824 */ /* 0x000fe200078e0207 */
[----:B------:R-:W-:Y:S02]  /*14340*/  LOP3.LUT R149, R4, 0x1e00, R149, 0xf8, !PT ;  /* 0x00001e0004957812 */ /* 0x000fe400078ef895 */
[----:B------:R-:W-:-:S02]  /*14350*/  LOP3.LUT R4, R187, 0x200, R136, 0xf8, !PT ;  /* 0x00000200bb047812 */ /* 0x000fc400078ef888 */
[----:B------:R-:W-:Y:S02]  /*14360*/  SHF.R.U32.HI R139, RZ, 0x1, R184 ;  /* 0x00000001ff8b7819 */ /* 0x000fe400000116b8 */
[----:B------:R-:W-:Y:S02]  /*14370*/  LEA R136, R149, UR5, 0x1 ;  /* 0x0000000595887c11 */ /* 0x000fe4000f8e08ff */
[----:B------:R-:W-:Y:S01]  /*14380*/  LOP3.LUT R5, R139, 0x8, RZ, 0xc0, !PT ;  /* 0x000000088b057812 */ /* 0x000fe200078ec0ff */
[----:B-1----:R-:W-:Y:S02]  /*14390*/  USHF.L.U32 UR4, UR8, 0x5, URZ ;  /* 0x0000000508047899 */ /* 0x002fe400080006ff */
[----:B------:R-:W-:Y:S01]  /*143a0*/  USHF.L.U64.HI UR9, UR8, 0x5, UR9 ;  /* 0x0000000508097899 */ /* 0x000fe20008010209 */
[----:B------:R-:W-:Y:S01]  /*143b0*/  @!PT LDS RZ, [RZ] ;  /* 0x00000000fffff984 */ /* 0x000fe20000000800 */
[----:B------:R-:W-:Y:S01]  /*143c0*/  @!PT LDS RZ, [RZ] ;  /* 0x00000000fffff984 */ /* 0x000fe20000000800 */
[----:B------:R-:W-:Y:S01]  /*143d0*/  @!PT LDS RZ, [RZ] ;  /* 0x00000000fffff984 */ /* 0x000fe20000000800 */
[----:B------:R-:W-:Y:S01]  /*143e0*/  LDGSTS.E.BYPASS.LTC128B.128 [R136+0xc000], desc[UR6][R198.64] ;  /* 0x0c000000c6887fae */ /* 0x000fe2000b981a06 */
[----:B------:R-:W-:Y:S02]  /*143f0*/  LOP3.LUT R4, R4, R148, R5, 0xf6, !PT ;  /* 0x0000009404047212 */ /* 0x000fe400078ef605 */
[----:B------:R-:W-:Y:S01]  /*14400*/  IADD3 R6, P1, PT, R198, UR4, RZ ;  /* 0x00000004c6067c10 */ /* 0x000fe2000ff3e0ff */
[----:B------:R-:W-:Y:S01]  /*14410*/  LDGSTS.E.BYPASS.LTC128B.128 [R136+0xe000], desc[UR6][R198.64+0x80] ;  /* 0x0e000080c6887fae */ /* 0x000fe2000b981a06 */
[----:B------:R-:W-:Y:S01]  /*14420*/  LEA R206, R4, UR5, 0x1 ;  /* 0x0000000504ce7c11 */ /* 0x000fe2000f8e08ff */
[----:B------:R-:W-:Y:S01]  /*14430*/  VIADD R4, R192, UR5 ;  /* 0x00000005c0047c36 */ /* 0x000fe20008000000 */
        /* <DEDUP_REMOVED lines=13> */
[----:B------:R-:W-:Y:S02]  /*14510*/  IMAD.IADD R137, R137, 0x1, R4 ;  /* 0x0000000189897824 */ /* 0x000fe400078e0204 */
[C---:B------:R-:W-:Y:S01]  /*14520*/  IMAD.IADD R204, R172.reuse, 0x1, R205 ;  /* 0x00000001accc7824 */ /* 0x040fe200078e02cd */
[----:B------:R-:W-:Y:S01]  /*14530*/  LDGSTS.E.BYPASS.LTC128B.128 [R136+0xd000], desc[UR6][R14.64] ;  /* 0x0d0000000e887fae */ /* 0x000fe2000b981a06 */
[----:B------:R-:W-:-:S03]  /*14540*/  IMAD.IADD R193, R172, 0x1, R137 ;  /* 0x00000001acc17824 */ /* 0x000fc600078e0289 */
        /* <DEDUP_REMOVED lines=158> */
[----:B--2---:R-:W-:Y:S04]  /*14f30*/  HMMA.16816.F32.BF16 R148, R20, R172, R148 ;  /* 0x000000ac1494723c */ /* 0x004fe80000041894 */
[----:B------:R-:W2:Y:S04]  /*14f40*/  MUFU.TANH R176, R176 ;  /* 0x000000b000b07308 */ /* 0x000ea80000002400 */
[----:B------:R-:W-:Y:S04]  /*14f50*/  HMMA.16816.F32.BF16 R144, R140, R178, R144 ;  /* 0x000000b28c90723c */ /* 0x000fe80000041890 */
[----:B------:R-:W5:Y:S01]  /*14f60*/  MUFU.TANH R177, R177 ;  /* 0x000000b100b17308 */ /* 0x000f620000002400 */
[----:B---3--:R-:W3:Y:S03]  /*14f70*/  LDSM.16.M88.4 R24, [R137+0xb800] ;  /* 0x00b800008918783b */ /* 0x008ee60000000200 */
[C---:B------:R-:W-:Y:S01]  /*14f80*/  HMMA.16816.F32.BF16 R160, R168.reuse, R6, R160 ;  /* 0x00000006a8a0723c */ /* 0x040fe200000418a0 */
[----:B------:R-:W2:Y:S03]  /*14f90*/  LDSM.16.M88.4 R4, [R193+0xb000] ;  /* 0x00b00000c104783b */ /* 0x000ea60000000200 */
[----:B------:R-:W5:Y:S04]  /*14fa0*/  MUFU.TANH R189, R189 ;  /* 0x000000bd00bd7308 */ /* 0x000f680000002400 */
[C---:B----4-:R-:W-:Y:S04]  /*14fb0*/  HMMA.16816.F32.BF16 R156, R168.reuse, R16, R156 ;  /* 0x00000010a89c723c */ /* 0x050fe8000004189c */
[----:B------:R-:W4:Y:S04]  /*14fc0*/  MUFU.TANH R188, R188 ;  /* 0x000000bc00bc7308 */ /* 0x000f280000002400 */
[----:B------:R-:W-:Y:S01]  /*14fd0*/  HMMA.16816.F32.BF16 R152, R168, R18, R152 ;  /* 0x00000012a898723c */ /* 0x000fe20000041898 */
[----:B------:R-:W5:Y:S01]  /*14fe0*/  LDSM.16.M88.4 R16, [R193+0xb800] ;  /* 0x00b80000c110783b */ /* 0x000f620000000200 */
[----:B------:R-:W-:-:S04]  /*14ff0*/  DEPBAR.LE SB0, 0x0 ;  /* 0x000080000000791a */ /* 0x000fc80000000000 */
[----:B------:R-:W4:Y:S02]  /*15000*/  MUFU.TANH R33, R33 ;  /* 0x0000002100217308 */ /* 0x000f240000002400 */
[----:B-1----:R-:W-:Y:S01]  /*15010*/  HMMA.16816.F32.BF16 R148, R8, R12, R148 ;  /* 0x0000000c0894723c */ /* 0x002fe20000041894 */
[----:B------:R-:W-:-:S05]  /*15020*/  IMAD.SHL.U32 R13, R184, 0x2, RZ ;  /* 0x00000002b80d7824 */ /* 0x000fca00078e00ff */
[----:B------:R-:W-:Y:S01]  /*15030*/  LOP3.LUT R13, R13, 0x6, RZ, 0xc0, !PT ;  /* 0x000000060d0d7812 */ /* 0x000fe200078ec0ff */
[----:B------:R-:W-:Y:S01]  /*15040*/  MUFU.TANH R164, R164 ;  /* 0x000000a400a47308 */ /* 0x000fe20000002400 */
[----:B------:R-:W-:Y:S08]  /*15050*/  HMMA.16816.F32.BF16 R144, R20, R174, R144 ;  /* 0x000000ae1490723c */ /* 0x000ff00000041890 */
[----:B------:R-:W-:Y:S01]  /*15060*/  HMMA.16816.F32.BF16 R160, R180, R30, R160 ;  /* 0x0000001eb4a0723c */ /* 0x000fe200000418a0 */
[----:B------:R-:W-:Y:S01]  /*15070*/  FMUL.FTZ R31, R166, UR4 ;  /* 0x00000004a61f7c20 */ /* 0x000fe20008410000 */
[----:B------:R-:W-:-:S05]  /*15080*/  FMUL.FTZ R30, R165, UR4 ;  /* 0x00000004a51e7c20 */ /* 0x000fca0008410000 */
[----:B------:R-:W-:Y:S01]  /*15090*/  MUFU.TANH R31, R31 ;  /* 0x0000001f001f7308 */ /* 0x000fe20000002400 */
[----:B---3--:R-:W-:Y:S07]  /*150a0*/  HMMA.16816.F32.BF16 R148, R168, R24, R148 ;  /* 0x00000018a894723c */ /* 0x008fee0000041894 */
[----:B------:R-:W-:Y:S01]  /*150b0*/  MUFU.TANH R30, R30 ;  /* 0x0000001e001e7308 */ /* 0x000fe20000002400 */
[----:B------:R-:W-:Y:S03]  /*150c0*/  HMMA.16816.F32.BF16 R144, R8, R14, R144 ;  /* 0x0000000e0890723c */ /* 0x000fe60000041890 */
[----:B------:R-:W-:Y:S01]  /*150d0*/  FMUL.FTZ R34, R160, UR4 ;  /* 0x00000004a0227c20 */ /* 0x000fe20008410000 */
[----:B------:R-:W-:-:S04]  /*150e0*/  FMUL.FTZ R35, R163, UR4 ;  /* 0x00000004a3237c20 */ /* 0x000fc80008410000 */
[----:B--2---:R-:W-:Y:S01]  /*150f0*/  HMMA.16816.F32.BF16 R156, R180, R4, R156 ;  /* 0x00000004b49c723c */ /* 0x004fe2000004189c */
[----:B------:R-:W1:Y:S01]  /*15100*/  MUFU.TANH R34, R34 ;  /* 0x0000002200227308 */ /* 0x000e620000002400 */
[----:B------:R-:W-:Y:S01]  /*15110*/  FMUL.FTZ R4, R161, UR4 ;  /* 0x00000004a1047c20 */ /* 0x000fe20008410000 */
[----:B------:R-:W-:-:S05]  /*15120*/  FMUL.FTZ R5, R162, UR4 ;  /* 0x00000004a2057c20 */ /* 0x000fca0008410000 */
[C---:B------:R-:W-:Y:S01]  /*15130*/  HMMA.16816.F32.BF16 R152, R180.reuse, R6, R152 ;  /* 0x00000006b498723c */ /* 0x040fe20000041898 */
[----:B------:R-:W-:Y:S01]  /*15140*/  IMAD R6, R134, 0x40, R13 ;  /* 0x0000004086067824 */ /* 0x000fe200078e020d */
[----:B------:R-:W-:Y:S03]  /*15150*/  MUFU.TANH R4, R4 ;  /* 0x0000000400047308 */ /* 0x000fe60000002400 */
[C---:B------:R-:W-:Y:S02]  /*15160*/  VIADD R21, R6.reuse, 0xffffff80 ;  /* 0xffffff8006157836 */ /* 0x040fe40000000000 */
[C---:B------:R-:W-:Y:S01]  /*15170*/  VIADD R11, R6.reuse, 0xffffff88 ;  /* 0xffffff88060b7836 */ /* 0x040fe20000000000 */
[----:B-----5:R-:W-:Y:S01]  /*15180*/  HMMA.16816.F32.BF16 R148, R180, R16, R148 ;  /* 0x00000010b494723c */ /* 0x020fe20000041894 */
[----:B------:R-:W-:Y:S01]  /*15190*/  VIADD R15, R6, 0xffffff90 ;  /* 0xffffff90060f7836 */ /* 0x000fe20000000000 */
[C---:B------:R-:W-:Y:S01]  /*151a0*/  ISETP.GE.AND P2, PT, R21.reuse, R0, PT ;  /* 0x000000001500720c */ /* 0x040fe20003f46270 */
[----:B------:R-:W-:Y:S01]  /*151b0*/  FMUL.FTZ R7, R158, UR4 ;  /* 0x000000049e077c20 */ /* 0x000fe20008410000 */
[----:B------:R-:W-:Y:S01]  /*151c0*/  ISETP.GE.AND P1, PT, R21, R2, PT ;  /* 0x000000021500720c */ /* 0x000fe20003f26270 */
[----:B------:R-:W-:Y:S01]  /*151d0*/  VIADD R21, R6, 0xffffff81 ;  /* 0xffffff8106157836 */ /* 0x000fe20000000000 */
[----:B------:R-:W-:Y:S01]  /*151e0*/  FSEL R9, R176, -INF , !P2 ;  /* 0xff800000b0097808 */ /* 0x000fe20005000000 */
[----:B------:R-:W2:Y:S01]  /*151f0*/  MUFU.TANH R5, R5 ;  /* 0x0000000500057308 */ /* 0x000ea20000002400 */
[C---:B------:R-:W-:Y:S01]  /*15200*/  ISETP.GE.AND P3, PT, R11.reuse, R0, PT ;  /* 0x000000000b00720c */ /* 0x040fe20003f66270 */
[----:B------:R-:W-:Y:S01]  /*15210*/  HMMA.16816.F32.BF16 R144, R168, R26, R144 ;  /* 0x0000001aa890723c */ /* 0x000fe20000041890 */
[----:B------:R-:W-:Y:S01]  /*15220*/  ISETP.GE.AND P2, PT, R11, R2, PT ;  /* 0x000000020b00720c */ /* 0x000fe20003f46270 */
[----:B------:R-:W-:Y:S01]  /*15230*/  VIADD R11, R6, 0xffffff89 ;  /* 0xffffff89060b7836 */ /* 0x000fe20000000000 */
[C---:B------:R-:W-:Y:S01]  /*15240*/  ISETP.GE.AND P4, PT, R21.reuse, R0, PT ;  /* 0x000000001500720c */ /* 0x040fe20003f86270 */
[----:B------:R-:W-:Y:S01]  /*15250*/  FMUL.FTZ R12, R156, UR4 ;  /* 0x000000049c0c7c20 */ /* 0x000fe20008410000 */
[-C--:B------:R-:W-:Y:S01]  /*15260*/  ISETP.GE.AND P6, PT, R21, R2.reuse, PT ;  /* 0x000000021500720c */ /* 0x080fe20003fc6270 */
[----:B------:R-:W-:Y:S01]  /*15270*/  FMUL.FTZ R157, R157, UR4 ;  /* 0x000000049d9d7c20 */ /* 0x000fe20008410000 */
[----:B------:R-:W-:Y:S01]  /*15280*/  FSEL R177, R177, -INF , !P4 ;  /* 0xff800000b1b17808 */ /* 0x000fe20006000000 */
[C---:B------:R-:W-:Y:S01]  /*15290*/  VIADD R21, R6.reuse, 0xffffff98 ;  /* 0xffffff9806157836 */ /* 0x040fe20000000000 */
[----:B------:R-:W-:Y:S01]  /*152a0*/  FSEL R8, R189, -INF , !P6 ;  /* 0xff800000bd087808 */ /* 0x000fe20007000000 */
[----:B------:R-:W-:Y:S01]  /*152b0*/  VIADD R17, R6, 0xffffff91 ;  /* 0xffffff9106117836 */ /* 0x000fe20000000000 */
[----:B----4-:R-:W-:Y:S01]  /*152c0*/  FSEL R188, R188, -INF , !P1 ;  /* 0xff800000bcbc7808 */ /* 0x010fe20004800000 */
[----:B------:R3:W-:Y:S01]  /*152d0*/  MUFU.TANH R179, R157 ;  /* 0x0000009d00b37308 */ /* 0x0007e20000002400 */
[----:B------:R-:W-:Y:S01]  /*152e0*/  ISETP.GE.AND P4, PT, R11, R2, PT ;  /* 0x000000020b00720c */ /* 0x000fe20003f86270 */
[----:B------:R-:W-:Y:S01]  /*152f0*/  FMUL.FTZ R13, R159, UR4 ;  /* 0x000000049f0d7c20 */ /* 0x000fe20008410000 */
[-C--:B------:R-:W-:Y:S01]  /*15300*/  ISETP.GE.AND P6, PT, R15, R0.reuse, PT ;  /* 0x000000000f00720c */ /* 0x080fe20003fc6270 */
[----:B------:R-:W-:Y:S01]  /*15310*/  FMUL.FTZ R10, R152, UR4 ;  /* 0x00000004980a7c20 */ /* 0x000fe20008410000 */
[----:B------:R-:W-:Y:S01]  /*15320*/  ISETP.GE.AND P1, PT, R11, R0, PT ;  /* 0x000000000b00720c */ /* 0x000fe20003f26270 */
[----:B------:R-:W-:Y:S01]  /*15330*/  FMUL.FTZ R20, R153, UR4 ;  /* 0x0000000499147c20 */ /* 0x000fe20008410000 */
[----:B------:R-:W-:Y:S01]  /*15340*/  FSEL R11, R190, -INF , !P3 ;  /* 0xff800000be0b7808 */ /* 0x000fe20005800000 */
[----:B------:R-:W4:Y:S01]  /*15350*/  MUFU.TANH R7, R7 ;  /* 0x0000000700077308 */ /* 0x000f220000002400 */
[----:B------:R-:W-:Y:S01]  /*15360*/  ISETP.GE.AND P3, PT, R15, R2, PT ;  /* 0x000000020f00720c */ /* 0x000fe20003f66270 */
[----:B------:R-:W-:Y:S01]  /*15370*/  FMUL.FTZ R154, R154, UR4 ;  /* 0x000000049a9a7c20 */ /* 0x000fe20008410000 */
[----:B------:R-:W-:Y:S01]  /*15380*/  FSEL R32, R32, -INF , !P4 ;  /* 0xff80000020207808 */ /* 0x000fe20006000000 */
[----:B------:R-:W-:Y:S01]  /*15390*/  FMUL.FTZ R171, R149, UR4 ;  /* 0x0000000495ab7c20 */ /* 0x000fe20008410000 */
[----:B------:R-:W-:Y:S01]  /*153a0*/  FSEL R14, R29, -INF , !P2 ;  /* 0xff8000001d0e7808 */ /* 0x000fe20005000000 */
[----:B------:R-:W-:Y:S01]  /*153b0*/  FMUL.FTZ R155, R155, UR4 ;  /* 0x000000049b9b7c20 */ /* 0x000fe20008410000 */
[----:B------:R-:W-:Y:S01]  /*153c0*/  FSEL R15, R28, -INF , !P1 ;  /* 0xff8000001c0f7808 */ /* 0x000fe20004800000 */
[----:B------:R-:W-:Y:S01]  /*153d0*/  MUFU.TANH R35, R35 ;  /* 0x0000002300237308 */ /* 0x000fe20000002400 */
[----:B---3--:R-:W-:Y:S01]  /*153e0*/  FSEL R157, R33, -INF , !P6 ;  /* 0xff800000219d7808 */ /* 0x008fe20007000000 */
[----:B------:R-:W-:Y:S01]  /*153f0*/  FMUL.FTZ R148, R148, UR4 ;  /* 0x0000000494947c20 */ /* 0x000fe20008410000 */
[----:B------:R-:W-:Y:S01]  /*15400*/  ISETP.GE.AND P4, PT, R21, R0, PT ;  /* 0x000000001500720c */ /* 0x000fe20003f86270 */
[----:B------:R-:W-:Y:S01]  /*15410*/  FMUL.FTZ R151, R151, UR4 ;  /* 0x0000000497977c20 */ /* 0x000fe20008410000 */
[----:B------:R-:W-:Y:S01]  /*15420*/  ISETP.GE.AND P6, PT, R21, R2, PT ;  /* 0x000000021500720c */ /* 0x000fe20003fc6270 */
[C---:B------:R-:W-:Y:S01]  /*15430*/  VIADD R21, R6.reuse, 0xffffffa0 ;  /* 0xffffffa006157836 */ /* 0x040fe20000000000 */
[C---:B------:R-:W-:Y:S01]  /*15440*/  ISETP.GE.AND P2, PT, R17.reuse, R0, PT ;  /* 0x000000001100720c */ /* 0x040fe20003f46270 */
[----:B------:R-:W3:Y:S01]  /*15450*/  MUFU.TANH R12, R12 ;  /* 0x0000000c000c7308 */ /* 0x000ee20000002400 */
[----:B------:R-:W-:Y:S01]  /*15460*/  ISETP.GE.AND P1, PT, R17, R2, PT ;  /* 0x000000021100720c */ /* 0x000fe20003f26270 */
[----:B------:R-:W-:Y:S01]  /*15470*/  VIADD R17, R6, 0xffffff99 ;  /* 0xffffff9906117836 */ /* 0x000fe20000000000 */
[----:B-1----:R-:W-:-:S02]  /*15480*/  FSEL R149, R34, -INF , !P4 ;  /* 0xff80000022957808 */ /* 0x002fc40006000000 */
[----:B------:R-:W-:Y:S01]  /*15490*/  FSEL R142, R164, -INF , !P1 ;  /* 0xff800000a48e7808 */ /* 0x000fe20004800000 */
[----:B------:R-:W-:Y:S01]  /*154a0*/  FMUL.FTZ R164, R150, UR4 ;  /* 0x0000000496a47c20 */ /* 0x000fe20008410000 */
[----:B------:R-:W-:Y:S01]  /*154b0*/  FSEL R140, R31, -INF , !P3 ;  /* 0xff8000001f8c7808 */ /* 0x000fe20005800000 */
[----:B------:R-:W1:Y:S01]  /*154c0*/  MUFU.TANH R13, R13 ;  /* 0x0000000d000d7308 */ /* 0x000e620000002400 */
[C---:B------:R-:W-:Y:S02]  /*154d0*/  ISETP.GE.AND P1, PT, R21.reuse, R0, PT ;  /* 0x000000001500720c */ /* 0x040fe40003f26270 */
[----:B------:R-:W-:Y:S01]  /*154e0*/  ISETP.GE.AND P4, PT, R21, R2, PT ;  /* 0x000000021500720c */ /* 0x000fe20003f86270 */
[----:B------:R-:W-:Y:S01]  /*154f0*/  VIADD R21, R6, 0xffffffa1 ;  /* 0xffffffa106157836 */ /* 0x000fe20000000000 */
[C---:B------:R-:W-:Y:S02]  /*15500*/  ISETP.GE.AND P3, PT, R17.reuse, R0, PT ;  /* 0x000000001100720c */ /* 0x040fe40003f66270 */
[----:B------:R-:W-:Y:S01]  /*15510*/  FSEL R143, R30, -INF , !P2 ;  /* 0xff8000001e8f7808 */ /* 0x000fe20005000000 */
[----:B------:R-:W-:Y:S01]  /*15520*/  MUFU.TANH R10, R10 ;  /* 0x0000000a000a7308 */ /* 0x000fe20000002400 */
[----:B------:R-:W-:-:S02]  /*15530*/  ISETP.GE.AND P2, PT, R17, R2, PT ;  /* 0x000000021100720c */ /* 0x000fc40003f46270 */
[----:B------:R-:W-:Y:S01]  /*15540*/  HMMA.16816.F32.BF16 R16, R180, R18, R144 ;  /* 0x00000012b410723c */ /* 0x000fe20000041890 */
[----:B--2---:R-:W-:Y:S01]  /*15550*/  FSEL R150, R5, -INF , !P6 ;  /* 0xff80000005967808 */ /* 0x004fe20007000000 */
[----:B------:R-:W-:Y:S01]  /*15560*/  VIADD R5, R6, 0xffffffa9 ;  /* 0xffffffa906057836 */ /* 0x000fe20000000000 */
[----:B------:R-:W-:Y:S02]  /*15570*/  FSEL R141, R4, -INF , !P3 ;  /* 0xff800000048d7808 */ /* 0x000fe40005800000 */
[----:B------:R-:W2:Y:S01]  /*15580*/  MUFU.TANH R20, R20 ;  /* 0x0000001400147308 */ /* 0x000ea20000002400 */
[C---:B------:R-:W-:Y:S02]  /*15590*/  ISETP.GE.AND P6, PT, R21.reuse, R0, PT ;  /* 0x000000001500720c */ /* 0x040fe40003fc6270 */
[----:B------:R-:W-:Y:S01]  /*155a0*/  ISETP.GE.AND P3, PT, R21, R2, PT ;  /* 0x000000021500720c */ /* 0x000fe20003f66270 */
[C---:B------:R-:W-:Y:S01]  /*155b0*/  VIADD R21, R6.reuse, 0xffffffa8 ;  /* 0xffffffa806157836 */ /* 0x040fe20000000000 */
[----:B----4-:R-:W-:Y:S01]  /*155c0*/  FSEL R146, R7, -INF , !P4 ;  /* 0xff80000007927808 */ /* 0x010fe20006000000 */
[----:B------:R-:W-:Y:S01]  /*155d0*/  VIADD R7, R6, 0xffffffb0 ;  /* 0xffffffb006077836 */ /* 0x000fe20000000000 */
[----:B------:R-:W-:Y:S01]  /*155e0*/  FSEL R179, R179, -INF , !P6 ;  /* 0xff800000b3b37808 */ /* 0x000fe20007000000 */
[----:B------:R-:W4:Y:S01]  /*155f0*/  MUFU.TANH R178, R154 ;  /* 0x0000009a00b27308 */ /* 0x000f220000002400 */
[----:B---3--:R-:W-:-:S02]  /*15600*/  FSEL R181, R12, -INF , !P1 ;  /* 0xff8000000cb57808 */ /* 0x008fc40004800000 */
[C---:B------:R-:W-:Y:S02]  /*15610*/  ISETP.GE.AND P4, PT, R5.reuse, R0, PT ;  /* 0x000000000500720c */ /* 0x040fe40003f86270 */
[-C--:B------:R-:W-:Y:S01]  /*15620*/  ISETP.GE.AND P6, PT, R5, R2.reuse, PT ;  /* 0x000000020500720c */ /* 0x080fe20003fc6270 */
[----:B------:R-:W-:Y:S01]  /*15630*/  VIADD R5, R6, 0xffffffb1 ;  /* 0xffffffb106057836 */ /* 0x000fe20000000000 */
[----:B------:R-:W-:Y:S01]  /*15640*/  ISETP.GE.AND P1, PT, R21, R2, PT ;  /* 0x000000021500720c */ /* 0x000fe20003f26270 */
[----:B------:R-:W3:Y:S01]  /*15650*/  MUFU.TANH R176, R155 ;  /* 0x0000009b00b07308 */ /* 0x000ee20000002400 */
[----:B-1----:R-:W-:Y:S01]  /*15660*/  FSEL R144, R13, -INF , !P3 ;  /* 0xff8000000d907808 */ /* 0x002fe20005800000 */
[----:B------:R-:W-:Y:S01]  /*15670*/  FMUL.FTZ R16, R16, UR4 ;  /* 0x0000000410107c20 */ /* 0x000fe20008410000 */
[----:B--2---:R-:W-:Y:S01]  /*15680*/  FSEL R145, R20, -INF , !P4 ;  /* 0xff80000014917808 */ /* 0x004fe20006000000 */
[----:B------:R-:W-:Y:S01]  /*15690*/  FMUL.FTZ R17, R17, UR4 ;  /* 0x0000000411117c20 */ /* 0x000fe20008410000 */
[----:B------:R-:W-:Y:S01]  /*156a0*/  ISETP.GE.AND P3, PT, R7, R0, PT ;  /* 0x000000000700720c */ /* 0x000fe20003f66270 */
[----:B------:R-:W-:Y:S01]  /*156b0*/  FMUL.FTZ R18, R18, UR4 ;  /* 0x0000000412127c20 */ /* 0x000fe20008410000 */
[----:B------:R-:W-:Y:S01]  /*156c0*/  ISETP.GE.AND P4, PT, R5, R2, PT ;  /* 0x000000020500720c */ /* 0x000fe20003f86270 */
[----:B------:R1:W2:Y:S01]  /*156d0*/  MUFU.TANH R169, R148 ;  /* 0x0000009400a97308 */ /* 0x0002a20000002400 */
[----:B----4-:R-:W-:Y:S01]  /*156e0*/  FSEL R178, R178, -INF , !P1 ;  /* 0xff800000b2b27808 */ /* 0x010fe20004800000 */
[----:B------:R-:W-:Y:S01]  /*156f0*/  FMUL.FTZ R19, R19, UR4 ;  /* 0x0000000413137c20 */ /* 0x000fe20008410000 */
[----:B------:R-:W-:Y:S01]  /*15700*/  ISETP.GE.AND P1, PT, R5, R0, PT ;  /* 0x000000000500720c */ /* 0x000fe20003f26270 */
[----:B------:R-:W-:-:S04]  /*15710*/  VIADD R5, R6, 0xffffffb9 ;  /* 0xffffffb906057836 */ /* 0x000fc80000000000 */
[----:B------:R-:W4:Y:S01]  /*15720*/  MUFU.TANH R166, R151 ;  /* 0x0000009700a67308 */ /* 0x000f220000002400 */
[----:B---3--:R-:W-:-:S07]  /*15730*/  FSEL R176, R176, -INF , !P6 ;  /* 0xff800000b0b07808 */ /* 0x008fce0007000000 */
[----:B------:R-:W3:Y:S01]  /*15740*/  MUFU.TANH R171, R171 ;  /* 0x000000ab00ab7308 */ /* 0x000ee20000002400 */
[----:B-1----:R-:W-:Y:S02]  /*15750*/  FSEL R148, R35, -INF , !P2 ;  /* 0xff80000023947808 */ /* 0x002fe40005000000 */
[----:B------:R-:W-:Y:S02]  /*15760*/  ISETP.GE.AND P2, PT, R21, R0, PT ;  /* 0x000000001500720c */ /* 0x000fe40003f46270 */
[----:B--2---:R-:W-:Y:S02]  /*15770*/  FSEL R169, R169, -INF , !P3 ;  /* 0xff800000a9a97808 */ /* 0x004fe40005800000 */
[----:B------:R-:W-:Y:S01]  /*15780*/  FSEL R147, R10, -INF , !P2 ;  /* 0xff8000000a937808 */ /* 0x000fe20005000000 */
[----:B------:R-:W1:Y:S01]  /*15790*/  MUFU.TANH R164, R164 ;  /* 0x000000a400a47308 */ /* 0x000e620000002400 */
[----:B------:R-:W-:Y:S01]  /*157a0*/  ISETP.GE.AND P2, PT, R7, R2, PT ;  /* 0x000000020700720c */ /* 0x000fe20003f46270 */
[----:B------:R-:W-:Y:S01]  /*157b0*/  VIADD R7, R6, 0xffffffb8 ;  /* 0xffffffb806077836 */ /* 0x000fe20000000000 */
[----:B------:R-:W-:-:S02]  /*157c0*/  ISETP.GE.AND P3, PT, R5, R0, PT ;  /* 0x000000000500720c */ /* 0x000fc40003f66270 */
[----:B----4-:R-:W-:Y:S01]  /*157d0*/  FSEL R166, R166, -INF , !P4 ;  /* 0xff800000a6a67808 */ /* 0x010fe20006000000 */
[----:B------:R-:W-:Y:S01]  /*157e0*/  BAR.SYNC.DEFER_BLOCKING 0x0 ;  /* 0x0000000000007b1d */ /* 0x000fe20000010000 */
[----:B------:R-:W-:Y:S01]  /*157f0*/  ISETP.GE.AND P6, PT, R7, R0, PT ;  /* 0x000000000700720c */ /* 0x000fe20003fc6270 */
[----:B------:R-:W-:Y:S01]  /*15800*/  VIADD R0, R134, 0xfffffffe ;  /* 0xfffffffe86007836 */ /* 0x000fe20000000000 */
[----:B---3--:R-:W-:Y:S02]  /*15810*/  FSEL R171, R171, -INF , !P1 ;  /* 0xff800000abab7808 */ /* 0x008fe40004800000 */
[----:B------:R-:W-:Y:S01]  /*15820*/  ISETP.GE.AND P1, PT, R5, R2, PT ;  /* 0x000000020500720c */ /* 0x000fe20003f26270 */
[----:B------:R-:W2:Y:S01]  /*15830*/  MUFU.TANH R167, R16 ;  /* 0x0000001000a77308 */ /* 0x000ea20000002400 */
[----:B------:R-:W-:Y:S02]  /*15840*/  ISETP.GT.AND P4, PT, R0, R195, PT ;  /* 0x000000c30000720c */ /* 0x000fe40003f84270 */
[----:B-1----:R-:W-:-:S02]  /*15850*/  FSEL R164, R164, -INF , !P2 ;  /* 0xff800000a4a47808 */ /* 0x002fc40005000000 */
[----:B------:R-:W-:-:S03]  /*15860*/  ISETP.GE.AND P2, PT, R7, R2, PT ;  /* 0x000000020700720c */ /* 0x000fc60003f46270 */
[----:B------:R-:W1:Y:S08]  /*15870*/  MUFU.TANH R165, R17 ;  /* 0x0000001100a57308 */ /* 0x000e700000002400 */
[----:B------:R-:W3:Y:S01]  /*15880*/  MUFU.TANH R162, R18 ;  /* 0x0000001200a27308 */ /* 0x000ee20000002400 */
[----:B--2---:R-:W-:-:S07]  /*15890*/  FSEL R167, R167, -INF , !P6 ;  /* 0xff800000a7a77808 */ /* 0x004fce0007000000 */
[----:B------:R-:W2:Y:S01]  /*158a0*/  MUFU.TANH R160, R19 ;  /* 0x0000001300a07308 */ /* 0x000ea20000002400 */
[----:B-1----:R-:W-:Y:S02]  /*158b0*/  FSEL R165, R165, -INF , !P3 ;  /* 0xff800000a5a57808 */ /* 0x002fe40005800000 */
[----:B---3--:R-:W-:Y:S02]  /*158c0*/  FSEL R162, R162, -INF , !P2 ;  /* 0xff800000a2a27808 */ /* 0x008fe40005000000 */
[----:B--2---:R-:W-:Y:S01]  /*158d0*/  FSEL R160, R160, -INF , !P1 ;  /* 0xff800000a0a07808 */ /* 0x004fe20004800000 */
        /* <DEDUP_REMOVED lines=65> */
.L_x_3188:
        /* <DEDUP_REMOVED lines=8> */
.L_x_3189:
        /* <DEDUP_REMOVED lines=25> */
.L_x_3187:
        /* <DEDUP_REMOVED lines=19> */
[----:B------:R-:W-:-:S03]  /*16030*/  @P4 IADD3 R134, PT, PT, R134, -0x3, RZ ;  /* 0xfffffffd86864810 */ /* 0x000fc60007ffe0ff */
        /* <DEDUP_REMOVED lines=16> */
[----:B------:R-:W-:Y:S01]  /*16140*/  FMUL.FTZ R3, R3, UR4 ;  /* 0x0000000403037c20 */ /* 0x000fe20008410000 */
[----:B------:R-:W-:Y:S01]  /*16150*/  FSEL R5, R133, RZ, P2 ;  /* 0x000000ff85057208 */ /* 0x000fe20001000000 */
[--C-:B------:R-:W-:Y:S01]  /*16160*/  FFMA.FTZ R136, R8, UR4, -R161.reuse ;  /* 0x0000000408887c23 */ /* 0x100fe200080108a1 */
[----:B------:R-:W-:Y:S01]  /*16170*/  IADD3 R16, PT, PT, R188, 0xc000, RZ ;  /* 0x0000c000bc107810 */ /* 0x000fe20007ffe0ff */
[----:B------:R-:W-:Y:S01]  /*16180*/  FFMA.FTZ R7, R14, UR4, -R161 ;  /* 0x000000040e077c23 */ /* 0x000fe200080108a1 */
[----:B------:R-:W-:Y:S01]  /*16190*/  IADD3 R159, PT, PT, R188, 0xc040, RZ ;  /* 0x0000c040bc9f7810 */ /* 0x000fe20007ffe0ff */
[----:B------:R-:W-:Y:S01]  /*161a0*/  FADD.FTZ R4, R132, -R5 ;  /* 0x8000000584047221 */ /* 0x000fe20000010000 */
[----:B------:R-:W-:Y:S01]  /*161b0*/  @P0 IADD3 R159, PT, PT, R16, -0x40, RZ ;  /* 0xffffffc0109f0810 */ /* 0x000fe20007ffe0ff */
[--C-:B------:R-:W-:Y:S01]  /*161c0*/  FFMA.FTZ R132, R32, UR4, -R161.reuse ;  /* 0x0000000420847c23 */ /* 0x100fe200080108a1 */
[----:B------:R-:W-:Y:S01]  /*161d0*/  FSEL R168, R168, RZ, P2 ;  /* 0x000000ffa8a87208 */ /* 0x000fe20001000000 */
[----:B------:R-:W-:Y:S01]  /*161e0*/  FMUL.FTZ R153, R4, UR4 ;  /* 0x0000000404997c20 */ /* 0x000fe20008410000 */
[----:B------:R-:W1:Y:S01]  /*161f0*/  MUFU.EX2 R3, R3 ;  /* 0x0000000300037308 */ /* 0x000e620000000800 */
[----:B------:R-:W2:Y:S01]  /*16200*/  LDSM.16.MT88.4 R28, [R159] ;  /* 0x000000009f1c783b */ /* 0x000ea20000004200 */
[----:B------:R-:W-:Y:S01]  /*16210*/  IADD3 R163, PT, PT, R155, R188, RZ ;  /* 0x000000bc9ba37210 */ /* 0x000fe20007ffe0ff */
[--C-:B------:R-:W-:Y:S01]  /*16220*/  FFMA.FTZ R156, R9, UR4, -R168.reuse ;  /* 0x00000004099c7c23 */ /* 0x100fe200080108a8 */
[--C-:B------:R-:W-:Y:S01]  /*16230*/  FFMA.FTZ R152, R177, UR4, -R168.reuse ;  /* 0x00000004b1987c23 */ /* 0x100fe200080108a8 */
[--C-:B------:R-:W-:Y:S01]  /*16240*/  FFMA.FTZ R138, R11, UR4, -R168.reuse ;  /* 0x000000040b8a7c23 */ /* 0x100fe200080108a8 */
[--C-:B------:R-:W-:Y:S01]  /*16250*/  FFMA.FTZ R137, R15, UR4, -R168.reuse ;  /* 0x000000040f897c23 */ /* 0x100fe200080108a8 */
[----:B------:R-:W-:Y:S01]  /*16260*/  IADD3 R155, PT, PT, R155, R159, RZ ;  /* 0x0000009f9b9b7210 */ /* 0x000fe20007ffe0ff */
[----:B------:R-:W3:Y:S01]  /*16270*/  MUFU.EX2 R153, R153 ;  /* 0x0000009900997308 */ /* 0x000ee20000000800 */
[----:B------:R-:W-:Y:S01]  /*16280*/  LDSM.16.MT88.4 R20, [R163+0xc000] ;  /* 0x00c00000a314783b */ /* 0x000fe20000004200 */
[--C-:B------:R-:W-:Y:S01]  /*16290*/  FFMA.FTZ R157, R157, UR4, -R168.reuse ;  /* 0x000000049d9d7c23 */ /* 0x100fe200080108a8 */
[--C-:B------:R-:W-:Y:S01]  /*162a0*/  FFMA.FTZ R158, R143, UR4, -R168.reuse ;  /* 0x000000048f9e7c23 */ /* 0x100fe200080108a8 */
[--C-:B------:R-:W-:Y:S01]  /*162b0*/  FFMA.FTZ R170, R149, UR4, -R168.reuse ;  /* 0x0000000495aa7c23 */ /* 0x100fe200080108a8 */
[----:B------:R-:W-:Y:S01]  /*162c0*/  LDSM.16.MT88.4 R12, [R188+0xc000] ;  /* 0x00c00000bc0c783b */ /* 0x000fe20000004200 */
        /* <DEDUP_REMOVED lines=27> */
[----:B-1----:R-:W-:Y:S01]  /*16480*/  F2FP.BF16.F32.PACK_AB R4, R152, R156 ;  /* 0x0000009c9804723e */ /* 0x002fe200000010ff */
        /* <DEDUP_REMOVED lines=14> */
[----:B------:R-:W1:Y:S01]  /*16570*/  MUFU.EX2 R136, R136 ;  /* 0x0000008800887308 */ /* 0x000e620000000800 */
        /* <DEDUP_REMOVED lines=16> */
[----:B-1----:R-:W-:Y:S01]  /*16680*/  F2FP.BF16.F32.PACK_AB R5, R136, R154 ;  /* 0x0000009a8805723e */ /* 0x002fe200000010ff */
        /* <DEDUP_REMOVED lines=42> */
[--C-:B------:R-:W-:Y:S01]  /*16930*/  FFMA.FTZ R177, R150, UR4, -R161.reuse ;  /* 0x0000000496b17c23 */ /* 0x100fe200080108a1 */
[--C-:B------:R-:W-:Y:S01]  /*16940*/  FFMA.FTZ R174, R148, UR4, -R161.reuse ;  /* 0x0000000494ae7c23 */ /* 0x100fe200080108a1 */
[----:B------:R-:W-:Y:S01]  /*16950*/  MUFU.EX2 R157, R157 ;  /* 0x0000009d009d7308 */ /* 0x000fe20000000800 */
[-C--:B------:R-:W-:Y:S01]  /*16960*/  FMUL.FTZ R8, R128, R153.reuse ;  /* 0x0000009980087220 */ /* 0x080fe20000410000 */
[C---:B------:R-:W-:Y:S01]  /*16970*/  HMMA.16816.F32.BF16 R48, R4.reuse, R106, R48 ;  /* 0x0000006a0430723c */ /* 0x040fe20000041830 */
[----:B------:R-:W2:Y:S01]  /*16980*/  LDSM.16.MT88.4 R104, [R188+0x10000] ;  /* 0x01000000bc68783b */ /* 0x000ea20000004200 */
[----:B------:R-:W-:Y:S01]  /*16990*/  FMUL.FTZ R9, R129, R153 ;  /* 0x0000009981097220 */ /* 0x000fe20000410000 */
[-C--:B------:R-:W-:Y:S01]  /*169a0*/  FMUL.FTZ R10, R130, R3.reuse ;  /* 0x00000003820a7220 */ /* 0x080fe20000410000 */
[----:B------:R-:W-:Y:S01]  /*169b0*/  FMUL.FTZ R11, R131, R3 ;  /* 0x00000003830b7220 */ /* 0x000fe20000410000 */
[-C--:B------:R-:W-:Y:S01]  /*169c0*/  FMUL.FTZ R124, R124, R153.reuse ;  /* 0x000000997c7c7220 */ /* 0x080fe20000410000 */
[----:B------:R-:W3:Y:S01]  /*169d0*/  MUFU.EX2 R158, R158 ;  /* 0x0000009e009e7308 */ /* 0x000ee20000000800 */
[----:B------:R-:W-:Y:S01]  /*169e0*/  FMUL.FTZ R125, R125, R153 ;  /* 0x000000997d7d7220 */ /* 0x000fe20000410000 */
[C---:B----4-:R-:W-:Y:S01]  /*169f0*/  HMMA.16816.F32.BF16 R52, R4.reuse, R112, R52 ;  /* 0x000000700434723c */ /* 0x050fe20000041834 */
[-C--:B------:R-:W-:Y:S01]  /*16a00*/  FMUL.FTZ R126, R126, R3.reuse ;  /* 0x000000037e7e7220 */ /* 0x080fe20000410000 */
[----:B------:R-:W-:Y:S01]  /*16a10*/  FMUL.FTZ R127, R127, R3 ;  /* 0x000000037f7f7220 */ /* 0x000fe20000410000 */
[-C--:B------:R-:W-:Y:S01]  /*16a20*/  FMUL.FTZ R92, R92, R153.reuse ;  /* 0x000000995c5c7220 */ /* 0x080fe20000410000 */
[----:B------:R-:W-:Y:S01]  /*16a30*/  FMUL.FTZ R93, R93, R153 ;  /* 0x000000995d5d7220 */ /* 0x000fe20000410000 */
[-C--:B------:R-:W-:Y:S01]  /*16a40*/  FMUL.FTZ R94, R94, R3.reuse ;  /* 0x000000035e5e7220 */ /* 0x080fe20000410000 */
[----:B------:R-:W-:Y:S01]  /*16a50*/  MUFU.EX2 R170, R170 ;  /* 0x000000aa00aa7308 */ /* 0x000fe20000000800 */
[----:B------:R-:W-:Y:S01]  /*16a60*/  FMUL.FTZ R95, R95, R3 ;  /* 0x000000035f5f7220 */ /* 0x000fe20000410000 */
[C---:B------:R-:W-:Y:S01]  /*16a70*/  HMMA.16816.F32.BF16 R56, R4.reuse, R114, R56 ;  /* 0x000000720438723c */ /* 0x040fe20000041838 */
[----:B------:R-:W4:Y:S01]  /*16a80*/  LDSM.16.MT88.4 R112, [R163+0x10000] ;  /* 0x01000000a370783b */ /* 0x000f220000004200 */
[-C--:B------:R-:W-:Y:S01]  /*16a90*/  FMUL.FTZ R96, R96, R153.reuse ;  /* 0x0000009960607220 */ /* 0x080fe20000410000 */
[----:B------:R-:W-:Y:S01]  /*16aa0*/  FMUL.FTZ R97, R97, R153 ;  /* 0x0000009961617220 */ /* 0x000fe20000410000 */
[-C--:B------:R-:W-:Y:S01]  /*16ab0*/  FMUL.FTZ R98, R98, R3.reuse ;  /* 0x0000000362627220 */ /* 0x080fe20000410000 */
[----:B------:R-:W-:Y:S01]  /*16ac0*/  FMUL.FTZ R99, R99, R3 ;  /* 0x0000000363637220 */ /* 0x000fe20000410000 */
[----:B------:R-:W-:Y:S01]  /*16ad0*/  MUFU.EX2 R173, R173 ;  /* 0x000000ad00ad7308 */ /* 0x000fe20000000800 */
[----:B------:R-:W-:Y:S01]  /*16ae0*/  LDSM.16.MT88.4 R140, [R188+0xc800] ;  /* 0x00c80000bc8c783b */ /* 0x000fe20000004200 */
[C---:B------:R-:W-:Y:S01]  /*16af0*/  HMMA.16816.F32.BF16 R16, R4.reuse, R20, R16 ;  /* 0x000000140410723c */ /* 0x040fe20000041810 */
[--C-:B------:R-:W-:Y:S01]  /*16b00*/  FFMA.FTZ R180, R181, UR4, -R168.reuse ;  /* 0x00000004b5b47c23 */ /* 0x100fe200080108a8 */
[--C-:B------:R-:W-:Y:S01]  /*16b10*/  FFMA.FTZ R179, R179, UR4, -R168.reuse ;  /* 0x00000004b3b37c23 */ /* 0x100fe200080108a8 */
[----:B------:R-:W-:Y:S01]  /*16b20*/  LDSM.16.MT88.4 R128, [R159+0x800] ;  /* 0x000800009f80783b */ /* 0x000fe20000004200 */
[--C-:B------:R-:W-:Y:S01]  /*16b30*/  FFMA.FTZ R181, R147, UR4, -R168.reuse ;  /* 0x0000000493b57c23 */ /* 0x100fe200080108a8 */
[--C-:B------:R-:W-:Y:S01]  /*16b40*/  FFMA.FTZ R182, R145, UR4, -R168.reuse ;  /* 0x0000000491b67c23 */ /* 0x100fe200080108a8 */
[----:B------:R-:W-:Y:S01]  /*16b50*/  MUFU.EX2 R172, R172 ;  /* 0x000000ac00ac7308 */ /* 0x000fe20000000800 */
[----:B------:R-:W-:Y:S01]  /*16b60*/  LDSM.16.MT88.4 R148, [R159+0x4800] ;  /* 0x004800009f94783b */ /* 0x000fe20000004200 */
[C---:B-1----:R-:W-:Y:S01]  /*16b70*/  HMMA.16816.F32.BF16 R60, R4.reuse, R108, R60 ;  /* 0x0000006c043c723c */ /* 0x042fe2000004183c */
[--C-:B------:R-:W-:Y:S01]  /*16b80*/  FFMA.FTZ R183, R146, UR4, -R161.reuse ;  /* 0x0000000492b77c23 */ /* 0x100fe200080108a1 */
[--C-:B------:R-:W-:Y:S01]  /*16b90*/  FFMA.FTZ R190, R144, UR4, -R161.reuse ;  /* 0x0000000490be7c23 */ /* 0x100fe200080108a1 */
[--C-:B------:R-:W-:Y:S01]  /*16ba0*/  FFMA.FTZ R178, R178, UR4, -R161.reuse ;  /* 0x00000004b2b27c23 */ /* 0x100fe200080108a1 */
[--C-:B------:R-:W-:Y:S01]  /*16bb0*/  FFMA.FTZ R189, R176, UR4, -R161.reuse ;  /* 0x00000004b0bd7c23 */ /* 0x100fe200080108a1 */
[----:B------:R-:W-:Y:S01]  /*16bc0*/  LDSM.16.MT88.4 R144, [R188+0xd000] ;  /* 0x00d00000bc90783b */ /* 0x000fe20000004200 */
[----:B------:R-:W1:Y:S01]  /*16bd0*/  MUFU.EX2 R175, R175 ;  /* 0x000000af00af7308 */ /* 0x000e620000000800 */
[--C-:B------:R-:W-:Y:S01]  /*16be0*/  FFMA.FTZ R169, R169, UR4, -R168.reuse ;  /* 0x00000004a9a97c23 */ /* 0x100fe200080108a8 */
[C---:B------:R-:W-:Y:S01]  /*16bf0*/  HMMA.16816.F32.BF16 R64, R4.reuse, R110, R64 ;  /* 0x0000006e0440723c */ /* 0x040fe20000041840 */
[----:B------:R-:W5:Y:S01]  /*16c00*/  LDSM.16.MT88.4 R108, [R159+0x4000] ;  /* 0x004000009f6c783b */ /* 0x000f620000004200 */
[--C-:B------:R-:W-:Y:S01]  /*16c10*/  FFMA.FTZ R176, R171, UR4, -R168.reuse ;  /* 0x00000004abb07c23 */ /* 0x100fe200080108a8 */
[--C-:B------:R-:W-:Y:S01]  /*16c20*/  FFMA.FTZ R167, R167, UR4, -R168.reuse ;  /* 0x00000004a7a77c23 */ /* 0x100fe200080108a8 */
[----:B------:R-:W-:Y:S01]  /*16c30*/  FFMA.FTZ R168, R165, UR4, -R168 ;  /* 0x00000004a5a87c23 */ /* 0x000fe200080108a8 */
[--C-:B------:R-:W-:Y:S01]  /*16c40*/  FFMA.FTZ R164, R164, UR4, -R161.reuse ;  /* 0x00000004a4a47c23 */ /* 0x100fe200080108a1 */
[----:B------:R-:W-:Y:S01]  /*16c50*/  MUFU.EX2 R177, R177 ;  /* 0x000000b100b17308 */ /* 0x000fe20000000800 */
[--C-:B------:R-:W-:Y:S01]  /*16c60*/  FFMA.FTZ R165, R166, UR4, -R161.reuse ;  /* 0x00000004a6a57c23 */ /* 0x100fe200080108a1 */
[C---:B------:R-:W-:Y:S01]  /*16c70*/  HMMA.16816.F32.BF16 R20, R4.reuse, R22, R116 ;  /* 0x000000160414723c */ /* 0x040fe20000041874 */
[----:B------:R-:W3:Y:S01]  /*16c80*/  LDSM.16.MT88.4 R116, [R188+0xe000] ;  /* 0x00e00000bc74783b */ /* 0x000ee20000004200 */
[--C-:B------:R-:W-:Y:S01]  /*16c90*/  FFMA.FTZ R162, R162, UR4, -R161.reuse ;  /* 0x00000004a2a27c23 */ /* 0x100fe200080108a1 */
[----:B------:R-:W-:Y:S01]  /*16ca0*/  FFMA.FTZ R161, R160, UR4, -R161 ;  /* 0x00000004a0a17c23 */ /* 0x000fe200080108a1 */
[----:B------:R-:W-:Y:S01]  /*16cb0*/  FFMA.FTZ R153, R211, R153, R156 ;  /* 0x00000099d3997223 */ /* 0x000fe2000001009c */
[----:B------:R-:W-:Y:S01]  /*16cc0*/  FFMA.FTZ R3, R209, R3, R154 ;  /* 0x00000003d1037223 */ /* 0x000fe2000001009a */
[----:B------:R-:W1:Y:S02]  /*16cd0*/  MUFU.EX2 R174, R174 ;  /* 0x000000ae00ae7308 */ /* 0x000e640000000800 */
[----:B--2---:R-:W-:Y:S01]  /*16ce0*/  HMMA.16816.F32.BF16 R68, R4, R104, R68 ;  /* 0x000000680444723c */ /* 0x004fe20000041844 */
[----:B------:R-:W-:Y:S01]  /*16cf0*/  FADD.FTZ R153, R152, R153 ;  /* 0x0000009998997221 */ /* 0x000fe20000010000 */
[----:B------:R-:W-:Y:S01]  /*16d00*/  FADD.FTZ R136, R136, R3 ;  /* 0x0000000388887221 */ /* 0x000fe20000010000 */
[----:B------:R-:W-:-:S02]  /*16d10*/  MOV R3, R2 ;  /* 0x0000000200037202 */ /* 0x000fc40000000f00 */
[----:B------:R-:W-:Y:S01]  /*16d20*/  FADD.FTZ R138, R138, R153 ;  /* 0x000000998a8a7221 */ /* 0x000fe20000010000 */
[----:B------:R-:W-:Y:S01]  /*16d30*/  MUFU.EX2 R180, R180 ;  /* 0x000000b400b47308 */ /* 0x000fe20000000800 */
[----:B------:R-:W-:Y:S01]  /*16d40*/  FADD.FTZ R135, R135, R136 ;  /* 0x0000008887877221 */ /* 0x000fe20000010000 */
[C---:B------:R-:W-:Y:S01]  /*16d50*/  HMMA.16816.F32.BF16 R72, R4.reuse, R106, R72 ;  /* 0x0000006a0448723c */ /* 0x040fe20000041848 */
[----:B------:R-:W2:Y:S01]  /*16d60*/  LDSM.16.MT88.4 R104, [R155+0x4000] ;  /* 0x004000009b68783b */ /* 0x000ea20000004200 */
[----:B------:R-:W-:Y:S01]  /*16d70*/  FADD.FTZ R138, R137, R138 ;  /* 0x0000008a898a7221 */ /* 0x000fe20000010000 */
[----:B------:R-:W-:Y:S01]  /*16d80*/  FADD.FTZ R135, R132, R135 ;  /* 0x0000008784877221 */ /* 0x000fe20000010000 */
[-C--:B------:R-:W-:Y:S02]  /*16d90*/  MOV R132, R133.reuse ;  /* 0x0000008500847202 */ /* 0x080fe40000000f00 */
[----:B------:R-:W1:Y:S01]  /*16da0*/  MUFU.EX2 R179, R179 ;  /* 0x000000b300b37308 */ /* 0x000e620000000800 */
[----:B------:R-:W-:Y:S01]  /*16db0*/  @P4 MOV R3, R2 ;  /* 0x0000000200034202 */ /* 0x000fe20000000f00 */
[----:B------:R-:W-:Y:S01]  /*16dc0*/  HMMA.16816.F32.BF16 R32, R4, R120, R32 ;  /* 0x000000780420723c */ /* 0x000fe20000041820 */
[----:B------:R-:W-:-:S05]  /*16dd0*/  @P4 MOV R132, R133 ;  /* 0x0000008500844202 */ /* 0x000fca0000000f00 */
[----:B------:R-:W-:Y:S02]  /*16de0*/  MUFU.EX2 R181, R181 ;  /* 0x000000b500b57308 */ /* 0x000fe40000000800 */
[C---:B------:R-:W-:Y:S01]  /*16df0*/  HMMA.16816.F32.BF16 R100, R4.reuse, R122, R100 ;  /* 0x0000007a0464723c */ /* 0x040fe20000041864 */
[----:B------:R-:W-:Y:S05]  /*16e00*/  LDSM.16.MT88.4 R120, [R188+0xe800] ;  /* 0x00e80000bc78783b */ /* 0x000fea0000004200 */
[----:B------:R-:W-:Y:S02]  /*16e10*/  MUFU.EX2 R182, R182 ;  /* 0x000000b600b67308 */ /* 0x000fe40000000800 */
[C---:B----4-:R-:W-:Y:S06]  /*16e20*/  HMMA.16816.F32.BF16 R76, R4.reuse, R112, R76 ;  /* 0x00000070044c723c */ /* 0x050fec000004184c */
[----:B------:R-:W-:Y:S02]  /*16e30*/  MUFU.EX2 R183, R183 ;  /* 0x000000b700b77308 */ /* 0x000fe40000000800 */
[C---:B------:R-:W-:Y:S01]  /*16e40*/  HMMA.16816.F32.BF16 R80, R4.reuse, R114, R80 ;  /* 0x000000720450723c */ /* 0x040fe20000041850 */
[----:B------:R-:W4:Y:S05]  /*16e50*/  LDSM.16.MT88.4 R112, [R163+0xc800] ;  /* 0x00c80000a370783b */ /* 0x000f2a0000004200 */
[----:B------:R-:W4:Y:S02]  /*16e60*/  MUFU.EX2 R190, R190 ;  /* 0x000000be00be7308 */ /* 0x000f240000000800 */
[C---:B-----5:R-:W-:Y:S06]  /*16e70*/  HMMA.16816.F32.BF16 R84, R4.reuse, R108, R84 ;  /* 0x0000006c0454723c */ /* 0x060fec0000041854 */
[----:B------:R-:W-:Y:S02]  /*16e80*/  MUFU.EX2 R178, R178 ;  /* 0x000000b200b27308 */ /* 0x000fe40000000800 */
[C---:B------:R-:W-:Y:S01]  /*16e90*/  HMMA.16816.F32.BF16 R88, R4.reuse, R110, R88 ;  /* 0x0000006e0458723c */ /* 0x040fe20000041858 */
[----:B------:R-:W5:Y:S05]  /*16ea0*/  LDSM.16.MT88.4 R108, [R159+0x2800] ;  /* 0x002800009f6c783b */ /* 0x000f6a0000004200 */
[----:B------:R-:W5:Y:S02]  /*16eb0*/  MUFU.EX2 R189, R189 ;  /* 0x000000bd00bd7308 */ /* 0x000f640000000800 */
[C---:B---3--:R-:W-:Y:S06]  /*16ec0*/  HMMA.16816.F32.BF16 R36, R4.reuse, R116, R36 ;  /* 0x000000740424723c */ /* 0x048fec0000041824 */
[----:B------:R-:W-:Y:S02]  /*16ed0*/  MUFU.EX2 R169, R169 ;  /* 0x000000a900a97308 */ /* 0x000fe40000000800 */
[C---:B------:R-:W-:Y:S01]  /*16ee0*/  HMMA.16816.F32.BF16 R40, R4.reuse, R118, R40 ;  /* 0x000000760428723c */ /* 0x040fe20000041828 */
[----:B------:R-:W3:Y:S05]  /*16ef0*/  LDSM.16.MT88.4 R116, [R163+0xe800] ;  /* 0x00e80000a374783b */ /* 0x000eea0000004200 */
[----:B------:R-:W3:Y:S02]  /*16f00*/  MUFU.EX2 R176, R176 ;  /* 0x000000b000b07308 */ /* 0x000ee40000000800 */
[C---:B------:R-:W-:Y:S06]  /*16f10*/  HMMA.16816.F32.BF16 R8, R4.reuse, R12, R8 ;  /* 0x0000000c0408723c */ /* 0x040fec0000041808 */
[----:B------:R-:W-:Y:S02]  /*16f20*/  MUFU.EX2 R167, R167 ;  /* 0x000000a700a77308 */ /* 0x000fe40000000800 */
[C---:B------:R-:W-:Y:S01]  /*16f30*/  HMMA.16816.F32.BF16 R12, R4.reuse, R14, R124 ;  /* 0x0000000e040c723c */ /* 0x040fe2000004187c */
[----:B------:R-:W3:Y:S05]  /*16f40*/  LDSM.16.MT88.4 R124, [R155+0x800] ;  /* 0x000800009b7c783b */ /* 0x000eea0000004200 */
[----:B------:R-:W-:Y:S02]  /*16f50*/  MUFU.EX2 R168, R168 ;  /* 0x000000a800a87308 */ /* 0x000fe40000000800 */
[C---:B--2---:R-:W-:Y:S06]  /*16f60*/  HMMA.16816.F32.BF16 R92, R4.reuse, R104, R92 ;  /* 0x00000068045c723c */ /* 0x044fec000004185c */
[----:B------:R-:W-:Y:S02]  /*16f70*/  MUFU.EX2 R164, R164 ;  /* 0x000000a400a47308 */ /* 0x000fe40000000800 */
        /* <DEDUP_REMOVED lines=126> */
[----:B------:R-:W-:Y:S01]  /*17760*/  HMMA.16816.F32.BF16 R48, R96, R150, R48 ;  /* 0x000000966030723c */ /* 0x000fe20000041830 */
[----:B------:R-:W-:-:S07]  /*17770*/  MOV R150, R0 ;  /* 0x0000000000967202 */ /* 0x000fce0000000f00 */
        /* <DEDUP_REMOVED lines=12> */
[----:B------:R-:W-:-:S04]  /*17840*/  NOP ;  /* 0x0000000000007918 */ /* 0x000fc80000000000 */
[----:B------:R-:W-:-:S15]  /*17850*/  @P4 BRA `(.L_x_3190) ;  /* 0x0000000000044947 */ /* 0x000fde0003800000 */
.L_x_3184:
[----:B------:R-:W-:-:S07]  /*17860*/  IADD3 R134, PT, PT, R150, -0x1, RZ ;  /* 0xffffffff96867810 */ /* 0x000fce0007ffe0ff */
.L_x_3190:
        /* <DEDUP_REMOVED lines=17> */
[----:B------:R-:W3:Y:S01]  /*17980*/  LDCU UR4, c[0x0][0x45c] ;  /* 0x00008b80ff0477ac */ /* 0x000ee20008000800 */
[----:B------:R-:W4:Y:S01]  /*17990*/  LDCU.64 UR8, c[0x0][0x3a0] ;  /* 0x00007400ff0877ac */ /* 0x000f220008000a00 */
[----:B------:R-:W2:Y:S01]  /*179a0*/  LDCU.64 UR10, c[0x0][0x3a8] ;  /* 0x00007500ff0a77ac */ /* 0x000ea20008000a00 */
[----:B-1----:R-:W-:-:S12]  /*179b0*/  ULEA UR5, UR5, UR13, 0x18 ;  /* 0x0000000d05057291 */ /* 0x002fd8000f8ec0ff */
.L_x_3195:
        /* <DEDUP_REMOVED lines=49> */
[C---:B------:R-:W-:Y:S01]  /*17cd0*/  IMAD R13, R5.reuse, R12, R13 ;  /* 0x0000000c050d7224 */ /* 0x040fe200078e020d */
[----:B------:R-:W1:Y:S02]  /*17ce0*/  LDC.64 R6, c[0x0][0x3c0] ;  /* 0x0000f000ff067b82 */ /* 0x000e640000000a00 */
        /* <DEDUP_REMOVED lines=20> */
[-C--:B------:R-:W-:Y:S01]  /*17e30*/  LEA.HI.X.SX32 R19, R11, R203.reuse, 0x2, P2 ;  /* 0x000000cb0b137211 */ /* 0x080fe200010f16ff */
[C---:B------:R-:W-:Y:S01]  /*17e40*/  IMAD.IADD R11, R15.reuse, 0x1, -R11 ;  /* 0x000000010f0b7824 */ /* 0x040fe200078e0a0b */
[----:B------:R-:W-:Y:S03]  /*17e50*/  LEA.HI.X.SX32 R17, R15, R203, 0x2, P0 ;  /* 0x000000cb0f117211 */ /* 0x000fe600000f16ff */
[----:B------:R-:W-:Y:S01]  /*17e60*/  IMAD R11, R11, R8, -0x40 ;  /* 0xffffffc00b0b7424 */ /* 0x000fe200078e0208 */
[----:B------:R-:W2:Y:S03]  /*17e70*/  LDG.E R12, desc[UR6][R18.64] ;  /* 0x00000006120c7981 */ /* 0x000ea6000c1e1900 */
[-C--:B-1----:R-:W-:Y:S01]  /*17e80*/  IMAD.WIDE.U32 R14, R11, R6.reuse, RZ ;  /* 0x000000060b0e7225 */ /* 0x082fe200078e00ff */
[----:B------:R-:W2:Y:S02]  /*17e90*/  LDG.E R5, desc[UR6][R16.64] ;  /* 0x0000000610057981 */ /* 0x000ea4000c1e1900 */
[----:B------:R-:W-:Y:S05]  /*17ea0*/  SHF.R.S32.HI R13, RZ, 0x1f, R11 ;  /* 0x0000001fff0d7819 */ /* 0x000fea000001140b */
[----:B------:R-:W-:Y:S04]  /*17eb0*/  IMAD R8, R13, R6, RZ ;  /* 0x000000060d087224 */ /* 0x000fe800078e02ff */
        /* <DEDUP_REMOVED lines=10> */
.L_x_3192:
[----:B------:R-:W-:Y:S02]  /*17f60*/  LEA R213, R213, UR5, 0x1 ;  /* 0x00000005d5d57c11 */ /* 0x000fe4000f8e08ff */
[----:B------:R-:W-:Y:S02]  /*17f70*/  SHF.L.U32 R3, R6, 0x5, RZ ;  /* 0x0000000506037819 */ /* 0x000fe400000006ff */
[----:B------:R-:W-:Y:S01]  /*17f80*/  LOP3.LUT R193, R4, 0x400, RZ, 0xc0, !PT ;  /* 0x0000040004c17812 */ /* 0x000fe200078ec0ff */
[----:B------:R-:W-:Y:S01]  /*17f90*/  @!PT LDS RZ, [RZ] ;  /* 0x00000000fffff984 */ /* 0x000fe20000000800 */
[----:B------:R-:W-:Y:S01]  /*17fa0*/  @!PT LDS RZ, [RZ] ;  /* 0x00000000fffff984 */ /* 0x000fe20000000800 */
[----:B------:R-:W-:Y:S01]  /*17fb0*/  @!PT LDS RZ, [RZ] ;  /* 0x00000000fffff984 */ /* 0x000fe20000000800 */
[----:B------:R-:W-:Y:S01]  /*17fc0*/  LDGSTS.E.BYPASS.LTC128B.128 [R213+0xc000], desc[UR6][R198.64] ;  /* 0x0c000000c6d57fae */ /* 0x000fe2000b981a06 */
[----:B------:R-:W-:Y:S02]  /*17fd0*/  SHF.L.U64.HI R6, R6, 0x5, R9 ;  /* 0x0000000506067819 */ /* 0x000fe40000010209 */
[C---:B------:R-:W-:Y:S03]  /*17fe0*/  IADD3 R4, P0, PT, R3.reuse, R198, RZ ;  /* 0x000000c603047210 */ /* 0x040fe60007f1e0ff */
[----:B------:R-:W-:Y:S01]  /*17ff0*/  LDGSTS.E.BYPASS.LTC128B.128 [R213+0xe000], desc[UR6][R198.64+0x80] ;  /* 0x0e000080c6d57fae */ /* 0x000fe2000b981a06 */
[----:B------:R-:W-:Y:S02]  /*18000*/  LEA R193, R2, R193, 0x1 ;  /* 0x000000c102c17211 */ /* 0x000fe400078e08ff */
[----:B------:R-:W-:Y:S03]  /*18010*/  IADD3.X R5, PT, PT, R6, R199, RZ, P0, !PT ;  /* 0x000000c706057210 */ /* 0x000fe600007fe4ff */
[----:B------:R-:W-:Y:S01]  /*18020*/  LDGSTS.E.BYPASS.LTC128B.128 [R213+0x10000], desc[UR6][R198.64+0x100] ;  /* 0x10000100c6d57fae */ /* 0x000fe2000b981a06 */
[C---:B------:R-:W-:Y:S02]  /*18030*/  IADD3 R12, P2, PT, R3.reuse, R4, RZ ;  /* 0x00000004030c7210 */ /* 0x040fe40007f5e0ff */
[----:B------:R-:W-:Y:S03]  /*18040*/  LEA R194, R194, UR5, 0x1 ;  /* 0x00000005c2c27c11 */ /* 0x000fe6000f8e08ff */
[----:B------:R-:W-:Y:S01]  /*18050*/  LDGSTS.E.BYPASS.LTC128B.128 [R213+0xc800], desc[UR6][R4.64] ;  /* 0x0c80000004d57fae */ /* 0x000fe2000b981a06 */
[C---:B------:R-:W-:Y:S02]  /*18060*/  IADD3.X R13, PT, PT, R6.reuse, R5, RZ, P2, !PT ;  /* 0x00000005060d7210 */ /* 0x040fe400017fe4ff */
[----:B------:R-:W-:Y:S03]  /*18070*/  IADD3 R2, P0, PT, R3, R12, RZ ;  /* 0x0000000c03027210 */ /* 0x000fe60007f1e0ff */
[----:B------:R-:W-:Y:S01]  /*18080*/  LDGSTS.E.BYPASS.LTC128B.128 [R213+0xe800], desc[UR6][R4.64+0x80] ;  /* 0x0e80008004d57fae */ /* 0x000fe2000b981a06 */
[----:B------:R-:W-:Y:S02]  /*18090*/  IADD3 R136, PT, PT, R193, UR5, RZ ;  /* 0x00000005c1887c10 */ /* 0x000fe4000fffe0ff */
[----:B------:R-:W-:Y:S03]  /*180a0*/  IADD3.X R3, PT, PT, R6, R13, RZ, P0, !PT ;  /* 0x0000000d06037210 */ /* 0x000fe600007fe4ff */
[----:B------:R-:W-:Y:S01]  /*180b0*/  LDGSTS.E.BYPASS.LTC128B.128 [R213+0x10800], desc[UR6][R4.64+0x100] ;  /* 0x1080010004d57fae */ /* 0x000fe2000b981a06 */
[----:B------:R-:W-:Y:S02]  /*180c0*/  LOP3.LUT P0, RZ, R184, 0x2, RZ, 0xc0, !PT ;  /* 0x00000002b8ff7812 */ /* 0x000fe4000780c0ff */
[----:B------:R-:W-:Y:S03]  /*180d0*/  IADD3 R206, PT, PT, R206, -0x1, RZ ;  /* 0xffffffffcece7810 */ /* 0x000fe60007ffe0ff */
[----:B------:R-:W-:Y:S01]  /*180e0*/  LDGSTS.E.BYPASS.LTC128B.128 [R213+0xd000], desc[UR6][R12.64] ;  /* 0x0d0000000cd57fae */ /* 0x000fe2000b981a06 */
[----:B------:R-:W-:Y:S02]  /*180f0*/  SEL R189, R186, 0xffffffe0, !P0 ;  /* 0xffffffe0babd7807 */ /* 0x000fe40004000000 */
[----:B------:R-:W-:Y:S03]  /*18100*/  LOP3.LUT P0, RZ, R184, 0x4, RZ, 0xc0, !PT ;  /* 0x00000004b8ff7812 */ /* 0x000fe6000780c0ff */
[----:B------:R-:W-:Y:S01]  /*18110*/  LDGSTS.E.BYPASS.LTC128B.128 [R213+0xf000], desc[UR6][R12.64+0x80] ;  /* 0x0f0000800cd57fae */ /* 0x000fe2000b981a06 */
[C---:B------:R-:W-:Y:S02]  /*18120*/  IADD3 R192, PT, PT, R189.reuse, R194, RZ ;  /* 0x000000c2bdc07210 */ /* 0x040fe40007ffe0ff */
[----:B------:R-:W-:Y:S03]  /*18130*/  IADD3 R191, PT, PT, R189, R136, RZ ;  /* 0x00000088bdbf7210 */ /* 0x000fe60007ffe0ff */
[----:B------:R-:W-:Y:S01]  /*18140*/  LDGSTS.E.BYPASS.LTC128B.128 [R213+0x11000], desc[UR6][R12.64+0x100] ;  /* 0x110001000cd57fae */ /* 0x000fe2000b981a06 */
[----:B------:R-:W-:Y:S05]  /*18150*/  ISETP.GT.AND P2, PT, R206, R195, PT ;  /* 0x000000c3ce00720c */ /* 0x000fea0003f44270 */
[----:B------:R-:W-:Y:S06]  /*18160*/  LDGSTS.E.BYPASS.LTC128B.128 [R213+0xd800], desc[UR6][R2.64] ;  /* 0x0d80000002d57fae */ /* 0x000fec000b981a06 */
[----:B------:R-:W-:Y:S06]  /*18170*/  LDGSTS.E.BYPASS.LTC128B.128 [R213+0xf800], desc[UR6][R2.64+0x80] ;  /* 0x0f80008002d57fae */ /* 0x000fec000b981a06 */
[----:B------:R1:W-:Y:S06]  /*18180*/  LDGSTS.E.BYPASS.LTC128B.128 [R213+0x11800], desc[UR6][R2.64+0x100] ;  /* 0x1180010002d57fae */ /* 0x0003ec000b981a06 */
[----:B------:R-:W-:Y:S06]  /*18190*/  LDSM.16.M88.4 R32, [R194] ;  /* 0x00000000c220783b */ /* 0x000fec0000000200 */
[----:B------:R-:W2:Y:S06]  /*181a0*/  LDSM.16.M88.4 R8, [R193+UR5+0x6000] ;  /* 0x00600005c108783b */ /* 0x000eac0008000200 */
[----:B------:R-:W5:Y:S06]  /*181b0*/  LDSM.16.M88.4 R16, [R193+UR5+0x6800] ;  /* 0x00680005c110783b */ /* 0x000f6c0008000200 */
[----:B------:R-:W3:Y:S01]  /*181c0*/  LDSM.16.M88.4 R24, [R193+UR5+0x7000] ;  /* 0x00700005c118783b */ /* 0x000ee20008000200 */
[----:B-1----:R-:W-:Y:S05]  /*181d0*/  SEL R3, R185, 0xffffffc0, !P0 ;  /* 0xffffffc0b9037807 */ /* 0x002fea0004000000 */
[----:B------:R-:W0:Y:S01]  /*181e0*/  LDGDEPBAR ;  /* 0x00000000000079af */ /* 0x000e220000000000 */
[C---:B------:R-:W-:Y:S05]  /*181f0*/  IADD3 R190, PT, PT, R3.reuse, R194, RZ ;  /* 0x000000c203be7210 */ /* 0x040fea0007ffe0ff */
[----:B------:R-:W1:Y:S01]  /*18200*/  LDSM.16.M88.4 R132, [R193+UR5+0x7800] ;  /* 0x00780005c184783b */ /* 0x000e620008000200 */
[----:B------:R-:W-:Y:S02]  /*18210*/  IADD3 R136, PT, PT, R3, R136, RZ ;  /* 0x0000008803887210 */ /* 0x000fe40007ffe0ff */
[C---:B------:R-:W-:Y:S02]  /*18220*/  IADD3 R3, PT, PT, R189.reuse, R190, RZ ;  /* 0x000000bebd037210 */ /* 0x040fe40007ffe0ff */
[----:B------:R-:W-:Y:S01]  /*18230*/  IADD3 R2, PT, PT, R189, R136, RZ ;  /* 0x00000088bd027210 */ /* 0x000fe20007ffe0ff */
[----:B------:R-:W-:Y:S06]  /*18240*/  LDSM.16.M88.4 R140, [R192] ;  /* 0x00000000c08c783b */ /* 0x000fec0000000200 */
        /* <DEDUP_REMOVED lines=293> */
.L_x_3194:
        /* <DEDUP_REMOVED lines=24> */
.L_x_3193:
        /* <DEDUP_REMOVED lines=222> */
[----:B------:R-:W-:Y:S01]  /*1a400*/  ISETP.GT.AND P2, PT, R206, R195, PT ;  /* 0x000000c3ce00720c */ /* 0x000fe20003f44270 */
        /* <DEDUP_REMOVED lines=174> */
.L_x_3191:
[----:B------:R-:W1:Y:S01]  /*1aef0*/  SHFL.BFLY PT, R12, R211, 0x2, 0x1f ;  /* 0x0c401f00d30c7f89 */ /* 0x000e6200000e0000 */
[C---:B------:R-:W-:Y:S01]  /*1af00*/  SHF.L.U32 R10, R184.reuse, 0x4, RZ ;  /* 0x00000004b80a7819 */ /* 0x040fe200000006ff */
[----:B------:R-:W-:Y:S01]  /*1af10*/  S2UR UR10, SR_CTAID.Y ;  /* 0x00000000000a79c3 */ /* 0x000fe20000002600 */
[----:B------:R-:W-:Y:S01]  /*1af20*/  SHF.L.U32 R4, R184, 0x1, RZ ;  /* 0x00000001b8047819 */ /* 0x000fe200000006ff */
[----:B------:R-:W2:Y:S01]  /*1af30*/  SHFL.BFLY PT, R0, R209, 0x2, 0x1f ;  /* 0x0c401f00d1007f89 */ /* 0x000ea200000e0000 */
[C---:B------:R-:W-:Y:S01]  /*1af40*/  LOP3.LUT R9, R10.reuse, 0x1c0, RZ, 0xc0, !PT ;  /* 0x000001c00a097812 */ /* 0x040fe200078ec0ff */
[----:B------:R-:W3:Y:S01]  /*1af50*/  LDCU UR4, c[0x0][0x44c] ;  /* 0x00008980ff0477ac */ /* 0x000ee20008000800 */
[--C-:B------:R-:W-:Y:S01]  /*1af60*/  LOP3.LUT R187, R187, 0x6, R4.reuse, 0xf8, !PT ;  /* 0x00000006bbbb7812 */ /* 0x100fe200078ef804 */
[----:B------:R-:W-:Y:S01]  /*1af70*/  BSSY.RECONVERGENT B0, `(.L_x_3196) ;  /* 0x00000ef000007945 */ /* 0x000fe20003800200 */
[----:B------:R-:W-:Y:S01]  /*1af80*/  LOP3.LUT R4, R9, 0x38, R4, 0xf8, !PT ;  /* 0x0000003809047812 */ /* 0x000fe200078ef804 */
[----:B------:R-:W-:Y:S01]  /*1af90*/  S2UR UR9, SR_CTAID.Z ;  /* 0x00000000000979c3 */ /* 0x000fe20000002700 */
[----:B------:R-:W-:-:S02]  /*1afa0*/  LOP3.LUT R10, R10, 0x10, RZ, 0xc0, !PT ;  /* 0x000000100a0a7812 */ /* 0x000fc400078ec0ff */
[----:B------:R-:W-:Y:S02]  /*1afb0*/  LOP3.LUT R4, R187, R4, RZ, 0xfc, !PT ;  /* 0x00000004bb047212 */ /* 0x000fe400078efcff */
[----:B------:R-:W-:Y:S02]  /*1afc0*/  SEL R186, R186, 0xffffffe0, !P0 ;  /* 0xffffffe0baba7807 */ /* 0x000fe40004000000 */
[----:B------:R-:W-:Y:S01]  /*1afd0*/  LEA R9, R4, UR5, 0x2 ;  /* 0x0000000504097c11 */ /* 0x000fe2000f8e10ff */
[----:B------:R-:W4:Y:S03]  /*1afe0*/  LDC.64 R14, c[0x0][0x430] ;  /* 0x00010c00ff0e7b82 */ /* 0x000f260000000a00 */
[----:B------:R-:W-:Y:S01]  /*1aff0*/  IADD3 R13, PT, PT, R9, 0x80, RZ ;  /* 0x00000080090d7810 */ /* 0x000fe20007ffe0ff */
[----:B-1----:R-:W-:-:S04]  /*1b000*/  FADD.FTZ R12, R12, R211 ;  /* 0x000000d30c0c7221 */ /* 0x002fc80000010000 */
[----:B------:R-:W1:Y:S01]  /*1b010*/  LDC R16, c[0x0][0x3e0] ;  /* 0x0000f800ff107b82 */ /* 0x000e620000000800 */
[----:B--2---:R-:W-:Y:S01]  /*1b020*/  FADD.FTZ R11, R0, R209 ;  /* 0x000000d1000b7221 */ /* 0x004fe20000010000 */
[----:B------:R-:W2:Y:S01]  /*1b030*/  SHFL.BFLY PT, R7, R12, 0x1, 0x1f ;  /* 0x0c201f000c077f89 */ /* 0x000ea200000e0000 */
[----:B------:R-:W-:-:S03]  /*1b040*/  SHF.L.U32 R0, R184, 0x2, RZ ;  /* 0x00000002b8007819 */ /* 0x000fc600000006ff */
[----:B------:R-:W5:Y:S01]  /*1b050*/  SHFL.BFLY PT, R6, R11, 0x1, 0x1f ;  /* 0x0c201f000b067f89 */ /* 0x000f6200000e0000 */
[----:B------:R-:W-:Y:S01]  /*1b060*/  LOP3.LUT R2, R0, 0x1f8, RZ, 0xc0, !PT ;  /* 0x000001f800027812 */ /* 0x000fe200078ec0ff */
[----:B------:R-:W3:Y:S03]  /*1b070*/  S2UR UR8, SR_CTAID.X ;  /* 0x00000000000879c3 */ /* 0x000ee60000002500 */
[----:B------:R-:W-:Y:S02]  /*1b080*/  LOP3.LUT R133, R2, 0x38, R139, 0x78, !PT ;  /* 0x0000003802857812 */ /* 0x000fe400078e788b */
[----:B------:R-:W-:Y:S02]  /*1b090*/  LOP3.LUT R139, R139, 0x30, RZ, 0xc0, !PT ;  /* 0x000000308b8b7812 */ /* 0x000fe400078ec0ff */
[----:B------:R-:W-:Y:S01]  /*1b0a0*/  LEA R133, R133, R10, 0x2 ;  /* 0x0000000a85857211 */ /* 0x000fe200078e10ff */
[----:B------:R-:W-:Y:S01]  /*1b0b0*/  BAR.SYNC.DEFER_BLOCKING 0x0 ;  /* 0x0000000000007b1d */ /* 0x000fe20000010000 */
[----:B------:R-:W-:-:S04]  /*1b0c0*/  SHF.R.U32.HI R2, RZ, 0x2, R184 ;  /* 0x00000002ff027819 */ /* 0x000fc800000116b8 */
[----:B------:R-:W-:Y:S01]  /*1b0d0*/  LOP3.LUT R2, R139, 0x7, R2, 0xf8, !PT ;  /* 0x000000078b027812 */ /* 0x000fe200078ef802 */
[----:B--2---:R-:W-:Y:S01]  /*1b0e0*/  FADD.FTZ R7, R12, R7 ;  /* 0x000000070c077221 */ /* 0x004fe20000010000 */
[----:B-----5:R-:W-:-:S03]  /*1b0f0*/  FADD.FTZ R6, R11, R6 ;  /* 0x000000060b067221 */ /* 0x020fc60000010000 */
[----:B------:R-:W2:Y:S01]  /*1b100*/  MUFU.RCP R8, R7 ;  /* 0x0000000700087308 */ /* 0x000ea20000001000 */
[----:B------:R-:W-:Y:S01]  /*1b110*/  FSETP.NE.FTZ.AND P2, PT, R7, RZ, PT ;  /* 0x000000ff0700720b */ /* 0x000fe20003f55000 */
[----:B---3--:R-:W-:Y:S01]  /*1b120*/  USHF.L.U32 UR8, UR8, 0x6, URZ ;  /* 0x0000000608087899 */ /* 0x008fe200080006ff */
[----:B------:R-:W-:-:S05]  /*1b130*/  FSETP.NE.FTZ.AND P1, PT, R6, RZ, PT ;  /* 0x000000ff0600720b */ /* 0x000fca0003f35000 */
[----:B------:R-:W3:Y:S01]  /*1b140*/  MUFU.RCP R5, R6 ;  /* 0x0000000600057308 */ /* 0x000ee20000001000 */
[C---:B------:R-:W-:Y:S02]  /*1b150*/  R2P PR, R184.reuse, 0x18 ;  /* 0x00000018b8007804 */ /* 0x040fe40000000000 */
[----:B------:R-:W-:-:S03]  /*1b160*/  LOP3.LUT P0, RZ, R184, 0x3, RZ, 0xc0, !PT ;  /* 0x00000003b8ff7812 */ /* 0x000fc6000780c0ff */
[----:B------:R-:W-:Y:S01]  /*1b170*/  SEL R10, R185, 0xffffffc0, !P3 ;  /* 0xffffffc0b90a7807 */ /* 0x000fe20005800000 */
[----:B------:R-:W5:Y:S01]  /*1b180*/  @P2 LDC R19, c[0x0][0x458] ;  /* 0x00011600ff132b82 */ /* 0x000f620000000800 */
        /* <DEDUP_REMOVED lines=195> */
[----:B------:R-:W-:Y:S01]  /*1bdc0*/  VIADD R105, R200, -UR8 ;  /* 0x80000008c8697c36 */ /* 0x000fe20008000000 */
[----:B------:R-:W-:Y:S01]  /*1bdd0*/  IADD3 R102, P0, PT, R103, R2, RZ ;  /* 0x0000000267667210 */ /* 0x000fe20007f1e0ff */
[----:B------:R-:W-:-:S03]  /*1bde0*/  VIADD R104, R2, 0x8 ;  /* 0x0000000802687836 */ /* 0x000fc60000000000 */
[-C--:B------:R-:W-:Y:S02]  /*1bdf0*/  ISETP.GE.AND P2, PT, R2, R105.reuse, PT ;  /* 0x000000690200720c */ /* 0x080fe40003f46270 */
[----:B------:R-:W-:Y:S02]  /*1be00*/  ISETP.GE.AND P1, PT, R104, R105, PT ;  /* 0x000000696800720c */ /* 0x000fe40003f26270 */
[----:B------:R-:W-:Y:S02]  /*1be10*/  LEA.HI.X.SX32 R103, R103, RZ, 0x1, P0 ;  /* 0x000000ff67677211 */ /* 0x000fe400000f0eff */
[----:B--2---:R-:W-:-:S04]  /*1be20*/  LEA R104, P0, R102, UR4, 0x2 ;  /* 0x0000000466687c11 */ /* 0x004fc8000f8010ff */
[----:B------:R-:W-:-:S05]  /*1be30*/  LEA.HI.X R105, R102, UR5, R103, 0x2, P0 ;  /* 0x0000000566697c11 */ /* 0x000fca00080f1467 */
[----:B------:R2:W-:Y:S04]  /*1be40*/  @!P2 STG.E desc[UR6][R104.64], R101 ;  /* 0x000000656800a986 */ /* 0x0005e8000c101906 */
[----:B------:R2:W-:Y:S02]  /*1be50*/  @!P1 STG.E desc[UR6][R104.64+0x20], R100 ;  /* 0x0000206468009986 */ /* 0x0005e4000c101906 */
.L_x_3197:
[----:B------:R-:W-:Y:S05]  /*1be60*/  BSYNC.RECONVERGENT B0 ;  /* 0x0000000000007941 */ /* 0x000fea0003800200 */
.L_x_3196:
[----:B------:R-:W4:Y:S01]  /*1be70*/  LDCU.64 UR4, c[0x0][0x3f8] ;  /* 0x00007f00ff0477ac */ /* 0x000f220008000a00 */
[----:B------:R-:W-:Y:S01]  /*1be80*/  SHF.R.U32.HI R184, RZ, 0x4, R184 ;  /* 0x00000004ffb87819 */ /* 0x000fe200000116b8 */
[----:B--2---:R-:W-:Y:S01]  /*1be90*/  VIADD R101, R200, -UR8 ;  /* 0x80000008c8657c36 */ /* 0x004fe20008000000 */
        /* <DEDUP_REMOVED lines=47> */
.L_x_3198:
        /* <DEDUP_REMOVED lines=15> */
.L_x_3758:


//--------------------- .text._ZN5flash24flash_fwd_splitkv_kernelI23Flash_fwd_kernel_traitsILi192ELi64ELi64ELi4ELb0ELb0EN7cutlass10bfloat16_tE19Flash_kernel_traitsILi192ELi64ELi64ELi4ES3_EELb1ELb0ELb1ELb0ELb0ELb0ELb1ELb1EEEvNS_16Flash_fwd_paramsE --------------------------
	.section	.text._ZN5flash24flash_fwd_splitkv_kernelI23Flash_fwd_kernel_traitsILi192ELi64ELi64ELi4ELb0ELb0EN7cutlass10bfloat16_tE19Flash_kernel_traitsILi192ELi64ELi64ELi4ES3_EELb1ELb0ELb1ELb0ELb0ELb0ELb1ELb1EEEvNS_16Flash_fwd_paramsE,"ax",@progbits
	.align	128
        .global         _ZN5flash24flash_fwd_splitkv_kernelI23Flash_fwd_kernel_traitsILi192ELi64ELi64ELi4ELb0ELb0EN7cutlass10bfloat16_tE19Flash_kernel_traitsILi192ELi64ELi64ELi4ES3_EELb1ELb0ELb1ELb0ELb0ELb0ELb1ELb1EEEvNS_16Flash_fwd_paramsE
        .type           _ZN5flash24flash_fwd_splitkv_kernelI23Flash_fwd_kernel_traitsILi192ELi64ELi64ELi4ELb0ELb0EN7cutlass10bfloat16_tE19Flash_kernel_traitsILi192ELi64ELi64ELi4ES3_EELb1ELb0ELb1ELb0ELb0ELb0ELb1ELb1EEEvNS_16Flash_fwd_paramsE,@function
        .size           _ZN5flash24flash_fwd_splitkv_kernelI23Flash_fwd_kernel_traitsILi192ELi64ELi64ELi4ELb0ELb0EN7cutlass10bfloat16_tE19Flash_kernel_traitsILi192ELi64ELi64ELi4ES3_EELb1ELb0ELb1ELb0ELb0ELb0ELb1ELb1EEEvNS_16Flash_fwd_paramsE,(.L_x_3759 - _ZN5flash24flash_fwd_splitkv_kernelI23Flash_fwd_kernel_traitsILi192ELi64ELi64ELi4ELb0ELb0EN7cutlass10bfloat16_tE19Flash_kernel_traitsILi192ELi64ELi64ELi4ES3_EELb1ELb0ELb1ELb0ELb0ELb0ELb1ELb1EEEvNS_16Flash_fwd_paramsE)
        .other          _ZN5flash24flash_fwd_splitkv_kernelI23Flash_fwd_kernel_traitsILi192ELi64ELi64ELi4ELb0ELb0EN7cutlass10bfloat16_tE19Flash_kernel_traitsILi192ELi64ELi64ELi4ES3_EELb1ELb0ELb1ELb0ELb0ELb0ELb1ELb1EEEvNS_16Flash_fwd_paramsE,@"STO_CUDA_ENTRY STV_DEFAULT"
_ZN5flash24flash_fwd_splitkv_kernelI23Flash_fwd_kernel_traitsILi192ELi64ELi64ELi4ELb0ELb0EN7cutlass10bfloat16_tE19Flash_kernel_traitsILi192ELi64ELi64ELi4ES3_EELb1ELb0ELb1ELb0ELb0ELb0ELb1ELb1EEEvNS_16Flash_fwd_paramsE:
.text._ZN5flash24flash_fwd_splitkv_kernelI23Flash_fwd_kernel_traitsILi192ELi64ELi64ELi4ELb0ELb0EN7cutlass10bfloat16_tE19Flash_kernel_traitsILi192ELi64ELi64ELi4ES3_EELb1ELb0ELb1ELb0ELb0ELb0ELb1ELb1EEEvNS_16Flash_fwd_paramsE:
[----:B------:R-:W-:Y:S08]  /*0000*/  LDC R1, c[0x0][0x37c] ;  /* 0x0000df00ff017b82 */ /* 0x000ff00000000800 */
[----:B------:R-:W1:Y:S01]  /*0010*/  LDC R7, c[0x0][0x3e0] ;  /* 0x0000f800ff077b82 */ /* 0x000e620000000800 */
[----:B------:R-:W2:Y:S01]  /*0020*/  S2R R112, SR_CTAID.Z ;  /* 0x0000000000707919 */ /* 0x000ea20000002700 */
[----:B------:R-:W3:Y:S01]  /*0030*/  LDCU.64 UR6, c[0x0][0x358] ;  /* 0x00006b00ff0677ac */ /* 0x000ee20008000a00 */
[----:B------:R-:W-:Y:S01]  /*0040*/  IMAD.MOV.U32 R10, RZ, RZ, -0x1 ;  /* 0xffffffffff0a7424 */ /* 0x000fe200078e00ff */
[----:B------:R-:W4:Y:S04]  /*0050*/  LDCU.64 UR4, c[0x0][0x470] ;  /* 0x00008e00ff0477ac */ /* 0x000f280008000a00 */
[----:B------:R-:W3:Y:S01]  /*0060*/  LDC.64 R8, c[0x0][0x460] ;  /* 0x00011800ff087b82 */ /* 0x000ee20000000a00 */
        /* <DEDUP_REMOVED lines=14> */
[----:B------:R-:W-:-:S13]  /*0150*/  ISETP.GE.U32.AND P1, PT, R0, R7, PT ;  /* 0x000000070000720c */ /* 0x000fda0003f26070 */
[----:B------:R-:W-:Y:S02]  /*0160*/  @P1 IMAD.IADD R0, R0, 0x1, -R7 ;  /* 0x0000000100001824 */ /* 0x000fe400078e0a07 */
[----:B------:R-:W-:Y:S01]  /*0170*/  @P1 VIADD R201, R201, 0x1 ;  /* 0x00000001c9c91836 */ /* 0x000fe20000000000 */
[----:B--2---:R-:W-:Y:S02]  /*0180*/  ISETP.NE.U32.AND P0, PT, R4, RZ, PT ;  /* 0x000000ff0400720c */ /* 0x004fe40003f05070 */
[----:B------:R-:W-:Y:S02]  /*0190*/  ISETP.GE.U32.AND P3, PT, R0, R7, PT ;  /* 0x000000070000720c */ /* 0x000fe40003f66070 */
[----:B------:R-:W-:Y:S02]  /*01a0*/  ISETP.NE.AND.EX P0, PT, R5, RZ, PT, P0 ;  /* 0x000000ff0500720c */ /* 0x000fe40003f05300 */
[----:B------:R-:W-:-:S04]  /*01b0*/  ISETP.NE.U32.AND P1, PT, R4, RZ, PT ;  /* 0x000000ff0400720c */ /* 0x000fc80003f25070 */
[----:B------:R-:W-:-:S05]  /*01c0*/  ISETP.NE.AND.EX P1, PT, R5, RZ, PT, P1 ;  /* 0x000000ff0500720c */ /* 0x000fca0003f25310 */
        /* <DEDUP_REMOVED lines=8> */
[----:B----4-:R-:W-:Y:S01]  /*0250*/  ISETP.NE.U32.AND P4, PT, RZ, UR4, PT ;  /* 0x00000004ff007c0c */ /* 0x010fe2000bf85070 */
        /* <DEDUP_REMOVED lines=9> */
[----:B------:R-:W-:Y:S01]  /*02f0*/  IMAD.MOV.U32 R9, RZ, RZ, -0x1 ;  /* 0xffffffffff097424 */ /* 0x000fe200078e00ff */
[----:B------:R1:W5:Y:S07]  /*0300*/  @P3 LDG.E R61, desc[UR6][R16.64] ;  /* 0x00000006103d3981 */ /* 0x00036e000c1e1900 */
[----:B------:R1:W5:Y:S01]  /*0310*/  @P4 LDG.E R8, desc[UR6][R116.64] ;  /* 0x0000000674084981 */ /* 0x000362000c1e1900 */
[----:B---3--:R-:W-:-:S02]  /*0320*/  ISETP.NE.AND P2, PT, RZ, UR4, PT ;  /* 0x00000004ff007c0c */ /* 0x008fc4000bf45270 */
[----:B----4-:R-:W-:Y:S02]  /*0330*/  ISETP.EQ.U32.AND P5, PT, R2, RZ, PT ;  /* 0x000000ff0200720c */ /* 0x010fe40003fa2070 */
[----:B-1----:R-:W-:Y:S02]  /*0340*/  IADD3 R14, P0, PT, R5, R2, RZ ;  /* 0x00000002050e7210 */ /* 0x002fe40007f1e0ff */
        /* <DEDUP_REMOVED lines=15> */
.L_x_3199:
[----:B------:R-:W-:Y:S05]  /*0440*/  @!P1 EXIT ;  /* 0x000000000000994d */ /* 0x000fea0003800000 */
[----:B------:R-:W3:Y:S01]  /*0450*/  LDC R4, c[0x0][0x374] ;  /* 0x0000dd00ff047b82 */ /* 0x000ee20000000800 */
[--C-:B--2--5:R-:W-:Y:S01]  /*0460*/  IMAD.IADD R70, R13, 0x1, -R8.reuse ;  /* 0x000000010d467824 */ /* 0x124fe200078e0a08 */
[----:B------:R-:W2:Y:S01]  /*0470*/  S2R R63, SR_TID.X ;  /* 0x00000000003f7919 */ /* 0x000ea20000002100 */
[----:B------:R-:W-:Y:S02]  /*0480*/  @P3 IMAD.IADD R61, R61, 0x1, -R8 ;  /* 0x000000013d3d3824 */ /* 0x000fe400078e0a08 */
[----:B------:R-:W-:-:S03]  /*0490*/  IMAD.MOV R113, RZ, RZ, -R201 ;  /* 0x000000ffff717224 */ /* 0x000fc600078e0ac9 */
[----:B------:R-:W4:Y:S01]  /*04a0*/  LDC R2, c[0x0][0x438] ;  /* 0x00010e00ff027b82 */ /* 0x000f220000000800 */
[----:B------:R-:W-:Y:S01]  /*04b0*/  IMAD R112, R7, R113, R112 ;  /* 0x0000007107707224 */ /* 0x000fe200078e0270 */
[-C--:B---3--:R-:W-:Y:S02]  /*04c0*/  IABS R12, R4.reuse ;  /* 0x00000004000c7213 */ /* 0x088fe40000000000 */
[----:B------:R-:W-:Y:S02]  /*04d0*/  IABS R17, R4 ;  /* 0x0000000400117213 */ /* 0x000fe40000000000 */
[----:B------:R-:W3:Y:S03]  /*04e0*/  I2F.RP R6, R12 ;  /* 0x0000000c00067306 */ /* 0x000ee60000209400 */
[----:B------:R-:W-:Y:S02]  /*04f0*/  IMAD.MOV R17, RZ, RZ, -R17 ;  /* 0x000000ffff117224 */ /* 0x000fe400078e0a11 */
[----:B----4-:R-:W-:-:S05]  /*0500*/  VIADD R2, R2, 0x3f ;  /* 0x0000003f02027836 */ /* 0x010fca0000000000 */
[----:B-1----:R-:W-:-:S04]  /*0510*/  SHF.R.S32.HI R15, RZ, 0x1f, R2 ;  /* 0x0000001fff0f7819 */ /* 0x002fc80000011402 */
[----:B------:R-:W-:Y:S01]  /*0520*/  LEA.HI R15, R15, R2, RZ, 0x6 ;  /* 0x000000020f0f7211 */ /* 0x000fe200078f30ff */
[----:B---3--:R-:W1:Y:S03]  /*0530*/  MUFU.RCP R18, R6 ;  /* 0x0000000600127308 */ /* 0x008e660000001000 */
        /* <DEDUP_REMOVED lines=15> */
[----:B------:R-:W3:-:S12]  /*0630*/  @!P3 LDC R14, c[0x0][0x43c] ;  /* 0x00010f00ff0ebb82 */ /* 0x000ed80000000800 */
[----:B------:R-:W-:Y:S02]  /*0640*/  @!P1 IMAD.IADD R17, R17, 0x1, -R12 ;  /* 0x0000000111119824 */ /* 0x000fe400078e0a0c */
[----:B------:R-:W-:Y:S01]  /*0650*/  @!P1 VIADD R6, R6, 0x1 ;  /* 0x0000000106069836 */ /* 0x000fe20000000000 */
[----:B------:R-:W-:Y:S02]  /*0660*/  ISETP.NE.AND P1, PT, R4, RZ, PT ;  /* 0x000000ff0400720c */ /* 0x000fe40003f25270 */
[----:B-1----:R-:W-:Y:S02]  /*0670*/  @!P3 ISETP.NE.U32.AND P2, PT, R2, RZ, PT ;  /* 0x000000ff0200b20c */ /* 0x002fe40003f45070 */
[----:B------:R-:W-:Y:S01]  /*0680*/  ISETP.GE.U32.AND P5, PT, R17, R12, PT ;  /* 0x0000000c1100720c */ /* 0x000fe20003fa6070 */
[----:B------:R-:W1:Y:S01]  /*0690*/  S2R R2, SR_CTAID.Y ;  /* 0x0000000000027919 */ /* 0x000e620000002600 */
[----:B------:R-:W4:Y:S01]  /*06a0*/  LDC R12, c[0x0][0x508] ;  /* 0x00014200ff0c7b82 */ /* 0x000f220000000800 */
[----:B------:R-:W-:-:S04]  /*06b0*/  @!P3 ISETP.NE.AND.EX P2, PT, R3, RZ, PT, P2 ;  /* 0x000000ff0300b20c */ /* 0x000fc80003f45320 */
[----:B---3--:R-:W-:-:S05]  /*06c0*/  @!P3 SEL R3, R14, RZ, P2 ;  /* 0x000000ff0e03b207 */ /* 0x008fca0001000000 */
[----:B------:R-:W-:Y:S02]  /*06d0*/  @!P3 IMAD.IADD R61, R70, 0x1, R3 ;  /* 0x00000001463db824 */ /* 0x000fe400078e0203 */
[----:B------:R-:W-:Y:S02]  /*06e0*/  VIADD R3, R11, 0x1 ;  /* 0x000000010b037836 */ /* 0x000fe40000000000 */
[----:B------:R-:W-:Y:S02]  /*06f0*/  @P5 VIADD R6, R6, 0x1 ;  /* 0x0000000106065836 */ /* 0x000fe40000000000 */
[----:B------:R-:W-:Y:S02]  /*0700*/  VIADD R13, R61, 0x3f ;  /* 0x0000003f3d0d7836 */ /* 0x000fe40000000000 */
[----:B------:R-:W-:Y:S02]  /*0710*/  IMAD R3, R3, 0x40, -R200 ;  /* 0x0000004003037824 */ /* 0x000fe400078e0ac8 */
[----:B------:R-:W-:Y:S01]  /*0720*/  @!P0 IMAD.MOV R6, RZ, RZ, -R6 ;  /* 0x000000ffff068224 */ /* 0x000fe200078e0a06 */
[----:B------:R-:W-:-:S02]  /*0730*/  @!P1 LOP3.LUT R6, RZ, R4, RZ, 0x33, !PT ;  /* 0x00000004ff069212 */ /* 0x000fc400078e33ff */
[----:B------:R-:W-:Y:S02]  /*0740*/  SHF.R.S32.HI R4, RZ, 0x1f, R13 ;  /* 0x0000001fff047819 */ /* 0x000fe4000001140d */
[----:B----4-:R-:W-:Y:S02]  /*0750*/  IADD3 R12, PT, PT, R13, R12, R3 ;  /* 0x0000000c0d0c7210 */ /* 0x010fe40007ffe003 */
[----:B------:R-:W-:Y:S02]  /*0760*/  LEA.HI R13, R4, R13, RZ, 0x6 ;  /* 0x0000000d040d7211 */ /* 0x000fe400078f30ff */
[----:B------:R-:W-:Y:S01]  /*0770*/  SHF.R.S32.HI R3, RZ, 0x1f, R12 ;  /* 0x0000001fff037819 */ /* 0x000fe2000001140c */
[----:B-1----:R-:W-:Y:S01]  /*0780*/  IMAD R195, R6, R2, RZ ;  /* 0x0000000206c37224 */ /* 0x002fe200078e02ff */
[----:B------:R-:W-:Y:S02]  /*0790*/  SHF.R.S32.HI R13, RZ, 0x6, R13 ;  /* 0x00000006ff0d7819 */ /* 0x000fe4000001140d */
[----:B------:R-:W-:-:S02]  /*07a0*/  LEA.HI R3, R3, R12, RZ, 0x6 ;  /* 0x0000000c03037211 */ /* 0x000fc400078f30ff */
[----:B------:R-:W-:Y:S02]  /*07b0*/  VIADDMNMX R136, R195, R6, R13, PT ;  /* 0x00000006c3887246 */ /* 0x000fe4000380010d */
[----:B------:R-:W-:-:S04]  /*07c0*/  SHF.R.S32.HI R3, RZ, 0x6, R3 ;  /* 0x00000006ff037819 */ /* 0x000fc80000011403 */
[----:B------:R-:W-:-:S04]  /*07d0*/  VIMNMX R136, PT, PT, R136, R3, PT ;  /* 0x0000000388887248 */ /* 0x000fc80003fe0100 */
[----:B------:R-:W-:-:S13]  /*07e0*/  ISETP.GE.AND P0, PT, R195, R136, PT ;  /* 0x00000088c300720c */ /* 0x000fda0003f06270 */
[----:B--2---:R-:W-:Y:S05]  /*07f0*/  @!P0 BRA `(.L_x_3200) ;  /* 0x0000000c00408947 */ /* 0x004fea0003800000 */
[----:B------:R-:W1:Y:S01]  /*0800*/  LDC.64 R4, c[0x0][0x430] ;  /* 0x00010c00ff047b82 */ /* 0x000e620000000a00 */
[----:B------:R-:W2:Y:S01]  /*0810*/  LDCU UR4, c[0x0][0x44c] ;  /* 0x00008980ff0477ac */ /* 0x000ea20008000800 */
[----:B------:R-:W-:Y:S01]  /*0820*/  IMAD.SHL.U32 R12, R63, 0x4, RZ ;  /* 0x000000043f0c7824 */ /* 0x000fe200078e00ff */
[----:B------:R-:W-:Y:S01]  /*0830*/  SHF.R.U32.HI R63, RZ, 0x4, R63 ;  /* 0x00000004ff3f7819 */ /* 0x000fe2000001163f */
[----:B------:R-:W-:Y:S01]  /*0840*/  IMAD.IADD R200, R200, 0x1, -R69 ;  /* 0x00000001c8c87824 */ /* 0x000fe200078e0a45 */
[----:B------:R-:W-:Y:S02]  /*0850*/  BSSY.RECONVERGENT B0, `(.L_x_3201) ;  /* 0x000001e000007945 */ /* 0x000fe40003800200 */
[----:B------:R-:W-:Y:S01]  /*0860*/  LOP3.LUT R12, R12, 0x3c, RZ, 0xc0, !PT ;  /* 0x0000003c0c0c7812 */ /* 0x000fe200078ec0ff */
[C---:B------:R-:W-:Y:S01]  /*0870*/  VIADD R21, R63.reuse, 0x8 ;  /* 0x000000083f157836 */ /* 0x040fe20000000000 */
[CC--:B------:R-:W-:Y:S01]  /*0880*/  ISETP.GE.AND P4, PT, R63.reuse, R200.reuse, PT ;  /* 0x000000c83f00720c */ /* 0x0c0fe20003f86270 */
[C---:B------:R-:W-:Y:S01]  /*0890*/  VIADD R17, R63.reuse, 0x18 ;  /* 0x000000183f117836 */ /* 0x040fe20000000000 */
[C---:B------:R-:W-:Y:S01]  /*08a0*/  IADD3 R19, PT, PT, R63.reuse, 0x10, RZ ;  /* 0x000000103f137810 */ /* 0x040fe20007ffe0ff */
[----:B------:R-:W-:Y:S01]  /*08b0*/  IMAD R9, R63, 0xc0, R12 ;  /* 0x000000c03f097824 */ /* 0x000fe200078e020c */
[----:B------:R-:W-:-:S02]  /*08c0*/  ISETP.GE.AND P3, PT, R21, R200, PT ;  /* 0x000000c81500720c */ /* 0x000fc40003f66270 */
[-C--:B------:R-:W-:Y:S02]  /*08d0*/  ISETP.GE.AND P2, PT, R19, R200.reuse, PT ;  /* 0x000000c81300720c */ /* 0x080fe40003f46270 */
[----:B------:R-:W-:Y:S02]  /*08e0*/  ISETP.GE.AND P1, PT, R17, R200, PT ;  /* 0x000000c81100720c */ /* 0x000fe40003f26270 */
[----:B------:R-:W-:Y:S02]  /*08f0*/  IADD3 R15, PT, PT, R63, 0x20, RZ ;  /* 0x000000203f0f7810 */ /* 0x000fe40007ffe0ff */
[C---:B------:R-:W-:Y:S02]  /*0900*/  LOP3.LUT R10, R12.reuse, 0x40, RZ, 0xfc, !PT ;  /* 0x000000400c0a7812 */ /* 0x040fe400078efcff */
[----:B------:R-:W-:Y:S01]  /*0910*/  LOP3.LUT R8, R12, 0x80, RZ, 0xfc, !PT ;  /* 0x000000800c087812 */ /* 0x000fe200078efcff */
[----:B-1----:R-:W-:-:S04]  /*0920*/  IMAD R4, R2, R4, R201 ;  /* 0x0000000402047224 */ /* 0x002fc800078e02c9 */
[----:B------:R-:W-:-:S04]  /*0930*/  IMAD R14, R4, R7, R112 ;  /* 0x00000007040e7224 */ /* 0x000fc800078e0270 */
        /* <DEDUP_REMOVED lines=15> */
.L_x_3202:
[----:B------:R-:W-:Y:S05]  /*0a30*/  BSYNC.RECONVERGENT B0 ;  /* 0x0000000000007941 */ /* 0x000fea0003800200 */
.L_x_3201:
        /* <DEDUP_REMOVED lines=20> */
.L_x_3204:
[----:B------:R-:W-:Y:S05]  /*0b80*/  BSYNC.RECONVERGENT B0 ;  /* 0x0000000000007941 */ /* 0x000fea0003800200 */
.L_x_3203:
        /* <DEDUP_REMOVED lines=20> */
.L_x_3206:
[----:B------:R-:W-:Y:S05]  /*0cd0*/  BSYNC.RECONVERGENT B0 ;  /* 0x0000000000007941 */ /* 0x000fea0003800200 */
.L_x_3205:
        /* <DEDUP_REMOVED lines=20> */
.L_x_3208:
[----:B------:R-:W-:Y:S05]  /*0e20*/  BSYNC.RECONVERGENT B0 ;  /* 0x0000000000007941 */ /* 0x000fea0003800200 */
.L_x_3207:
        /* <DEDUP_REMOVED lines=19> */
.L_x_3210:
[----:B------:R-:W-:Y:S05]  /*0f60*/  BSYNC.RECONVERGENT B0 ;  /* 0x0000000000007941 */ /* 0x000fea0003800200 */
.L_x_3209:
        /* <DEDUP_REMOVED lines=18> */
.L_x_3212:
[----:B------:R-:W-:Y:S05]  /*1090*/  BSYNC.RECONVERGENT B0 ;  /* 0x0000000000007941 */ /* 0x000fea0003800200 */
.L_x_3211:
        /* <DEDUP_REMOVED lines=18> */
.L_x_3214:
[----:B------:R-:W-:Y:S05]  /*11c0*/  BSYNC.RECONVERGENT B0 ;  /* 0x0000000000007941 */ /* 0x000fea0003800200 */
.L_x_3213:
        /* <DEDUP_REMOVED lines=18> */
.L_x_3216:
[----:B------:R-:W-:Y:S05]  /*12f0*/  BSYNC.RECONVERGENT B0 ;  /* 0x0000000000007941 */ /* 0x000fea0003800200 */
.L_x_3215:
        /* <DEDUP_REMOVED lines=32> */
.L_x_3200:
        /* <DEDUP_REMOVED lines=11> */
.L_x_3217:
        /* <DEDUP_REMOVED lines=35> */
[----:B------:R-:W-:-:S05]  /*17e0*/  IMAD.WIDE R14, R5, 0x4, R202 ;  /* 0x00000004050e7825 */ /* 0x000fca00078e02ca */
[----:B------:R-:W3:Y:S01]  /*17f0*/  LDG.E R8, desc[UR6][R14.64] ;  /* 0x000000060e087981 */ /* 0x000ee2000c1e1900 */
[----:B--2---:R-:W-:Y:S02]  /*1800*/  IABS R2, R3 ;  /* 0x0000000300027213 */ /* 0x004fe40000000000 */
[----:B------:R-:W-:Y:S02]  /*1810*/  IADD3 R5, PT, PT, -R5, RZ, RZ ;  /* 0x000000ff05057210 */ /* 0x000fe40007ffe1ff */
[----:B------:R-:W2:Y:S03]  /*1820*/  I2F.RP R9, R2 ;  /* 0x0000000200097306 */ /* 0x000ea60000209400 */
[----:B------:R-:W-:Y:S02]  /*1830*/  IMAD R6, R7, R5, R6 ;  /* 0x0000000507067224 */ /* 0x000fe400078e0206 */
[----:B----4-:R-:W-:-:S03]  /*1840*/  IMAD.U32 R5, RZ, RZ, UR15 ;  /* 0x0000000fff057e24 */ /* 0x010fc6000f8e00ff */
[----:B------:R-:W-:Y:S01]  /*1850*/  SHF.R.S32.HI R7, RZ, 0x1f, R6 ;  /* 0x0000001fff077819 */ /* 0x000fe20000011406 */
[----:B--2---:R-:W2:Y:S02]  /*1860*/  MUFU.RCP R12, R9 ;  /* 0x00000009000c7308 */ /* 0x004ea40000001000 */
[----:B--2---:R-:W-:-:S06]  /*1870*/  IADD3 R12, PT, PT, R12, 0xffffffe, RZ ;  /* 0x0ffffffe0c0c7810 */ /* 0x004fcc0007ffe0ff */
        /* <DEDUP_REMOVED lines=19> */
[----:B---3--:R-:W-:Y:S01]  /*19b0*/  SHF.R.S32.HI R9, RZ, 0x1f, R8 ;  /* 0x0000001fff097819 */ /* 0x008fe20000011408 */
        /* <DEDUP_REMOVED lines=12> */
[----:B------:R-:W-:Y:S01]  /*1a80*/  LOP3.LUT R16, RZ, R3, RZ, 0x33, !PT ;  /* 0x00000003ff107212 */ /* 0x000fe200078e33ff */
[----:B------:R-:W-:Y:S01]  /*1a90*/  IMAD.WIDE.U32 R14, R6, R4, R14 ;  /* 0x00000004060e7225 */ /* 0x000fe200078e000e */
[----:B------:R-:W-:-:S03]  /*1aa0*/  MOV R12, R8 ;  /* 0x00000008000c7202 */ /* 0x000fc60000000f00 */
[----:B------:R-:W-:Y:S02]  /*1ab0*/  @!P0 IMAD.MOV R9, RZ, RZ, -R9 ;  /* 0x000000ffff098224 */ /* 0x000fe400078e0a09 */
[----:B------:R-:W-:Y:S01]  /*1ac0*/  IMAD R8, R7, R4, RZ ;  /* 0x0000000407087224 */ /* 0x000fe200078e02ff */
[----:B--2---:R-:W-:-:S03]  /*1ad0*/  MOV R2, UR4 ;  /* 0x0000000400027c02 */ /* 0x004fc60008000f00 */
[----:B------:R-:W-:Y:S01]  /*1ae0*/  IMAD R8, R6, R5, R8 ;  /* 0x0000000506087224 */ /* 0x000fe200078e0208 */
[----:B------:R-:W-:Y:S02]  /*1af0*/  MOV R3, UR5 ;  /* 0x0000000500037c02 */ /* 0x000fe40008000f00 */
[----:B------:R-:W-:Y:S01]  /*1b00*/  SEL R9, R16, R9, !P1 ;  /* 0x0000000910097207 */ /* 0x000fe20004800000 */
[----:B------:R-:W-:Y:S01]  /*1b10*/  IMAD R7, R7, R2, RZ ;  /* 0x0000000207077224 */ /* 0x000fe200078e02ff */
[----:B------:R-:W-:Y:S01]  /*1b20*/  IADD3 R15, PT, PT, R15, R8, RZ ;  /* 0x000000080f0f7210 */ /* 0x000fe20007ffe0ff */
        /* <DEDUP_REMOVED lines=13> */
.L_x_3218:
        /* <DEDUP_REMOVED lines=15> */
.L_x_3220:
[----:B------:R-:W2:Y:S01]  /*1cf0*/  LDC.64 R4, c[0x0][0x3b8] ;  /* 0x0000ee00ff047b82 */ /* 0x000ea20000000a00 */
[----:B------:R-:W-:-:S05]  /*1d00*/  IADD3 R0, PT, PT, R8, R9, RZ ;  /* 0x0000000908007210 */ /* 0x000fca0007ffe0ff */
[C---:B--2---:R-:W-:Y:S02]  /*1d10*/  IMAD R19, R0.reuse, R5, RZ ;  /* 0x0000000500137224 */ /* 0x044fe400078e02ff */
[----:B-1----:R-:W-:-:S05]  /*1d20*/  IMAD.WIDE.U32 R2, R0, R4, RZ ;  /* 0x0000000400027225 */ /* 0x002fca00078e00ff */
[----:B------:R-:W-:Y:S02]  /*1d30*/  IADD3 R19, PT, PT, R3, R19, RZ ;  /* 0x0000001303137210 */ /* 0x000fe40007ffe0ff */
[----:B------:R-:W-:Y:S02]  /*1d40*/  MOV R18, R2 ;  /* 0x0000000200127202 */ /* 0x000fe40000000f00 */
.L_x_3221:
[----:B------:R-:W-:Y:S05]  /*1d50*/  @P0 BRA `(.L_x_3222) ;  /* 0x0000000000340947 */ /* 0x000fea0003800000 */
[----:B------:R-:W1:Y:S01]  /*1d60*/  LDC.64 R2, c[0x0][0x3c0] ;  /* 0x0000f000ff027b82 */ /* 0x000e620000000a00 */
[----:B------:R-:W2:Y:S01]  /*1d70*/  LDCU.64 UR4, c[0x0][0x3a8] ;  /* 0x00007500ff0477ac */ /* 0x000ea20008000a00 */
[----:B------:R-:W-:Y:S02]  /*1d80*/  SHF.R.S32.HI R9, RZ, 0x1f, R8 ;  /* 0x0000001fff097819 */ /* 0x000fe40000011408 */
[----:B-----5:R-:W-:-:S05]  /*1d90*/  SHF.R.S32.HI R0, RZ, 0x1f, R7 ;  /* 0x0000001fff007819 */ /* 0x020fca0000011407 */
[----:B--2---:R-:W-:-:S04]  /*1da0*/  IMAD R0, R0, UR4, RZ ;  /* 0x0000000400007c24 */ /* 0x004fc8000f8e02ff */
[----:B------:R-:W-:Y:S02]  /*1db0*/  IMAD R0, R7, UR5, R0 ;  /* 0x0000000507007c24 */ /* 0x000fe4000f8e0200 */
[----:B-1----:R-:W-:-:S04]  /*1dc0*/  IMAD R6, R9, R2, RZ ;  /* 0x0000000209067224 */ /* 0x002fc800078e02ff */
[C---:B------:R-:W-:Y:S02]  /*1dd0*/  IMAD R6, R8.reuse, R3, R6 ;  /* 0x0000000308067224 */ /* 0x040fe400078e0206 */
[----:B------:R-:W-:-:S05]  /*1de0*/  IMAD.WIDE.U32 R8, R8, R2, RZ ;  /* 0x0000000208087225 */ /* 0x000fca00078e00ff */
[----:B------:R-:W-:-:S03]  /*1df0*/  IADD3 R9, PT, PT, R9, R6, RZ ;  /* 0x0000000609097210 */ /* 0x000fc60007ffe0ff */
[----:B------:R-:W-:-:S05]  /*1e00*/  IMAD.WIDE.U32 R20, R7, UR4, R8 ;  /* 0x0000000407147c25 */ /* 0x000fca000f8e0008 */
[----:B------:R-:W-:Y:S01]  /*1e10*/  IADD3 R21, PT, PT, R21, R0, RZ ;  /* 0x0000000015157210 */ /* 0x000fe20007ffe0ff */
[----:B------:R-:W-:Y:S06]  /*1e20*/  BRA `(.L_x_3223) ;  /* 0x0000000000187947 */ /* 0x000fec0003800000 */
.L_x_3222:
[----:B------:R-:W1:Y:S01]  /*1e30*/  LDC.64 R2, c[0x0][0x3c0] ;  /* 0x0000f000ff027b82 */ /* 0x000e620000000a00 */
[----:B------:R-:W-:-:S05]  /*1e40*/  IADD3 R8, PT, PT, R8, R9, RZ ;  /* 0x0000000908087210 */ /* 0x000fca0007ffe0ff */
[C---:B-1----:R-:W-:Y:S02]  /*1e50*/  IMAD R21, R8.reuse, R3, RZ ;  /* 0x0000000308157224 */ /* 0x042fe400078e02ff */
[----:B------:R-:W-:-:S05]  /*1e60*/  IMAD.WIDE.U32 R8, R8, R2, RZ ;  /* 0x0000000208087225 */ /* 0x000fca00078e00ff */
[----:B------:R-:W-:Y:S02]  /*1e70*/  IADD3 R21, PT, PT, R9, R21, RZ ;  /* 0x0000001509157210 */ /* 0x000fe40007ffe0ff */
[----:B------:R-:W-:-:S07]  /*1e80*/  MOV R20, R8 ;  /* 0x0000000800147202 */ /* 0x000fce0000000f00 */
.L_x_3223:
[----:B------:R-:W1:Y:S01]  /*1e90*/  LDC R17, c[0x0][0x3e8] ;  /* 0x0000fa00ff117b82 */ /* 0x000e620000000800 */
[----:B------:R-:W-:Y:S02]  /*1ea0*/  MOV R8, RZ ;  /* 0x000000ff00087202 */ /* 0x000fe40000000f00 */
[----:B------:R-:W-:Y:S02]  /*1eb0*/  CS2R R202, SRZ ;  /* 0x0000000000ca7805 */ /* 0x000fe4000001ff00 */
[-C--:B-1----:R-:W-:Y:S02]  /*1ec0*/  IABS R6, R17.reuse ;  /* 0x0000001100067213 */ /* 0x082fe40000000000 */
[----:B------:R-:W-:Y:S02]  /*1ed0*/  LOP3.LUT R16, RZ, R17, RZ, 0x33, !PT ;  /* 0x00000011ff107212 */ /* 0x000fe400078e33ff */
        /* <DEDUP_REMOVED lines=8> */
[-C--:B------:R-:W-:Y:S02]  /*1f60*/  IMAD R13, R13, R4.reuse, RZ ;  /* 0x000000040d0d7224 */ /* 0x080fe400078e02ff */
[----:B------:R-:W-:-:S04]  /*1f70*/  IMAD.WIDE.U32 R18, R12, R4, R18 ;  /* 0x000000040c127225 */ /* 0x000fc800078e0012 */
[C---:B------:R-:W-:Y:S02]  /*1f80*/  IMAD R14, R12.reuse, R3, R14 ;  /* 0x000000030c0e7224 */ /* 0x040fe400078e020e */
[----:B-1----:R-:W-:Y:S02]  /*1f90*/  IMAD.MOV R0, RZ, RZ, -R9 ;  /* 0x000000ffff007224 */ /* 0x002fe400078e0a09 */
[----:B------:R-:W-:Y:S02]  /*1fa0*/  IMAD R13, R12, R5, R13 ;  /* 0x000000050c0d7224 */ /* 0x000fe400078e020d */
[----:B-----5:R-:W-:Y:S01]  /*1fb0*/  IMAD R7, R0, R6, RZ ;  /* 0x0000000600077224 */ /* 0x020fe200078e02ff */
        /* <DEDUP_REMOVED lines=17> */
[----:B------:R-:W-:-:S04]  /*20d0*/  ISETP.NE.AND P1, PT, R17, RZ, PT ;  /* 0x000000ff1100720c */ /* 0x000fc80003f25270 */
[----:B------:R-:W-:-:S04]  /*20e0*/  MOV R15, R0 ;  /* 0x00000000000f7202 */ /* 0x000fc80000000f00 */
[----:B------:R-:W-:-:S04]  /*20f0*/  @!P0 IADD3 R15, PT, PT, -R15, RZ, RZ ;  /* 0x000000ff0f0f8210 */ /* 0x000fc80007ffe1ff */
[----:B------:R-:W-:-:S04]  /*2100*/  SEL R12, R16, R15, !P1 ;  /* 0x0000000f100c7207 */ /* 0x000fc80004800000 */
[----:B------:R-:W-:Y:S01]  /*2110*/  SHF.R.S32.HI R15, RZ, 0x1f, R12 ;  /* 0x0000001fff0f7819 */ /* 0x000fe2000001140c */
[----:B-1----:R-:W-:-:S04]  /*2120*/  IMAD.WIDE.U32 R20, R12, R8, R20 ;  /* 0x000000080c147225 */ /* 0x002fc800078e0014 */
[C---:B------:R-:W-:Y:S02]  /*2130*/  IMAD R13, R15.reuse, R8, RZ ;  /* 0x000000080f0d7224 */ /* 0x040fe400078e02ff */
[-C--:B--2---:R-:W-:Y:S02]  /*2140*/  IMAD R15, R15, R6.reuse, RZ ;  /* 0x000000060f0f7224 */ /* 0x084fe400078e02ff */
[----:B------:R-:W-:Y:S01]  /*2150*/  IMAD.WIDE.U32 R22, R12, R6, R18 ;  /* 0x000000060c167225 */ /* 0x000fe200078e0012 */
[----:B------:R-:W-:-:S03]  /*2160*/  MOV R18, R20 ;  /* 0x0000001400127202 */ /* 0x000fc60000000f00 */
[C---:B------:R-:W-:Y:S01]  /*2170*/  IMAD R7, R12.reuse, R7, R15 ;  /* 0x000000070c077224 */ /* 0x040fe200078e020f */
[----:B------:R-:W-:Y:S01]  /*2180*/  MOV R14, R22 ;  /* 0x00000016000e7202 */ /* 0x000fe20000000f00 */
[----:B------:R-:W-:-:S03]  /*2190*/  IMAD R9, R12, R9, R13 ;  /* 0x000000090c097224 */ /* 0x000fc600078e020d */
[----:B------:R-:W-:Y:S01]  /*21a0*/  IADD3 R13, PT, PT, R23, R7, RZ ;  /* 0x00000007170d7210 */ /* 0x000fe20007ffe0ff */
[----:B------:R-:W-:-:S07]  /*21b0*/  IMAD.IADD R15, R21, 0x1, R9 ;  /* 0x00000001150f7824 */ /* 0x000fce00078e0209 */
.L_x_3219:
[----:B------:R-:W-:Y:S01]  /*21c0*/  IMAD.MOV.U32 R7, RZ, RZ, RZ ;  /* 0x000000ffff077224 */ /* 0x000fe200078e00ff */
[----:B------:R-:W-:Y:S01]  /*21d0*/  ISETP.NE.AND P2, PT, R10, -0x1, PT ;  /* 0xffffffff0a00780c */ /* 0x000fe20003f45270 */
[----:B------:R-:W1:Y:S01]  /*21e0*/  LDC.64 R110, c[0x0][0x3b0] ;  /* 0x0000ec00ff6e7b82 */ /* 0x000e620000000a00 */
[----:B------:R-:W2:Y:S03]  /*21f0*/  LDCU.64 UR10, c[0x0][0x3c8] ;  /* 0x00007900ff0a77ac */ /* 0x000ea60008000a00 */
[----:B------:R3:W5:Y:S01]  /*2200*/  @P4 LDG.E R7, desc[UR6][R116.64] ;  /* 0x0000000674074981 */ /* 0x000762000c1e1900 */
[----:B------:R-:W-:Y:S01]  /*2210*/  IMAD.SHL.U32 R106, R63, 0x8, RZ ;  /* 0x000000083f6a7824 */ /* 0x000fe200078e00ff */
[----:B------:R-:W-:Y:S01]  /*2220*/  SHF.R.U32.HI R114, RZ, 0x3, R63 ;  /* 0x00000003ff727819 */ /* 0x000fe2000001163f */
[----:B------:R-:W-:Y:S01]  /*2230*/  IMAD.MOV.U32 R115, RZ, RZ, RZ ;  /* 0x000000ffff737224 */ /* 0x000fe200078e00ff */
[----:B------:R-:W-:Y:S01]  /*2240*/  SHF.R.S32.HI R113, RZ, 0x1f, R112 ;  /* 0x0000001fff717819 */ /* 0x000fe20000011470 */
[----:B------:R-:W4:Y:S01]  /*2250*/  LDC R6, c[0x0][0x450] ;  /* 0x00011400ff067b82 */ /* 0x000f220000000800 */
[----:B------:R-:W-:Y:S01]  /*2260*/  LOP3.LUT R12, R106, 0x38, RZ, 0xc0, !PT ;  /* 0x000000386a0c7812 */ /* 0x000fe200078ec0ff */
[----:B------:R-:W3:Y:S01]  /*2270*/  LDCU.64 UR4, c[0x0][0x390] ;  /* 0x00007200ff0477ac */ /* 0x000ee20008000a00 */
[C---:B------:R-:W-:Y:S01]  /*2280*/  SHF.L.U64.HI R62, R4.reuse, 0x4, R5 ;  /* 0x00000004043e7819 */ /* 0x040fe20000010205 */
[----:B------:R-:W-:Y:S01]  /*2290*/  IMAD.SHL.U32 R49, R4, 0x10, RZ ;  /* 0x0000001004317824 */ /* 0x000fe200078e00ff */
[C---:B------:R-:W-:Y:S01]  /*22a0*/  SHF.L.U64.HI R64, R2.reuse, 0x4, R3 ;  /* 0x0000000402407819 */ /* 0x040fe20000010203 */
[----:B------:R-:W3:Y:S01]  /*22b0*/  LDCU.64 UR8, c[0x0][0x388] ;  /* 0x00007100ff0877ac */ /* 0x000ee20008000a00 */
[----:B------:R-:W-:Y:S01]  /*22c0*/  SHF.L.U32 R65, R2, 0x4, RZ ;  /* 0x0000000402417819 */ /* 0x000fe200000006ff */
[----:B------:R-:W2:Y:S01]  /*22d0*/  @!P2 LDC.64 R8, c[0x0][0x398] ;  /* 0x0000e600ff08ab82 */ /* 0x000ea20000000a00 */
[----:B------:R-:W-:Y:S01]  /*22e0*/  VIADD R60, R136, 0xffffffff ;  /* 0xffffffff883c7836 */ /* 0x000fe20000000000 */
[----:B------:R-:W-:-:S04]  /*22f0*/  SHF.R.U32.HI R107, RZ, 0x1, R63 ;  /* 0x00000001ff6b7819 */ /* 0x000fc8000001163f */
[----:B------:R-:W-:Y:S01]  /*2300*/  SHF.L.U32 R134, R60, 0x6, RZ ;  /* 0x000000063c867819 */ /* 0x000fe200000006ff */
[----:B-1----:R-:W-:Y:S01]  /*2310*/  @P2 IMAD.WIDE.U32 R22, R10, R110, RZ ;  /* 0x0000006e0a162225 */ /* 0x002fe200078e00ff */
[----:B----4-:R-:W-:-:S04]  /*2320*/  LEA.HI R105, R6, R6, RZ, 0x1 ;  /* 0x0000000606697211 */ /* 0x010fc800078f08ff */
[----:B------:R-:W-:Y:S01]  /*2330*/  SHF.R.S32.HI R105, RZ, 0x1, R105 ;  /* 0x00000001ff697819 */ /* 0x000fe20000011469 */
[----:B--2---:R-:W-:-:S04]  /*2340*/  @!P2 IMAD.WIDE.U32 R20, R201, R8, RZ ;  /* 0x00000008c914a225 */ /* 0x004fc800078e00ff */
[----:B------:R-:W-:Y:S01]  /*2350*/  @!P2 IMAD.MOV.U32 R8, RZ, RZ, R20 ;  /* 0x000000ffff08a224 */ /* 0x000fe200078e0014 */
[----:B------:R-:W-:Y:S01]  /*2360*/  @P2 MOV R8, R22 ;  /* 0x0000001600082202 */ /* 0x000fe20000000f00 */
[----:B------:R-:W-:Y:S01]  /*2370*/  @!P2 IMAD R9, R201, R9, R21 ;  /* 0x00000009c909a224 */ /* 0x000fe200078e0215 */
[----:B------:R-:W-:Y:S01]  /*2380*/  IADD3 R22, P3, PT, R12, R14, RZ ;  /* 0x0000000e0c167210 */ /* 0x000fe20007f7e0ff */
[----:B------:R-:W-:-:S04]  /*2390*/  IMAD.WIDE.U32 R20, R11, 0x40, R114 ;  /* 0x000000400b147825 */ /* 0x000fc800078e0072 */
[----:B------:R-:W-:Y:S01]  /*23a0*/  @P2 IMAD R9, R10, R111, R23 ;  /* 0x0000006f0a092224 */ /* 0x000fe200078e0217 */
[C---:B------:R-:W-:Y:S01]  /*23b0*/  IADD3 R18, P2, PT, R12.reuse, R18, RZ ;  /* 0x000000120c127210 */ /* 0x040fe20007f5e0ff */
[----:B------:R-:W-:Y:S02]  /*23c0*/  IMAD R11, R113, UR10, RZ ;  /* 0x0000000a710b7c24 */ /* 0x000fe4000f8e02ff */
[----:B------:R-:W-:Y:S01]  /*23d0*/  IMAD.X R23, RZ, RZ, R13, P3 ;  /* 0x000000ffff177224 */ /* 0x000fe200018e060d */
[----:B------:R-:W-:Y:S01]  /*23e0*/  IADD3 R14, P3, PT, R12, R8, RZ ;  /* 0x000000080c0e7210 */ /* 0x000fe20007f7e0ff */
[----:B------:R-:W-:Y:S02]  /*23f0*/  IMAD R8, R112, UR11, R11 ;  /* 0x0000000b70087c24 */ /* 0x000fe4000f8e020b */
[----:B------:R-:W-:-:S04]  /*2400*/  IMAD.WIDE.U32 R10, R114, R4, R22 ;  /* 0x00000004720a7225 */ /* 0x000fc800078e0016 */
[----:B------:R-:W-:Y:S01]  /*2410*/  IMAD.X R19, RZ, RZ, R15, P2 ;  /* 0x000000ffff137224 */ /* 0x000fe200010e060f */
[----:B------:R-:W-:Y:S01]  /*2420*/  SHF.L.U32 R74, R10, 0x1, RZ ;  /* 0x000000010a4a7819 */ /* 0x000fe200000006ff */
[C---:B------:R-:W-:Y:S01]  /*2430*/  IMAD R75, R114.reuse, R5, R11 ;  /* 0x00000005724b7224 */ /* 0x040fe200078e020b */
[----:B------:R-:W-:Y:S01]  /*2440*/  SHF.R.S32.HI R5, RZ, 0x1f, R70 ;  /* 0x0000001fff057819 */ /* 0x000fe20000011446 */
[----:B------:R-:W-:-:S03]  /*2450*/  IMAD.WIDE.U32 R18, R114, R2, R18 ;  /* 0x0000000272127225 */ /* 0x000fc600078e0012 */
[----:B------:R-:W-:Y:S01]  /*2460*/  LEA.HI R4, R5, R70, RZ, 0x6 ;  /* 0x0000004605047211 */ /* 0x000fe200078f30ff */
[----:B------:R-:W-:Y:S01]  /*2470*/  IMAD R73, R114, R3, R19 ;  /* 0x0000000372497224 */ /* 0x000fe200078e0213 */
[----:B------:R-:W-:Y:S01]  /*2480*/  SHF.L.U64.HI R75, R10, 0x1, R75 ;  /* 0x000000010a4b7819 */ /* 0x000fe2000001024b */
[C---:B------:R-:W-:Y:S01]  /*2490*/  IMAD.SHL.U32 R72, R18.reuse, 0x2, RZ ;  /* 0x0000000212487824 */ /* 0x040fe200078e00ff */
[----:B------:R-:W-:Y:S01]  /*24a0*/  SHF.R.S32.HI R4, RZ, 0x6, R4 ;  /* 0x00000006ff047819 */ /* 0x000fe20000011404 */
[C---:B------:R-:W-:Y:S01]  /*24b0*/  IMAD.SHL.U32 R2, R63.reuse, 0x4, RZ ;  /* 0x000000043f027824 */ /* 0x040fe200078e00ff */
[----:B------:R-:W-:Y:S01]  /*24c0*/  SHF.L.U64.HI R73, R18, 0x1, R73 ;  /* 0x0000000112497819 */ /* 0x000fe20000010249 */
[----:B------:R-:W-:Y:S01]  /*24d0*/  IMAD.X R15, RZ, RZ, R9, P3 ;  /* 0x000000ffff0f7224 */ /* 0x000fe200018e0609 */
[----:B---3--:R-:W-:Y:S01]  /*24e0*/  IADD3 R72, P2, PT, R72, UR4, RZ ;  /* 0x0000000448487c10 */ /* 0x008fe2000ff5e0ff */
[----:B------:R-:W-:Y:S01]  /*24f0*/  IMAD.SHL.U32 R3, R63, 0x40, RZ ;  /* 0x000000403f037824 */ /* 0x000fe200078e00ff */
[----:B------:R-:W-:Y:S01]  /*2500*/  VIMNMX R71, PT, PT, R195, R4, !PT ;  /* 0x00000004c3477248 */ /* 0x000fe20007fe0100 */
[----:B------:R-:W-:Y:S01]  /*2510*/  IMAD.WIDE.U32 R14, R112, UR10, R14 ;  /* 0x0000000a700e7c25 */ /* 0x000fe2000f8e000e */
[----:B------:R-:W-:-:S02]  /*2520*/  IADD3.X R73, PT, PT, R73, UR5, RZ, P2, !PT ;  /* 0x0000000549497c10 */ /* 0x000fc400097fe4ff */
[----:B------:R-:W-:Y:S01]  /*2530*/  ISETP.GT.AND P2, PT, R136, R71, PT ;  /* 0x000000478800720c */ /* 0x000fe20003f44270 */
[-C--:B------:R-:W-:Y:S01]  /*2540*/  IMAD R11, R21, R110.reuse, RZ ;  /* 0x0000006e150b7224 */ /* 0x080fe200078e02ff */
[----:B------:R-:W-:Y:S01]  /*2550*/  LOP3.LUT R2, R2, 0x1c, RZ, 0xc0, !PT ;  /* 0x0000001c02027812 */ /* 0x000fe200078ec0ff */
[----:B------:R-:W-:Y:S01]  /*2560*/  IMAD.IADD R15, R15, 0x1, R8 ;  /* 0x000000010f0f7824 */ /* 0x000fe200078e0208 */
[----:B------:R-:W-:Y:S01]  /*2570*/  IADD3 R74, P3, PT, R74, UR8, RZ ;  /* 0x000000084a4a7c10 */ /* 0x000fe2000ff7e0ff */
[----:B------:R-:W-:Y:S01]  /*2580*/  IMAD R11, R20, R111, R11 ;  /* 0x0000006f140b7224 */ /* 0x000fe200078e020b */
[----:B------:R-:W-:Y:S01]  /*2590*/  LOP3.LUT R3, R3, 0x1c0, RZ, 0xc0, !PT ;  /* 0x000001c003037812 */ /* 0x000fe200078ec0ff */
[----:B------:R-:W-:Y:S01]  /*25a0*/  IMAD R103, R114, R105, R2 ;  /* 0x0000006972677224 */ /* 0x000fe200078e0202 */
[----:B------:R-:W-:Y:S01]  /*25b0*/  IADD3.X R75, PT, PT, R75, UR9, RZ, P3, !PT ;  /* 0x000000094b4b7c10 */ /* 0x000fe20009ffe4ff */
[----:B------:R-:W-:Y:S01]  /*25c0*/  IMAD.WIDE.U32 R110, R20, R110, R14 ;  /* 0x0000006e146e7225 */ /* 0x000fe200078e000e */
[----:B------:R-:W-:-:S02]  /*25d0*/  LOP3.LUT R66, R3, 0x38, R106, 0xf8, !PT ;  /* 0x0000003803427812 */ /* 0x000fc400078ef86a */
[----:B------:R-:W-:Y:S01]  /*25e0*/  LOP3.LUT R10, R12, 0x40, RZ, 0xfc, !PT ;  /* 0x000000400c0a7812 */ /* 0x000fe200078efcff */
[----:B------:R-:W-:Y:S01]  /*25f0*/  IMAD.IADD R101, R2, 0x1, R103 ;  /* 0x0000000102657824 */ /* 0x000fe200078e0267 */
[----:B------:R-:W-:Y:S01]  /*2600*/  LOP3.LUT R9, R12, 0x80, RZ, 0xfc, !PT ;  /* 0x000000800c097812 */ /* 0x000fe200078efcff */
[----:B------:R-:W-:Y:S01]  /*2610*/  IMAD.MOV.U32 R196, RZ, RZ, R74 ;  /* 0x000000ffffc47224 */ /* 0x000fe200078e004a */
[----:B------:R-:W-:Y:S01]  /*2620*/  LOP3.LUT R67, R66, 0x8, R107, 0x78, !PT ;  /* 0x0000000842437812 */ /* 0x000fe200078e786b */
[----:B------:R-:W-:Y:S01]  /*2630*/  IMAD.MOV.U32 R198, RZ, RZ, R72 ;  /* 0x000000ffffc67224 */ /* 0x000fe200078e0048 */
[----:B------:R-:W-:Y:S01]  /*2640*/  SHF.R.S32.HI R92, RZ, 0x1f, R103 ;  /* 0x0000001fff5c7819 */ /* 0x000fe20000011467 */
[----:B------:R-:W-:Y:S01]  /*2650*/  IMAD.MOV.U32 R199, RZ, RZ, R73 ;  /* 0x000000ffffc77224 */ /* 0x000fe200078e0049 */
[----:B------:R-:W-:Y:S01]  /*2660*/  SHF.R.S32.HI R90, RZ, 0x1f, R101 ;  /* 0x0000001fff5a7819 */ /* 0x000fe20000011465 */
[----:B------:R-:W-:Y:S01]  /*2670*/  IMAD.IADD R68, R111, 0x1, R11 ;  /* 0x000000016f447824 */ /* 0x000fe200078e020b */
[----:B------:R-:W-:Y:S01]  /*2680*/  MOV R197, R75 ;  /* 0x0000004b00c57202 */ /* 0x000fe20000000f00 */
[----:B------:R-:W-:Y:S06]  /*2690*/  @!P2 BRA `(.L_x_3224) ;  /* 0x0000008000f8a947 */ /* 0x000fec0003800000 */
[----:B------:R-:W1:Y:S01]  /*26a0*/  LDC.64 R2, c[0x0][0x4a0] ;  /* 0x00012800ff027b82 */ /* 0x000e620000000a00 */
[----:B------:R-:W2:Y:S01]  /*26b0*/  LDCU.128 UR16, c[0x0][0x4b0] ;  /* 0x00009600ff1077ac */ /* 0x000ea20008000c00 */
[----:B------:R-:W-:Y:S01]  /*26c0*/  IMAD.MOV.U32 R104, RZ, RZ, R134 ;  /* 0x000000ffff687224 */ /* 0x000fe200078e0086 */
[----:B------:R-:W-:Y:S01]  /*26d0*/  @!P0 IADD3 R0, PT, PT, -R0, RZ, RZ ;  /* 0x000000ff00008210 */ /* 0x000fe20007ffe1ff */
[----:B------:R-:W-:Y:S01]  /*26e0*/  IMAD.MOV.U32 R13, RZ, RZ, RZ ;  /* 0x000000ffff0d7224 */ /* 0x000fe200078e00ff */
[----:B------:R-:W3:Y:S01]  /*26f0*/  LDCU.128 UR12, c[0x0][0x4c0] ;  /* 0x00009800ff0c77ac */ /* 0x000ee20008000c00 */
[----:B-----5:R-:W-:Y:S01]  /*2700*/  IADD3 R50, PT, PT, R134, R7, RZ ;  /* 0x0000000786327210 */ /* 0x020fe20007ffe0ff */
[C---:B------:R-:W-:Y:S01]  /*2710*/  IMAD R97, R105.reuse, 0x30, RZ ;  /* 0x0000003069617824 */ /* 0x040fe200078e02ff */
[----:B------:R-:W4:Y:S01]  /*2720*/  LDC.64 R88, c[0x0][0x4a8] ;  /* 0x00012a00ff587b82 */ /* 0x000f220000000a00 */
[----:B------:R-:W-:Y:S01]  /*2730*/  SHF.R.S32.HI R5, RZ, 0x1f, R104 ;  /* 0x0000001fff057819 */ /* 0x000fe20000011468 */
[----:B------:R-:W3:Y:S01]  /*2740*/  LDCU.128 UR8, c[0x0][0x490] ;  /* 0x00009200ff0877ac */ /* 0x000ee20008000c00 */
[----:B------:R-:W-:Y:S01]  /*2750*/  SEL R16, R16, R0, !P1 ;  /* 0x0000000010107207 */ /* 0x000fe20004800000 */
[----:B------:R-:W-:Y:S01]  /*2760*/  IMAD R50, R50, R105, RZ ;  /* 0x0000006932327224 */ /* 0x000fe200078e02ff */
[C---:B------:R-:W-:Y:S01]  /*2770*/  SHF.L.U32 R99, R105.reuse, 0x4, RZ ;  /* 0x0000000469637819 */ /* 0x040fe200000006ff */
[----:B------:R-:W3:Y:S01]  /*2780*/  LDCU.64 UR4, c[0x0][0x488] ;  /* 0x00009100ff0477ac */ /* 0x000ee20008000a00 */
[----:B------:R-:W-:Y:S01]  /*2790*/  SHF.L.U32 R96, R105, 0x5, RZ ;  /* 0x0000000569607819 */ /* 0x000fe200000006ff */
[C---:B------:R-:W-:Y:S01]  /*27a0*/  VIADD R102, R114.reuse, 0x10 ;  /* 0x0000001072667836 */ /* 0x040fe20000000000 */
[C---:B------:R-:W-:Y:S01]  /*27b0*/  IADD3 R100, PT, PT, R114.reuse, 0x20, RZ ;  /* 0x0000002072647810 */ /* 0x040fe20007ffe0ff */
[----:B------:R-:W3:Y:S01]  /*27c0*/  LDCU.U8 UR20, c[0x0][0x533] ;  /* 0x0000a660ff1477ac */ /* 0x000ee20008000000 */
[----:B------:R-:W-:Y:S01]  /*27d0*/  VIADD R98, R114, 0x30 ;  /* 0x0000003072627836 */ /* 0x000fe20000000000 */
[----:B------:R-:W-:Y:S01]  /*27e0*/  SHF.R.S32.HI R86, RZ, 0x1f, R96 ;  /* 0x0000001fff567819 */ /* 0x000fe20000011460 */
[C---:B------:R-:W-:Y:S01]  /*27f0*/  IMAD R95, R136.reuse, -0x40, R70 ;  /* 0xffffffc0885f7824 */ /* 0x040fe200078e0246 */
[----:B------:R-:W-:Y:S01]  /*2800*/  SHF.R.S32.HI R84, RZ, 0x1f, R97 ;  /* 0x0000001fff547819 */ /* 0x000fe20000011461 */
[----:B------:R-:W-:-:S02]  /*2810*/  IMAD R93, R136, -0x40, R61 ;  /* 0xffffffc0885d7824 */ /* 0x000fc400078e023d */
[----:B-1----:R-:W-:Y:S01]  /*2820*/  IMAD.WIDE.U32 R14, R201, R2, R12 ;  /* 0x00000002c90e7225 */ /* 0x002fe200078e000c */
[----:B------:R-:W-:-:S03]  /*2830*/  IADD3 R2, P0, PT, -R70, R114, RZ ;  /* 0x0000007246027210 */ /* 0x000fc60007f1e1ff */
[----:B------:R-:W-:Y:S02]  /*2840*/  IMAD R15, R201, R3, R15 ;  /* 0x00000003c90f7224 */ /* 0x000fe400078e020f */
[----:B--2---:R-:W-:Y:S01]  /*2850*/  IMAD R3, R5, UR16, RZ ;  /* 0x0000001005037c24 */ /* 0x004fe2000f8e02ff */
[----:B----4-:R-:W-:Y:S01]  /*2860*/  SHF.L.U32 R91, R88, 0x4, RZ ;  /* 0x00000004585b7819 */ /* 0x010fe200000006ff */
[----:B------:R-:W-:Y:S01]  /*2870*/  IMAD.WIDE.U32 R14, R104, UR16, R14 ;  /* 0x00000010680e7c25 */ /* 0x000fe2000f8e000e */
[----:B---3--:R-:W-:-:S03]  /*2880*/  UISETP.NE.AND UP0, UPT, UR20, URZ, UPT ;  /* 0x000000ff1400728c */ /* 0x008fc6000bf05270 */
[----:B------:R-:W-:Y:S01]  /*2890*/  IMAD R0, R104, UR17, R3 ;  /* 0x0000001168007c24 */ /* 0x000fe2000f8e0203 */
[----:B------:R-:W-:Y:S01]  /*28a0*/  SHF.R.S32.HI R3, RZ, 0x1f, R16 ;  /* 0x0000001fff037819 */ /* 0x000fe20000011410 */
[----:B------:R-:W-:-:S04]  /*28b0*/  IMAD.WIDE.U32 R18, R201, UR10, R12 ;  /* 0x0000000ac9127c25 */ /* 0x000fc8000f8e000c */
[----:B------:R-:W-:Y:S02]  /*28c0*/  IMAD.IADD R15, R15, 0x1, R0 ;  /* 0x000000010f0f7824 */ /* 0x000fe400078e0200 */
[----:B------:R-:W-:Y:S02]  /*28d0*/  IMAD R11, R3, UR12, RZ ;  /* 0x0000000c030b7c24 */ /* 0x000fe4000f8e02ff */
[----:B------:R-:W-:-:S04]  /*28e0*/  IMAD.WIDE.U32 R14, R16, UR12, R14 ;  /* 0x0000000c100e7c25 */ /* 0x000fc8000f8e000e */
[----:B------:R-:W-:Y:S01]  /*28f0*/  IMAD R4, R16, UR13, R11 ;  /* 0x0000000d10047c24 */ /* 0x000fe2000f8e020b */
[----:B------:R-:W1:Y:S01]  /*2900*/  LDCU.64 UR12, c[0x0][0x4e0] ;  /* 0x00009c00ff0c77ac */ /* 0x000e620008000a00 */
[----:B------:R-:W-:Y:S02]  /*2910*/  IMAD R0, R5, R88, RZ ;  /* 0x0000005805007224 */ /* 0x000fe400078e02ff */
[----:B------:R-:W-:Y:S01]  /*2920*/  IMAD.IADD R5, R15, 0x1, R4 ;  /* 0x000000010f057824 */ /* 0x000fe200078e0204 */
[----:B------:R-:W-:Y:S01]  /*2930*/  SHF.R.S32.HI R15, RZ, 0x1f, R70 ;  /* 0x0000001fff0f7819 */ /* 0x000fe20000011446 */
[----:B------:R-:W-:Y:S01]  /*2940*/  IMAD R3, R3, UR18, RZ ;  /* 0x0000001203037c24 */ /* 0x000fe2000f8e02ff */
[----:B------:R-:W-:Y:S01]  /*2950*/  MOV R4, R14 ;  /* 0x0000000e00047202 */ /* 0x000fe20000000f00 */
[----:B------:R-:W-:Y:S01]  /*2960*/  IMAD R19, R201, UR11, R19 ;  /* 0x0000000bc9137c24 */ /* 0x000fe2000f8e0213 */
[----:B------:R-:W2:Y:S01]  /*2970*/  LDCU.64 UR10, c[0x0][0x4d0] ;  /* 0x00009a00ff0a77ac */ /* 0x000ea20008000a00 */
[----:B------:R-:W-:Y:S01]  /*2980*/  IMAD.X R15, RZ, RZ, ~R15, P0 ;  /* 0x000000ffff0f7224 */ /* 0x000fe200000e0e0f */
[----:B------:R-:W-:Y:S01]  /*2990*/  IADD3 R78, P0, PT, R50, R101, RZ ;  /* 0x00000065324e7210 */ /* 0x000fe20007f1e0ff */
[----:B------:R-:W-:Y:S01]  /*29a0*/  IMAD R6, R16, UR19, R3 ;  /* 0x0000001310067c24 */ /* 0x000fe2000f8e0203 */
[----:B------:R-:W-:Y:S01]  /*29b0*/  SHF.R.S32.HI R3, RZ, 0x1f, R50 ;  /* 0x0000001fff037819 */ /* 0x000fe20000011432 */
[----:B------:R-:W-:Y:S01]  /*29c0*/  IMAD R0, R104, R89, R0 ;  /* 0x0000005968007224 */ /* 0x000fe200078e0200 */
[----:B------:R-:W-:Y:S01]  /*29d0*/  IADD3 R50, P1, PT, R50, R103, RZ ;  /* 0x0000006732327210 */ /* 0x000fe20007f3e0ff */
[----:B------:R-:W-:Y:S01]  /*29e0*/  IMAD.WIDE.U32 R18, R104, R88, R18 ;  /* 0x0000005868127225 */ /* 0x000fe200078e0012 */
[----:B------:R-:W-:Y:S01]  /*29f0*/  IADD3.X R79, PT, PT, R3, R90, RZ, P0, !PT ;  /* 0x0000005a034f7210 */ /* 0x000fe200007fe4ff */
[----:B------:R-:W-:-:S02]  /*2a00*/  UMOV UR19, URZ ;  /* 0x000000ff00137c82 */ /* 0x000fc40008000000 */
[----:B------:R-:W-:Y:S01]  /*2a10*/  IMAD.IADD R19, R19, 0x1, R0 ;  /* 0x0000000113137824 */ /* 0x000fe200078e0200 */
[----:B------:R-:W-:Y:S01]  /*2a20*/  SHF.L.U64.HI R79, R78, 0x1, R79 ;  /* 0x000000014e4f7819 */ /* 0x000fe2000001024f */
[----:B------:R-:W-:Y:S02]  /*2a30*/  IMAD.X R3, R3, 0x1, R92, P1 ;  /* 0x0000000103037824 */ /* 0x000fe400008e065c */
[----:B------:R-:W-:Y:S01]  /*2a40*/  IMAD.WIDE.U32 R16, R16, UR18, R18 ;  /* 0x0000001210107c25 */ /* 0x000fe2000f8e0012 */
[----:B------:R-:W-:Y:S02]  /*2a50*/  USHF.L.U32 UR18, UR16, 0x6, URZ ;  /* 0x0000000610127899 */ /* 0x000fe400080006ff */
[C---:B------:R-:W-:Y:S01]  /*2a60*/  SHF.L.U64.HI R0, R50.reuse, 0x1, R3 ;  /* 0x0000000132007819 */ /* 0x040fe20000010203 */
[----:B------:R-:W-:Y:S01]  /*2a70*/  IMAD R77, R15, UR16, RZ ;  /* 0x000000100f4d7c24 */ /* 0x000fe2000f8e02ff */
[----:B------:R-:W-:Y:S01]  /*2a80*/  SHF.L.U32 R50, R50, 0x1, RZ ;  /* 0x0000000132327819 */ /* 0x000fe200000006ff */
[----:B------:R-:W-:Y:S01]  /*2a90*/  IMAD.WIDE.U32 R4, R2, UR16, R4 ;  /* 0x0000001002047c25 */ /* 0x000fe2000f8e0004 */
[----:B------:R-:W-:Y:S01]  /*2aa0*/  IADD3 R7, PT, PT, R17, R6, RZ ;  /* 0x0000000611077210 */ /* 0x000fe20007ffe0ff */
[----:B------:R-:W3:Y:S02]  /*2ab0*/  LDCU UR16, c[0x0][0x450] ;  /* 0x00008a00ff1077ac */ /* 0x000ee40008000800 */
[----:B------:R-:W-:Y:S01]  /*2ac0*/  IMAD.MOV.U32 R6, RZ, RZ, R16 ;  /* 0x000000ffff067224 */ /* 0x000fe200078e0010 */
[----:B------:R-:W-:Y:S01]  /*2ad0*/  IADD3 R16, P0, PT, R50, UR14, RZ ;  /* 0x0000000e32107c10 */ /* 0x000fe2000ff1e0ff */
[-C--:B------:R-:W-:Y:S01]  /*2ae0*/  IMAD R15, R15, R88.reuse, RZ ;  /* 0x000000580f0f7224 */ /* 0x080fe200078e02ff */
[----:B------:R-:W-:Y:S01]  /*2af0*/  LEA R76, P2, R4, UR8, 0x1 ;  /* 0x00000008044c7c11 */ /* 0x000fe2000f8408ff */
[----:B------:R-:W-:Y:S01]  /*2b00*/  IMAD R77, R2, UR17, R77 ;  /* 0x00000011024d7c24 */ /* 0x000fe2000f8e024d */
[----:B------:R-:W-:Y:S01]  /*2b10*/  IADD3.X R17, PT, PT, R0, UR15, RZ, P0, !PT ;  /* 0x0000000f00117c10 */ /* 0x000fe200087fe4ff */
[----:B------:R-:W-:Y:S01]  /*2b20*/  IMAD.SHL.U32 R78, R78, 0x2, RZ ;  /* 0x000000024e4e7824 */ /* 0x000fe200078e00ff */
[----:B--2---:R-:W-:Y:S01]  /*2b30*/  IADD3 R50, P0, PT, R50, UR10, RZ ;  /* 0x0000000a32327c10 */ /* 0x004fe2000ff1e0ff */
[----:B------:R-:W-:Y:S01]  /*2b40*/  IMAD R15, R2, R89, R15 ;  /* 0x00000059020f7224 */ /* 0x000fe200078e020f */
[----:B------:R-:W-:Y:S01]  /*2b50*/  IADD3 R77, PT, PT, R5, R77, RZ ;  /* 0x0000004d054d7210 */ /* 0x000fe20007ffe0ff */
[----:B------:R-:W-:Y:S01]  /*2b60*/  IMAD.SHL.U32 R85, R88, 0x40, RZ ;  /* 0x0000004058557824 */ /* 0x000fe200078e00ff */
[----:B------:R-:W-:Y:S01]  /*2b70*/  IADD3.X R51, PT, PT, R0, UR11, RZ, P0, !PT ;  /* 0x0000000b00337c10 */ /* 0x000fe200087fe4ff */
[----:B------:R-:W-:Y:S01]  /*2b80*/  IMAD.WIDE.U32 R2, R2, R88, R6 ;  /* 0x0000005802027225 */ /* 0x000fe200078e0006 */
[----:B------:R-:W-:Y:S01]  /*2b90*/  IADD3 R0, P0, PT, RZ, -UR19, RZ ;  /* 0x80000013ff007c10 */ /* 0x000fe2000ff1e0ff */
[----:B------:R-:W2:Y:S01]  /*2ba0*/  LDCU UR17, c[0x0][0x440] ;  /* 0x00008800ff1177ac */ /* 0x000ea20008000800 */
[----:B------:R-:W-:Y:S01]  /*2bb0*/  IADD3 R80, P1, PT, R78, UR14, RZ ;  /* 0x0000000e4e507c10 */ /* 0x000fe2000ff3e0ff */
[----:B------:R-:W-:Y:S01]  /*2bc0*/  IMAD.IADD R15, R3, 0x1, R15 ;  /* 0x00000001030f7824 */ /* 0x000fe200078e020f */
[----:B------:R-:W-:Y:S01]  /*2bd0*/  IADD3.X R3, PT, PT, RZ, ~UR18, RZ, P0, !PT ;  /* 0x80000012ff037c10 */ /* 0x000fe200087fe4ff */
[----:B------:R-:W-:Y:S01]  /*2be0*/  IMAD.X R85, RZ, RZ, ~R85, P0 ;  /* 0x000000ffff557224 */ /* 0x000fe200000e0e55 */
[----:B------:R-:W-:Y:S01]  /*2bf0*/  IADD3.X R81, PT, PT, R79, UR15, RZ, P1, !PT ;  /* 0x0000000f4f517c10 */ /* 0x000fe20008ffe4ff */
[----:B------:R-:W-:Y:S01]  /*2c00*/  IMAD.MOV.U32 R94, RZ, RZ, R136 ;  /* 0x000000ffff5e7224 */ /* 0x000fe200078e0088 */
[----:B------:R-:W-:Y:S01]  /*2c10*/  LEA.HI.X R77, R4, UR9, R77, 0x1, P2 ;  /* 0x00000009044d7c11 */ /* 0x000fe200090f0c4d */
[----:B------:R-:W4:Y:S01]  /*2c20*/  LDCU.64 UR14, c[0x0][0x3c0] ;  /* 0x00007800ff0e77ac */ /* 0x000f220008000a00 */
[----:B------:R-:W-:-:S02]  /*2c30*/  LEA R14, P2, R2, UR4, 0x1 ;  /* 0x00000004020e7c11 */ /* 0x000fc4000f8408ff */
[----:B------:R-:W-:Y:S02]  /*2c40*/  IADD3 R78, P1, PT, R78, UR10, RZ ;  /* 0x0000000a4e4e7c10 */ /* 0x000fe4000ff3e0ff */
[----:B------:R-:W-:Y:S02]  /*2c50*/  SHF.L.U64.HI R89, R88, 0x4, R89 ;  /* 0x0000000458597819 */ /* 0x000fe40000010259 */
[C---:B------:R-:W-:Y:S02]  /*2c60*/  SHF.R.S64 R87, R0.reuse, 0x1f, R85 ;  /* 0x0000001f00577819 */ /* 0x040fe40000001055 */
[----:B------:R-:W-:Y:S02]  /*2c70*/  SHF.R.S32.HI R88, RZ, 0x1f, R99 ;  /* 0x0000001fff587819 */ /* 0x000fe40000011463 */
[----:B---3--:R-:W-:Y:S02]  /*2c80*/  MOV R11, UR16 ;  /* 0x00000010000b7c02 */ /* 0x008fe40008000f00 */
[----:B------:R-:W-:-:S02]  /*2c90*/  SHF.R.S64 R83, R0, 0x1f, R3 ;  /* 0x0000001f00537819 */ /* 0x000fc40000001003 */
[----:B------:R-:W-:Y:S02]  /*2ca0*/  SHF.R.S32.HI R82, RZ, 0x1f, R3 ;  /* 0x0000001fff527819 */ /* 0x000fe40000011403 */
[----:B------:R-:W-:Y:S02]  /*2cb0*/  SHF.R.S32.HI R85, RZ, 0x1f, R85 ;  /* 0x0000001fff557819 */ /* 0x000fe40000011455 */
[----:B------:R-:W-:Y:S01]  /*2cc0*/  LEA.HI.X R15, R2, UR5, R15, 0x1, P2 ;  /* 0x00000005020f7c11 */ /* 0x000fe200090f0c0f */
[----:B------:R-:W3:Y:S01]  /*2cd0*/  LDCU.64 UR4, c[0x0][0x3b8] ;  /* 0x00007700ff0477ac */ /* 0x000ee20008000a00 */
[----:B------:R-:W-:Y:S01]  /*2ce0*/  IADD3.X R79, PT, PT, R79, UR11, RZ, P1, !PT ;  /* 0x0000000b4f4f7c10 */ /* 0x000fe20008ffe4ff */
[----:B--2-4-:R-:W1:Y:S06]  /*2cf0*/  LDCU.128 UR8, c[0x0][0x3a0] ;  /* 0x00007400ff0877ac */ /* 0x014e6c0008000c00 */
.L_x_3292:
        /* <DEDUP_REMOVED lines=18> */
.L_x_3226:
[----:B-1-3--:R-:W-:Y:S05]  /*2e20*/  BSYNC.RECONVERGENT B0 ;  /* 0x0000000000007941 */ /* 0x00afea0003800200 */
.L_x_3225:
        /* <DEDUP_REMOVED lines=16> */
.L_x_3228:
[----:B------:R-:W-:Y:S05]  /*2f30*/  BSYNC.RECONVERGENT B0 ;  /* 0x0000000000007941 */ /* 0x000fea0003800200 */
.L_x_3227:
        /* <DEDUP_REMOVED lines=20> */
.L_x_3230:
[----:B------:R-:W-:Y:S05]  /*3080*/  BSYNC.RECONVERGENT B0 ;  /* 0x0000000000007941 */ /* 0x000fea0003800200 */
.L_x_3229:
        /* <DEDUP_REMOVED lines=21> */
.L_x_3232:
[----:B------:R-:W-:Y:S05]  /*31e0*/  BSYNC.RECONVERGENT B0 ;  /* 0x0000000000007941 */ /* 0x000fea0003800200 */
.L_x_3231:
        /* <DEDUP_REMOVED lines=16> */
.L_x_3236:
[----:B------:R-:W-:Y:S05]  /*32f0*/  BSYNC.RECONVERGENT B0 ;  /* 0x0000000000007941 */ /* 0x000fea0003800200 */
.L_x_3235:
        /* <DEDUP_REMOVED lines=15> */
.L_x_3238:
[----:B------:R-:W-:Y:S05]  /*33f0*/  BSYNC.RECONVERGENT B0 ;  /* 0x0000000000007941 */ /* 0x000fea0003800200 */
.L_x_3237:
        /* <DEDUP_REMOVED lines=17> */
.L_x_3240:
[----:B------:R-:W-:Y:S05]  /*3510*/  BSYNC.RECONVERGENT B0 ;  /* 0x0000000000007941 */ /* 0x000fea0003800200 */
.L_x_3239:
        /* <DEDUP_REMOVED lines=22> */
.L_x_3234:
        /* <DEDUP_REMOVED lines=55> */
.L_x_3246:
[----:B------:R-:W-:Y:S05]  /*39f0*/  BSYNC.RECONVERGENT B0 ;  /* 0x0000000000007941 */ /* 0x000fea0003800200 */
.L_x_3245:
        /* <DEDUP_REMOVED lines=48> */
.L_x_3248:
[----:B------:R-:W-:Y:S05]  /*3d00*/  BSYNC.RECONVERGENT B0 ;  /* 0x0000000000007941 */ /* 0x000fea0003800200 */
.L_x_3247:
        /* <DEDUP_REMOVED lines=47> */
.L_x_3244:
[----:B------:R-:W-:Y:S05]  /*4000*/  BSYNC.RECONVERGENT B1 ;  /* 0x0000000000017941 */ /* 0x000fea0003800200 */
.L_x_3243:
        /* <DEDUP_REMOVED lines=64> */
.L_x_3252:
[----:B------:R-:W-:Y:S05]  /*4410*/  BSYNC.RECONVERGENT B0 ;  /* 0x0000000000007941 */ /* 0x000fea0003800200 */
.L_x_3251:
        /* <DEDUP_REMOVED lines=48> */
.L_x_3254:
[----:B------:R-:W-:Y:S05]  /*4720*/  BSYNC.RECONVERGENT B0 ;  /* 0x0000000000007941 */ /* 0x000fea0003800200 */
.L_x_3253:
        /* <DEDUP_REMOVED lines=47> */
.L_x_3250:
[----:B------:R-:W-:Y:S05]  /*4a20*/  BSYNC.RECONVERGENT B1 ;  /* 0x0000000000017941 */ /* 0x000fea0003800200 */
.L_x_3249:
        /* <DEDUP_REMOVED lines=64> */
.L_x_3258:
[----:B------:R-:W-:Y:S05]  /*4e30*/  BSYNC.RECONVERGENT B0 ;  /* 0x0000000000007941 */ /* 0x000fea0003800200 */
.L_x_3257:
        /* <DEDUP_REMOVED lines=48> */
.L_x_3260:
[----:B------:R-:W-:Y:S05]  /*5140*/  BSYNC.RECONVERGENT B0 ;  /* 0x0000000000007941 */ /* 0x000fea0003800200 */
.L_x_3259:
        /* <DEDUP_REMOVED lines=47> */
.L_x_3256:
[----:B------:R-:W-:Y:S05]  /*5440*/  BSYNC.RECONVERGENT B1 ;  /* 0x0000000000017941 */ /* 0x000fea0003800200 */
.L_x_3255:
        /* <DEDUP_REMOVED lines=66> */
.L_x_3264:
[----:B------:R-:W-:Y:S05]  /*5870*/  BSYNC.RECONVERGENT B0 ;  /* 0x0000000000007941 */ /* 0x000fea0003800200 */
.L_x_3263:
        /* <DEDUP_REMOVED lines=48> */
.L_x_3266:
[----:B------:R-:W-:Y:S05]  /*5b80*/  BSYNC.RECONVERGENT B0 ;  /* 0x0000000000007941 */ /* 0x000fea0003800200 */
.L_x_3265:
        /* <DEDUP_REMOVED lines=47> */
.L_x_3262:
[----:B------:R-:W-:Y:S05]  /*5e80*/  BSYNC.RECONVERGENT B1 ;  /* 0x0000000000017941 */ /* 0x000fea0003800200 */
.L_x_3261:
        /* <DEDUP_REMOVED lines=8> */
.L_x_3242:
        /* <DEDUP_REMOVED lines=95> */
.L_x_3270:
[----:B------:R-:W-:Y:S05]  /*6500*/  BSYNC.RECONVERGENT B0 ;  /* 0x0000000000007941 */ /* 0x000fea0003800200 */
.L_x_3269:
        /* <DEDUP_REMOVED lines=89> */
.L_x_3272:
[----:B------:R-:W-:Y:S05]  /*6aa0*/  BSYNC.RECONVERGENT B0 ;  /* 0x0000000000007941 */ /* 0x000fea0003800200 */
.L_x_3271:
        /* <DEDUP_REMOVED lines=88> */
.L_x_3268:
[----:B------:R-:W-:Y:S05]  /*7030*/  BSYNC.RECONVERGENT B1 ;  /* 0x0000000000017941 */ /* 0x000fea0003800200 */
.L_x_3267:
        /* <DEDUP_REMOVED lines=96> */
.L_x_3276:
[----:B------:R-:W-:Y:S05]  /*7640*/  BSYNC.RECONVERGENT B0 ;  /* 0x0000000000007941 */ /* 0x000fea0003800200 */
.L_x_3275:
        /* <DEDUP_REMOVED lines=89> */
.L_x_3278:
[----:B------:R-:W-:Y:S05]  /*7be0*/  BSYNC.RECONVERGENT B0 ;  /* 0x0000000000007941 */ /* 0x000fea0003800200 */
.L_x_3277:
        /* <DEDUP_REMOVED lines=88> */
.L_x_3274:
[----:B------:R-:W-:Y:S05]  /*8170*/  BSYNC.RECONVERGENT B1 ;  /* 0x0000000000017941 */ /* 0x000fea0003800200 */
.L_x_3273:
        /* <DEDUP_REMOVED lines=98> */
.L_x_3282:
[----:B------:R-:W-:Y:S05]  /*87a0*/  BSYNC.RECONVERGENT B0 ;  /* 0x0000000000007941 */ /* 0x000fea0003800200 */
.L_x_3281:
        /* <DEDUP_REMOVED lines=88> */
.L_x_3284:
[----:B------:R-:W-:Y:S05]  /*8d30*/  BSYNC.RECONVERGENT B0 ;  /* 0x0000000000007941 */ /* 0x000fea0003800200 */
.L_x_3283:
        /* <DEDUP_REMOVED lines=86> */
.L_x_3280:
[----:B------:R-:W-:Y:S05]  /*92a0*/  BSYNC.RECONVERGENT B1 ;  /* 0x0000000000017941 */ /* 0x000fea0003800200 */
.L_x_3279:
        /* <DEDUP_REMOVED lines=42> */
[C---:B------:R-:W-:Y:S01]  /*9550*/  @!P0 IMAD.U32 R34, R28.reuse, 0x10000, RZ ;  /* 0x000100001c228824 */ /* 0x040fe200078e00ff */
        /* <DEDUP_REMOVED lines=58> */
.L_x_3288:
[----:B------:R-:W-:Y:S05]  /*9900*/  BSYNC.RECONVERGENT B0 ;  /* 0x0000000000007941 */ /* 0x000fea0003800200 */
.L_x_3287:
        /* <DEDUP_REMOVED lines=87> */
.L_x_3290:
[----:B------:R-:W-:Y:S05]  /*9e80*/  BSYNC.RECONVERGENT B0 ;  /* 0x0000000000007941 */ /* 0x000fea0003800200 */
.L_x_3289:
[----:B------:R-:W-:Y:S05]  /*9e90*/  @P3 BRA `(.L_x_3286) ;  /* 0x0000000400543947 */ /* 0x000fea0003800000 */
[C---:B------:R-:W-:Y:S01]  /*9ea0*/  ISETP.GE.AND P0, PT, R9.reuse, R11, PT ;  /* 0x0000000b0900720c */ /* 0x040fe20003f06270 */
[----:B------:R-:W4:Y:S11]  /*9eb0*/  LDG.E.128 R44, desc[UR6][R20.64+0x100] ;  /* 0x00010006142c7981 */ /* 0x000f36000c1e1d00 */
[----:B------:R-:W-:Y:S01]  /*9ec0*/  @!UPT UIADD3 URZ, UPT, UPT, URZ, URZ, URZ ;  /* 0x000000fffffff290 */ /* 0x000fe2000fffe0ff */
[----:B------:R-:W-:Y:S04]  /*9ed0*/  @!P0 ISETP.GE.U32.AND P1, PT, R9, R19, PT ;  /* 0x000000130900820c */ /* 0x000fe80003f26070 */
[----:B------:R-:W-:Y:S02]  /*9ee0*/  @!P0 SEL R48, R18, RZ, P1 ;  /* 0x000000ff12308207 */ /* 0x000fe40000800000 */
[----:B-123--:R-:W-:Y:S02]  /*9ef0*/  @!P0 SEL R53, R109, RZ, P1 ;  /* 0x000000ff6d358207 */ /* 0x00efe40000800000 */
        /* <DEDUP_REMOVED lines=79> */
.L_x_3286:
[----:B------:R-:W-:Y:S05]  /*a3f0*/  BSYNC.RECONVERGENT B1 ;  /* 0x0000000000017941 */ /* 0x000fea0003800200 */
.L_x_3285:
[----:B------:R-:W5:Y:S08]  /*a400*/  LDC R3, c[0x0][0x450] ;  /* 0x00011400ff037b82 */ /* 0x000f700000000800 */
[----:B------:R-:W1:Y:S01]  /*a410*/  LDC R11, c[0x0][0x450] ;  /* 0x00011400ff0b7b82 */ /* 0x000e620000000800 */
[----:B-----5:R-:W-:Y:S05]  /*a420*/  IMAD.U32 R3, R3, -0x20, RZ ;  /* 0xffffffe003037824 */ /* 0x020fea00078e00ff */
[C---:B------:R-:W-:Y:S02]  /*a430*/  LEA R80, P1, R3.reuse, R80, 0x1 ;  /* 0x0000005003507211 */ /* 0x040fe400078208ff */
[C---:B------:R-:W-:Y:S02]  /*a440*/  LEA R78, P0, R3.reuse, R78, 0x1 ;  /* 0x0000004e034e7211 */ /* 0x040fe400078008ff */
[C---:B------:R-:W-:Y:S02]  /*a450*/  LEA.HI.X.SX32 R81, R3.reuse, R81, 0x1, P1 ;  /* 0x0000005103517211 */ /* 0x040fe400008f0eff */
[----:B-1----:R-:W-:Y:S09]  /*a460*/  LEA.HI.X.SX32 R79, R3, R79, 0x1, P0 ;  /* 0x0000004f034f7211 */ /* 0x002ff200000f0eff */
.L_x_3241:
[----:B------:R-:W-:Y:S05]  /*a470*/  BSYNC.RECONVERGENT B2 ;  /* 0x0000000000027941 */ /* 0x000fea0003800200 */
.L_x_3233:
        /* <DEDUP_REMOVED lines=91> */
.L_x_3291:
[----:B------:R-:W-:Y:S02]  /*aa30*/  IADD3 R76, P1, PT, R76, R83, RZ ;  /* 0x000000534c4c7210 */ /* 0x000fe40007f3e0ff */
[----:B------:R-:W-:Y:S03]  /*aa40*/  IADD3 R14, P0, PT, R14, R87, RZ ;  /* 0x000000570e0e7210 */ /* 0x000fe60007f1e0ff */
[----:B------:R-:W-:Y:S02]  /*aa50*/  IMAD.X R77, R77, 0x1, R82, P1 ;  /* 0x000000014d4d7824 */ /* 0x000fe400008e0652 */
[----:B------:R-:W-:Y:S01]  /*aa60*/  IMAD.X R15, R15, 0x1, R85, P0 ;  /* 0x000000010f0f7824 */ /* 0x000fe200000e0655 */
[----:B------:R-:W-:Y:S07]  /*aa70*/  @P2 BRA `(.L_x_3292) ;  /* 0xffffff8000a02947 */ /* 0x000fee000383ffff */
.L_x_3224:
        /* <DEDUP_REMOVED lines=42> */
.L_x_3297:
[----:B------:R2:W-:Y:S02]  /*ad20*/  STS.128 [R2+0x4000], RZ ;  /* 0x004000ff02007388 */ /* 0x0005e40000000c00 */
.L_x_3296:
[----:B------:R-:W-:Y:S05]  /*ad30*/  BSYNC.RECONVERGENT B0 ;  /* 0x0000000000007941 */ /* 0x000fea0003800200 */
.L_x_3295:
[----:B------:R-:W-:Y:S01]  /*ad40*/  IADD3 R34, PT, PT, R114, 0x10, RZ ;  /* 0x0000001072227810 */ /* 0x000fe20007ffe0ff */
[----:B------:R-:W-:Y:S03]  /*ad50*/  BSSY.RECONVERGENT B0, `(.L_x_3298) ;  /* 0x000001a000007945 */ /* 0x000fe60003800200 */
[----:B------:R-:W-:-:S13]  /*ad60*/  ISETP.GE.AND P0, PT, R34, R3, PT ;  /* 0x000000032200720c */ /* 0x000fda0003f06270 */
[----:B------:R-:W-:Y:S05]  /*ad70*/  @P0 BRA `(.L_x_3299) ;  /* 0x00000000005c0947 */ /* 0x000fea0003800000 */
[----:B------:R-:W4:Y:S01]  /*ad80*/  LDCU UR4, c[0x0][0x440] ;  /* 0x00008800ff0477ac */ /* 0x000f220008000800 */
[----:B------:R-:W-:-:S04]  /*ad90*/  LEA R6, P2, R11, R4, 0x1 ;  /* 0x000000040b067211 */ /* 0x000fc800078408ff */
[----:B-----5:R-:W-:Y:S02]  /*ada0*/  LEA.HI.X R7, R11, R5, R0, 0x1, P2 ;  /* 0x000000050b077211 */ /* 0x020fe400010f0c00 */
        /* <DEDUP_REMOVED lines=19> */
.L_x_3300:
[----:B------:R1:W-:Y:S02]  /*aee0*/  STS.128 [R2+0x4800], RZ ;  /* 0x004800ff02007388 */ /* 0x0003e40000000c00 */
.L_x_3299:
[----:B------:R-:W-:Y:S05]  /*aef0*/  BSYNC.RECONVERGENT B0 ;  /* 0x0000000000007941 */ /* 0x000fea0003800200 */
.L_x_3298:
[----:B------:R-:W-:Y:S01]  /*af00*/  IADD3 R38, PT, PT, R114, 0x20, RZ ;  /* 0x0000002072267810 */ /* 0x000fe20007ffe0ff */
[----:B------:R-:W-:Y:S03]  /*af10*/  BSSY.RECONVERGENT B0, `(.L_x_3301) ;  /* 0x000001a000007945 */ /* 0x000fe60003800200 */
[----:B------:R-:W-:-:S13]  /*af20*/  ISETP.GE.AND P0, PT, R38, R3, PT ;  /* 0x000000032600720c */ /* 0x000fda0003f06270 */
[----:B------:R-:W-:Y:S05]  /*af30*/  @P0 BRA `(.L_x_3302) ;  /* 0x00000000005c0947 */ /* 0x000fea0003800000 */
[----:B------:R-:W2:Y:S01]  /*af40*/  LDCU UR4, c[0x0][0x440] ;  /* 0x00008800ff0477ac */ /* 0x000ea20008000800 */
[----:B-1--4-:R-:W-:-:S04]  /*af50*/  LEA R6, P2, R14, R4, 0x6 ;  /* 0x000000040e067211 */ /* 0x012fc800078430ff */
[----:B-----5:R-:W-:Y:S02]  /*af60*/  LEA.HI.X R7, R14, R5, R15, 0x6, P2 ;  /* 0x000000050e077211 */ /* 0x020fe400010f340f */
        /* <DEDUP_REMOVED lines=19> */
.L_x_3303:
[----:B------:R2:W-:Y:S02]  /*b0a0*/  STS.128 [R2+0x5000], RZ ;  /* 0x005000ff02007388 */ /* 0x0005e40000000c00 */
.L_x_3302:
[----:B------:R-:W-:Y:S05]  /*b0b0*/  BSYNC.RECONVERGENT B0 ;  /* 0x0000000000007941 */ /* 0x000fea0003800200 */
.L_x_3301:
[----:B------:R-:W-:-:S04]  /*b0c0*/  IADD3 R40, PT, PT, R114, 0x30, RZ ;  /* 0x0000003072287810 */ /* 0x000fc80007ffe0ff */
[----:B------:R-:W-:-:S13]  /*b0d0*/  ISETP.GE.AND P0, PT, R40, R3, PT ;  /* 0x000000032800720c */ /* 0x000fda0003f06270 */
        /* <DEDUP_REMOVED lines=24> */
.L_x_3305:
[----:B------:R2:W-:Y:S01]  /*b260*/  STS.128 [R2+0x5800], RZ ;  /* 0x005800ff02007388 */ /* 0x0005e20000000c00 */
[----:B------:R-:W-:Y:S05]  /*b270*/  BRA `(.L_x_3304) ;  /* 0x0000007400187947 */ /* 0x000fea0003800000 */
.L_x_3294:
        /* <DEDUP_REMOVED lines=29> */
[----:B-----5:R-:W-:Y:S02]  /*b450*/  CS2R R6, SRZ ;  /* 0x0000000000067805 */ /* 0x020fe4000001ff00 */
        /* <DEDUP_REMOVED lines=49> */
.L_x_3312:
[----:B------:R-:W-:Y:S05]  /*b770*/  BSYNC.RECONVERGENT B0 ;  /* 0x0000000000007941 */ /* 0x000fea0003800200 */
.L_x_3311:
[----:B-----5:R-:W-:Y:S01]  /*b780*/  IMAD.MOV.U32 R6, RZ, RZ, R22 ;  /* 0x000000ffff067224 */ /* 0x020fe200078e0016 */
[----:B------:R-:W-:Y:S01]  /*b790*/  MOV R4, R20 ;  /* 0x0000001400047202 */ /* 0x000fe20000000f00 */
[----:B------:R-:W-:Y:S01]  /*b7a0*/  IMAD.MOV.U32 R7, RZ, RZ, R23 ;  /* 0x000000ffff077224 */ /* 0x000fe200078e0017 */
[----:B------:R-:W-:Y:S02]  /*b7b0*/  MOV R5, R21 ;  /* 0x0000001500057202 */ /* 0x000fe40000000f00 */
.L_x_3310:
[----:B------:R-:W-:Y:S05]  /*b7c0*/  BSYNC.RECONVERGENT B1 ;  /* 0x0000000000017941 */ /* 0x000fea0003800200 */
.L_x_3309:
        /* <DEDUP_REMOVED lines=47> */
.L_x_3316:
[----:B------:R-:W-:Y:S05]  /*bac0*/  BSYNC.RECONVERGENT B0 ;  /* 0x0000000000007941 */ /* 0x000fea0003800200 */
.L_x_3315:
[----:B-----5:R4:W-:Y:S02]  /*bad0*/  STS.128 [R2+0x2000], R20 ;  /* 0x0020001402007388 */ /* 0x0209e40000000c00 */
.L_x_3314:
[----:B------:R-:W-:Y:S05]  /*bae0*/  BSYNC.RECONVERGENT B1 ;  /* 0x0000000000017941 */ /* 0x000fea0003800200 */
.L_x_3313:
        /* <DEDUP_REMOVED lines=31> */
[----:B------:R-:W-:Y:S01]  /*bce0*/  FFMA.FTZ R27, R32, R24, -R27 ;  /* 0x00000018201b7223 */ /* 0x000fe2000001081b */
[----:B------:R-:W-:Y:S01]  /*bcf0*/  FMUL.FTZ R24, R22, R5 ;  /* 0x0000000516187220 */ /* 0x000fe20000410000 */
[----:B------:R-:W-:Y:S01]  /*bd00*/  FFMA.FTZ R32, R32, R23, R19 ;  /* 0x0000001720207223 */ /* 0x000fe20000010013 */
[C---:B------:R-:W-:Y:S01]  /*bd10*/  FMUL.FTZ R8, R34.reuse, R4 ;  /* 0x0000000422087220 */ /* 0x040fe20000410000 */
[-C--:B------:R-:W-:Y:S01]  /*bd20*/  FMUL.FTZ R19, R34, R6.reuse ;  /* 0x0000000622137220 */ /* 0x080fe20000410000 */
        /* <DEDUP_REMOVED lines=9> */
.L_x_3318:
[----:B------:R-:W-:Y:S05]  /*bdc0*/  BSYNC.RECONVERGENT B0 ;  /* 0x0000000000007941 */ /* 0x000fea0003800200 */
.L_x_3317:
[----:B-----5:R1:W-:Y:S02]  /*bdd0*/  STS.128 [R2+0x4000], R20 ;  /* 0x0040001402007388 */ /* 0x0203e40000000c00 */
.L_x_3308:
[----:B------:R-:W-:Y:S05]  /*bde0*/  BSYNC.RECONVERGENT B2 ;  /* 0x0000000000027941 */ /* 0x000fea0003800200 */
.L_x_3307:
        /* <DEDUP_REMOVED lines=23> */
[C---:B-----5:R-:W-:Y:S02]  /*bf60*/  IADD3.X R7, PT, PT, R0.reuse, UR11, RZ, P1, !PT ;  /* 0x0000000b00077c10 */ /* 0x060fe40008ffe4ff */
[----:B------:R-:W-:-:S04]  /*bf70*/  IADD3.X R5, PT, PT, R0, UR9, RZ, P0, !PT ;  /* 0x0000000900057c10 */ /* 0x000fc800087fe4ff */
[----:B------:R-:W2:Y:S04]  /*bf80*/  LDG.E.64 R6, desc[UR6][R6.64] ;  /* 0x0000000606067981 */ /* 0x000ea8000c1e1b00 */
[----:B------:R-:W4:Y:S01]  /*bf90*/  LDG.E.64 R4, desc[UR6][R4.64] ;  /* 0x0000000604047981 */ /* 0x000f22000c1e1b00 */
[C---:B------:R-:W-:Y:S01]  /*bfa0*/  IMAD.U32 R33, R23.reuse, 0x10000, RZ ;  /* 0x0001000017217824 */ /* 0x040fe200078e00ff */
[----:B------:R-:W-:Y:S02]  /*bfb0*/  LOP3.LUT R31, R23, 0xffff0000, RZ, 0xc0, !PT ;  /* 0xffff0000171f7812 */ /* 0x000fe400078ec0ff */
[C---:B------:R-:W-:Y:S01]  /*bfc0*/  LOP3.LUT R0, R21.reuse, 0xffff0000, RZ, 0xc0, !PT ;  /* 0xffff000015007812 */ /* 0x040fe200078ec0ff */
[----:B------:R-:W-:Y:S01]  /*bfd0*/  IMAD.U32 R8, R21, 0x10000, RZ ;  /* 0x0001000015087824 */ /* 0x000fe200078e00ff */
[----:B------:R-:W-:-:S02]  /*bfe0*/  SHF.L.U32 R11, R20, 0x10, RZ ;  /* 0x00000010140b7819 */ /* 0x000fc400000006ff */
[----:B------:R-:W-:Y:S02]  /*bff0*/  LOP3.LUT R30, R20, 0xffff0000, RZ, 0xc0, !PT ;  /* 0xffff0000141e7812 */ /* 0x000fe400078ec0ff */
[C---:B------:R-:W-:Y:S02]  /*c000*/  SHF.L.U32 R28, R22.reuse, 0x10, RZ ;  /* 0x00000010161c7819 */ /* 0x040fe400000006ff */
[----:B------:R-:W-:Y:S02]  /*c010*/  LOP3.LUT R32, R22, 0xffff0000, RZ, 0xc0, !PT ;  /* 0xffff000016207812 */ /* 0x000fe400078ec0ff */
[----:B--2---:R-:W-:Y:S02]  /*c020*/  LOP3.LUT R27, R6, 0xffff0000, RZ, 0xc0, !PT ;  /* 0xffff0000061b7812 */ /* 0x004fe400078ec0ff */
[----:B----4-:R-:W-:Y:S02]  /*c030*/  LOP3.LUT R23, R4, 0xffff0000, RZ, 0xc0, !PT ;  /* 0xffff000004177812 */ /* 0x010fe400078ec0ff */
[----:B------:R-:W-:-:S02]  /*c040*/  LOP3.LUT R20, R5, 0xffff0000, RZ, 0xc0, !PT ;  /* 0xffff000005147812 */ /* 0x000fc400078ec0ff */
[----:B------:R-:W-:Y:S01]  /*c050*/  LOP3.LUT R26, R7, 0xffff0000, RZ, 0xc0, !PT ;  /* 0xffff0000071a7812 */ /* 0x000fe200078ec0ff */
[C---:B------:R-:W-:Y:S01]  /*c060*/  FMUL.FTZ R21, R0.reuse, R23 ;  /* 0x0000001700157220 */ /* 0x040fe20000410000 */
[-C--:B------:R-:W-:Y:S01]  /*c070*/  FMUL.FTZ R0, R0, R27.reuse ;  /* 0x0000001b00007220 */ /* 0x080fe20000410000 */
[----:B------:R-:W-:Y:S01]  /*c080*/  FMUL.FTZ R22, R31, R20 ;  /* 0x000000141f167220 */ /* 0x000fe20000410000 */
[----:B------:R-:W-:Y:S02]  /*c090*/  IMAD.U32 R5, R5, 0x10000, RZ ;  /* 0x0001000005057824 */ /* 0x000fe400078e00ff */
[C---:B------:R-:W-:Y:S01]  /*c0a0*/  FFMA.FTZ R21, R8.reuse, R27, -R21 ;  /* 0x0000001b08157223 */ /* 0x040fe20000010815 */
[----:B------:R-:W-:Y:S01]  /*c0b0*/  FFMA.FTZ R0, R8, R23, R0 ;  /* 0x0000001708007223 */ /* 0x000fe20000010000 */
[----:B------:R-:W-:Y:S01]  /*c0c0*/  SHF.L.U32 R7, R7, 0x10, RZ ;  /* 0x0000001007077819 */ /* 0x000fe200000006ff */
[----:B------:R-:W-:Y:S01]  /*c0d0*/  FMUL.FTZ R8, R31, R26 ;  /* 0x0000001a1f087220 */ /* 0x000fe20000410000 */
[----:B------:R-:W-:Y:S01]  /*c0e0*/  SHF.L.U32 R6, R6, 0x10, RZ ;  /* 0x0000001006067819 */ /* 0x000fe200000006ff */
[----:B------:R-:W-:-:S02]  /*c0f0*/  IMAD.U32 R4, R4, 0x10000, RZ ;  /* 0x0001000004047824 */ /* 0x000fc400078e00ff */
[C---:B------:R-:W-:Y:S01]  /*c100*/  FFMA.FTZ R22, R33.reuse, R26, -R22 ;  /* 0x0000001a21167223 */ /* 0x040fe20000010816 */
[C---:B------:R-:W-:Y:S01]  /*c110*/  FMUL.FTZ R23, R32.reuse, R5 ;  /* 0x0000000520177220 */ /* 0x040fe20000410000 */
[----:B------:R-:W-:Y:S01]  /*c120*/  FFMA.FTZ R33, R33, R20, R8 ;  /* 0x0000001421217223 */ /* 0x000fe20000010008 */
        /* <DEDUP_REMOVED lines=12> */
.L_x_3324:
[----:B------:R-:W-:Y:S05]  /*c1f0*/  BSYNC.RECONVERGENT B0 ;  /* 0x0000000000007941 */ /* 0x000fea0003800200 */
.L_x_3323:
[----:B-----5:R4:W-:Y:S02]  /*c200*/  STS.128 [R2+0x800], R20 ;  /* 0x0008001402007388 */ /* 0x0209e40000000c00 */
.L_x_3322:
[----:B------:R-:W-:Y:S05]  /*c210*/  BSYNC.RECONVERGENT B1 ;  /* 0x0000000000017941 */ /* 0x000fea0003800200 */
.L_x_3321:
        /* <DEDUP_REMOVED lines=57> */
.L_x_3328:
[----:B------:R-:W-:Y:S05]  /*c5b0*/  BSYNC.RECONVERGENT B0 ;  /* 0x0000000000007941 */ /* 0x000fea0003800200 */
.L_x_3327:
[----:B-----5:R4:W-:Y:S02]  /*c5c0*/  STS.128 [R2+0x2800], R20 ;  /* 0x0028001402007388 */ /* 0x0209e40000000c00 */
.L_x_3326:
[----:B------:R-:W-:Y:S05]  /*c5d0*/  BSYNC.RECONVERGENT B1 ;  /* 0x0000000000017941 */ /* 0x000fea0003800200 */
.L_x_3325:
        /* <DEDUP_REMOVED lines=20> */
[----:B------:R-:W-:Y:S01]  /*c720*/  LOP3.LUT R0, R21, 0xffff0000, RZ, 0xc0, !PT ;  /* 0xffff000015007812 */ /* 0x000fe200078ec0ff */
[C---:B------:R-:W-:Y:S01]  /*c730*/  IMAD.U32 R26, R23.reuse, 0x10000, RZ ;  /* 0x00010000171a7824 */ /* 0x040fe200078e00ff */
[----:B-1----:R-:W-:Y:S02]  /*c740*/  LOP3.LUT R24, R23, 0xffff0000, RZ, 0xc0, !PT ;  /* 0xffff000017187812 */ /* 0x002fe400078ec0ff */
[----:B------:R-:W-:-:S02]  /*c750*/  SHF.L.U32 R11, R20, 0x10, RZ ;  /* 0x00000010140b7819 */ /* 0x000fc400000006ff */
[----:B------:R-:W-:Y:S02]  /*c760*/  LOP3.LUT R28, R20, 0xffff0000, RZ, 0xc0, !PT ;  /* 0xffff0000141c7812 */ /* 0x000fe400078ec0ff */
[C---:B------:R-:W-:Y:S02]  /*c770*/  SHF.L.U32 R27, R22.reuse, 0x10, RZ ;  /* 0x00000010161b7819 */ /* 0x040fe400000006ff */
[----:B------:R-:W-:Y:S02]  /*c780*/  LOP3.LUT R22, R22, 0xffff0000, RZ, 0xc0, !PT ;  /* 0xffff000016167812 */ /* 0x000fe400078ec0ff */
[----:B--2---:R-:W-:Y:S02]  /*c790*/  LOP3.LUT R25, R6, 0xffff0000, RZ, 0xc0, !PT ;  /* 0xffff000006197812 */ /* 0x004fe400078ec0ff */
[----:B----4-:R-:W-:Y:S02]  /*c7a0*/  LOP3.LUT R21, R4, 0xffff0000, RZ, 0xc0, !PT ;  /* 0xffff000004157812 */ /* 0x010fe400078ec0ff */
        /* <DEDUP_REMOVED lines=27> */
.L_x_3330:
[----:B------:R-:W-:Y:S05]  /*c960*/  BSYNC.RECONVERGENT B0 ;  /* 0x0000000000007941 */ /* 0x000fea0003800200 */
.L_x_3329:
[----:B-----5:R4:W-:Y:S02]  /*c970*/  STS.128 [R2+0x4800], R20 ;  /* 0x0048001402007388 */ /* 0x0209e40000000c00 */
.L_x_3320:
[----:B------:R-:W-:Y:S05]  /*c980*/  BSYNC.RECONVERGENT B2 ;  /* 0x0000000000027941 */ /* 0x000fea0003800200 */
.L_x_3319:
[----:B------:R-:W-:Y:S01]  /*c990*/  IADD3 R38, PT, PT, R114, 0x20, RZ ;  /* 0x0000002072267810 */ /* 0x000fe20007ffe0ff */
[----:B------:R-:W-:Y:S03]  /*c9a0*/  BSSY.RECONVERGENT B2, `(.L_x_3331) ;  /* 0x00000b7000027945 */ /* 0x000fe60003800200 */
[----:B------:R-:W-:-:S13]  /*c9b0*/  ISETP.GE.AND P0, PT, R38, R17, PT ;  /* 0x000000112600720c */ /* 0x000fda0003f06270 */
        /* <DEDUP_REMOVED lines=21> */
[C---:B-----5:R-:W-:Y:S02]  /*cb10*/  IADD3.X R7, PT, PT, R0.reuse, UR11, RZ, P1, !PT ;  /* 0x0000000b00077c10 */ /* 0x060fe40008ffe4ff */
[----:B------:R-:W-:-:S04]  /*cb20*/  IADD3.X R5, PT, PT, R0, UR9, RZ, P0, !PT ;  /* 0x0000000900057c10 */ /* 0x000fc800087fe4ff */
[----:B------:R-:W4:Y:S04]  /*cb30*/  LDG.E.64 R6, desc[UR6][R6.64] ;  /* 0x0000000606067981 */ /* 0x000f28000c1e1b00 */
[----:B------:R-:W3:Y:S01]  /*cb40*/  LDG.E.64 R4, desc[UR6][R4.64] ;  /* 0x0000000604047981 */ /* 0x000ee2000c1e1b00 */
[C---:B------:R-:W-:Y:S01]  /*cb50*/  LOP3.LUT R0, R21.reuse, 0xffff0000, RZ, 0xc0, !PT ;  /* 0xffff000015007812 */ /* 0x040fe200078ec0ff */
[----:B------:R-:W-:Y:S01]  /*cb60*/  IMAD.U32 R8, R21, 0x10000, RZ ;  /* 0x0001000015087824 */ /* 0x000fe200078e00ff */
[C---:B------:R-:W-:Y:S01]  /*cb70*/  SHF.L.U32 R21, R20.reuse, 0x10, RZ ;  /* 0x0000001014157819 */ /* 0x040fe200000006ff */
[C---:B------:R-:W-:Y:S01]  /*cb80*/  IMAD.U32 R33, R23.reuse, 0x10000, RZ ;  /* 0x0001000017217824 */ /* 0x040fe200078e00ff */
[----:B------:R-:W-:Y:S02]  /*cb90*/  LOP3.LUT R30, R20, 0xffff0000, RZ, 0xc0, !PT ;  /* 0xffff0000141e7812 */ /* 0x000fe400078ec0ff */
[----:B------:R-:W-:-:S02]  /*cba0*/  LOP3.LUT R31, R23, 0xffff0000, RZ, 0xc0, !PT ;  /* 0xffff0000171f7812 */ /* 0x000fc400078ec0ff */
[C---:B------:R-:W-:Y:S02]  /*cbb0*/  SHF.L.U32 R28, R22.reuse, 0x10, RZ ;  /* 0x00000010161c7819 */ /* 0x040fe400000006ff */
[----:B------:R-:W-:Y:S02]  /*cbc0*/  LOP3.LUT R32, R22, 0xffff0000, RZ, 0xc0, !PT ;  /* 0xffff000016207812 */ /* 0x000fe400078ec0ff */
[----:B----4-:R-:W-:Y:S02]  /*cbd0*/  LOP3.LUT R29, R6, 0xffff0000, RZ, 0xc0, !PT ;  /* 0xffff0000061d7812 */ /* 0x010fe400078ec0ff */
        /* <DEDUP_REMOVED lines=27> */
.L_x_3336:
[----:B------:R-:W-:Y:S05]  /*cd90*/  BSYNC.RECONVERGENT B0 ;  /* 0x0000000000007941 */ /* 0x000fea0003800200 */
.L_x_3335:
[----:B-----5:R4:W-:Y:S02]  /*cda0*/  STS.128 [R2+0x1000], R20 ;  /* 0x0010001402007388 */ /* 0x0209e40000000c00 */
.L_x_3334:
[----:B------:R-:W-:Y:S05]  /*cdb0*/  BSYNC.RECONVERGENT B1 ;  /* 0x0000000000017941 */ /* 0x000fea0003800200 */
.L_x_3333:
        /* <DEDUP_REMOVED lines=16> */
[C---:B-----5:R-:W-:Y:S02]  /*cec0*/  IADD3.X R7, PT, PT, R4.reuse, UR11, RZ, P1, !PT ;  /* 0x0000000b04077c10 */ /* 0x060fe40008ffe4ff */
[----:B------:R-:W-:-:S04]  /*ced0*/  IADD3.X R41, PT, PT, R4, UR9, RZ, P0, !PT ;  /* 0x0000000904297c10 */ /* 0x000fc800087fe4ff */
[----:B------:R-:W2:Y:S04]  /*cee0*/  LDG.E.64 R6, desc[UR6][R6.64+0x40] ;  /* 0x0000400606067981 */ /* 0x000ea8000c1e1b00 */
        /* <DEDUP_REMOVED lines=37> */
.L_x_3340:
[----:B------:R-:W-:Y:S05]  /*d140*/  BSYNC.RECONVERGENT B0 ;  /* 0x0000000000007941 */ /* 0x000fea0003800200 */
.L_x_3339:
[----:B-----5:R1:W-:Y:S02]  /*d150*/  STS.128 [R2+0x3000], R20 ;  /* 0x0030001402007388 */ /* 0x0203e40000000c00 */
.L_x_3338:
[----:B------:R-:W-:Y:S05]  /*d160*/  BSYNC.RECONVERGENT B1 ;  /* 0x0000000000017941 */ /* 0x000fea0003800200 */
.L_x_3337:
        /* <DEDUP_REMOVED lines=56> */
.L_x_3342:
[----:B------:R-:W-:Y:S05]  /*d4f0*/  BSYNC.RECONVERGENT B0 ;  /* 0x0000000000007941 */ /* 0x000fea0003800200 */
.L_x_3341:
[----:B-----5:R4:W-:Y:S02]  /*d500*/  STS.128 [R2+0x5000], R20 ;  /* 0x0050001402007388 */ /* 0x0209e40000000c00 */
.L_x_3332:
[----:B------:R-:W-:Y:S05]  /*d510*/  BSYNC.RECONVERGENT B2 ;  /* 0x0000000000027941 */ /* 0x000fea0003800200 */
.L_x_3331:
[----:B------:R-:W-:-:S04]  /*d520*/  IADD3 R40, PT, PT, R114, 0x30, RZ ;  /* 0x0000003072287810 */ /* 0x000fc80007ffe0ff */
[----:B------:R-:W-:-:S13]  /*d530*/  ISETP.GE.AND P0, PT, R40, R17, PT ;  /* 0x000000112800720c */ /* 0x000fda0003f06270 */
        /* <DEDUP_REMOVED lines=23> */
[C---:B-----5:R-:W-:Y:S02]  /*d6b0*/  IADD3.X R7, PT, PT, R0.reuse, UR11, RZ, P1, !PT ;  /* 0x0000000b00077c10 */ /* 0x060fe40008ffe4ff */
[----:B------:R-:W-:-:S04]  /*d6c0*/  IADD3.X R5, PT, PT, R0, UR9, RZ, P0, !PT ;  /* 0x0000000900057c10 */ /* 0x000fc800087fe4ff */
[----:B------:R-:W3:Y:S04]  /*d6d0*/  LDG.E.64 R6, desc[UR6][R6.64] ;  /* 0x0000000606067981 */ /* 0x000ee8000c1e1b00 */
[----:B------:R-:W4:Y:S01]  /*d6e0*/  LDG.E.64 R4, desc[UR6][R4.64] ;  /* 0x0000000604047981 */ /* 0x000f22000c1e1b00 */
[C---:B------:R-:W-:Y:S01]  /*d6f0*/  IMAD.U32 R8, R21.reuse, 0x10000, RZ ;  /* 0x0001000015087824 */ /* 0x040fe200078e00ff */
        /* <DEDUP_REMOVED lines=36> */
.L_x_3346:
[----:B------:R-:W-:Y:S05]  /*d940*/  BSYNC.RECONVERGENT B0 ;  /* 0x0000000000007941 */ /* 0x000fea0003800200 */
.L_x_3345:
[----:B-----5:R3:W-:Y:S02]  /*d950*/  STS.128 [R2+0x1800], R20 ;  /* 0x0018001402007388 */ /* 0x0207e40000000c00 */
.L_x_3344:
[----:B------:R-:W-:Y:S05]  /*d960*/  BSYNC.RECONVERGENT B1 ;  /* 0x0000000000017941 */ /* 0x000fea0003800200 */
.L_x_3343:
        /* <DEDUP_REMOVED lines=57> */
.L_x_3350:
[----:B------:R-:W-:Y:S05]  /*dd00*/  BSYNC.RECONVERGENT B0 ;  /* 0x0000000000007941 */ /* 0x000fea0003800200 */
.L_x_3349:
[----:B-----5:R1:W-:Y:S02]  /*dd10*/  STS.128 [R2+0x3800], R20 ;  /* 0x0038001402007388 */ /* 0x0203e40000000c00 */
.L_x_3348:
[----:B------:R-:W-:Y:S05]  /*dd20*/  BSYNC.RECONVERGENT B1 ;  /* 0x0000000000017941 */ /* 0x000fea0003800200 */
.L_x_3347:
        /* <DEDUP_REMOVED lines=16> */
[----:B-----5:R-:W-:-:S04]  /*de30*/  IADD3.X R7, PT, PT, R105, UR11, RZ, P1, !PT ;  /* 0x0000000b69077c10 */ /* 0x020fc80008ffe4ff */
[----:B------:R-:W1:Y:S04]  /*de40*/  LDG.E.64 R4, desc[UR6][R4.64+0x80] ;  /* 0x0000800604047981 */ /* 0x000e68000c1e1b00 */
[----:B------:R-:W2:Y:S01]  /*de50*/  LDG.E.64 R6, desc[UR6][R6.64+0x80] ;  /* 0x0000800606067981 */ /* 0x000ea2000c1e1b00 */
[C---:B------:R-:W-:Y:S01]  /*de60*/  LOP3.LUT R0, R21.reuse, 0xffff0000, RZ, 0xc0, !PT ;  /* 0xffff000015007812 */ /* 0x040fe200078ec0ff */
[----:B------:R-:W-:Y:S01]  /*de70*/  IMAD.U32 R3, R21, 0x10000, RZ ;  /* 0x0001000015037824 */ /* 0x000fe200078e00ff */
[C---:B------:R-:W-:Y:S01]  /*de80*/  LOP3.LUT R18, R23.reuse, 0xffff0000, RZ, 0xc0, !PT ;  /* 0xffff000017127812 */ /* 0x040fe200078ec0ff */
[----:B------:R-:W-:Y:S01]  /*de90*/  IMAD.U32 R19, R23, 0x10000, RZ ;  /* 0x0001000017137824 */ /* 0x000fe200078e00ff */
[----:B------:R-:W-:Y:S02]  /*dea0*/  LOP3.LUT R21, R20, 0xffff0000, RZ, 0xc0, !PT ;  /* 0xffff000014157812 */ /* 0x000fe400078ec0ff */
[----:B------:R-:W-:-:S02]  /*deb0*/  LOP3.LUT R23, R22, 0xffff0000, RZ, 0xc0, !PT ;  /* 0xffff000016177812 */ /* 0x000fc400078ec0ff */
[----:B------:R-:W-:Y:S02]  /*dec0*/  SHF.L.U32 R8, R20, 0x10, RZ ;  /* 0x0000001014087819 */ /* 0x000fe400000006ff */
[----:B------:R-:W-:Y:S02]  /*ded0*/  SHF.L.U32 R20, R22, 0x10, RZ ;  /* 0x0000001016147819 */ /* 0x000fe400000006ff */
[C---:B-1----:R-:W-:Y:S01]  /*dee0*/  LOP3.LUT R15, R4.reuse, 0xffff0000, RZ, 0xc0, !PT ;  /* 0xffff0000040f7812 */ /* 0x042fe200078ec0ff */
[----:B------:R-:W-:Y:S01]  /*def0*/  IMAD.U32 R4, R4, 0x10000, RZ ;  /* 0x0001000004047824 */ /* 0x000fe200078e00ff */
[C---:B------:R-:W-:Y:S01]  /*df00*/  LOP3.LUT R11, R5.reuse, 0xffff0000, RZ, 0xc0, !PT ;  /* 0xffff0000050b7812 */ /* 0x040fe200078ec0ff */
[----:B------:R-:W-:Y:S01]  /*df10*/  IMAD.U32 R5, R5, 0x10000, RZ ;  /* 0x0001000005057824 */ /* 0x000fe200078e00ff */
[----:B--2---:R-:W-:Y:S01]  /*df20*/  LOP3.LUT R17, R6, 0xffff0000, RZ, 0xc0, !PT ;  /* 0xffff000006117812 */ /* 0x004fe200078ec0ff */
[----:B------:R-:W-:Y:S01]  /*df30*/  FMUL.FTZ R14, R0, R15 ;  /* 0x0000000f000e7220 */ /* 0x000fe20000410000 */
[C---:B------:R-:W-:Y:S01]  /*df40*/  LOP3.LUT R16, R7.reuse, 0xffff0000, RZ, 0xc0, !PT ;  /* 0xffff000007107812 */ /* 0x040fe200078ec0ff */
[----:B------:R-:W-:Y:S01]  /*df50*/  FMUL.FTZ R22, R18, R11 ;  /* 0x0000000b12167220 */ /* 0x000fe20000410000 */
[----:B------:R-:W-:Y:S01]  /*df60*/  SHF.L.U32 R6, R6, 0x10, RZ ;  /* 0x0000001006067819 */ /* 0x000fe200000006ff */
[-C--:B------:R-:W-:Y:S01]  /*df70*/  FMUL.FTZ R0, R0, R17.reuse ;  /* 0x0000001100007220 */ /* 0x080fe20000410000 */
[----:B------:R-:W-:Y:S01]  /*df80*/  SHF.L.U32 R7, R7, 0x10, RZ ;  /* 0x0000001007077819 */ /* 0x000fe200000006ff */
[C---:B------:R-:W-:Y:S01]  /*df90*/  FFMA.FTZ R14, R3.reuse, R17, -R14 ;  /* 0x00000011030e7223 */ /* 0x040fe2000001080e */
[----:B------:R-:W-:Y:S01]  /*dfa0*/  FMUL.FTZ R18, R18, R16 ;  /* 0x0000001012127220 */ /* 0x000fe20000410000 */
[----:B------:R-:W-:Y:S01]  /*dfb0*/  FFMA.FTZ R3, R3, R15, R0 ;  /* 0x0000000f03037223 */ /* 0x000fe20000010000 */
        /* <DEDUP_REMOVED lines=14> */
.L_x_3352:
[----:B------:R-:W-:Y:S05]  /*e0a0*/  BSYNC.RECONVERGENT B0 ;  /* 0x0000000000007941 */ /* 0x000fea0003800200 */
.L_x_3351:
[----:B-----5:R3:W-:Y:S01]  /*e0b0*/  STS.128 [R2+0x5800], R20 ;  /* 0x0058001402007388 */ /* 0x0207e20000000c00 */
[----:B------:R-:W-:Y:S05]  /*e0c0*/  BRA `(.L_x_3304) ;  /* 0x0000004400847947 */ /* 0x000fea0003800000 */
.L_x_3306:
        /* <DEDUP_REMOVED lines=12> */
[----:B-----5:R-:W-:Y:S02]  /*e190*/  CS2R R6, SRZ ;  /* 0x0000000000067805 */ /* 0x020fe4000001ff00 */
        /* <DEDUP_REMOVED lines=57> */
[----:B--2---:R-:W-:Y:S01]  /*e530*/  LOP3.LUT R16, R20, 0xffff0000, RZ, 0xc0, !PT ;  /* 0xffff000014107812 */ /* 0x004fe200078ec0ff */
        /* <DEDUP_REMOVED lines=28> */
.L_x_3357:
[----:B------:R-:W-:Y:S05]  /*e700*/  BSYNC.RECONVERGENT B0 ;  /* 0x0000000000007941 */ /* 0x000fea0003800200 */
.L_x_3356:
[----:B------:R-:W-:Y:S05]  /*e710*/  BSYNC.RECONVERGENT B1 ;  /* 0x0000000000017941 */ /* 0x000fea0003800200 */
.L_x_3355:
        /* <DEDUP_REMOVED lines=88> */
.L_x_3361:
[----:B------:R-:W-:Y:S05]  /*eca0*/  BSYNC.RECONVERGENT B0 ;  /* 0x0000000000007941 */ /* 0x000fea0003800200 */
.L_x_3360:
[----:B-----5:R4:W-:Y:S02]  /*ecb0*/  STS.128 [R2+0x2000], R24 ;  /* 0x0020001802007388 */ /* 0x0209e40000000c00 */
.L_x_3359:
[----:B------:R-:W-:Y:S05]  /*ecc0*/  BSYNC.RECONVERGENT B1 ;  /* 0x0000000000017941 */ /* 0x000fea0003800200 */
.L_x_3358:
        /* <DEDUP_REMOVED lines=85> */
.L_x_3363:
[----:B------:R-:W-:Y:S05]  /*f220*/  BSYNC.RECONVERGENT B0 ;  /* 0x0000000000007941 */ /* 0x000fea0003800200 */
.L_x_3362:
[----:B-----5:R1:W-:Y:S02]  /*f230*/  STS.128 [R2+0x4000], R24 ;  /* 0x0040001802007388 */ /* 0x0203e40000000c00 */
.L_x_3354:
[----:B------:R-:W-:Y:S05]  /*f240*/  BSYNC.RECONVERGENT B2 ;  /* 0x0000000000027941 */ /* 0x000fea0003800200 */
.L_x_3353:
        /* <DEDUP_REMOVED lines=29> */
[----:B-----5:R-:W2:Y:S04]  /*f420*/  LDG.E.128 R4, desc[UR6][R4.64] ;  /* 0x0000000604047981 */ /* 0x020ea8000c1e1d00 */
[----:B------:R-:W3:Y:S01]  /*f430*/  LDG.E.128 R20, desc[UR6][R20.64] ;  /* 0x0000000614147981 */ /* 0x000ee2000c1e1d00 */
[----:B----4-:R-:W-:-:S04]  /*f440*/  IADD3 R16, P1, PT, R11, UR8, RZ ;  /* 0x000000080b107c10 */ /* 0x010fc8000ff3e0ff */
[----:B------:R-:W-:-:S06]  /*f450*/  IADD3.X R17, PT, PT, R0, UR9, RZ, P1, !PT ;  /* 0x0000000900117c10 */ /* 0x000fcc0008ffe4ff */
[----:B------:R-:W4:Y:S01]  /*f460*/  LDG.E.128 R16, desc[UR6][R16.64] ;  /* 0x0000000610107981 */ /* 0x000f22000c1e1d00 */
[C---:B------:R-:W-:Y:S01]  /*f470*/  IMAD.U32 R38, R24.reuse, 0x10000, RZ ;  /* 0x0001000018267824 */ /* 0x040fe200078e00ff */
        /* <DEDUP_REMOVED lines=61> */
.L_x_3369:
[----:B------:R-:W-:Y:S05]  /*f850*/  BSYNC.RECONVERGENT B0 ;  /* 0x0000000000007941 */ /* 0x000fea0003800200 */
.L_x_3368:
[----:B-----5:R4:W-:Y:S02]  /*f860*/  STS.128 [R2+0x800], R24 ;  /* 0x0008001802007388 */ /* 0x0209e40000000c00 */
.L_x_3367:
[----:B------:R-:W-:Y:S05]  /*f870*/  BSYNC.RECONVERGENT B1 ;  /* 0x0000000000017941 */ /* 0x000fea0003800200 */
.L_x_3366:
        /* <DEDUP_REMOVED lines=89> */
.L_x_3373:
[----:B------:R-:W-:Y:S05]  /*fe10*/  BSYNC.RECONVERGENT B0 ;  /* 0x0000000000007941 */ /* 0x000fea0003800200 */
.L_x_3372:
[----:B-----5:R4:W-:Y:S02]  /*fe20*/  STS.128 [R2+0x2800], R24 ;  /* 0x0028001802007388 */ /* 0x0209e40000000c00 */
.L_x_3371:
[----:B------:R-:W-:Y:S05]  /*fe30*/  BSYNC.RECONVERGENT B1 ;  /* 0x0000000000017941 */ /* 0x000fea0003800200 */
.L_x_3370:
[----:B------:R-:W-:-:S13]  /*fe40*/  ISETP.GE.AND P0, PT, R9, R39, PT ;  /* 0x000000270900720c */ /* 0x000fda0003f06270 */
[----:B------:R1:W-:Y:S01]  /*fe50*/  @P0 STS.128 [R2+0x4800], RZ ;  /* 0x004800ff02000388 */ /* 0x0003e20000000c00 */
[----:B------:R-:W-:Y:S05]  /*fe60*/  @P0 BRA `(.L_x_3365) ;  /* 0x0000000400540947 */ /* 0x000fea0003800000 */
[----:B-----5:R1:W5:Y:S01]  /*fe70*/  LDG.E.128 R4, desc[UR6][R40.64+0x100] ;  /* 0x0001000628047981 */ /* 0x020362000c1e1d00 */
        /* <DEDUP_REMOVED lines=82> */
.L_x_3375:
[----:B------:R-:W-:Y:S05]  /*103a0*/  BSYNC.RECONVERGENT B0 ;  /* 0x0000000000007941 */ /* 0x000fea0003800200 */
.L_x_3374:
[----:B-----5:R1:W-:Y:S02]  /*103b0*/  STS.128 [R2+0x4800], R4 ;  /* 0x0048000402007388 */ /* 0x0203e40000000c00 */
.L_x_3365:
[----:B------:R-:W-:Y:S05]  /*103c0*/  BSYNC.RECONVERGENT B2 ;  /* 0x0000000000027941 */ /* 0x000fea0003800200 */
.L_x_3364:
[----:B------:R-:W-:Y:S01]  /*103d0*/  IADD3 R38, PT, PT, R114, 0x20, RZ ;  /* 0x0000002072267810 */ /* 0x000fe20007ffe0ff */
[----:B------:R-:W-:Y:S03]  /*103e0*/  BSSY.RECONVERGENT B2, `(.L_x_3376) ;  /* 0x0000115000027945 */ /* 0x000fe60003800200 */
[----:B------:R-:W-:-:S13]  /*103f0*/  ISETP.GE.AND P0, PT, R38, R31, PT ;  /* 0x0000001f2600720c */ /* 0x000fda0003f06270 */
[----:B------:R-:W-:Y:S05]  /*10400*/  @P0 BRA `(.L_x_3377) ;  /* 0x0000001000480947 */ /* 0x000fea0003800000 */
[----:B------:R-:W2:Y:S01]  /*10410*/  LDC R29, c[0x0][0x440] ;  /* 0x00011000ff1d7b82 */ /* 0x000ea20000000800 */
[----:B-1----:R-:W-:Y:S01]  /*10420*/  LEA R40, P0, R14, R36, 0x6 ;  /* 0x000000240e287211 */ /* 0x002fe200078030ff */
        /* <DEDUP_REMOVED lines=24> */
[----:B-----5:R-:W3:Y:S04]  /*105b0*/  LDG.E.128 R4, desc[UR6][R4.64] ;  /* 0x0000000604047981 */ /* 0x020ee8000c1e1d00 */
[----:B------:R-:W2:Y:S01]  /*105c0*/  LDG.E.128 R20, desc[UR6][R20.64] ;  /* 0x0000000614147981 */ /* 0x000ea2000c1e1d00 */
[----:B----4-:R-:W-:-:S04]  /*105d0*/  IADD3 R16, P1, PT, R16, UR8, RZ ;  /* 0x0000000810107c10 */ /* 0x010fc8000ff3e0ff */
[----:B------:R-:W-:-:S06]  /*105e0*/  IADD3.X R17, PT, PT, R0, UR9, RZ, P1, !PT ;  /* 0x0000000900117c10 */ /* 0x000fcc0008ffe4ff */
[----:B------:R-:W4:Y:S01]  /*105f0*/  LDG.E.128 R16, desc[UR6][R16.64] ;  /* 0x0000000610107981 */ /* 0x000f22000c1e1d00 */
        /* <DEDUP_REMOVED lines=9> */
[----:B------:R-:W-:Y:S01]  /*10690*/  IMAD.U32 R46, R6, 0x10000, RZ ;  /* 0x00010000062e7824 */ /* 0x000fe200078e00ff */
[----:B------:R-:W-:Y:S01]  /*106a0*/  LOP3.LUT R27, R4, 0xffff0000, RZ, 0xc0, !PT ;  /* 0xffff0000041b7812 */ /* 0x000fe200078ec0ff */
[C---:B------:R-:W-:Y:S01]  /*106b0*/  IMAD.U32 R4, R5.reuse, 0x10000, RZ ;  /* 0x0001000005047824 */ /* 0x040fe200078e00ff */
[----:B------:R-:W-:Y:S01]  /*106c0*/  LOP3.LUT R47, R5, 0xffff0000, RZ, 0xc0, !PT ;  /* 0xffff0000052f7812 */ /* 0x000fe200078ec0ff */
[----:B--2---:R-:W-:Y:S01]  /*106d0*/  IMAD.U32 R51, R21, 0x10000, RZ ;  /* 0x0001000015337824 */ /* 0x004fe200078e00ff */
        /* <DEDUP_REMOVED lines=47> */
.L_x_3381:
[----:B------:R-:W-:Y:S05]  /*109d0*/  BSYNC.RECONVERGENT B0 ;  /* 0x0000000000007941 */ /* 0x000fea0003800200 */
.L_x_3380:
[----:B-----5:R4:W-:Y:S02]  /*109e0*/  STS.128 [R2+0x1000], R24 ;  /* 0x0010001802007388 */ /* 0x0209e40000000c00 */
.L_x_3379:
[----:B------:R-:W-:Y:S05]  /*109f0*/  BSYNC.RECONVERGENT B1 ;  /* 0x0000000000017941 */ /* 0x000fea0003800200 */
.L_x_3378:
        /* <DEDUP_REMOVED lines=22> */
[----:B-----5:R-:W2:Y:S04]  /*10b60*/  LDG.E.128 R4, desc[UR6][R4.64+0x80] ;  /* 0x0000800604047981 */ /* 0x020ea8000c1e1d00 */
[----:B------:R-:W3:Y:S01]  /*10b70*/  LDG.E.128 R20, desc[UR6][R20.64+0x80] ;  /* 0x0000800614147981 */ /* 0x000ee2000c1e1d00 */
[----:B-1----:R-:W-:-:S04]  /*10b80*/  IADD3 R16, P1, PT, R16, UR8, RZ ;  /* 0x0000000810107c10 */ /* 0x002fc8000ff3e0ff */
        /* <DEDUP_REMOVED lines=63> */
.L_x_3385:
[----:B------:R-:W-:Y:S05]  /*10f80*/  BSYNC.RECONVERGENT B0 ;  /* 0x0000000000007941 */ /* 0x000fea0003800200 */
.L_x_3384:
[----:B-----5:R1:W-:Y:S02]  /*10f90*/  STS.128 [R2+0x3000], R24 ;  /* 0x0030001802007388 */ /* 0x0203e40000000c00 */
.L_x_3383:
[----:B------:R-:W-:Y:S05]  /*10fa0*/  BSYNC.RECONVERGENT B1 ;  /* 0x0000000000017941 */ /* 0x000fea0003800200 */
.L_x_3382:
        /* <DEDUP_REMOVED lines=30> */
[----:B-12---:R-:W-:Y:S01]  /*11190*/  IMAD.U32 R41, R27, 0x10000, RZ ;  /* 0x000100001b297824 */ /* 0x006fe200078e00ff */
[----:B------:R-:W-:Y:S02]  /*111a0*/  SHF.L.U32 R40, R25, 0x10, RZ ;  /* 0x0000001019287819 */ /* 0x000fe400000006ff */
[----:B------:R-:W-:Y:S02]  /*111b0*/  LOP3.LUT R25, R26, 0xffff0000, RZ, 0xc0, !PT ;  /* 0xffff00001a197812 */ /* 0x000fe400078ec0ff */
[----:B------:R-:W-:-:S02]  /*111c0*/  LOP3.LUT R24, R27, 0xffff0000, RZ, 0xc0, !PT ;  /* 0xffff00001b187812 */ /* 0x000fc400078ec0ff */
[----:B---3--:R-:W-:Y:S01]  /*111d0*/  SHF.L.U32 R27, R4, 0x10, RZ ;  /* 0x00000010041b7819 */ /* 0x008fe200000006ff */
[----:B------:R-:W-:Y:S01]  /*111e0*/  IMAD.U32 R42, R6, 0x10000, RZ ;  /* 0x00010000062a7824 */ /* 0x000fe200078e00ff */
[----:B------:R-:W-:Y:S01]  /*111f0*/  LOP3.LUT R26, R4, 0xffff0000, RZ, 0xc0, !PT ;  /* 0xffff0000041a7812 */ /* 0x000fe200078ec0ff */
[C---:B------:R-:W-:Y:S01]  /*11200*/  IMAD.U32 R4, R5.reuse, 0x10000, RZ ;  /* 0x0001000005047824 */ /* 0x040fe200078e00ff */
[----:B------:R-:W-:Y:S01]  /*11210*/  LOP3.LUT R43, R5, 0xffff0000, RZ, 0xc0, !PT ;  /* 0xffff0000052b7812 */ /* 0x000fe200078ec0ff */
[----:B------:R-:W-:Y:S01]  /*11220*/  IMAD.U32 R45, R21, 0x10000, RZ ;  /* 0x00010000152d7824 */ /* 0x000fe200078e00ff */
        /* <DEDUP_REMOVED lines=46> */
.L_x_3387:
[----:B------:R-:W-:Y:S05]  /*11510*/  BSYNC.RECONVERGENT B0 ;  /* 0x0000000000007941 */ /* 0x000fea0003800200 */
.L_x_3386:
[----:B-----5:R4:W-:Y:S02]  /*11520*/  STS.128 [R2+0x5000], R24 ;  /* 0x0050001802007388 */ /* 0x0209e40000000c00 */
.L_x_3377:
[----:B------:R-:W-:Y:S05]  /*11530*/  BSYNC.RECONVERGENT B2 ;  /* 0x0000000000027941 */ /* 0x000fea0003800200 */
.L_x_3376:
[----:B-12-4-:R-:W-:-:S04]  /*11540*/  IADD3 R40, PT, PT, R114, 0x30, RZ ;  /* 0x0000003072287810 */ /* 0x016fc80007ffe0ff */
        /* <DEDUP_REMOVED lines=8> */
[----:B------:R-:W-:Y:S02]  /*115d0*/  MOV R30, R36 ;  /* 0x00000024001e7202 */ /* 0x000fe40000000f00 */
[----:B-1----:R-:W-:-:S13]  /*115e0*/  ISETP.GE.AND P0, PT, R12, R11, PT ;  /* 0x0000000b0c00720c */ /* 0x002fda0003f06270 */
[----:B------:R1:W-:Y:S01]  /*115f0*/  @P0 STS.128 [R2+0x1800], RZ ;  /* 0x001800ff02000388 */ /* 0x0003e20000000c00 */
[----:B------:R-:W-:Y:S05]  /*11600*/  @P0 BRA `(.L_x_3389) ;  /* 0x00000004005c0947 */ /* 0x000fea0003800000 */
[----:B------:R2:W5:Y:S01]  /*11610*/  LDG.E.128 R24, desc[UR6][R30.64] ;  /* 0x000000061e187981 */ /* 0x000562000c1e1d00 */
[----:B------:R-:W-:Y:S01]  /*11620*/  ISETP.GE.AND P0, PT, R12, R3, PT ;  /* 0x000000030c00720c */ /* 0x000fe20003f06270 */
[----:B------:R-:W-:-:S12]  /*11630*/  BSSY.RECONVERGENT B0, `(.L_x_3390) ;  /* 0x0000053000007945 */ /* 0x000fd80003800200 */
[----:B------:R-:W-:Y:S05]  /*11640*/  @P0 BRA `(.L_x_3391) ;  /* 0x0000000400440947 */ /* 0x000fea0003800000 */
[----:B------:R-:W3:Y:S01]  /*11650*/  LDCU.64 UR8, c[0x0][0x4d0] ;  /* 0x00009a00ff0877ac */ /* 0x000ee20008000a00 */
        /* <DEDUP_REMOVED lines=11> */
[----:B------:R-:W3:Y:S01]  /*11710*/  LDCU.64 UR8, c[0x0][0x4c8] ;  /* 0x00009900ff0877ac */ /* 0x000ee20008000a00 */
[----:B------:R-:W-:-:S04]  /*11720*/  IMAD.WIDE R20, R17, 0x2, R30 ;  /* 0x0000000211147825 */ /* 0x000fc800078e021e */
[----:B-----5:R-:W4:Y:S04]  /*11730*/  LDG.E.128 R4, desc[UR6][R4.64] ;  /* 0x0000000604047981 */ /* 0x020f28000c1e1d00 */
[----:B------:R-:W2:Y:S01]  /*11740*/  LDG.E.128 R20, desc[UR6][R20.64] ;  /* 0x0000000614147981 */ /* 0x000ea2000c1e1d00 */
[----:B---3--:R-:W-:-:S04]  /*11750*/  IADD3 R16, P1, PT, R14, UR8, RZ ;  /* 0x000000080e107c10 */ /* 0x008fc8000ff3e0ff */
[----:B------:R-:W-:-:S06]  /*11760*/  IADD3.X R17, PT, PT, R0, UR9, RZ, P1, !PT ;  /* 0x0000000900117c10 */ /* 0x000fcc0008ffe4ff */
[----:B------:R-:W3:Y:S01]  /*11770*/  LDG.E.128 R16, desc[UR6][R16.64] ;  /* 0x0000000610107981 */ /* 0x000ee2000c1e1d00 */
[C---:B------:R-:W-:Y:S01]  /*11780*/  IMAD.U32 R29, R24.reuse, 0x10000, RZ ;  /* 0x00010000181d7824 */ /* 0x040fe200078e00ff */
        /* <DEDUP_REMOVED lines=12> */
[----:B--2---:R-:W-:Y:S01]  /*11850*/  IMAD.U32 R43, R21, 0x10000, RZ ;  /* 0x00010000152b7824 */ /* 0x004fe200078e00ff */
        /* <DEDUP_REMOVED lines=18> */
[----:B---3--:R-:W-:-:S02]  /*11980*/  IMAD.U32 R21, R16, 0x10000, RZ ;  /* 0x0001000010157824 */ /* 0x008fc400078e00ff */
        /* <DEDUP_REMOVED lines=29> */
.L_x_3391:
[----:B------:R-:W-:Y:S05]  /*11b60*/  BSYNC.RECONVERGENT B0 ;  /* 0x0000000000007941 */ /* 0x000fea0003800200 */
.L_x_3390:
[----:B-----5:R3:W-:Y:S02]  /*11b70*/  STS.128 [R2+0x1800], R24 ;  /* 0x0018001802007388 */ /* 0x0207e40000000c00 */
.L_x_3389:
[----:B------:R-:W-:Y:S05]  /*11b80*/  BSYNC.RECONVERGENT B1 ;  /* 0x0000000000017941 */ /* 0x000fea0003800200 */
.L_x_3388:
        /* <DEDUP_REMOVED lines=23> */
[----:B------:R-:W4:Y:S01]  /*11d00*/  LDG.E.128 R20, desc[UR6][R20.64+0x80] ;  /* 0x0000800614147981 */ /* 0x000f22000c1e1d00 */
[----:B-1----:R-:W-:-:S04]  /*11d10*/  IADD3 R16, P1, PT, R14, UR8, RZ ;  /* 0x000000080e107c10 */ /* 0x002fc8000ff3e0ff */
        /* <DEDUP_REMOVED lines=64> */
.L_x_3395:
[----:B------:R-:W-:Y:S05]  /*12120*/  BSYNC.RECONVERGENT B0 ;  /* 0x0000000000007941 */ /* 0x000fea0003800200 */
.L_x_3394:
[----:B-----5:R1:W-:Y:S02]  /*12130*/  STS.128 [R2+0x3800], R24 ;  /* 0x0038001802007388 */ /* 0x0203e40000000c00 */
.L_x_3393:
[----:B------:R-:W-:Y:S05]  /*12140*/  BSYNC.RECONVERGENT B1 ;  /* 0x0000000000017941 */ /* 0x000fea0003800200 */
.L_x_3392:
        /* <DEDUP_REMOVED lines=16> */
[----:B-1-3--:R-:W-:Y:S01]  /*12250*/  IMAD.WIDE R24, R35, 0x2, R30 ;  /* 0x0000000223187825 */ /* 0x00afe200078e021e */
[----:B------:R-:W-:Y:S02]  /*12260*/  SHF.L.U64.HI R3, R8, 0x1, R3 ;  /* 0x0000000108037819 */ /* 0x000fe40000010203 */
[----:B--2---:R-:W-:-:S03]  /*12270*/  IADD3 R16, P1, PT, R0, UR8, RZ ;  /* 0x0000000800107c10 */ /* 0x004fc6000ff3e0ff */
[----:B------:R-:W2:Y:S01]  /*12280*/  LDG.E.128 R24, desc[UR6][R24.64+0x100] ;  /* 0x0001000618187981 */ /* 0x000ea2000c1e1d00 */
[----:B------:R-:W-:Y:S01]  /*12290*/  IADD3.X R17, PT, PT, R3, UR9, RZ, P1, !PT ;  /* 0x0000000903117c10 */ /* 0x000fe20008ffe4ff */
[----:B------:R-:W1:Y:S05]  /*122a0*/  LDCU.64 UR8, c[0x0][0x4c8] ;  /* 0x00009900ff0877ac */ /* 0x000e6a0008000a00 */
[----:B------:R-:W3:Y:S01]  /*122b0*/  LDG.E.128 R16, desc[UR6][R16.64+0x100] ;  /* 0x0001000610107981 */ /* 0x000ee2000c1e1d00 */
[----:B-1----:R-:W-:-:S04]  /*122c0*/  IADD3 R20, P1, PT, R0, UR8, RZ ;  /* 0x0000000800147c10 */ /* 0x002fc8000ff3e0ff */
[----:B------:R-:W-:-:S06]  /*122d0*/  IADD3.X R21, PT, PT, R3, UR9, RZ, P1, !PT ;  /* 0x0000000903157c10 */ /* 0x000fcc0008ffe4ff */
[----:B------:R-:W4:Y:S01]  /*122e0*/  LDG.E.128 R20, desc[UR6][R20.64+0x100] ;  /* 0x0001000614147981 */ /* 0x000f22000c1e1d00 */
        /* <DEDUP_REMOVED lines=14> */
[C---:B---3--:R-:W-:Y:S01]  /*123d0*/  IMAD.U32 R26, R16.reuse, 0x10000, RZ ;  /* 0x00010000101a7824 */ /* 0x048fe200078e00ff */
        /* <DEDUP_REMOVED lines=21> */
[----:B----4-:R-:W-:Y:S01]  /*12530*/  SHF.L.U32 R19, R20, 0x10, RZ ;  /* 0x0000001014137819 */ /* 0x010fe200000006ff */
        /* <DEDUP_REMOVED lines=24> */
.L_x_3397:
[----:B------:R-:W-:Y:S05]  /*126c0*/  BSYNC.RECONVERGENT B0 ;  /* 0x0000000000007941 */ /* 0x000fea0003800200 */
.L_x_3396:
[----:B-----5:R1:W-:Y:S02]  /*126d0*/  STS.128 [R2+0x5800], R4 ;  /* 0x0058000402007388 */ /* 0x0203e40000000c00 */
.L_x_3304:
[----:B------:R-:W-:Y:S05]  /*126e0*/  BSYNC.RECONVERGENT B3 ;  /* 0x0000000000037941 */ /* 0x000fea0003800200 */
.L_x_3293:
[----:B------:R-:W-:Y:S01]  /*126f0*/  IADD3 R3, PT, PT, -R134, R61, RZ ;  /* 0x0000003d86037210 */ /* 0x000fe20007ffe1ff */
[----:B------:R-:W-:Y:S03]  /*12700*/  BSSY.RECONVERGENT B0, `(.L_x_3398) ;  /* 0x000001a000007945 */ /* 0x000fe60003800200 */
[----:B------:R-:W-:-:S13]  /*12710*/  ISETP.GE.AND P3, PT, R114, R3, PT ;  /* 0x000000037200720c */ /* 0x000fda0003f66270 */
        /* <DEDUP_REMOVED lines=23> */
.L_x_3400:
[----:B------:R2:W-:Y:S02]  /*12890*/  STS.128 [R2+0xa000], RZ ;  /* 0x00a000ff02007388 */ /* 0x0005e40000000c00 */
.L_x_3399:
[----:B------:R-:W-:Y:S05]  /*128a0*/  BSYNC.RECONVERGENT B0 ;  /* 0x0000000000007941 */ /* 0x000fea0003800200 */
.L_x_3398:
[----:B------:R-:W-:Y:S01]  /*128b0*/  ISETP.GE.AND P0, PT, R34, R3, PT ;  /* 0x000000032200720c */ /* 0x000fe20003f06270 */
        /* <DEDUP_REMOVED lines=24> */
.L_x_3403:
[----:B------:R2:W-:Y:S02]  /*12a40*/  STS.128 [R2+0xa800], RZ ;  /* 0x00a800ff02007388 */ /* 0x0005e40000000c00 */
.L_x_3402:
[----:B------:R-:W-:Y:S05]  /*12a50*/  BSYNC.RECONVERGENT B0 ;  /* 0x0000000000007941 */ /* 0x000fea0003800200 */
.L_x_3401:
[----:B------:R-:W-:Y:S01]  /*12a60*/  ISETP.GE.AND P0, PT, R38, R3, PT ;  /* 0x000000032600720c */ /* 0x000fe20003f06270 */
[----:B------:R-:W-:-:S12]  /*12a70*/  BSSY.RECONVERGENT B0, `(.L_x_3404) ;  /* 0x000001a000007945 */ /* 0x000fd80003800200 */
[----:B------:R-:W-:Y:S05]  /*12a80*/  @P0 BRA `(.L_x_3405) ;  /* 0x0000000000600947 */ /* 0x000fea0003800000 */
[----:B-123--:R-:W4:Y:S01]  /*12a90*/  LDC.64 R4, c[0x0][0x3b8] ;  /* 0x0000ee00ff047b82 */ /* 0x00ef220000000a00 */
[----:B------:R-:W1:Y:S02]  /*12aa0*/  LDCU UR4, c[0x0][0x440] ;  /* 0x00008800ff0477ac */ /* 0x000e640008000800 */
[----:B-1----:R-:W-:Y:S02]  /*12ab0*/  ISETP.GE.AND P1, PT, R12, UR4, PT ;  /* 0x000000040c007c0c */ /* 0x002fe4000bf26270 */
[----:B------:R-:W-:Y:S02]  /*12ac0*/  ISETP.GE.AND P0, PT, R10, UR4, PT ;  /* 0x000000040a007c0c */ /* 0x000fe4000bf06270 */
[----:B----4-:R-:W-:-:S04]  /*12ad0*/  LEA R6, P2, R4, R196, 0x6 ;  /* 0x000000c404067211 */ /* 0x010fc800078430ff */
[----:B-----5:R-:W-:-:S05]  /*12ae0*/  LEA.HI.X R7, R4, R197, R5, 0x6, P2 ;  /* 0x000000c504077211 */ /* 0x020fca00010f3405 */
        /* <DEDUP_REMOVED lines=17> */
.L_x_3406:
[----:B------:R2:W-:Y:S02]  /*12c00*/  STS.128 [R2+0xb000], RZ ;  /* 0x00b000ff02007388 */ /* 0x0005e40000000c00 */
.L_x_3405:
[----:B------:R-:W-:Y:S05]  /*12c10*/  BSYNC.RECONVERGENT B0 ;  /* 0x0000000000007941 */ /* 0x000fea0003800200 */
.L_x_3404:
[----:B-12-45:R-:W1:Y:S01]  /*12c20*/  LDC.64 R6, c[0x0][0x538] ;  /* 0x00014e00ff067b82 */ /* 0x036e620000000a00 */
[----:B------:R-:W-:Y:S01]  /*12c30*/  ISETP.GE.AND P0, PT, R40, R3, PT ;  /* 0x000000032800720c */ /* 0x000fe20003f06270 */
[----:B------:R-:W-:-:S12]  /*12c40*/  BSSY.RECONVERGENT B0, `(.L_x_3407) ;  /* 0x0000019000007945 */ /* 0x000fd80003800200 */
[----:B------:R-:W-:Y:S05]  /*12c50*/  @P0 BRA `(.L_x_3408) ;  /* 0x00000000005c0947 */ /* 0x000fea0003800000 */
[----:B---3--:R-:W2:Y:S01]  /*12c60*/  LDC.64 R4, c[0x0][0x3b8] ;  /* 0x0000ee00ff047b82 */ /* 0x008ea20000000a00 */
[----:B------:R-:W3:Y:S02]  /*12c70*/  LDCU UR4, c[0x0][0x440] ;  /* 0x00008800ff0477ac */ /* 0x000ee40008000800 */
[----:B---3--:R-:W-:Y:S02]  /*12c80*/  ISETP.GE.AND P2, PT, R12, UR4, PT ;  /* 0x000000040c007c0c */ /* 0x008fe4000bf46270 */
[----:B------:R-:W-:Y:S02]  /*12c90*/  ISETP.GE.AND P1, PT, R10, UR4, PT ;  /* 0x000000040a007c0c */ /* 0x000fe4000bf26270 */
[----:B------:R-:W-:Y:S01]  /*12ca0*/  ISETP.GE.AND P0, PT, R9, UR4, PT ;  /* 0x0000000409007c0c */ /* 0x000fe2000bf06270 */
[----:B--2---:R-:W-:-:S04]  /*12cb0*/  IMAD.WIDE.U32 R14, R4, 0x60, R196 ;  /* 0x00000060040e7825 */ /* 0x004fc800078e00c4 */
        /* <DEDUP_REMOVED lines=17> */
.L_x_3408:
[----:B------:R-:W-:Y:S05]  /*12dd0*/  BSYNC.RECONVERGENT B0 ;  /* 0x0000000000007941 */ /* 0x000fea0003800200 */
.L_x_3407:
[----:B------:R-:W4:Y:S01]  /*12de0*/  LDCU.64 UR8, c[0x0][0x540] ;  /* 0x0000a800ff0877ac */ /* 0x000f220008000a00 */
[----:B------:R-:W0:Y:S01]  /*12df0*/  LDGDEPBAR ;  /* 0x00000000000079af */ /* 0x000e220000000000 */
[----:B------:R-:W5:Y:S01]  /*12e00*/  LDCU UR4, c[0x0][0x508] ;  /* 0x0000a100ff0477ac */ /* 0x000f620008000800 */
[C---:B----4-:R-:W-:Y:S01]  /*12e10*/  IMAD.WIDE.U32 R112, R201.reuse, UR8, R112 ;  /* 0x00000008c9707c25 */ /* 0x050fe2000f8e0070 */
[----:B------:R-:W4:Y:S03]  /*12e20*/  LDCU UR8, c[0x0][0x458] ;  /* 0x00008b00ff0877ac */ /* 0x000f260008000800 */
[----:B------:R-:W-:Y:S01]  /*12e30*/  IMAD R0, R201, UR9, R113 ;  /* 0x00000009c9007c24 */ /* 0x000fe2000f8e0271 */
[----:B-1----:R-:W-:Y:S01]  /*12e40*/  LEA R6, P0, R112, R6, 0x2 ;  /* 0x0000000670067211 */ /* 0x002fe200078010ff */
[----:B------:R-:W-:Y:S01]  /*12e50*/  IMAD.SHL.U32 R182, R63, 0x20, RZ ;  /* 0x000000203fb67824 */ /* 0x000fe200078e00ff */
[----:B---3--:R-:W-:-:S02]  /*12e60*/  LOP3.LUT R4, R107, 0x1f0, RZ, 0xc0, !PT ;  /* 0x000001f06b047812 */ /* 0x008fc400078ec0ff */
[----:B------:R-:W-:Y:S01]  /*12e70*/  SHF.R.U32.HI R8, RZ, 0x2, R63 ;  /* 0x00000002ff087819 */ /* 0x000fe2000001163f */
[C---:B------:R-:W-:Y:S01]  /*12e80*/  IMAD.SHL.U32 R149, R63.reuse, 0x40, RZ ;  /* 0x000000403f957824 */ /* 0x040fe200078e00ff */
[----:B------:R-:W-:Y:S01]  /*12e90*/  LEA.HI.X R7, R112, R7, R0, 0x2, P0 ;  /* 0x0000000770077211 */ /* 0x000fe200000f1400 */
[----:B------:R-:W-:Y:S01]  /*12ea0*/  IMAD.SHL.U32 R139, R63, 0x2, RZ ;  /* 0x000000023f8b7824 */ /* 0x000fe200078e00ff */
[----:B------:R-:W-:-:S04]  /*12eb0*/  DEPBAR.LE SB0, 0x0 ;  /* 0x000080000000791a */ /* 0x000fc80000000000 */
[----:B------:R-:W3:Y:S01]  /*12ec0*/  LDG.E R5, desc[UR6][R6.64] ;  /* 0x0000000606057981 */ /* 0x000ee2000c1e1900 */
[----:B------:R-:W-:Y:S01]  /*12ed0*/  IADD3 R69, PT, PT, R4, 0x1, R69 ;  /* 0x0000000104457810 */ /* 0x000fe20007ffe045 */
[----:B----4-:R-:W3:Y:S01]  /*12ee0*/  MUFU.RCP R0, UR8 ;  /* 0x0000000800007d08 */ /* 0x010ee20008001000 */
[----:B------:R-:W-:Y:S01]  /*12ef0*/  LOP3.LUT R8, R8, 0x7, RZ, 0xc0, !PT ;  /* 0x0000000708087812 */ /* 0x000fe200078ec0ff */
[----:B------:R-:W-:Y:S01]  /*12f00*/  BSSY.RECONVERGENT B0, `(.L_x_3409) ;  /* 0x0000025000007945 */ /* 0x000fe20003800200 */
[----:B------:R-:W-:Y:S02]  /*12f10*/  LOP3.LUT R182, R182, 0x7c00, RZ, 0xc0, !PT ;  /* 0x00007c00b6b67812 */ /* 0x000fe400078ec0ff */
[----:B------:R-:W-:Y:S02]  /*12f20*/  IADD3 R8, PT, PT, -R200, R69, R8 ;  /* 0x00000045c8087210 */ /* 0x000fe40007ffe108 */
[----:B------:R-:W-:Y:S02]  /*12f30*/  LOP3.LUT R4, R182, 0x200, R149, 0xf8, !PT ;  /* 0x00000200b6047812 */ /* 0x000fe400078ef895 */
[----:B-----5:R-:W-:-:S02]  /*12f40*/  IADD3 R8, PT, PT, R8, UR4, R61 ;  /* 0x0000000408087c10 */ /* 0x020fc4000fffe03d */
[----:B------:R-:W-:Y:S01]  /*12f50*/  LOP3.LUT R139, R139, 0x6, RZ, 0xc0, !PT ;  /* 0x000000068b8b7812 */ /* 0x000fe200078ec0ff */
[----:B------:R-:W-:Y:S01]  /*12f60*/  IMAD.IADD R67, R67, 0x1, R4 ;  /* 0x0000000143437824 */ /* 0x000fe200078e0204 */
[----:B------:R-:W-:Y:S01]  /*12f70*/  BAR.SYNC.DEFER_BLOCKING 0x0 ;  /* 0x0000000000007b1d */ /* 0x000fe20000010000 */
[----:B---3--:R-:W-:-:S05]  /*12f80*/  FMUL.FTZ R0, R5, R0 ;  /* 0x0000000005007220 */ /* 0x008fca0000410000 */
        /* <DEDUP_REMOVED lines=23> */
.L_x_3411:
[----:B------:R3:W-:Y:S01]  /*13100*/  STS.128 [R2+0x10000], RZ ;  /* 0x010000ff02007388 */ /* 0x0007e20000000c00 */
[----:B------:R-:W-:Y:S05]  /*13110*/  BRA `(.L_x_3412) ;  /* 0x00000000000c7947 */ /* 0x000fea0003800000 */
.L_x_3410:
[----:B------:R1:W-:Y:S04]  /*13120*/  STS.128 [R2+0xc000], RZ ;  /* 0x00c000ff02007388 */ /* 0x0003e80000000c00 */
[----:B------:R1:W-:Y:S04]  /*13130*/  STS.128 [R2+0xe000], RZ ;  /* 0x00e000ff02007388 */ /* 0x0003e80000000c00 */
[----:B------:R1:W-:Y:S02]  /*13140*/  STS.128 [R2+0x10000], RZ ;  /* 0x010000ff02007388 */ /* 0x0003e40000000c00 */
.L_x_3412:
[----:B------:R-:W-:Y:S05]  /*13150*/  BSYNC.RECONVERGENT B0 ;  /* 0x0000000000007941 */ /* 0x000fea0003800200 */
.L_x_3409:
        /* <DEDUP_REMOVED lines=28> */
.L_x_3415:
[----:B------:R1:W-:Y:S02]  /*13320*/  STS.128 [R2+0x10800], RZ ;  /* 0x010800ff02007388 */ /* 0x0003e40000000c00 */
.L_x_3414:
[----:B------:R-:W-:Y:S05]  /*13330*/  BSYNC.RECONVERGENT B0 ;  /* 0x0000000000007941 */ /* 0x000fea0003800200 */
.L_x_3413:
        /* <DEDUP_REMOVED lines=29> */
.L_x_3418:
[----:B------:R1:W-:Y:S02]  /*13510*/  STS.128 [R2+0x11000], RZ ;  /* 0x011000ff02007388 */ /* 0x0003e40000000c00 */
.L_x_3417:
[----:B------:R-:W-:Y:S05]  /*13520*/  BSYNC.RECONVERGENT B0 ;  /* 0x0000000000007941 */ /* 0x000fea0003800200 */
.L_x_3416:
[----:B------:R-:W-:Y:S01]  /*13530*/  ISETP.GE.AND P0, PT, R40, R3, PT ;  /* 0x000000032800720c */ /* 0x000fe20003f06270 */
[----:B------:R-:W-:Y:S01]  /*13540*/  BSSY.RECONVERGENT B0, `(.L_x_3419) ;  /* 0x000001f000007945 */ /* 0x000fe20003800200 */
[----:B------:R-:W-:-:S11]  /*13550*/  SHF.R.U32.HI R3, RZ, 0x4, R63 ;  /* 0x00000004ff037819 */ /* 0x000fd6000001163f */
        /* <DEDUP_REMOVED lines=28> */
.L_x_3421:
[----:B------:R1:W-:Y:S02]  /*13720*/  STS.128 [R2+0x11800], RZ ;  /* 0x011800ff02007388 */ /* 0x0003e40000000c00 */
.L_x_3420:
[----:B------:R-:W-:Y:S05]  /*13730*/  BSYNC.RECONVERGENT B0 ;  /* 0x0000000000007941 */ /* 0x000fea0003800200 */
.L_x_3419:
[----:B------:R-:W-:Y:S01]  /*13740*/  IMAD.SHL.U32 R3, R3, 0x400, RZ ;  /* 0x0000040003037824 */ /* 0x000fe200078e00ff */
[----:B------:R-:W-:Y:S01]  /*13750*/  LOP3.LUT R148, R66, 0x8, R63, 0x78, !PT ;  /* 0x0000000842947812 */ /* 0x000fe200078e783f */
        /* <DEDUP_REMOVED lines=10> */
[----:B--2---:R-:W-:Y:S01]  /*13800*/  VIADD R14, R51, UR5 ;  /* 0x00000005330e7c36 */ /* 0x004fe20008000000 */
[----:B------:R-:W2:Y:S01]  /*13810*/  LDSM.16.M88.4 R64, [R51+UR5+0x6000] ;  /* 0x006000053340783b */ /* 0x000ea20008000200 */
[----:B------:R-:W-:Y:S01]  /*13820*/  SEL R138, R180, 0xffffffc0, !P0 ;  /* 0xffffffc0b48a7807 */ /* 0x000fe20004000000 */
[----:B------:R-:W-:Y:S01]  /*13830*/  IMAD.IADD R50, R92, 0x1, R173 ;  /* 0x000000015c327824 */ /* 0x000fe200078e02ad */
[----:B------:R-:W-:Y:S01]  /*13840*/  VIADDMNMX R135, R8, 0x8, R61, PT ;  /* 0x0000000808877846 */ /* 0x000fe2000380013d */
[----:B------:R-:W5:Y:S01]  /*13850*/  LDSM.16.M88.4 R52, [R51+UR5+0x6800] ;  /* 0x006800053334783b */ /* 0x000f620008000200 */
[----:B------:R-:W-:Y:S01]  /*13860*/  IMAD.IADD R3, R14, 0x1, R173 ;  /* 0x000000010e037824 */ /* 0x000fe200078e02ad */
[----:B------:R-:W-:Y:S01]  /*13870*/  ISETP.GT.AND P2, PT, R60, R195, PT ;  /* 0x000000c33c00720c */ /* 0x000fe20003f44270 */
[--C-:B------:R-:W-:Y:S01]  /*13880*/  IMAD.IADD R48, R92, 0x1, R138.reuse ;  /* 0x000000015c307824 */ /* 0x100fe200078e028a */
[----:B------:R-:W3:Y:S01]  /*13890*/  LDSM.16.M88.4 R40, [R51+UR5+0x7000] ;  /* 0x007000053328783b */ /* 0x000ee20008000200 */
[----:B------:R-:W-:-:S02]  /*138a0*/  IMAD.IADD R14, R14, 0x1, R138 ;  /* 0x000000010e0e7824 */ /* 0x000fc400078e028a */
[C---:B------:R-:W-:Y:S01]  /*138b0*/  IMAD.IADD R15, R173.reuse, 0x1, R48 ;  /* 0x00000001ad0f7824 */ /* 0x040fe200078e0230 */
[----:B------:R-:W4:Y:S01]  /*138c0*/  LDSM.16.M88.4 R16, [R51+UR5+0x7800] ;  /* 0x007800053310783b */ /* 0x000f220008000200 */
[----:B------:R-:W-:-:S03]  /*138d0*/  IMAD.IADD R11, R173, 0x1, R14 ;  /* 0x00000001ad0b7824 */ /* 0x000fc600078e020e */
[----:B-1----:R-:W-:Y:S04]  /*138e0*/  LDSM.16.M88.4 R4, [R50] ;  /* 0x000000003204783b */ /* 0x002fe80000000200 */
[----:B------:R-:W1:Y:S04]  /*138f0*/  LDSM.16.M88.4 R24, [R3+0x6800] ;  /* 0x006800000318783b */ /* 0x000e680000000200 */
[----:B------:R-:W1:Y:S04]  /*13900*/  LDSM.16.M88.4 R28, [R3+0x6000] ;  /* 0x00600000031c783b */ /* 0x000e680000000200 */
[----:B------:R-:W1:Y:S04]  /*13910*/  LDSM.16.M88.4 R20, [R3+0x7000] ;  /* 0x007000000314783b */ /* 0x000e680000000200 */
[----:B------:R-:W-:Y:S04]  /*13920*/  LDSM.16.M88.4 R88, [R48] ;  /* 0x000000003058783b */ /* 0x000fe80000000200 */
[----:B------:R-:W-:Y:S01]  /*13930*/  LDSM.16.M88.4 R80, [R14+0x6800] ;  /* 0x006800000e50783b */ /* 0x000fe20000000200 */
[C---:B--2---:R-:W-:Y:S03]  /*13940*/  HMMA.16816.F32.BF16 R68, R32.reuse, R64, RZ ;  /* 0x000000402044723c */ /* 0x044fe600000418ff */
[----:B------:R-:W-:Y:S04]  /*13950*/  LDSM.16.M88.4 R72, [R14+0x7800] ;  /* 0x007800000e48783b */ /* 0x000fe80000000200 */
[----:B------:R-:W-:Y:S01]  /*13960*/  LDSM.16.M88.4 R76, [R14+0x7000] ;  /* 0x007000000e4c783b */ /* 0x000fe20000000200 */
[C---:B-----5:R-:W-:Y:S03]  /*13970*/  HMMA.16816.F32.BF16 R56, R32.reuse, R52, RZ ;  /* 0x000000342038723c */ /* 0x060fe600000418ff */
[----:B------:R-:W-:Y:S05]  /*13980*/  LDSM.16.M88.4 R84, [R14+0x6000] ;  /* 0x006000000e54783b */ /* 0x000fea0000000200 */
[C---:B---3--:R-:W-:Y:S08]  /*13990*/  HMMA.16816.F32.BF16 R44, R32.reuse, R40, RZ ;  /* 0x00000028202c723c */ /* 0x048ff000000418ff */
[C---:B------:R-:W-:Y:S08]  /*139a0*/  HMMA.16816.F32.BF16 R64, R32.reuse, R66, RZ ;  /* 0x000000422040723c */ /* 0x040ff000000418ff */
[C---:B------:R-:W-:Y:S08]  /*139b0*/  HMMA.16816.F32.BF16 R52, R32.reuse, R54, RZ ;  /* 0x000000362034723c */ /* 0x040ff000000418ff */
[C---:B------:R-:W-:Y:S08]  /*139c0*/  HMMA.16816.F32.BF16 R40, R32.reuse, R42, RZ ;  /* 0x0000002a2028723c */ /* 0x040ff000000418ff */
[C---:B----4-:R-:W-:Y:S08]  /*139d0*/  HMMA.16816.F32.BF16 R36, R32.reuse, R16, RZ ;  /* 0x000000102024723c */ /* 0x050ff000000418ff */
[----:B------:R-:W-:Y:S01]  /*139e0*/  HMMA.16816.F32.BF16 R32, R32, R18, RZ ;  /* 0x000000122020723c */ /* 0x000fe200000418ff */
[----:B------:R-:W2:Y:S07]  /*139f0*/  LDSM.16.M88.4 R16, [R3+0x7800] ;  /* 0x007800000310783b */ /* 0x000eae0000000200 */
[C---:B-1----:R-:W-:Y:S08]  /*13a00*/  HMMA.16816.F32.BF16 R56, R4.reuse, R24, R56 ;  /* 0x000000180438723c */ /* 0x042ff00000041838 */
[C---:B------:R-:W-:Y:S01]  /*13a10*/  HMMA.16816.F32.BF16 R52, R4.reuse, R26, R52 ;  /* 0x0000001a0434723c */ /* 0x040fe20000041834 */
[----:B------:R-:W-:Y:S07]  /*13a20*/  LDSM.16.M88.4 R24, [R11+0x6000] ;  /* 0x006000000b18783b */ /* 0x000fee0000000200 */
[C---:B------:R-:W-:Y:S08]  /*13a30*/  HMMA.16816.F32.BF16 R68, R4.reuse, R28, R68 ;  /* 0x0000001c0444723c */ /* 0x040ff00000041844 */
[C---:B------:R-:W-:Y:S01]  /*13a40*/  HMMA.16816.F32.BF16 R64, R4.reuse, R30, R64 ;  /* 0x0000001e0440723c */ /* 0x040fe20000041840 */
[----:B------:R-:W-:Y:S07]  /*13a50*/  LDSM.16.M88.4 R28, [R15] ;  /* 0x000000000f1c783b */ /* 0x000fee0000000200 */
[C---:B------:R-:W-:Y:S08]  /*13a60*/  HMMA.16816.F32.BF16 R44, R4.reuse, R20, R44 ;  /* 0x00000014042c723c */ /* 0x040ff0000004182c */
[C---:B--2---:R-:W-:Y:S08]  /*13a70*/  HMMA.16816.F32.BF16 R36, R4.reuse, R16, R36 ;  /* 0x000000100424723c */ /* 0x044ff00000041824 */
[C---:B------:R-:W-:Y:S01]  /*13a80*/  HMMA.16816.F32.BF16 R40, R4.reuse, R22, R40 ;  /* 0x000000160428723c */ /* 0x040fe20000041828 */
[----:B------:R-:W1:Y:S07]  /*13a90*/  LDSM.16.M88.4 R20, [R11+0x6800] ;  /* 0x006800000b14783b */ /* 0x000e6e0000000200 */
[----:B------:R-:W-:Y:S01]  /*13aa0*/  HMMA.16816.F32.BF16 R32, R4, R18, R32 ;  /* 0x000000120420723c */ /* 0x000fe20000041820 */
[----:B------:R-:W2:Y:S04]  /*13ab0*/  LDSM.16.M88.4 R16, [R11+0x7000] ;  /* 0x007000000b10783b */ /* 0x000ea80000000200 */
[----:B------:R-:W3:Y:S03]  /*13ac0*/  LDSM.16.M88.4 R4, [R11+0x7800] ;  /* 0x007800000b04783b */ /* 0x000ee60000000200 */
[C---:B------:R-:W-:Y:S08]  /*13ad0*/  HMMA.16816.F32.BF16 R56, R88.reuse, R80, R56 ;  /* 0x000000505838723c */ /* 0x040ff00000041838 */
[C---:B------:R-:W-:Y:S08]  /*13ae0*/  HMMA.16816.F32.BF16 R52, R88.reuse, R82, R52 ;  /* 0x000000525834723c */ /* 0x040ff00000041834 */
[C---:B------:R-:W-:Y:S08]  /*13af0*/  HMMA.16816.F32.BF16 R36, R88.reuse, R72, R36 ;  /* 0x000000485824723c */ /* 0x040ff00000041824 */
[C---:B------:R-:W-:Y:S08]  /*13b00*/  HMMA.16816.F32.BF16 R44, R88.reuse, R76, R44 ;  /* 0x0000004c582c723c */ /* 0x040ff0000004182c */
[C---:B------:R-:W-:Y:S01]  /*13b10*/  HMMA.16816.F32.BF16 R80, R88.reuse, R78, R40 ;  /* 0x0000004e5850723c */ /* 0x040fe20000041828 */
[----:B------:R-:W-:Y:S04]  /*13b20*/  LDSM.16.M88.4 R76, [R92+0x2000] ;  /* 0x002000005c4c783b */ /* 0x000fe80000000200 */
[----:B------:R-:W-:Y:S03]  /*13b30*/  LDSM.16.M88.4 R40, [R51+UR5+0x8000] ;  /* 0x008000053328783b */ /* 0x000fe60008000200 */
[C---:B------:R-:W-:Y:S01]  /*13b40*/  HMMA.16816.F32.BF16 R72, R88.reuse, R74, R32 ;  /* 0x0000004a5848723c */ /* 0x040fe20000041820 */
[----:B------:R-:W4:Y:S07]  /*13b50*/  LDSM.16.M88.4 R32, [R51+UR5+0x8800] ;  /* 0x008800053320783b */ /* 0x000f2e0008000200 */
[C---:B------:R-:W-:Y:S08]  /*13b60*/  HMMA.16816.F32.BF16 R68, R88.reuse, R84, R68 ;  /* 0x000000545844723c */ /* 0x040ff00000041844 */
[----:B------:R-:W-:Y:S01]  /*13b70*/  HMMA.16816.F32.BF16 R64, R88, R86, R64 ;  /* 0x000000565840723c */ /* 0x000fe20000041840 */
[----:B------:R-:W5:Y:S07]  /*13b80*/  LDSM.16.M88.4 R84, [R51+UR5+0x9000] ;  /* 0x009000053354783b */ /* 0x000f6e0008000200 */
[C---:B-1----:R-:W-:Y:S08]  /*13b90*/  HMMA.16816.F32.BF16 R56, R28.reuse, R20, R56 ;  /* 0x000000141c38723c */ /* 0x042ff00000041838 */
[C---:B------:R-:W-:Y:S08]  /*13ba0*/  HMMA.16816.F32.BF16 R68, R28.reuse, R24, R68 ;  /* 0x000000181c44723c */ /* 0x040ff00000041844 */
[C---:B------:R-:W-:Y:S01]  /*13bb0*/  HMMA.16816.F32.BF16 R64, R28.reuse, R26, R64 ;  /* 0x0000001a1c40723c */ /* 0x040fe20000041840 */
[----:B------:R-:W-:Y:S07]  /*13bc0*/  LDSM.16.M88.4 R24, [R50+0x2000] ;  /* 0x002000003218783b */ /* 0x000fee0000000200 */
[C---:B------:R-:W-:Y:S01]  /*13bd0*/  HMMA.16816.F32.BF16 R52, R28.reuse, R22, R52 ;  /* 0x000000161c34723c */ /* 0x040fe20000041834 */
[----:B------:R-:W-:Y:S07]  /*13be0*/  LDSM.16.M88.4 R20, [R3+0x8000] ;  /* 0x008000000314783b */ /* 0x000fee0000000200 */
[C---:B--2---:R-:W-:Y:S08]  /*13bf0*/  HMMA.16816.F32.BF16 R44, R28.reuse, R16, R44 ;  /* 0x000000101c2c723c */ /* 0x044ff0000004182c */
[C---:B------:R-:W-:Y:S01]  /*13c00*/  HMMA.16816.F32.BF16 R80, R28.reuse, R18, R80 ;  /* 0x000000121c50723c */ /* 0x040fe20000041850 */
[----:B------:R-:W1:Y:S07]  /*13c10*/  LDSM.16.M88.4 R16, [R51+UR5+0x9800] ;  /* 0x009800053310783b */ /* 0x000e6e0008000200 */
[C---:B---3--:R-:W-:Y:S08]  /*13c20*/  HMMA.16816.F32.BF16 R36, R28.reuse, R4, R36 ;  /* 0x000000041c24723c */ /* 0x048ff00000041824 */
[----:B------:R-:W-:Y:S01]  /*13c30*/  HMMA.16816.F32.BF16 R72, R28, R6, R72 ;  /* 0x000000061c48723c */ /* 0x000fe20000041848 */
[----:B------:R-:W2:Y:S04]  /*13c40*/  LDSM.16.M88.4 R4, [R3+0x8800] ;  /* 0x008800000304783b */ /* 0x000ea80000000200 */
[----:B------:R-:W3:Y:S03]  /*13c50*/  LDSM.16.M88.4 R28, [R3+0x9000] ;  /* 0x00900000031c783b */ /* 0x000ee60000000200 */
[C---:B----4-:R-:W-:Y:S08]  /*13c60*/  HMMA.16816.F32.BF16 R56, R76.reuse, R32, R56 ;  /* 0x000000204c38723c */ /* 0x050ff00000041838 */
[C---:B------:R-:W-:Y:S01]  /*13c70*/  HMMA.16816.F32.BF16 R52, R76.reuse, R34, R52 ;  /* 0x000000224c34723c */ /* 0x040fe20000041834 */
[----:B------:R-:W4:Y:S07]  /*13c80*/  LDSM.16.M88.4 R32, [R3+0x9800] ;  /* 0x009800000320783b */ /* 0x000f2e0000000200 */
[C---:B-----5:R-:W-:Y:S08]  /*13c90*/  HMMA.16816.F32.BF16 R44, R76.reuse, R84, R44 ;  /* 0x000000544c2c723c */ /* 0x060ff0000004182c */
[C---:B------:R-:W-:Y:S08]  /*13ca0*/  HMMA.16816.F32.BF16 R68, R76.reuse, R40, R68 ;  /* 0x000000284c44723c */ /* 0x040ff00000041844 */
[C---:B------:R-:W-:Y:S01]  /*13cb0*/  HMMA.16816.F32.BF16 R64, R76.reuse, R42, R64 ;  /* 0x0000002a4c40723c */ /* 0x040fe20000041840 */
[----:B------:R-:W-:Y:S07]  /*13cc0*/  LDSM.16.M88.4 R40, [R14+0x8000] ;  /* 0x008000000e28783b */ /* 0x000fee0000000200 */
[C---:B------:R-:W-:Y:S01]  /*13cd0*/  HMMA.16816.F32.BF16 R84, R76.reuse, R86, R80 ;  /* 0x000000564c54723c */ /* 0x040fe20000041850 */
[----:B------:R-:W5:Y:S07]  /*13ce0*/  LDSM.16.M88.4 R80, [R48+0x2000] ;  /* 0x002000003050783b */ /* 0x000f6e0000000200 */
[C---:B-1----:R-:W-:Y:S01]  /*13cf0*/  HMMA.16816.F32.BF16 R88, R76.reuse, R16, R36 ;  /* 0x000000104c58723c */ /* 0x042fe20000041824 */
[----:B------:R-:W1:Y:S07]  /*13d00*/  LDSM.16.M88.4 R36, [R14+0x8800] ;  /* 0x008800000e24783b */ /* 0x000e6e0000000200 */
[----:B------:R-:W-:Y:S01]  /*13d10*/  HMMA.16816.F32.BF16 R72, R76, R18, R72 ;  /* 0x000000124c48723c */ /* 0x000fe20000041848 */
[----:B------:R-:W-:Y:S04]  /*13d20*/  LDSM.16.M88.4 R16, [R11+0x8000] ;  /* 0x008000000b10783b */ /* 0x000fe80000000200 */
[----:B------:R-:W-:Y:S03]  /*13d30*/  LDSM.16.M88.4 R76, [R14+0x9800] ;  /* 0x009800000e4c783b */ /* 0x000fe60000000200 */
[C---:B--2---:R-:W-:Y:S08]  /*13d40*/  HMMA.16816.F32.BF16 R56, R24.reuse, R4, R56 ;  /* 0x000000041838723c */ /* 0x044ff00000041838 */
[C---:B------:R-:W-:Y:S01]  /*13d50*/  HMMA.16816.F32.BF16 R52, R24.reuse, R6, R52 ;  /* 0x000000061834723c */ /* 0x040fe20000041834 */
[----:B------:R-:W2:Y:S07]  /*13d60*/  LDSM.16.M88.4 R4, [R14+0x9000] ;  /* 0x009000000e04783b */ /* 0x000eae0000000200 */
[C---:B------:R-:W-:Y:S08]  /*13d70*/  HMMA.16816.F32.BF16 R68, R24.reuse, R20, R68 ;  /* 0x000000141844723c */ /* 0x040ff00000041844 */
[C---:B------:R-:W-:Y:S01]  /*13d80*/  HMMA.16816.F32.BF16 R64, R24.reuse, R22, R64 ;  /* 0x000000161840723c */ /* 0x040fe20000041840 */
[----:B------:R-:W2:Y:S07]  /*13d90*/  LDSM.16.M88.4 R20, [R15+0x2000] ;  /* 0x002000000f14783b */ /* 0x000eae0000000200 */
[C---:B---3--:R-:W-:Y:S08]  /*13da0*/  HMMA.16816.F32.BF16 R44, R24.reuse, R28, R44 ;  /* 0x0000001c182c723c */ /* 0x048ff0000004182c */
[C---:B------:R-:W-:Y:S01]  /*13db0*/  HMMA.16816.F32.BF16 R84, R24.reuse, R30, R84 ;  /* 0x0000001e1854723c */ /* 0x040fe20000041854 */
[----:B------:R-:W-:Y:S07]  /*13dc0*/  LDSM.16.M88.4 R28, [R11+0x9000] ;  /* 0x009000000b1c783b */ /* 0x000fee0000000200 */
[C---:B----4-:R-:W-:Y:S08]  /*13dd0*/  HMMA.16816.F32.BF16 R88, R24.reuse, R32, R88 ;  /* 0x000000201858723c */ /* 0x050ff00000041858 */
[----:B------:R-:W-:Y:S01]  /*13de0*/  HMMA.16816.F32.BF16 R72, R24, R34, R72 ;  /* 0x000000221848723c */ /* 0x000fe20000041848 */
[----:B------:R-:W3:Y:S04]  /*13df0*/  LDSM.16.M88.4 R24, [R11+0x8800] ;  /* 0x008800000b18783b */ /* 0x000ee80000000200 */
[----:B------:R-:W4:Y:S03]  /*13e00*/  LDSM.16.M88.4 R32, [R11+0x9800] ;  /* 0x009800000b20783b */ /* 0x000f260000000200 */
[C---:B-----5:R-:W-:Y:S08]  /*13e10*/  HMMA.16816.F32.BF16 R68, R80.reuse, R40, R68 ;  /* 0x000000285044723c */ /* 0x060ff00000041844 */
[C---:B------:R-:W-:Y:S01]  /*13e20*/  HMMA.16816.F32.BF16 R64, R80.reuse, R42, R64 ;  /* 0x0000002a5040723c */ /* 0x040fe20000041840 */
[----:B------:R-:W-:Y:S07]  /*13e30*/  LDSM.16.M88.4 R40, [R3+0xb800] ;  /* 0x00b800000328783b */ /* 0x000fee0000000200 */
[C---:B-1----:R-:W-:Y:S08]  /*13e40*/  HMMA.16816.F32.BF16 R56, R80.reuse, R36, R56 ;  /* 0x000000245038723c */ /* 0x042ff00000041838 */
[C---:B------:R-:W-:Y:S01]  /*13e50*/  HMMA.16816.F32.BF16 R52, R80.reuse, R38, R52 ;  /* 0x000000265034723c */ /* 0x040fe20000041834 */
[----:B------:R-:W-:Y:S07]  /*13e60*/  LDSM.16.M88.4 R36, [R51+UR5+0xb800] ;  /* 0x00b800053324783b */ /* 0x000fee0008000200 */
[C---:B--2---:R-:W-:Y:S08]  /*13e70*/  HMMA.16816.F32.BF16 R44, R80.reuse, R4, R44 ;  /* 0x00000004502c723c */ /* 0x044ff0000004182c */
[----:B------:R-:W-:Y:S01]  /*13e80*/  HMMA.16816.F32.BF16 R84, R80, R6, R84 ;  /* 0x000000065054723c */ /* 0x000fe20000041854 */
[----:B------:R-:W-:Y:S07]  /*13e90*/  LDSM.16.M88.4 R4, [R51+UR5+0xa000] ;  /* 0x00a000053304783b */ /* 0x000fee0008000200 */
[C---:B------:R-:W-:Y:S08]  /*13ea0*/  HMMA.16816.F32.BF16 R68, R20.reuse, R16, R68 ;  /* 0x000000101444723c */ /* 0x040ff00000041844 */
[----:B------:R-:W-:Y:S01]  /*13eb0*/  HMMA.16816.F32.BF16 R64, R20, R18, R64 ;  /* 0x000000121440723c */ /* 0x000fe20000041840 */
[----:B------:R-:W1:Y:S07]  /*13ec0*/  LDSM.16.M88.4 R16, [R92+0x4000] ;  /* 0x004000005c10783b */ /* 0x000e6e0000000200 */
[C---:B------:R-:W-:Y:S08]  /*13ed0*/  HMMA.16816.F32.BF16 R88, R80.reuse, R76, R88 ;  /* 0x0000004c5058723c */ /* 0x040ff00000041858 */
[----:B------:R-:W-:Y:S01]  /*13ee0*/  HMMA.16816.F32.BF16 R72, R80, R78, R72 ;  /* 0x0000004e5048723c */ /* 0x000fe20000041848 */
[----:B------:R-:W-:Y:S04]  /*13ef0*/  LDSM.16.M88.4 R80, [R11+0xb800] ;  /* 0x00b800000b50783b */ /* 0x000fe80000000200 */
[----:B------:R-:W-:Y:S03]  /*13f00*/  LDSM.16.M88.4 R76, [R14+0xb000] ;  /* 0x00b000000e4c783b */ /* 0x000fe60000000200 */
[C---:B---3--:R-:W-:Y:S08]  /*13f10*/  HMMA.16816.F32.BF16 R56, R20.reuse, R24, R56 ;  /* 0x000000181438723c */ /* 0x048ff00000041838 */
[C---:B------:R-:W-:Y:S01]  /*13f20*/  HMMA.16816.F32.BF16 R52, R20.reuse, R26, R52 ;  /* 0x0000001a1434723c */ /* 0x040fe20000041834 */
[----:B------:R-:W2:Y:S07]  /*13f30*/  LDSM.16.M88.4 R24, [R51+UR5+0xa800] ;  /* 0x00a800053318783b */ /* 0x000eae0008000200 */
[C---:B------:R-:W-:Y:S08]  /*13f40*/  HMMA.16816.F32.BF16 R44, R20.reuse, R28, R44 ;  /* 0x0000001c142c723c */ /* 0x040ff0000004182c */
[C---:B------:R-:W-:Y:S01]  /*13f50*/  HMMA.16816.F32.BF16 R84, R20.reuse, R30, R84 ;  /* 0x0000001e1454723c */ /* 0x040fe20000041854 */
[----:B------:R-:W3:Y:S07]  /*13f60*/  LDSM.16.M88.4 R28, [R51+UR5+0xb000] ;  /* 0x00b00005331c783b */ /* 0x000eee0008000200 */
[C---:B----4-:R-:W-:Y:S08]  /*13f70*/  HMMA.16816.F32.BF16 R88, R20.reuse, R32, R88 ;  /* 0x000000201458723c */ /* 0x050ff00000041858 */
[----:B------:R-:W-:Y:S01]  /*13f80*/  HMMA.16816.F32.BF16 R72, R20, R34, R72 ;  /* 0x000000221448723c */ /* 0x000fe20000041848 */
[----:B------:R-:W-:Y:S04]  /*13f90*/  LDSM.16.M88.4 R32, [R50+0x4000] ;  /* 0x004000003220783b */ /* 0x000fe80000000200 */
[----:B------:R-:W4:Y:S03]  /*13fa0*/  LDSM.16.M88.4 R20, [R3+0xa000] ;  /* 0x00a000000314783b */ /* 0x000f260000000200 */
[C---:B-1----:R-:W-:Y:S08]  /*13fb0*/  HMMA.16816.F32.BF16 R68, R16.reuse, R4, R68 ;  /* 0x000000041044723c */ /* 0x042ff00000041844 */
[C---:B------:R-:W-:Y:S01]  /*13fc0*/  HMMA.16816.F32.BF16 R64, R16.reuse, R6, R64 ;  /* 0x000000061040723c */ /* 0x040fe20000041840 */
[----:B------:R-:W1:Y:S07]  /*13fd0*/  LDSM.16.M88.4 R4, [R3+0xa800] ;  /* 0x00a800000304783b */ /* 0x000e6e0000000200 */
[C---:B--2---:R-:W-:Y:S08]  /*13fe0*/  HMMA.16816.F32.BF16 R56, R16.reuse, R24, R56 ;  /* 0x000000181038723c */ /* 0x044ff00000041838 */
[C---:B------:R-:W-:Y:S01]  /*13ff0*/  HMMA.16816.F32.BF16 R52, R16.reuse, R26, R52 ;  /* 0x0000001a1034723c */ /* 0x040fe20000041834 */
[----:B------:R2:W-:Y:S07]  /*14000*/  LDSM.16.M88.4 R24, [R3+0xb000] ;  /* 0x00b000000318783b */ /* 0x0005ee0000000200 */
[C---:B---3--:R-:W-:Y:S08]  /*14010*/  HMMA.16816.F32.BF16 R44, R16.reuse, R28, R44 ;  /* 0x0000001c102c723c */ /* 0x048ff0000004182c */
[C---:B------:R-:W-:Y:S01]  /*14020*/  HMMA.16816.F32.BF16 R84, R16.reuse, R30, R84 ;  /* 0x0000001e1054723c */ /* 0x040fe20000041854 */
[----:B------:R-:W-:Y:S07]  /*14030*/  LDSM.16.M88.4 R28, [R14+0xa000] ;  /* 0x00a000000e1c783b */ /* 0x000fee0000000200 */
[----:B------:R-:W-:Y:S01]  /*14040*/  HMMA.16816.F32.BF16 R88, R16, R36, R88 ;  /* 0x000000241058723c */ /* 0x000fe20000041858 */
[----:B--2---:R-:W-:-:S07]  /*14050*/  VIMNMX R3, PT, PT, R8, R61, PT ;  /* 0x0000003d08037248 */ /* 0x004fce0003fe0100 */
[----:B------:R-:W-:Y:S01]  /*14060*/  HMMA.16816.F32.BF16 R72, R16, R38, R72 ;  /* 0x000000261048723c */ /* 0x000fe20000041848 */
[----:B------:R-:W-:Y:S04]  /*14070*/  LDSM.16.M88.4 R16, [R48+0x4000] ;  /* 0x004000003010783b */ /* 0x000fe80000000200 */
[----:B------:R-:W2:Y:S03]  /*14080*/  LDSM.16.M88.4 R36, [R14+0xb800] ;  /* 0x00b800000e24783b */ /* 0x000ea60000000200 */
[C---:B----4-:R-:W-:Y:S08]  /*14090*/  HMMA.16816.F32.BF16 R68, R32.reuse, R20, R68 ;  /* 0x000000142044723c */ /* 0x050ff00000041844 */
[C---:B------:R-:W-:Y:S01]  /*140a0*/  HMMA.16816.F32.BF16 R64, R32.reuse, R22, R64 ;  /* 0x000000162040723c */ /* 0x040fe20000041840 */
[----:B------:R3:W-:Y:S07]  /*140b0*/  LDSM.16.M88.4 R20, [R14+0xa800] ;  /* 0x00a800000e14783b */ /* 0x0007ee0000000200 */
[C---:B------:R-:W-:Y:S01]  /*140c0*/  HMMA.16816.F32.BF16 R92, R32.reuse, R42, R72 ;  /* 0x0000002a205c723c */ /* 0x040fe20000041848 */
[----:B------:R-:W4:Y:S07]  /*140d0*/  LDSM.16.M88.4 R72, [R15+0x4000] ;  /* 0x004000000f48783b */ /* 0x000f2e0000000200 */
[C---:B-1----:R-:W-:Y:S08]  /*140e0*/  HMMA.16816.F32.BF16 R56, R32.reuse, R4, R56 ;  /* 0x000000042038723c */ /* 0x042ff00000041838 */
[----:B------:R-:W-:Y:S01]  /*140f0*/  HMMA.16816.F32.BF16 R52, R32, R6, R52 ;  /* 0x000000062034723c */ /* 0x000fe20000041834 */
[----:B------:R-:W1:Y:S01]  /*14100*/  LDSM.16.M88.4 R4, [R11+0xa000] ;  /* 0x00a000000b04783b */ /* 0x000e620000000200 */
[----:B---3--:R-:W-:-:S04]  /*14110*/  IMAD.IADD R14, R134, 0x1, R139 ;  /* 0x00000001860e7824 */ /* 0x008fc800078e028b */
[----:B------:R-:W-:Y:S02]  /*14120*/  VIADD R8, R14, 0x1 ;  /* 0x000000010e087836 */ /* 0x000fe40000000000 */
[C---:B--2---:R-:W-:Y:S03]  /*14130*/  HMMA.16816.F32.BF16 R92, R16.reuse, R38, R92 ;  /* 0x00000026105c723c */ /* 0x044fe6000004185c */
[C---:B------:R-:W-:Y:S02]  /*14140*/  ISETP.GE.AND P5, PT, R8.reuse, R3, PT ;  /* 0x000000030800720c */ /* 0x040fe40003fa6270 */
[----:B------:R-:W-:Y:S02]  /*14150*/  ISETP.GE.AND P3, PT, R8, R135, PT ;  /* 0x000000870800720c */ /* 0x000fe40003f66270 */
[----:B------:R-:W-:Y:S01]  /*14160*/  I2FP.F32.S32 R8, R8 ;  /* 0x0000000800087245 */ /* 0x000fe20000201400 */
[C---:B------:R-:W-:Y:S08]  /*14170*/  HMMA.16816.F32.BF16 R68, R16.reuse, R28, R68 ;  /* 0x0000001c1044723c */ /* 0x040ff00000041844 */
[----:B------:R-:W-:Y:S08]  /*14180*/  HMMA.16816.F32.BF16 R64, R16, R30, R64 ;  /* 0x0000001e1040723c */ /* 0x000ff00000041840 */
[----:B----4-:R-:W-:Y:S08]  /*14190*/  HMMA.16816.F32.BF16 R92, R72, R82, R92 ;  /* 0x00000052485c723c */ /* 0x010ff0000004185c */
[C---:B------:R-:W-:Y:S08]  /*141a0*/  HMMA.16816.F32.BF16 R56, R16.reuse, R20, R56 ;  /* 0x000000141038723c */ /* 0x040ff00000041838 */
[----:B------:R-:W-:Y:S01]  /*141b0*/  HMMA.16816.F32.BF16 R52, R16, R22, R52 ;  /* 0x000000161034723c */ /* 0x000fe20000041834 */
[----:B------:R-:W2:Y:S07]  /*141c0*/  LDSM.16.M88.4 R20, [R11+0xa800] ;  /* 0x00a800000b14783b */ /* 0x000eae0000000200 */
[----:B-1----:R-:W-:Y:S01]  /*141d0*/  HMMA.16816.F32.BF16 R68, R72, R4, R68 ;  /* 0x000000044844723c */ /* 0x002fe20000041844 */
[----:B------:R-:W-:-:S05]  /*141e0*/  VIADD R4, R14, 0x38 ;  /* 0x000000380e047836 */ /* 0x000fca0000000000 */
[----:B------:R-:W-:Y:S02]  /*141f0*/  I2FP.F32.S32 R5, R4 ;  /* 0x0000000400057245 */ /* 0x000fe40000201400 */
[----:B------:R-:W-:Y:S01]  /*14200*/  HMMA.16816.F32.BF16 R64, R72, R6, R64 ;  /* 0x000000064840723c */ /* 0x000fe20000041840 */
[C---:B------:R-:W-:Y:S02]  /*14210*/  ISETP.GE.AND P6, PT, R4.reuse, R3, PT ;  /* 0x000000030400720c */ /* 0x040fe40003fc6270 */
[----:B------:R-:W-:Y:S01]  /*14220*/  ISETP.GE.AND P4, PT, R4, R135, PT ;  /* 0x000000870400720c */ /* 0x000fe20003f86270 */
[CC--:B------:R-:W-:Y:S01]  /*14230*/  FFMA.FTZ R92, R0.reuse, R5.reuse, R92 ;  /* 0x00000005005c7223 */ /* 0x0c0fe2000001005c */
[----:B------:R-:W-:Y:S02]  /*14240*/  FFMA.FTZ R94, R0, R5, R94 ;  /* 0x00000005005e7223 */ /* 0x000fe4000001005e */
[----:B------:R-:W1:Y:S01]  /*14250*/  LDSM.16.M88.4 R4, [R11+0xb000] ;  /* 0x00b000000b04783b */ /* 0x000e620000000200 */
[----:B------:R-:W-:Y:S01]  /*14260*/  HMMA.16816.F32.BF16 R44, R32, R24, R44 ;  /* 0x00000018202c723c */ /* 0x000fe2000004182c */
[----:B------:R-:W-:Y:S01]  /*14270*/  FSEL R193, R92, -INF , !P6 ;  /* 0xff8000005cc17808 */ /* 0x000fe20007000000 */
[----:B------:R-:W-:-:S04]  /*14280*/  DEPBAR.LE SB0, 0x0 ;  /* 0x000080000000791a */ /* 0x000fc80000000000 */
[----:B------:R-:W-:Y:S01]  /*14290*/  FFMA.FTZ R31, R0, R8, R71 ;  /* 0x00000008001f7223 */ /* 0x000fe20000010047 */
[----:B------:R-:W-:Y:S01]  /*142a0*/  FSEL R177, R94, -INF , !P4 ;  /* 0xff8000005eb17808 */ /* 0x000fe20006000000 */
[----:B------:R-:W-:Y:S03]  /*142b0*/  HMMA.16816.F32.BF16 R88, R32, R40, R88 ;  /* 0x000000282058723c */ /* 0x000fe60000041858 */
[----:B------:R-:W-:-:S05]  /*142c0*/  FSEL R31, R31, -INF , !P3 ;  /* 0xff8000001f1f7808 */ /* 0x000fca0005800000 */
[----:B------:R-:W-:Y:S01]  /*142d0*/  HMMA.16816.F32.BF16 R84, R32, R26, R84 ;  /* 0x0000001a2054723c */ /* 0x000fe20000041854 */
[----:B------:R-:W-:Y:S01]  /*142e0*/  FFMA.FTZ R35, R0, R8, R69 ;  /* 0x0000000800237223 */ /* 0x000fe20000010045 */
[----:B------:R-:W-:-:S04]  /*142f0*/  VIADD R8, R14, 0x9 ;  /* 0x000000090e087836 */ /* 0x000fc80000000000 */
[----:B------:R-:W-:Y:S02]  /*14300*/  FSEL R35, R35, -INF , !P5 ;  /* 0xff80000023237808 */ /* 0x000fe40006800000 */
[----:B------:R-:W-:Y:S01]  /*14310*/  HMMA.16816.F32.BF16 R44, R16, R76, R44 ;  /* 0x0000004c102c723c */ /* 0x000fe2000004182c */
[----:B------:R-:W-:Y:S01]  /*14320*/  BAR.SYNC.DEFER_BLOCKING 0x0 ;  /* 0x0000000000007b1d */ /* 0x000fe20000010000 */
[C---:B------:R-:W-:Y:S02]  /*14330*/  ISETP.GE.AND P5, PT, R8.reuse, R3, PT ;  /* 0x000000030800720c */ /* 0x040fe40003fa6270 */
[----:B------:R-:W-:Y:S02]  /*14340*/  ISETP.GE.AND P3, PT, R8, R135, PT ;  /* 0x000000870800720c */ /* 0x000fe40003f66270 */
[----:B------:R-:W-:Y:S02]  /*14350*/  I2FP.F32.S32 R8, R8 ;  /* 0x0000000800087245 */ /* 0x000fe40000201400 */
[----:B--2---:R-:W-:Y:S03]  /*14360*/  HMMA.16816.F32.BF16 R56, R72, R20, R56 ;  /* 0x000000144838723c */ /* 0x004fe60000041838 */
[----:B------:R-:W-:-:S05]  /*14370*/  FFMA.FTZ R27, R0, R8, R67 ;  /* 0x00000008001b7223 */ /* 0x000fca0000010043 */
[----:B------:R-:W-:Y:S01]  /*14380*/  HMMA.16816.F32.BF16 R88, R16, R36, R88 ;  /* 0x000000241058723c */ /* 0x000fe20000041858 */
[----:B------:R-:W-:Y:S01]  /*14390*/  FFMA.FTZ R37, R0, R8, R65 ;  /* 0x0000000800257223 */ /* 0x000fe20000010041 */
[----:B------:R-:W-:Y:S01]  /*143a0*/  VIADD R8, R14, 0x11 ;  /* 0x000000110e087836 */ /* 0x000fe20000000000 */
[----:B------:R-:W-:-:S03]  /*143b0*/  FSEL R27, R27, -INF , !P3 ;  /* 0xff8000001b1b7808 */ /* 0x000fc60005800000 */
[----:B------:R-:W-:Y:S02]  /*143c0*/  FSEL R37, R37, -INF , !P5 ;  /* 0xff80000025257808 */ /* 0x000fe40006800000 */
[----:B------:R-:W-:Y:S01]  /*143d0*/  HMMA.16816.F32.BF16 R84, R16, R78, R84 ;  /* 0x0000004e1054723c */ /* 0x000fe20000041854 */
[----:B------:R-:W-:Y:S01]  /*143e0*/  ISETP.GE.AND P5, PT, R8, R3, PT ;  /* 0x000000030800720c */ /* 0x000fe20003fa6270 */
[----:B------:R-:W-:Y:S01]  /*143f0*/  VIADD R16, R14, 0x8 ;  /* 0x000000080e107836 */ /* 0x000fe20000000000 */
[----:B------:R-:W-:Y:S02]  /*14400*/  ISETP.GE.AND P3, PT, R8, R135, PT ;  /* 0x000000870800720c */ /* 0x000fe40003f66270 */
[----:B------:R-:W-:Y:S02]  /*14410*/  I2FP.F32.S32 R8, R8 ;  /* 0x0000000800087245 */ /* 0x000fe40000201400 */
[----:B------:R-:W-:Y:S01]  /*14420*/  I2FP.F32.S32 R15, R16 ;  /* 0x00000010000f7245 */ /* 0x000fe20000201400 */
[C---:B------:R-:W-:Y:S01]  /*14430*/  HMMA.16816.F32.BF16 R52, R72.reuse, R22, R52 ;  /* 0x000000164834723c */ /* 0x040fe20000041834 */
[----:B------:R-:W-:Y:S01]  /*14440*/  ISETP.GE.AND P6, PT, R16, R3, PT ;  /* 0x000000031000720c */ /* 0x000fe20003fc6270 */
[CC--:B------:R-:W-:Y:S01]  /*14450*/  FFMA.FTZ R25, R0.reuse, R8.reuse, R57 ;  /* 0x0000000800197223 */ /* 0x0c0fe20000010039 */
[----:B------:R-:W-:Y:S01]  /*14460*/  FFMA.FTZ R19, R0, R8, R59 ;  /* 0x0000000800137223 */ /* 0x000fe2000001003b */
[----:B------:R-:W-:Y:S01]  /*14470*/  ISETP.GE.AND P4, PT, R16, R135, PT ;  /* 0x000000871000720c */ /* 0x000fe20003f86270 */
[CC--:B------:R-:W-:Y:S01]  /*14480*/  FFMA.FTZ R33, R0.reuse, R15.reuse, R64 ;  /* 0x0000000f00217223 */ /* 0x0c0fe20000010040 */
[----:B------:R-:W-:Y:S01]  /*14490*/  FFMA.FTZ R29, R0, R15, R66 ;  /* 0x0000000f001d7223 */ /* 0x000fe20000010042 */
[----:B------:R-:W-:Y:S01]  /*144a0*/  FSEL R25, R25, -INF , !P5 ;  /* 0xff80000019197808 */ /* 0x000fe20006800000 */
[----:B-1----:R-:W-:Y:S01]  /*144b0*/  HMMA.16816.F32.BF16 R44, R72, R4, R44 ;  /* 0x00000004482c723c */ /* 0x002fe2000004182c */
[C---:B------:R-:W-:Y:S01]  /*144c0*/  VIADD R4, R14.reuse, 0x19 ;  /* 0x000000190e047836 */ /* 0x040fe20000000000 */
[----:B------:R-:W-:Y:S01]  /*144d0*/  FSEL R19, R19, -INF , !P3 ;  /* 0xff80000013137808 */ /* 0x000fe20005800000 */
[C---:B------:R-:W-:Y:S01]  /*144e0*/  VIADD R16, R14.reuse, 0x10 ;  /* 0x000000100e107836 */ /* 0x040fe20000000000 */
[----:B------:R-:W-:Y:S01]  /*144f0*/  FSEL R33, R33, -INF , !P6 ;  /* 0xff80000021217808 */ /* 0x000fe20007000000 */
[----:B------:R-:W-:Y:S01]  /*14500*/  VIADD R8, R14, 0x20 ;  /* 0x000000200e087836 */ /* 0x000fe20000000000 */
[----:B------:R-:W-:-:S02]  /*14510*/  ISETP.GE.AND P5, PT, R4, R3, PT ;  /* 0x000000030400720c */ /* 0x000fc40003fa6270 */
[----:B------:R-:W-:Y:S01]  /*14520*/  ISETP.GE.AND P3, PT, R4, R135, PT ;  /* 0x000000870400720c */ /* 0x000fe20003f66270 */
[C---:B------:R-:W-:Y:S01]  /*14530*/  HMMA.16816.F32.BF16 R84, R72.reuse, R6, R84 ;  /* 0x000000064854723c */ /* 0x040fe20000041854 */
[----:B------:R-:W-:Y:S01]  /*14540*/  I2FP.F32.S32 R4, R4 ;  /* 0x0000000400047245 */ /* 0x000fe20000201400 */
[----:B------:R-:W-:Y:S01]  /*14550*/  VIADD R6, R14, 0x28 ;  /* 0x000000280e067836 */ /* 0x000fe20000000000 */
[----:B------:R-:W-:Y:S02]  /*14560*/  FSEL R29, R29, -INF , !P4 ;  /* 0xff8000001d1d7808 */ /* 0x000fe40006000000 */
[----:B------:R-:W-:Y:S01]  /*14570*/  ISETP.GE.AND P6, PT, R16, R3, PT ;  /* 0x000000031000720c */ /* 0x000fe20003fc6270 */
[-C--:B------:R-:W-:Y:S01]  /*14580*/  FFMA.FTZ R23, R0, R4.reuse, R53 ;  /* 0x0000000400177223 */ /* 0x080fe20000010035 */
[----:B------:R-:W-:Y:S01]  /*14590*/  ISETP.GE.AND P4, PT, R16, R135, PT ;  /* 0x000000871000720c */ /* 0x000fe20003f86270 */
[----:B------:R-:W-:Y:S01]  /*145a0*/  FFMA.FTZ R55, R0, R4, R55 ;  /* 0x0000000400377223 */ /* 0x000fe20000010037 */
[----:B------:R-:W-:Y:S01]  /*145b0*/  I2FP.F32.S32 R11, R16 ;  /* 0x00000010000b7245 */ /* 0x000fe20000201400 */
[C---:B------:R-:W-:Y:S01]  /*145c0*/  VIADD R16, R14.reuse, 0x18 ;  /* 0x000000180e107836 */ /* 0x040fe20000000000 */
[----:B------:R-:W-:Y:S01]  /*145d0*/  I2FP.F32.S32 R15, R8 ;  /* 0x00000008000f7245 */ /* 0x000fe20000201400 */
[----:B------:R-:W-:Y:S01]  /*145e0*/  VIADD R4, R14, 0x21 ;  /* 0x000000210e047836 */ /* 0x000fe20000000000 */
[----:B------:R-:W-:Y:S01]  /*145f0*/  FSEL R23, R23, -INF , !P5 ;  /* 0xff80000017177808 */ /* 0x000fe20006800000 */
[CC--:B------:R-:W-:Y:S01]  /*14600*/  FFMA.FTZ R21, R0.reuse, R11.reuse, R56 ;  /* 0x0000000b00157223 */ /* 0x0c0fe20000010038 */
[C---:B------:R-:W-:Y:S01]  /*14610*/  FFMA.FTZ R17, R0.reuse, R11, R58 ;  /* 0x0000000b00117223 */ /* 0x040fe2000001003a */
[CC--:B------:R-:W-:Y:S01]  /*14620*/  FFMA.FTZ R44, R0.reuse, R15.reuse, R44 ;  /* 0x0000000f002c7223 */ /* 0x0c0fe2000001002c */
[----:B------:R-:W-:Y:S01]  /*14630*/  FFMA.FTZ R46, R0, R15, R46 ;  /* 0x0000000f002e7223 */ /* 0x000fe2000001002e */
[----:B------:R-:W-:Y:S01]  /*14640*/  I2FP.F32.S32 R11, R16 ;  /* 0x00000010000b7245 */ /* 0x000fe20000201400 */
[----:B------:R-:W-:Y:S01]  /*14650*/  HMMA.16816.F32.BF16 R88, R72, R80, R88 ;  /* 0x000000504858723c */ /* 0x000fe20000041858 */
[----:B------:R-:W-:-:S02]  /*14660*/  FSEL R15, R55, -INF , !P3 ;  /* 0xff800000370f7808 */ /* 0x000fc40005800000 */
[----:B------:R-:W-:Y:S01]  /*14670*/  ISETP.GE.AND P5, PT, R4, R3, PT ;  /* 0x000000030400720c */ /* 0x000fe20003fa6270 */
[----:B------:R-:W-:Y:S01]  /*14680*/  FFMA.FTZ R5, R0, R11, R52 ;  /* 0x0000000b00057223 */ /* 0x000fe20000010034 */
[----:B------:R-:W-:Y:S01]  /*14690*/  ISETP.GE.AND P3, PT, R4, R135, PT ;  /* 0x000000870400720c */ /* 0x000fe20003f66270 */
[C---:B------:R-:W-:Y:S01]  /*146a0*/  FFMA.FTZ R11, R0.reuse, R11, R54 ;  /* 0x0000000b000b7223 */ /* 0x040fe20000010036 */
[----:B------:R-:W-:Y:S02]  /*146b0*/  I2FP.F32.S32 R4, R4 ;  /* 0x0000000400047245 */ /* 0x000fe40000201400 */
[----:B------:R-:W-:Y:S02]  /*146c0*/  FSEL R21, R21, -INF , !P6 ;  /* 0xff80000015157808 */ /* 0x000fe40007000000 */
[----:B------:R-:W-:Y:S01]  /*146d0*/  FSEL R17, R17, -INF , !P4 ;  /* 0xff80000011117808 */ /* 0x000fe20006000000 */
[-C--:B------:R-:W-:Y:S01]  /*146e0*/  FFMA.FTZ R45, R0, R4.reuse, R45 ;  /* 0x00000004002d7223 */ /* 0x080fe2000001002d */
[----:B------:R-:W-:Y:S01]  /*146f0*/  ISETP.GE.AND P6, PT, R16, R3, PT ;  /* 0x000000031000720c */ /* 0x000fe20003fc6270 */
[----:B------:R-:W-:Y:S01]  /*14700*/  FFMA.FTZ R47, R0, R4, R47 ;  /* 0x00000004002f7223 */ /* 0x000fe2000001002f */
[----:B------:R-:W-:Y:S01]  /*14710*/  ISETP.GE.AND P4, PT, R16, R135, PT ;  /* 0x000000871000720c */ /* 0x000fe20003f86270 */
[----:B------:R-:W-:Y:S01]  /*14720*/  VIADD R4, R14, 0x29 ;  /* 0x000000290e047836 */ /* 0x000fe20000000000 */
[----:B------:R-:W-:-:S02]  /*14730*/  I2FP.F32.S32 R7, R6 ;  /* 0x0000000600077245 */ /* 0x000fc40000201400 */
[----:B------:R-:W-:Y:S02]  /*14740*/  FSEL R5, R5, -INF , !P6 ;  /* 0xff80000005057808 */ /* 0x000fe40007000000 */
[----:B------:R-:W-:Y:S01]  /*14750*/  FSEL R11, R11, -INF , !P4 ;  /* 0xff8000000b0b7808 */ /* 0x000fe20006000000 */
[----:B------:R-:W-:Y:S01]  /*14760*/  FFMA.FTZ R84, R0, R7, R84 ;  /* 0x0000000700547223 */ /* 0x000fe20000010054 */
[----:B------:R-:W-:Y:S01]  /*14770*/  ISETP.GE.AND P6, PT, R8, R3, PT ;  /* 0x000000030800720c */ /* 0x000fe20003fc6270 */
[----:B------:R-:W-:Y:S01]  /*14780*/  FFMA.FTZ R86, R0, R7, R86 ;  /* 0x0000000700567223 */ /* 0x000fe20000010056 */
[----:B------:R-:W-:Y:S02]  /*14790*/  ISETP.GE.AND P4, PT, R8, R135, PT ;  /* 0x000000870800720c */ /* 0x000fe40003f86270 */
[----:B------:R-:W-:Y:S02]  /*147a0*/  I2FP.F32.S32 R7, R4 ;  /* 0x0000000400077245 */ /* 0x000fe40000201400 */
[----:B------:R-:W-:-:S02]  /*147b0*/  FSEL R169, R44, -INF , !P6 ;  /* 0xff8000002ca97808 */ /* 0x000fc40007000000 */
[----:B------:R-:W-:Y:S01]  /*147c0*/  FSEL R145, R46, -INF , !P4 ;  /* 0xff8000002e917808 */ /* 0x000fe20006000000 */
[----:B------:R-:W-:Y:S01]  /*147d0*/  FFMA.FTZ R85, R0, R7, R85 ;  /* 0x0000000700557223 */ /* 0x000fe20000010055 */
[----:B------:R-:W-:Y:S01]  /*147e0*/  ISETP.GE.AND P6, PT, R6, R3, PT ;  /* 0x000000030600720c */ /* 0x000fe20003fc6270 */
[----:B------:R-:W-:Y:S01]  /*147f0*/  FFMA.FTZ R87, R0, R7, R87 ;  /* 0x0000000700577223 */ /* 0x000fe20000010057 */
        /* <DEDUP_REMOVED lines=11> */
[----:B------:R-:W-:-:S02]  /*148b0*/  I2FP.F32.S32 R39, R6 ;  /* 0x0000000600277245 */ /* 0x000fc40000201400 */
[----:B------:R-:W-:Y:S02]  /*148c0*/  FSEL R179, R85, -INF , !P5 ;  /* 0xff80000055b37808 */ /* 0x000fe40006800000 */
[----:B------:R-:W-:Y:S01]  /*148d0*/  FSEL R209, R87, -INF , !P3 ;  /* 0xff80000057d17808 */ /* 0x000fe20005800000 */
[----:B------:R-:W-:Y:S01]  /*148e0*/  FFMA.FTZ R88, R0, R39, R88 ;  /* 0x0000002700587223 */ /* 0x000fe20000010058 */
[----:B------:R-:W-:Y:S01]  /*148f0*/  ISETP.GE.AND P5, PT, R4, R3, PT ;  /* 0x000000030400720c */ /* 0x000fe20003fa6270 */
[----:B------:R-:W-:Y:S01]  /*14900*/  FFMA.FTZ R90, R0, R39, R90 ;  /* 0x00000027005a7223 */ /* 0x000fe2000001005a */
[----:B------:R-:W-:Y:S02]  /*14910*/  I2FP.F32.S32 R6, R4 ;  /* 0x0000000400067245 */ /* 0x000fe40000201400 */
[----:B------:R-:W-:Y:S01]  /*14920*/  ISETP.GE.AND P3, PT, R4, R135, PT ;  /* 0x000000870400720c */ /* 0x000fe20003f66270 */
[----:B------:R-:W-:Y:S01]  /*14930*/  VIADD R4, R14, 0x39 ;  /* 0x000000390e047836 */ /* 0x000fe20000000000 */
[----:B------:R-:W-:Y:S01]  /*14940*/  I2FP.F32.S32 R7, R14 ;  /* 0x0000000e00077245 */ /* 0x000fe20000201400 */
[CC--:B------:R-:W-:Y:S01]  /*14950*/  FFMA.FTZ R89, R0.reuse, R6.reuse, R89 ;  /* 0x0000000600597223 */ /* 0x0c0fe20000010059 */
[----:B------:R-:W-:Y:S01]  /*14960*/  FFMA.FTZ R91, R0, R6, R91 ;  /* 0x00000006005b7223 */ /* 0x000fe2000001005b */
[----:B------:R-:W-:-:S02]  /*14970*/  FSEL R207, R88, -INF , !P6 ;  /* 0xff80000058cf7808 */ /* 0x000fc40007000000 */
[----:B------:R-:W-:Y:S01]  /*14980*/  I2FP.F32.S32 R6, R4 ;  /* 0x0000000400067245 */ /* 0x000fe20000201400 */
[-C--:B------:R-:W-:Y:S01]  /*14990*/  FFMA.FTZ R39, R0, R7.reuse, R68 ;  /* 0x0000000700277223 */ /* 0x080fe20000010044 */
[----:B------:R-:W-:Y:S01]  /*149a0*/  FSEL R189, R90, -INF , !P4 ;  /* 0xff8000005abd7808 */ /* 0x000fe20006000000 */
[C---:B------:R-:W-:Y:S01]  /*149b0*/  FFMA.FTZ R7, R0.reuse, R7, R70 ;  /* 0x0000000700077223 */ /* 0x040fe20000010046 */
[----:B------:R-:W-:Y:S01]  /*149c0*/  FSEL R205, R89, -INF , !P5 ;  /* 0xff80000059cd7808 */ /* 0x000fe20006800000 */
[CC--:B------:R-:W-:Y:S01]  /*149d0*/  FFMA.FTZ R93, R0.reuse, R6.reuse, R93 ;  /* 0x00000006005d7223 */ /* 0x0c0fe2000001005d */
[----:B------:R-:W-:Y:S01]  /*149e0*/  FSEL R187, R91, -INF , !P3 ;  /* 0xff8000005bbb7808 */ /* 0x000fe20005800000 */
[----:B------:R-:W-:Y:S01]  /*149f0*/  FFMA.FTZ R95, R0, R6, R95 ;  /* 0x00000006005f7223 */ /* 0x000fe2000001005f */
[C---:B------:R-:W-:Y:S02]  /*14a00*/  ISETP.GE.AND P6, PT, R14.reuse, R3, PT ;  /* 0x000000030e00720c */ /* 0x040fe40003fc6270 */
[----:B------:R-:W-:-:S02]  /*14a10*/  ISETP.GE.AND P4, PT, R14, R135, PT ;  /* 0x000000870e00720c */ /* 0x000fc40003f86270 */
[C---:B------:R-:W-:Y:S02]  /*14a20*/  ISETP.GE.AND P5, PT, R4.reuse, R3, PT ;  /* 0x000000030400720c */ /* 0x040fe40003fa6270 */
[----:B------:R-:W-:Y:S02]  /*14a30*/  ISETP.GE.AND P3, PT, R4, R135, PT ;  /* 0x000000870400720c */ /* 0x000fe40003f66270 */
        /* <DEDUP_REMOVED lines=17> */
.L_x_3423:
        /* <DEDUP_REMOVED lines=30> */
[----:B------:R-:W-:Y:S02]  /*14d30*/  ISETP.NE.AND P3, PT, R41, RZ, PT ;  /* 0x000000ff2900720c */ /* 0x000fe40003f65270 */
[----:B------:R-:W-:Y:S02]  /*14d40*/  ISETP.GE.U32.AND P6, PT, R45, R4, PT ;  /* 0x000000042d00720c */ /* 0x000fe40003fc6070 */
[----:B------:R-:W-:-:S02]  /*14d50*/  LOP3.LUT R4, R134, R41, RZ, 0x3c, !PT ;  /* 0x0000002986047212 */ /* 0x000fc400078e3cff */
[----:B------:R-:W-:Y:S02]  /*14d60*/  LOP3.LUT R43, RZ, R41, RZ, 0x33, !PT ;  /* 0x00000029ff2b7212 */ /* 0x000fe400078e33ff */
[----:B------:R-:W-:-:S03]  /*14d70*/  ISETP.GE.AND P4, PT, R4, RZ, PT ;  /* 0x000000ff0400720c */ /* 0x000fc60003f86270 */
[----:B------:R-:W-:-:S04]  /*14d80*/  @P5 IADD3 R14, PT, PT, R14, 0x1, RZ ;  /* 0x000000010e0e5810 */ /* 0x000fc80007ffe0ff */
[----:B------:R-:W-:Y:S01]  /*14d90*/  @P6 VIADD R18, R18, 0x1 ;  /* 0x0000000112126836 */ /* 0x000fe20000000000 */
[----:B------:R-:W-:-:S04]  /*14da0*/  @!P2 IADD3 R14, PT, PT, -R14, RZ, RZ ;  /* 0x000000ff0e0ea210 */ /* 0x000fc80007ffe1ff */
[----:B------:R-:W-:Y:S01]  /*14db0*/  SEL R6, R43, R14, !P3 ;  /* 0x0000000e2b067207 */ /* 0x000fe20005800000 */
[----:B------:R-:W-:-:S04]  /*14dc0*/  @!P4 IMAD.MOV R18, RZ, RZ, -R18 ;  /* 0x000000ffff12c224 */ /* 0x000fc800078e0a12 */
[----:B------:R-:W-:Y:S01]  /*14dd0*/  IMAD.WIDE R44, R6, 0x4, R202 ;  /* 0x00000004062c7825 */ /* 0x000fe200078e02ca */
[----:B------:R-:W-:-:S05]  /*14de0*/  SEL R43, R43, R18, !P3 ;  /* 0x000000122b2b7207 */ /* 0x000fca0005800000 */
[C---:B------:R-:W-:Y:S01]  /*14df0*/  IMAD.WIDE R46, R43.reuse, 0x4, R202 ;  /* 0x000000042b2e7825 */ /* 0x040fe200078e02ca */
[----:B------:R-:W4:Y:S04]  /*14e00*/  LDG.E R45, desc[UR6][R44.64] ;  /* 0x000000062c2d7981 */ /* 0x000f28000c1e1900 */
[----:B------:R-:W4:Y:S01]  /*14e10*/  LDG.E R4, desc[UR6][R46.64] ;  /* 0x000000062e047981 */ /* 0x000f22000c1e1900 */
[----:B------:R-:W-:-:S05]  /*14e20*/  IADD3 R6, PT, PT, R43, -R6, RZ ;  /* 0x800000062b067210 */ /* 0x000fca0007ffe0ff */
[----:B------:R-:W-:-:S05]  /*14e30*/  IMAD R41, R6, R41, -0x40 ;  /* 0xffffffc006297424 */ /* 0x000fca00078e0229 */
[----:B------:R-:W-:-:S05]  /*14e40*/  SHF.R.S32.HI R6, RZ, 0x1f, R41 ;  /* 0x0000001fff067819 */ /* 0x000fca0000011429 */
[----:B--2---:R-:W-:-:S04]  /*14e50*/  IMAD R6, R6, UR10, RZ ;  /* 0x0000000a06067c24 */ /* 0x004fc8000f8e02ff */
[C---:B------:R-:W-:Y:S02]  /*14e60*/  IMAD R6, R41.reuse, UR11, R6 ;  /* 0x0000000b29067c24 */ /* 0x040fe4000f8e0206 */
[----:B------:R-:W-:-:S04]  /*14e70*/  IMAD.WIDE.U32 R40, R41, UR10, RZ ;  /* 0x0000000a29287c25 */ /* 0x000fc8000f8e00ff */
[----:B------:R-:W-:Y:S01]  /*14e80*/  IMAD.MOV.U32 R42, RZ, RZ, R40 ;  /* 0x000000ffff2a7224 */ /* 0x000fe200078e0028 */
[----:B------:R-:W-:Y:S01]  /*14e90*/  IADD3 R43, PT, PT, R41, R6, RZ ;  /* 0x00000006292b7210 */ /* 0x000fe20007ffe0ff */
[----:B----4-:R-:W-:-:S04]  /*14ea0*/  IMAD.IADD R4, R45, 0x1, -R4 ;  /* 0x000000012d047824 */ /* 0x010fc800078e0a04 */
[----:B---3--:R-:W-:Y:S01]  /*14eb0*/  IMAD.WIDE.U32 R42, R4, UR8, R42 ;  /* 0x00000008042a7c25 */ /* 0x008fe2000f8e002a */
[----:B------:R-:W-:Y:S02]  /*14ec0*/  SHF.R.S32.HI R8, RZ, 0x1f, R4 ;  /* 0x0000001fff087819 */ /* 0x000fe40000011404 */
[----:B------:R-:W-:-:S03]  /*14ed0*/  LEA R196, P2, R42, R196, 0x1 ;  /* 0x000000c42ac47211 */ /* 0x000fc600078408ff */
[----:B------:R-:W-:-:S04]  /*14ee0*/  IMAD R41, R8, UR8, RZ ;  /* 0x0000000808297c24 */ /* 0x000fc8000f8e02ff */
[----:B------:R-:W-:-:S05]  /*14ef0*/  IMAD R41, R4, UR9, R41 ;  /* 0x0000000904297c24 */ /* 0x000fca000f8e0229 */
[----:B------:R-:W-:-:S04]  /*14f00*/  IADD3 R41, PT, PT, R43, R41, RZ ;  /* 0x000000292b297210 */ /* 0x000fc80007ffe0ff */
[----:B------:R-:W-:-:S07]  /*14f10*/  LEA.HI.X R197, R42, R197, R41, 0x1, P2 ;  /* 0x000000c52ac57211 */ /* 0x000fce00010f0c29 */
.L_x_3424:
[----:B------:R-:W1:Y:S01]  /*14f20*/  LDCU UR8, c[0x0][0x440] ;  /* 0x00008800ff0877ac */ /* 0x000e620008000800 */
[----:B------:R-:W-:Y:S01]  /*14f30*/  LEA R8, P2, R49, R196, 0x1 ;  /* 0x000000c431087211 */ /* 0x000fe200078408ff */
[----:B------:R-:W2:Y:S01]  /*14f40*/  LDCU UR4, c[0x0][0x3bc] ;  /* 0x00007780ff0477ac */ /* 0x000ea20008000800 */
[----:B------:R-:W-:Y:S01]  /*14f50*/  USHF.L.U32 UR9, UR10, 0x5, URZ ;  /* 0x000000050a097899 */ /* 0x000fe200080006ff */
[----:B-1----:R-:W-:Y:S02]  /*14f60*/  ISETP.GE.AND P5, PT, R12, UR8, PT ;  /* 0x000000080c007c0c */ /* 0x002fe4000bfa6270 */
[----:B------:R-:W-:Y:S02]  /*14f70*/  ISETP.GE.AND P4, PT, R10, UR8, PT ;  /* 0x000000080a007c0c */ /* 0x000fe4000bf86270 */
[----:B------:R-:W-:Y:S01]  /*14f80*/  ISETP.GE.AND P3, PT, R9, UR8, PT ;  /* 0x0000000809007c0c */ /* 0x000fe2000bf66270 */
[----:B--2---:R-:W-:Y:S01]  /*14f90*/  USHF.L.U64.HI UR4, UR10, 0x5, UR4 ;  /* 0x000000050a047899 */ /* 0x004fe20008010204 */
[----:B------:R-:W-:-:S02]  /*14fa0*/  LEA.HI.X R9, R49, R197, R62, 0x1, P2 ;  /* 0x000000c531097211 */ /* 0x000fc400010f0c3e */
[----:B------:R-:W-:-:S04]  /*14fb0*/  IADD3 R40, P2, PT, R8, UR9, RZ ;  /* 0x0000000908287c10 */ /* 0x000fc8000ff5e0ff */
[----:B------:R-:W-:Y:S01]  /*14fc0*/  IADD3.X R41, PT, PT, R9, UR4, RZ, P2, !PT ;  /* 0x0000000409297c10 */ /* 0x000fe200097fe4ff */
        /* <DEDUP_REMOVED lines=63> */
.L_x_3422:
[----:B------:R-:W-:Y:S01]  /*153c0*/  FMNMX3.FTZ R6, R7, R31, R29, !PT ;  /* 0x0000001f07067276 */ /* 0x000fe2000781001d */
[----:B------:R-:W2:Y:S01]  /*153d0*/  S2R R185, SR_TID.X ;  /* 0x0000000000b97919 */ /* 0x000ea20000002100 */
        /* <DEDUP_REMOVED lines=15> */
[----:B-1----:R-:W-:-:S03]  /*154d0*/  FMNMX.FTZ R13, R191, R4, !PT ;  /* 0x00000004bf0d7209 */ /* 0x002fc60007810000 */
[----:B------:R-:W1:Y:S01]  /*154e0*/  SHFL.BFLY PT, R9, R6, 0x2, 0x1f ;  /* 0x0c401f0006097f89 */ /* 0x000e6200000e0000 */
[----:B--2---:R-:W-:Y:S02]  /*154f0*/  SHF.L.U32 R152, R185, 0x3, RZ ;  /* 0x00000003b9987819 */ /* 0x004fe400000006ff */
[----:B------:R-:W-:Y:S01]  /*15500*/  SHF.R.U32.HI R184, RZ, 0x1, R185 ;  /* 0x00000001ffb87819 */ /* 0x000fe200000116b9 */
[----:B------:R-:W2:Y:S01]  /*15510*/  SHFL.BFLY PT, R4, R13, 0x2, 0x1f ;  /* 0x0c401f000d047f89 */ /* 0x000ea200000e0000 */
[----:B------:R-:W-:-:S04]  /*15520*/  LOP3.LUT R152, R152, 0x38, RZ, 0xc0, !PT ;  /* 0x0000003898987812 */ /* 0x000fc800078ec0ff */
[----:B------:R-:W-:Y:S02]  /*15530*/  LOP3.LUT R150, R152, 0x1c0, R149, 0xf8, !PT ;  /* 0x000001c098967812 */ /* 0x000fe400078ef895 */
[----:B-1----:R-:W-:Y:S02]  /*15540*/  FMNMX.FTZ R9, R6, R9, !PT ;  /* 0x0000000906097209 */ /* 0x002fe40007810000 */
[----:B--2---:R-:W-:-:S03]  /*15550*/  FMNMX.FTZ R4, R13, R4, !PT ;  /* 0x000000040d047209 */ /* 0x004fc60007810000 */
[----:B------:R-:W1:Y:S04]  /*15560*/  SHFL.BFLY PT, R132, R9, 0x1, 0x1f ;  /* 0x0c201f0009847f89 */ /* 0x000e6800000e0000 */
[----:B------:R-:W2:Y:S01]  /*15570*/  SHFL.BFLY PT, R133, R4, 0x1, 0x1f ;  /* 0x0c201f0004857f89 */ /* 0x000ea200000e0000 */
[----:B-1----:R-:W-:Y:S02]  /*15580*/  FMNMX.FTZ R132, R9, R132, !PT ;  /* 0x0000008409847209 */ /* 0x002fe40007810000 */
[----:B------:R-:W-:Y:S02]  /*15590*/  LOP3.LUT R9, R184, 0x8, RZ, 0xc0, !PT ;  /* 0x00000008b8097812 */ /* 0x000fe400078ec0ff */
[----:B--2---:R-:W-:Y:S01]  /*155a0*/  FMNMX.FTZ R133, R4, R133, !PT ;  /* 0x0000008504857209 */ /* 0x004fe20007810000 */
[----:B---3--:R-:W-:Y:S01]  /*155b0*/  FMUL.FTZ R188, R132, UR4 ;  /* 0x0000000484bc7c20 */ /* 0x008fe20008410000 */
[----:B------:R-:W-:-:S02]  /*155c0*/  LOP3.LUT R4, R150, R9, RZ, 0x3c, !PT ;  /* 0x0000000996047212 */ /* 0x000fc400078e3cff */
[C---:B------:R-:W-:Y:S01]  /*155d0*/  FSETP.NEU.FTZ.AND P2, PT, R133.reuse, -INF , PT ;  /* 0xff8000008500780b */ /* 0x040fe20003f5d000 */
[----:B------:R-:W-:Y:S01]  /*155e0*/  FMUL.FTZ R192, R133, UR4 ;  /* 0x0000000485c07c20 */ /* 0x000fe20008410000 */
[----:B------:R-:W-:-:S04]  /*155f0*/  LOP3.LUT R137, R4, 0x200, R149, 0xf8, !PT ;  /* 0x0000020004897812 */ /* 0x000fc800078ef895 */
[----:B------:R-:W-:Y:S02]  /*15600*/  LEA R186, R137, UR5, 0x1 ;  /* 0x0000000589ba7c11 */ /* 0x000fe4000f8e08ff */
[----:B------:R-:W-:Y:S02]  /*15610*/  FSEL R192, R192, RZ, P2 ;  /* 0x000000ffc0c07208 */ /* 0x000fe40001000000 */
[----:B------:R-:W-:Y:S01]  /*15620*/  IADD3 R4, PT, PT, R186, 0xc000, RZ ;  /* 0x0000c000ba047810 */ /* 0x000fe20007ffe0ff */
[----:B------:R-:W1:Y:S01]  /*15630*/  LDSM.16.MT88.4 R64, [R186+0xe000] ;  /* 0x00e00000ba40783b */ /* 0x000e620000004200 */
[----:B------:R-:W-:Y:S01]  /*15640*/  FSETP.NEU.FTZ.AND P2, PT, R132, -INF , PT ;  /* 0xff8000008400780b */ /* 0x000fe20003f5d000 */
[--C-:B------:R-:W-:Y:S01]  /*15650*/  FFMA.FTZ R168, R39, UR4, -R192.reuse ;  /* 0x0000000427a87c23 */ /* 0x100fe200080108c0 */
[----:B------:R-:W-:Y:S01]  /*15660*/  IADD3 R170, PT, PT, R186, 0xc040, RZ ;  /* 0x0000c040baaa7810 */ /* 0x000fe20007ffe0ff */
[--C-:B------:R-:W-:Y:S01]  /*15670*/  FFMA.FTZ R165, R35, UR4, -R192.reuse ;  /* 0x0000000423a57c23 */ /* 0x100fe200080108c0 */
[----:B------:R-:W-:Y:S01]  /*15680*/  @P0 IADD3 R170, PT, PT, R4, -0x40, RZ ;  /* 0xffffffc004aa0810 */ /* 0x000fe20007ffe0ff */
[--C-:B------:R-:W-:Y:S01]  /*15690*/  FFMA.FTZ R164, R33, UR4, -R192.reuse ;  /* 0x0000000421a47c23 */ /* 0x100fe200080108c0 */
[----:B------:R-:W-:Y:S01]  /*156a0*/  FSEL R188, R188, RZ, P2 ;  /* 0x000000ffbcbc7208 */ /* 0x000fe20001000000 */
[----:B------:R-:W-:Y:S01]  /*156b0*/  FFMA.FTZ R161, R37, UR4, -R192 ;  /* 0x0000000425a17c23 */ /* 0x000fe200080108c0 */
[C---:B------:R-:W-:Y:S01]  /*156c0*/  IADD3 R178, PT, PT, R173.reuse, R186, RZ ;  /* 0x000000baadb27210 */ /* 0x040fe20007ffe0ff */
[----:B------:R-:W-:Y:S01]  /*156d0*/  LDSM.16.MT88.4 R124, [R186+0xc000] ;  /* 0x00c00000ba7c783b */ /* 0x000fe20000004200 */
[----:B------:R-:W-:Y:S01]  /*156e0*/  IADD3 R167, PT, PT, R173, R170, RZ ;  /* 0x000000aaada77210 */ /* 0x000fe20007ffe0ff */
[--C-:B------:R-:W-:Y:S01]  /*156f0*/  FFMA.FTZ R166, R7, UR4, -R188.reuse ;  /* 0x0000000407a67c23 */ /* 0x100fe200080108bc */
[--C-:B------:R-:W-:Y:S01]  /*15700*/  FFMA.FTZ R163, R31, UR4, -R188.reuse ;  /* 0x000000041fa37c23 */ /* 0x100fe200080108bc */
[--C-:B------:R-:W-:Y:S01]  /*15710*/  FFMA.FTZ R162, R29, UR4, -R188.reuse ;  /* 0x000000041da27c23 */ /* 0x100fe200080108bc */
[----:B------:R-:W-:Y:S01]  /*15720*/  FFMA.FTZ R159, R27, UR4, -R188 ;  /* 0x000000041b9f7c23 */ /* 0x000fe200080108bc */
[----:B------:R-:W2:Y:S01]  /*15730*/  LDSM.16.MT88.4 R40, [R178+0xc000] ;  /* 0x00c00000b228783b */ /* 0x000ea20000004200 */
[----:B------:R-:W-:Y:S01]  /*15740*/  FFMA.FTZ R156, R5, UR4, -R192 ;  /* 0x00000004059c7c23 */ /* 0x000fe200080108c0 */
[----:B------:R-:W-:Y:S01]  /*15750*/  MUFU.EX2 R168, R168 ;  /* 0x000000a800a87308 */ /* 0x000fe20000000800 */
[----:B------:R-:W-:Y:S01]  /*15760*/  FFMA.FTZ R154, R11, UR4, -R188 ;  /* 0x000000040b9a7c23 */ /* 0x000fe200080108bc */
[----:B------:R-:W3:Y:S01]  /*15770*/  LDSM.16.MT88.4 R72, [R178+0xe000] ;  /* 0x00e00000b248783b */ /* 0x000ee20000004200 */
[--C-:B------:R-:W-:Y:S01]  /*15780*/  FFMA.FTZ R160, R21, UR4, -R192.reuse ;  /* 0x0000000415a07c23 */ /* 0x100fe200080108c0 */
[--C-:B------:R-:W-:Y:S01]  /*15790*/  FFMA.FTZ R157, R25, UR4, -R192.reuse ;  /* 0x00000004199d7c23 */ /* 0x100fe200080108c0 */
[----:B------:R-:W-:Y:S01]  /*157a0*/  FFMA.FTZ R153, R23, UR4, -R192 ;  /* 0x0000000417997c23 */ /* 0x000fe200080108c0 */
[----:B------:R-:W4:Y:S01]  /*157b0*/  LDSM.16.MT88.4 R104, [R178+0x10000] ;  /* 0x01000000b268783b */ /* 0x000f220000004200 */
[--C-:B------:R-:W-:Y:S01]  /*157c0*/  FFMA.FTZ R158, R17, UR4, -R188.reuse ;  /* 0x00000004119e7c23 */ /* 0x100fe200080108bc */
[----:B------:R-:W5:Y:S01]  /*157d0*/  MUFU.EX2 R165, R165 ;  /* 0x000000a500a57308 */ /* 0x000f620000000800 */
[--C-:B------:R-:W-:Y:S01]  /*157e0*/  FFMA.FTZ R155, R19, UR4, -R188.reuse ;  /* 0x00000004139b7c23 */ /* 0x100fe200080108bc */
[----:B------:R-:W4:Y:S01]  /*157f0*/  LDSM.16.MT88.4 R48, [R170] ;  /* 0x00000000aa30783b */ /* 0x000f220000004200 */
[----:B------:R-:W-:Y:S01]  /*15800*/  FFMA.FTZ R151, R15, UR4, -R188 ;  /* 0x000000040f977c23 */ /* 0x000fe200080108bc */
[--C-:B------:R-:W-:Y:S01]  /*15810*/  FFMA.FTZ R174, R179, UR4, -R192.reuse ;  /* 0x00000004b3ae7c23 */ /* 0x100fe200080108c0 */
[--C-:B------:R-:W-:Y:S01]  /*15820*/  FFMA.FTZ R169, R169, UR4, -R192.reuse ;  /* 0x00000004a9a97c23 */ /* 0x100fe200080108c0 */
[----:B------:R-:W4:Y:S01]  /*15830*/  LDSM.16.MT88.4 R56, [R167] ;  /* 0x00000000a738783b */ /* 0x000f220000004200 */
[--C-:B------:R-:W-:Y:S01]  /*15840*/  FFMA.FTZ R172, R211, UR4, -R192.reuse ;  /* 0x00000004d3ac7c23 */ /* 0x100fe200080108c0 */
[----:B------:R-:W-:Y:S01]  /*15850*/  MUFU.EX2 R164, R164 ;  /* 0x000000a400a47308 */ /* 0x000fe20000000800 */
[----:B------:R-:W-:Y:S01]  /*15860*/  FFMA.FTZ R171, R171, UR4, -R192 ;  /* 0x00000004abab7c23 */ /* 0x000fe200080108c0 */
[----:B------:R-:W4:Y:S01]  /*15870*/  LDSM.16.MT88.4 R80, [R170+0x2000] ;  /* 0x00200000aa50783b */ /* 0x000f220000004200 */
[--C-:B------:R-:W-:Y:S01]  /*15880*/  FFMA.FTZ R176, R145, UR4, -R188.reuse ;  /* 0x0000000491b07c23 */ /* 0x100fe200080108bc */
[--C-:B------:R-:W-:Y:S01]  /*15890*/  FFMA.FTZ R179, R147, UR4, -R188.reuse ;  /* 0x0000000493b37c23 */ /* 0x100fe200080108bc */
[--C-:B------:R-:W-:Y:S01]  /*158a0*/  FFMA.FTZ R183, R183, UR4, -R188.reuse ;  /* 0x00000004b7b77c23 */ /* 0x100fe200080108bc */
[----:B------:R-:W4:Y:S01]  /*158b0*/  LDSM.16.MT88.4 R88, [R167+0x2000] ;  /* 0x00200000a758783b */ /* 0x000f220000004200 */
[----:B------:R-:W-:Y:S01]  /*158c0*/  FFMA.FTZ R190, R209, UR4, -R188 ;  /* 0x00000004d1be7c23 */ /* 0x000fe200080108bc */
[----:B------:R-:W1:Y:S01]  /*158d0*/  MUFU.EX2 R161, R161 ;  /* 0x000000a100a17308 */ /* 0x000e620000000800 */
[----:B-----5:R-:W-:Y:S01]  /*158e0*/  F2FP.BF16.F32.PACK_AB R116, R165, R168 ;  /* 0x000000a8a574723e */ /* 0x020fe200000010ff */
[----:B------:R-:W5:Y:S01]  /*158f0*/  LDSM.16.MT88.4 R96, [R186+0x10000] ;  /* 0x01000000ba60783b */ /* 0x000f620000004200 */
[--C-:B------:R-:W-:Y:S01]  /*15900*/  FFMA.FTZ R194, R207, UR4, -R192.reuse ;  /* 0x00000004cfc27c23 */ /* 0x100fe200080108c0 */
[--C-:B------:R-:W-:Y:S01]  /*15910*/  FFMA.FTZ R205, R205, UR4, -R192.reuse ;  /* 0x00000004cdcd7c23 */ /* 0x100fe200080108c0 */
[--C-:B------:R-:W-:Y:S01]  /*15920*/  FFMA.FTZ R193, R193, UR4, -R192.reuse ;  /* 0x00000004c1c17c23 */ /* 0x100fe200080108c0 */
[----:B------:R-:W5:Y:S01]  /*15930*/  LDSM.16.MT88.4 R120, [R170+0x4000] ;  /* 0x00400000aa78783b */ /* 0x000f620000004200 */
[----:B------:R-:W-:Y:S01]  /*15940*/  FFMA.FTZ R210, R191, UR4, -R192 ;  /* 0x00000004bfd27c23 */ /* 0x000fe200080108c0 */
[----:B------:R-:W-:Y:S01]  /*15950*/  MUFU.EX2 R166, R166 ;  /* 0x000000a600a67308 */ /* 0x000fe20000000800 */
[--C-:B------:R-:W-:Y:S01]  /*15960*/  FFMA.FTZ R189, R189, UR4, -R188.reuse ;  /* 0x00000004bdbd7c23 */ /* 0x100fe200080108bc */
[----:B------:R-:W5:Y:S01]  /*15970*/  LDSM.16.MT88.4 R4, [R167+0x4000] ;  /* 0x00400000a704783b */ /* 0x000f620000004200 */
[--C-:B------:R-:W-:Y:S01]  /*15980*/  FFMA.FTZ R192, R187, UR4, -R188.reuse ;  /* 0x00000004bbc07c23 */ /* 0x100fe200080108bc */
[--C-:B------:R-:W-:Y:S01]  /*15990*/  FFMA.FTZ R177, R177, UR4, -R188.reuse ;  /* 0x00000004b1b17c23 */ /* 0x100fe200080108bc */
[----:B------:R-:W-:Y:S01]  /*159a0*/  FFMA.FTZ R188, R175, UR4, -R188 ;  /* 0x00000004afbc7c23 */ /* 0x000fe200080108bc */
[----:B------:R-:W5:Y:S01]  /*159b0*/  LDSM.16.MT88.4 R8, [R186+0xe800] ;  /* 0x00e80000ba08783b */ /* 0x000f620000004200 */
[----:B------:R-:W-:Y:S01]  /*159c0*/  FADD.FTZ R165, R168, R165 ;  /* 0x000000a5a8a57221 */ /* 0x000fe20000010000 */
[----:B------:R-:W2:Y:S01]  /*159d0*/  MUFU.EX2 R163, R163 ;  /* 0x000000a300a37308 */ /* 0x000ea20000000800 */
[----:B-1----:R-:W-:Y:S01]  /*159e0*/  F2FP.BF16.F32.PACK_AB R118, R161, R164 ;  /* 0x000000a4a176723e */ /* 0x002fe200000010ff */
[----:B------:R-:W1:Y:S01]  /*159f0*/  LDSM.16.MT88.4 R20, [R178+0xe800] ;  /* 0x00e80000b214783b */ /* 0x000e620000004200 */
[----:B------:R-:W-:Y:S01]  /*15a00*/  FADD.FTZ R164, R164, R165 ;  /* 0x000000a5a4a47221 */ /* 0x000fe20000010000 */
[----:B------:R-:W-:-:S02]  /*15a10*/  IADD3 R168, PT, PT, R136, -0x1, RZ ;  /* 0xffffffff88a87810 */ /* 0x000fc40007ffe0ff */
[----:B------:R-:W1:Y:S01]  /*15a20*/  LDSM.16.MT88.4 R12, [R170+0x800] ;  /* 0x00080000aa0c783b */ /* 0x000e620000004200 */
[----:B------:R-:W-:Y:S01]  /*15a30*/  FADD.FTZ R161, R161, R164 ;  /* 0x000000a4a1a17221 */ /* 0x000fe20000010000 */
[----:B------:R-:W-:Y:S01]  /*15a40*/  MUFU.EX2 R162, R162 ;  /* 0x000000a200a27308 */ /* 0x000fe20000000800 */
[----:B------:R-:W-:Y:S01]  /*15a50*/  ISETP.GT.AND P2, PT, R168, R195, PT ;  /* 0x000000c3a800720c */ /* 0x000fe20003f44270 */
[----:B------:R-:W1:Y:S04]  /*15a60*/  LDSM.16.MT88.4 R16, [R170+0x2800] ;  /* 0x00280000aa10783b */ /* 0x000e680000004200 */
[----:B------:R-:W-:Y:S02]  /*15a70*/  LDSM.16.MT88.4 R140, [R178+0xc800] ;  /* 0x00c80000b28c783b */ /* 0x000fe40000004200 */
        /* <DEDUP_REMOVED lines=21> */
[C---:B----4-:R-:W-:Y:S07]  /*15bd0*/  HMMA.16816.F32.BF16 R100, R116.reuse, R104, RZ ;  /* 0x000000687464723c */ /* 0x050fee00000418ff */
        /* <DEDUP_REMOVED lines=11> */
[C---:B-----5:R-:W-:Y:S07]  /*15c90*/  HMMA.16816.F32.BF16 R92, R116.reuse, R96, RZ ;  /* 0x00000060745c723c */ /* 0x060fee00000418ff */
        /* <DEDUP_REMOVED lines=40> */
[C---:B------:R-:W-:Y:S08]  /*15f20*/  HMMA.16816.F32.BF16 R44, R4.reuse, R12, R44 ;  /* 0x0000000c042c723c */ /* 0x040ff0000004182c */
[C---:B------:R-:W-:Y:S01]  /*15f30*/  HMMA.16816.F32.BF16 R48, R4.reuse, R14, R48 ;  /* 0x0000000e0430723c */ /* 0x040fe20000041830 */
[----:B------:R-:W3:Y:S07]  /*15f40*/  LDSM.16.MT88.4 R12, [R186+0x10800] ;  /* 0x01080000ba0c783b */ /* 0x000eee0000004200 */
[C---:B------:R-:W-:Y:S08]  /*15f50*/  HMMA.16816.F32.BF16 R76, R4.reuse, R16, R76 ;  /* 0x00000010044c723c */ /* 0x040ff0000004184c */
[C---:B------:R-:W-:Y:S01]  /*15f60*/  HMMA.16816.F32.BF16 R80, R4.reuse, R18, R80 ;  /* 0x000000120450723c */ /* 0x040fe20000041850 */
[----:B------:R-:W4:Y:S07]  /*15f70*/  LDSM.16.MT88.4 R16, [R167+0x4800] ;  /* 0x00480000a710783b */ /* 0x000f2e0000004200 */
        /* <DEDUP_REMOVED lines=18> */
[C---:B---3--:R-:W-:Y:S08]  /*160a0*/  HMMA.16816.F32.BF16 R92, R4.reuse, R12, R92 ;  /* 0x0000000c045c723c */ /* 0x048ff0000004185c */
[C---:B------:R-:W-:Y:S01]  /*160b0*/  HMMA.16816.F32.BF16 R96, R4.reuse, R14, R96 ;  /* 0x0000000e0460723c */ /* 0x040fe20000041860 */
[----:B------:R-:W1:Y:S07]  /*160c0*/  LDSM.16.MT88.4 R12, [R170+0x1000] ;  /* 0x00100000aa0c783b */ /* 0x000e6e0000004200 */
[C---:B----4-:R-:W-:Y:S08]  /*160d0*/  HMMA.16816.F32.BF16 R112, R4.reuse, R16, R112 ;  /* 0x000000100470723c */ /* 0x050ff00000041870 */
[----:B------:R-:W-:Y:S01]  /*160e0*/  HMMA.16816.F32.BF16 R116, R4, R18, R116 ;  /* 0x000000120474723c */ /* 0x000fe20000041874 */
[----:B------:R-:W3:Y:S01]  /*160f0*/  LDSM.16.MT88.4 R16, [R167+0x3000] ;  /* 0x00300000a710783b */ /* 0x000ee20000004200 */
[----:B------:R-:W-:-:S02]  /*16100*/  F2FP.BF16.F32.PACK_AB R4, R172, R169 ;  /* 0x000000a9ac04723e */ /* 0x000fc400000010ff */
[----:B-----5:R-:W-:Y:S02]  /*16110*/  F2FP.BF16.F32.PACK_AB R5, R179, R176 ;  /* 0x000000b0b305723e */ /* 0x020fe400000010ff */
[----:B------:R-:W-:Y:S02]  /*16120*/  F2FP.BF16.F32.PACK_AB R6, R174, R171 ;  /* 0x000000abae06723e */ /* 0x000fe400000010ff */
[----:B------:R-:W-:-:S07]  /*16130*/  F2FP.BF16.F32.PACK_AB R7, R190, R183 ;  /* 0x000000b7be07723e */ /* 0x000fce00000010ff */
        /* <DEDUP_REMOVED lines=34> */
[----:B------:R-:W-:Y:S01]  /*16360*/  HMMA.16816.F32.BF16 R116, R4, R18, R116 ;  /* 0x000000120474723c */ /* 0x000fe20000041874 */
[----:B------:R-:W-:Y:S01]  /*16370*/  F2FP.BF16.F32.PACK_AB R4, R205, R194 ;  /* 0x000000c2cd04723e */ /* 0x000fe200000010ff */
[----:B------:R-:W3:Y:S01]  /*16380*/  LDSM.16.MT88.4 R16, [R186+0xf800] ;  /* 0x00f80000ba10783b */ /* 0x000ee20000004200 */
[----:B------:R-:W-:-:S02]  /*16390*/  F2FP.BF16.F32.PACK_AB R5, R192, R189 ;  /* 0x000000bdc005723e */ /* 0x000fc400000010ff */
        /* <DEDUP_REMOVED lines=12> */
[----:B--2---:R-:W-:Y:S01]  /*16460*/  HMMA.16816.F32.BF16 R92, R4, R8, R92 ;  /* 0x00000008045c723c */ /* 0x004fe2000004185c */
        /* <DEDUP_REMOVED lines=44> */
[----:B------:R-:W-:-:S03]  /*16730*/  IABS R10, R134 ;  /* 0x00000086000a7213 */ /* 0x000fc60000000000 */
[----:B------:R-:W-:Y:S01]  /*16740*/  IMAD.SHL.U32 R6, R6, 0x40, RZ ;  /* 0x0000004006067824 */ /* 0x000fe200078e00ff */
[----:B------:R-:W3:Y:S04]  /*16750*/  LDCU.64 UR10, c[0x0][0x3a8] ;  /* 0x00007500ff0a77ac */ /* 0x000ee80008000a00 */
        /* <DEDUP_REMOVED lines=26> */
[----:B------:R-:W-:-:S02]  /*16900*/  LOP3.LUT R4, R134, R5, RZ, 0x3c, !PT ;  /* 0x0000000586047212 */ /* 0x000fc400078e3cff */
[----:B------:R-:W-:Y:S02]  /*16910*/  ISETP.NE.AND P3, PT, R5, RZ, PT ;  /* 0x000000ff0500720c */ /* 0x000fe40003f65270 */
[----:B------:R-:W-:Y:S02]  /*16920*/  ISETP.GE.AND P4, PT, R4, RZ, PT ;  /* 0x000000ff0400720c */ /* 0x000fe40003f86270 */
[----:B------:R-:W-:Y:S02]  /*16930*/  LOP3.LUT R9, RZ, R5, RZ, 0x33, !PT ;  /* 0x00000005ff097212 */ /* 0x000fe400078e33ff */
[----:B------:R-:W-:-:S03]  /*16940*/  @P5 IADD3 R11, PT, PT, R11, 0x1, RZ ;  /* 0x000000010b0b5810 */ /* 0x000fc60007ffe0ff */
[----:B------:R-:W-:Y:S01]  /*16950*/  @P6 VIADD R12, R12, 0x1 ;  /* 0x000000010c0c6836 */ /* 0x000fe20000000000 */
[----:B------:R-:W-:-:S04]  /*16960*/  @!P2 IADD3 R11, PT, PT, -R11, RZ, RZ ;  /* 0x000000ff0b0ba210 */ /* 0x000fc80007ffe1ff */
[----:B------:R-:W-:Y:S01]  /*16970*/  SEL R6, R9, R11, !P3 ;  /* 0x0000000b09067207 */ /* 0x000fe20005800000 */
[----:B------:R-:W-:-:S05]  /*16980*/  @!P4 IMAD.MOV R12, RZ, RZ, -R12 ;  /* 0x000000ffff0cc224 */ /* 0x000fca00078e0a0c */
        /* <DEDUP_REMOVED lines=22> */
.L_x_3426:
        /* <DEDUP_REMOVED lines=8> */
.L_x_3427:
[----:B------:R-:W1:Y:S01]  /*16b70*/  LDCU UR4, c[0x0][0x440] ;  /* 0x00008800ff0477ac */ /* 0x000e620008000800 */
[----:B------:R-:W2:Y:S01]  /*16b80*/  LDC R4, c[0x0][0x3c4] ;  /* 0x0000f100ff047b82 */ /* 0x000ea20000000800 */
[----:B------:R-:W-:Y:S01]  /*16b90*/  IMAD.SHL.U32 R182, R185, 0x20, RZ ;  /* 0x00000020b9b67824 */ /* 0x000fe200078e00ff */
[----:B------:R-:W-:Y:S02]  /*16ba0*/  LOP3.LUT R6, R152, 0x40, RZ, 0xfc, !PT ;  /* 0x0000004098067812 */ /* 0x000fe400078efcff */
[----:B------:R-:W-:Y:S02]  /*16bb0*/  SHF.R.U32.HI R184, RZ, 0x1, R185 ;  /* 0x00000001ffb87819 */ /* 0x000fe400000116b9 */
[----:B------:R-:W-:Y:S02]  /*16bc0*/  LOP3.LUT R182, R182, 0x7c00, RZ, 0xc0, !PT ;  /* 0x00007c00b6b67812 */ /* 0x000fe400078ec0ff */
[----:B------:R-:W-:Y:S02]  /*16bd0*/  LOP3.LUT R189, R149, 0x400, RZ, 0xc0, !PT ;  /* 0x0000040095bd7812 */ /* 0x000fe400078ec0ff */
[----:B------:R-:W-:-:S02]  /*16be0*/  LOP3.LUT R7, R184, 0x8, RZ, 0xc0, !PT ;  /* 0x00000008b8077812 */ /* 0x000fc400078ec0ff */
[----:B------:R-:W-:Y:S01]  /*16bf0*/  LOP3.LUT R149, R182, 0x200, R149, 0xf8, !PT ;  /* 0x00000200b6957812 */ /* 0x000fe200078ef895 */
[----:B------:R-:W-:Y:S01]  /*16c00*/  IMAD R189, R148, 0x2, R189 ;  /* 0x0000000294bd7824 */ /* 0x000fe200078e02bd */
[----:B------:R-:W-:Y:S02]  /*16c10*/  LEA R8, P5, R5, R198, 0x5 ;  /* 0x000000c605087211 */ /* 0x000fe400078a28ff */
[----:B------:R-:W-:Y:S01]  /*16c20*/  LOP3.LUT R149, R149, R150, R7, 0xf6, !PT ;  /* 0x0000009695957212 */ /* 0x000fe200078ef607 */
[----:B------:R-:W-:Y:S01]  /*16c30*/  IMAD.SHL.U32 R7, R5, 0x20, RZ ;  /* 0x0000002005077824 */ /* 0x000fe200078e00ff */
[C---:B-1----:R-:W-:Y:S02]  /*16c40*/  ISETP.GE.AND P4, PT, R152.reuse, UR4, PT ;  /* 0x0000000498007c0c */ /* 0x042fe4000bf86270 */
[----:B------:R-:W-:Y:S02]  /*16c50*/  LOP3.LUT R152, R152, 0x80, RZ, 0xfc, !PT ;  /* 0x0000008098987812 */ /* 0x000fe400078efcff */
[----:B------:R-:W-:-:S02]  /*16c60*/  ISETP.GE.AND P3, PT, R6, UR4, PT ;  /* 0x0000000406007c0c */ /* 0x000fc4000bf66270 */
[----:B------:R-:W-:Y:S02]  /*16c70*/  ISETP.GE.AND P2, PT, R152, UR4, PT ;  /* 0x0000000498007c0c */ /* 0x000fe4000bf46270 */
[C-C-:B--2---:R-:W-:Y:S02]  /*16c80*/  SHF.L.U64.HI R6, R5.reuse, 0x5, R4.reuse ;  /* 0x0000000505067819 */ /* 0x144fe40000010204 */
[----:B------:R-:W-:Y:S02]  /*16c90*/  LEA.HI.X R9, R5, R199, R4, 0x5, P5 ;  /* 0x000000c705097211 */ /* 0x000fe400028f2c04 */
        /* <DEDUP_REMOVED lines=8> */
[----:B------:R-:W-:-:S02]  /*16d20*/  IMAD.X R5, R6, 0x1, R9, P6 ;  /* 0x0000000106057824 */ /* 0x000fc400030e0609 */
[C-C-:B------:R-:W-:Y:S01]  /*16d30*/  IMAD.IADD R188, R173.reuse, 0x1, R190.reuse ;  /* 0x00000001adbc7824 */ /* 0x140fe200078e02be */
[----:B------:R-:W-:Y:S01]  /*16d40*/  @!PT LDS RZ, [RZ] ;  /* 0x00000000fffff984 */ /* 0x000fe20000000800 */
[----:B------:R-:W-:Y:S01]  /*16d50*/  @!PT LDS RZ, [RZ] ;  /* 0x00000000fffff984 */ /* 0x000fe20000000800 */
[----:B------:R-:W-:Y:S01]  /*16d60*/  @!PT LDS RZ, [RZ] ;  /* 0x00000000fffff984 */ /* 0x000fe20000000800 */
[----:B------:R-:W-:Y:S01]  /*16d70*/  @!P3 LDGSTS.E.BYPASS.LTC128B.128 [R2+0xe000], desc[UR6][R198.64+0x80] ;  /* 0x0e000080c602bfae */ /* 0x000fe2000b981a06 */
[----:B------:R-:W-:Y:S02]  /*16d80*/  IMAD.X R11, R6, 0x1, R5, P5 ;  /* 0x00000001060b7824 */ /* 0x000fe400028e0605 */
[----:B------:R-:W-:Y:S01]  /*16d90*/  IMAD.IADD R186, R138, 0x1, R190 ;  /* 0x000000018aba7824 */ /* 0x000fe200078e02be */
[----:B------:R-:W-:Y:S03]  /*16da0*/  @P3 STS.128 [R2+0xe000], RZ ;  /* 0x00e000ff02003388 */ /* 0x000fe60000000c00 */
        /* <DEDUP_REMOVED lines=175> */
[----:B------:R1:W2:Y:S07]  /*178a0*/  LDSM.16.M88.4 R152, [R139+0xb000] ;  /* 0x00b000008b98783b */ /* 0x0002ae0000000200 */
[C---:B---3--:R-:W-:Y:S08]  /*178b0*/  HMMA.16816.F32.BF16 R168, R12.reuse, R148, R168 ;  /* 0x000000940ca8723c */ /* 0x048ff000000418a8 */
[C---:B------:R-:W-:Y:S01]  /*178c0*/  HMMA.16816.F32.BF16 R16, R12.reuse, R150, R16 ;  /* 0x000000960c10723c */ /* 0x040fe20000041810 */
[----:B------:R-:W3:Y:S07]  /*178d0*/  LDSM.16.M88.4 R148, [R138+0xb800] ;  /* 0x00b800008a94783b */ /* 0x000eee0000000200 */
[----:B----4-:R-:W-:Y:S01]  /*178e0*/  HMMA.16816.F32.BF16 R24, R12, R156, R24 ;  /* 0x0000009c0c18723c */ /* 0x010fe20000041818 */
[----:B-1----:R-:W-:-:S05]  /*178f0*/  IMAD.SHL.U32 R139, R185, 0x2, RZ ;  /* 0x00000002b98b7824 */ /* 0x002fca00078e00ff */
[----:B------:R-:W-:Y:S02]  /*17900*/  LOP3.LUT R139, R139, 0x6, RZ, 0xc0, !PT ;  /* 0x000000068b8b7812 */ /* 0x000fe400078ec0ff */
[----:B------:R-:W-:Y:S01]  /*17910*/  HMMA.16816.F32.BF16 R20, R12, R158, R20 ;  /* 0x0000009e0c14723c */ /* 0x000fe20000041814 */
[----:B------:R-:W1:Y:S04]  /*17920*/  LDSM.16.M88.4 R156, [R138+0xa800] ;  /* 0x00a800008a9c783b */ /* 0x000e680000000200 */
[----:B------:R-:W-:Y:S03]  /*17930*/  LDSM.16.M88.4 R12, [R187+0x4000] ;  /* 0x00400000bb0c783b */ /* 0x000fe60000000200 */
[C---:B-----5:R-:W-:Y:S08]  /*17940*/  HMMA.16816.F32.BF16 R144, R172.reuse, R8, R144 ;  /* 0x00000008ac90723c */ /* 0x060ff00000041890 */
[C---:B------:R-:W-:Y:S01]  /*17950*/  HMMA.16816.F32.BF16 R140, R172.reuse, R10, R140 ;  /* 0x0000000aac8c723c */ /* 0x040fe2000004188c */
[----:B------:R-:W4:Y:S07]  /*17960*/  LDSM.16.M88.4 R8, [R183+0xa000] ;  /* 0x00a00000b708783b */ /* 0x000f2e0000000200 */
[C---:B--2---:R-:W-:Y:S08]  /*17970*/  HMMA.16816.F32.BF16 R32, R172.reuse, R4, R32 ;  /* 0x00000004ac20723c */ /* 0x044ff00000041820 */
[C---:B------:R-:W-:Y:S01]  /*17980*/  HMMA.16816.F32.BF16 R28, R172.reuse, R6, R28 ;  /* 0x00000006ac1c723c */ /* 0x040fe2000004181c */
[----:B------:R-:W2:Y:S07]  /*17990*/  LDSM.16.M88.4 R4, [R183+0xb800] ;  /* 0x00b80000b704783b */ /* 0x000eae0000000200 */
[----:B------:R-:W-:Y:S08]  /*179a0*/  HMMA.16816.F32.BF16 R16, R172, R178, R16 ;  /* 0x000000b2ac10723c */ /* 0x000ff00000041810 */
[----:B------:R-:W-:Y:S08]  /*179b0*/  HMMA.16816.F32.BF16 R144, R164, R160, R144 ;  /* 0x000000a0a490723c */ /* 0x000ff00000041890 */
[----:B------:R-:W-:Y:S08]  /*179c0*/  HMMA.16816.F32.BF16 R24, R172, R152, R24 ;  /* 0x00000098ac18723c */ /* 0x000ff00000041818 */
[----:B---3--:R-:W-:Y:S08]  /*179d0*/  HMMA.16816.F32.BF16 R16, R164, R150, R16 ;  /* 0x00000096a410723c */ /* 0x008ff00000041810 */
[----:B------:R-:W-:Y:S01]  /*179e0*/  HMMA.16816.F32.BF16 R20, R172, R154, R20 ;  /* 0x0000009aac14723c */ /* 0x000fe20000041814 */
[----:B------:R3:W5:Y:S07]  /*179f0*/  LDSM.16.M88.4 R152, [R138+0xb000] ;  /* 0x00b000008a98783b */ /* 0x00076e0000000200 */
[C---:B------:R-:W-:Y:S08]  /*17a00*/  HMMA.16816.F32.BF16 R140, R164.reuse, R162, R140 ;  /* 0x000000a2a48c723c */ /* 0x040ff0000004188c */
[C---:B-1----:R-:W-:Y:S08]  /*17a10*/  HMMA.16816.F32.BF16 R32, R164.reuse, R156, R32 ;  /* 0x0000009ca420723c */ /* 0x042ff00000041820 */
[----:B------:R-:W-:Y:S01]  /*17a20*/  HMMA.16816.F32.BF16 R28, R164, R158, R28 ;  /* 0x0000009ea41c723c */ /* 0x000fe2000004181c */
[----:B------:R-:W1:Y:S07]  /*17a30*/  LDSM.16.M88.4 R156, [R183+0xa800] ;  /* 0x00a80000b79c783b */ /* 0x000e6e0000000200 */
[C---:B----4-:R-:W-:Y:S08]  /*17a40*/  HMMA.16816.F32.BF16 R144, R12.reuse, R8, R144 ;  /* 0x000000080c90723c */ /* 0x050ff00000041890 */
[----:B--2---:R-:W-:Y:S01]  /*17a50*/  HMMA.16816.F32.BF16 R16, R12, R6, R16 ;  /* 0x000000060c10723c */ /* 0x004fe20000041810 */
[----:B------:R-:W-:-:S04]  /*17a60*/  IMAD R6, R136, 0x40, R139 ;  /* 0x0000004088067824 */ /* 0x000fc800078e028b */
[C---:B------:R-:W-:Y:S02]  /*17a70*/  VIADD R8, R6.reuse, 0xffffff80 ;  /* 0xffffff8006087836 */ /* 0x040fe40000000000 */
[----:B---3--:R-:W-:Y:S01]  /*17a80*/  VIADD R138, R6, 0xffffffb8 ;  /* 0xffffffb8068a7836 */ /* 0x008fe20000000000 */
[----:B------:R-:W-:Y:S02]  /*17a90*/  HMMA.16816.F32.BF16 R140, R12, R10, R140 ;  /* 0x0000000a0c8c723c */ /* 0x000fe4000004188c */
[----:B------:R-:W-:Y:S02]  /*17aa0*/  I2FP.F32.S32 R7, R8 ;  /* 0x0000000800077245 */ /* 0x000fe40000201400 */
[C---:B------:R-:W-:Y:S02]  /*17ab0*/  ISETP.GE.AND P5, PT, R8.reuse, R3, PT ;  /* 0x000000030800720c */ /* 0x040fe40003fa6270 */
[----:B------:R-:W-:Y:S01]  /*17ac0*/  ISETP.GE.AND P6, PT, R8, R135, PT ;  /* 0x000000870800720c */ /* 0x000fe20003fc6270 */
[CC--:B------:R-:W-:Y:S01]  /*17ad0*/  FFMA.FTZ R144, R0.reuse, R7.reuse, R144 ;  /* 0x0000000700907223 */ /* 0x0c0fe20000010090 */
[----:B------:R-:W-:Y:S01]  /*17ae0*/  FFMA.FTZ R7, R0, R7, R146 ;  /* 0x0000000700077223 */ /* 0x000fe20000010092 */
[----:B------:R-:W2:Y:S01]  /*17af0*/  LDSM.16.M88.4 R8, [R183+0xb000] ;  /* 0x00b00000b708783b */ /* 0x000ea20000000200 */
[----:B------:R-:W-:Y:S01]  /*17b00*/  I2FP.F32.S32 R151, R138 ;  /* 0x0000008a00977245 */ /* 0x000fe20000201400 */
[----:B------:R-:W-:Y:S01]  /*17b10*/  HMMA.16816.F32.BF16 R168, R172, R176, R168 ;  /* 0x000000b0aca8723c */ /* 0x000fe200000418a8 */
[----:B------:R-:W-:Y:S01]  /*17b20*/  FSEL R173, R144, -INF , !P5 ;  /* 0xff80000090ad7808 */ /* 0x000fe20006800000 */
[----:B------:R-:W-:Y:S01]  /*17b30*/  VIADD R144, R6, 0xffffff81 ;  /* 0xffffff8106907836 */ /* 0x000fe20000000000 */
[----:B------:R-:W-:Y:S01]  /*17b40*/  FSEL R7, R7, -INF , !P6 ;  /* 0xff80000007077808 */ /* 0x000fe20007000000 */
[----:B------:R-:W-:Y:S01]  /*17b50*/  FFMA.FTZ R16, R0, R151, R16 ;  /* 0x0000009700107223 */ /* 0x000fe20000010010 */
[----:B------:R-:W-:Y:S01]  /*17b60*/  ISETP.GE.AND P5, PT, R138, R3, PT ;  /* 0x000000038a00720c */ /* 0x000fe20003fa6270 */
[----:B------:R-:W-:-:S04]  /*17b70*/  DEPBAR.LE SB0, 0x0 ;  /* 0x000080000000791a */ /* 0x000fc80000000000 */
[----:B------:R-:W-:Y:S01]  /*17b80*/  BAR.SYNC.DEFER_BLOCKING 0x0 ;  /* 0x0000000000007b1d */ /* 0x000fe20000010000 */
[----:B------:R-:W-:Y:S01]  /*17b90*/  ISETP.GE.AND P6, PT, R138, R135, PT ;  /* 0x000000878a00720c */ /* 0x000fe20003fc6270 */
[----:B------:R-:W-:Y:S01]  /*17ba0*/  FFMA.FTZ R138, R0, R151, R18 ;  /* 0x00000097008a7223 */ /* 0x000fe20000010012 */
[----:B------:R-:W-:Y:S01]  /*17bb0*/  VIADD R18, R6, 0xffffff88 ;  /* 0xffffff8806127836 */ /* 0x000fe20000000000 */
[----:B-----5:R-:W-:Y:S01]  /*17bc0*/  HMMA.16816.F32.BF16 R24, R164, R152, R24 ;  /* 0x00000098a418723c */ /* 0x020fe20000041818 */
[----:B------:R-:W-:Y:S02]  /*17bd0*/  FSEL R152, R16, -INF , !P5 ;  /* 0xff80000010987808 */ /* 0x000fe40006800000 */
[----:B------:R-:W-:Y:S02]  /*17be0*/  I2FP.F32.S32 R16, R144 ;  /* 0x0000009000107245 */ /* 0x000fe40000201400 */
[----:B------:R-:W-:Y:S02]  /*17bf0*/  I2FP.F32.S32 R151, R18 ;  /* 0x0000001200977245 */ /* 0x000fe40000201400 */
[----:B------:R-:W-:Y:S01]  /*17c00*/  FSEL R138, R138, -INF , !P6 ;  /* 0xff8000008a8a7808 */ /* 0x000fe20007000000 */
[CC--:B------:R-:W-:Y:S01]  /*17c10*/  FFMA.FTZ R145, R0.reuse, R16.reuse, R145 ;  /* 0x0000001000917223 */ /* 0x0c0fe20000010091 */
[C---:B------:R-:W-:Y:S01]  /*17c20*/  FFMA.FTZ R147, R0.reuse, R16, R147 ;  /* 0x0000001000937223 */ /* 0x040fe20000010093 */
[----:B------:R-:W-:Y:S01]  /*17c30*/  FFMA.FTZ R179, R0, R151, R140 ;  /* 0x0000009700b37223 */ /* 0x000fe2000001008c */
[----:B------:R-:W-:Y:S01]  /*17c40*/  ISETP.GE.AND P5, PT, R144, R3, PT ;  /* 0x000000039000720c */ /* 0x000fe20003fa6270 */
[----:B------:R-:W-:Y:S01]  /*17c50*/  VIADD R140, R6, 0xffffff89 ;  /* 0xffffff89068c7836 */ /* 0x000fe20000000000 */
[----:B------:R-:W-:Y:S01]  /*17c60*/  ISETP.GE.AND P6, PT, R144, R135, PT ;  /* 0x000000879000720c */ /* 0x000fe20003fc6270 */
[----:B-1----:R-:W-:Y:S01]  /*17c70*/  HMMA.16816.F32.BF16 R32, R12, R156, R32 ;  /* 0x0000009c0c20723c */ /* 0x002fe20000041820 */
[----:B------:R-:W-:Y:S01]  /*17c80*/  FFMA.FTZ R142, R0, R151, R142 ;  /* 0x00000097008e7223 */ /* 0x000fe2000001008e */
[----:B------:R-:W-:-:S02]  /*17c90*/  FSEL R215, R145, -INF , !P5 ;  /* 0xff80000091d77808 */ /* 0x000fc40006800000 */
[----:B------:R-:W-:Y:S02]  /*17ca0*/  FSEL R175, R147, -INF , !P6 ;  /* 0xff80000093af7808 */ /* 0x000fe40007000000 */
[C---:B------:R-:W-:Y:S02]  /*17cb0*/  ISETP.GE.AND P5, PT, R18.reuse, R3, PT ;  /* 0x000000031200720c */ /* 0x040fe40003fa6270 */
[----:B------:R-:W-:Y:S01]  /*17cc0*/  ISETP.GE.AND P6, PT, R18, R135, PT ;  /* 0x000000871200720c */ /* 0x000fe20003fc6270 */
[----:B------:R-:W-:Y:S01]  /*17cd0*/  HMMA.16816.F32.BF16 R20, R164, R154, R20 ;  /* 0x0000009aa414723c */ /* 0x000fe20000041814 */
[----:B------:R-:W-:Y:S02]  /*17ce0*/  I2FP.F32.S32 R16, R140 ;  /* 0x0000008c00107245 */ /* 0x000fe40000201400 */
[----:B------:R-:W-:Y:S02]  /*17cf0*/  FSEL R179, R179, -INF , !P5 ;  /* 0xff800000b3b37808 */ /* 0x000fe40006800000 */
[----:B------:R-:W-:Y:S01]  /*17d00*/  FSEL R155, R142, -INF , !P6 ;  /* 0xff8000008e9b7808 */ /* 0x000fe20007000000 */
[----:B------:R-:W-:Y:S01]  /*17d10*/  FFMA.FTZ R141, R0, R16, R141 ;  /* 0x00000010008d7223 */ /* 0x000fe2000001008d */
[C---:B------:R-:W-:Y:S01]  /*17d20*/  ISETP.GE.AND P5, PT, R140.reuse, R3, PT ;  /* 0x000000038c00720c */ /* 0x040fe20003fa6270 */
[----:B------:R-:W-:Y:S01]  /*17d30*/  HMMA.16816.F32.BF16 R28, R12, R158, R28 ;  /* 0x0000009e0c1c723c */ /* 0x000fe2000004181c */
[----:B------:R-:W-:Y:S01]  /*17d40*/  ISETP.GE.AND P6, PT, R140, R135, PT ;  /* 0x000000878c00720c */ /* 0x000fe20003fc6270 */
[----:B------:R-:W-:-:S02]  /*17d50*/  VIADD R140, R6, 0xffffff90 ;  /* 0xffffff90068c7836 */ /* 0x000fc40000000000 */
[----:B------:R-:W-:Y:S01]  /*17d60*/  FFMA.FTZ R143, R0, R16, R143 ;  /* 0x00000010008f7223 */ /* 0x000fe2000001008f */
[----:B------:R-:W-:Y:S01]  /*17d70*/  FSEL R217, R141, -INF , !P5 ;  /* 0xff8000008dd97808 */ /* 0x000fe20006800000 */
[C---:B------:R-:W-:Y:S01]  /*17d80*/  VIADD R16, R6.reuse, 0xffffff91 ;  /* 0xffffff9106107836 */ /* 0x040fe20000000000 */
[----:B------:R-:W-:Y:S01]  /*17d90*/  I2FP.F32.S32 R141, R140 ;  /* 0x0000008c008d7245 */ /* 0x000fe20000201400 */
[----:B--2---:R-:W-:Y:S01]  /*17da0*/  HMMA.16816.F32.BF16 R24, R12, R8, R24 ;  /* 0x000000080c18723c */ /* 0x004fe20000041818 */
[----:B------:R-:W-:Y:S01]  /*17db0*/  FSEL R177, R143, -INF , !P6 ;  /* 0xff8000008fb17808 */ /* 0x000fe20007000000 */
[----:B------:R-:W-:Y:S01]  /*17dc0*/  VIADD R8, R6, 0xffffff98 ;  /* 0xffffff9806087836 */ /* 0x000fe20000000000 */
[----:B------:R-:W-:Y:S01]  /*17dd0*/  I2FP.F32.S32 R18, R16 ;  /* 0x0000001000127245 */ /* 0x000fe20000201400 */
[CC--:B------:R-:W-:Y:S01]  /*17de0*/  FFMA.FTZ R32, R0.reuse, R141.reuse, R32 ;  /* 0x0000008d00207223 */ /* 0x0c0fe20000010020 */
[----:B------:R-:W-:Y:S01]  /*17df0*/  FFMA.FTZ R34, R0, R141, R34 ;  /* 0x0000008d00227223 */ /* 0x000fe20000010022 */
[----:B------:R-:W-:-:S02]  /*17e00*/  ISETP.GE.AND P5, PT, R140, R3, PT ;  /* 0x000000038c00720c */ /* 0x000fc40003fa6270 */
[----:B------:R-:W-:Y:S01]  /*17e10*/  ISETP.GE.AND P6, PT, R140, R135, PT ;  /* 0x000000878c00720c */ /* 0x000fe20003fc6270 */
[CC--:B------:R-:W-:Y:S01]  /*17e20*/  FFMA.FTZ R33, R0.reuse, R18.reuse, R33 ;  /* 0x0000001200217223 */ /* 0x0c0fe20000010021 */
[----:B------:R-:W-:Y:S01]  /*17e30*/  FFMA.FTZ R35, R0, R18, R35 ;  /* 0x0000001200237223 */ /* 0x000fe20000010023 */
[----:B------:R-:W-:Y:S01]  /*17e40*/  FSEL R183, R32, -INF , !P5 ;  /* 0xff80000020b77808 */ /* 0x000fe20006800000 */
[----:B------:R-:W-:Y:S01]  /*17e50*/  VIADD R18, R6, 0xffffff99 ;  /* 0xffffff9906127836 */ /* 0x000fe20000000000 */
[----:B------:R-:W-:Y:S01]  /*17e60*/  FSEL R143, R34, -INF , !P6 ;  /* 0xff800000228f7808 */ /* 0x000fe20007000000 */
[----:B------:R-:W-:Y:S01]  /*17e70*/  HMMA.16816.F32.BF16 R168, R164, R148, R168 ;  /* 0x00000094a4a8723c */ /* 0x000fe200000418a8 */
[C---:B------:R-:W-:Y:S02]  /*17e80*/  ISETP.GE.AND P5, PT, R16.reuse, R3, PT ;  /* 0x000000031000720c */ /* 0x040fe40003fa6270 */
[----:B------:R-:W-:Y:S02]  /*17e90*/  ISETP.GE.AND P6, PT, R16, R135, PT ;  /* 0x000000871000720c */ /* 0x000fe40003fc6270 */
[----:B------:R-:W-:-:S02]  /*17ea0*/  I2FP.F32.S32 R9, R8 ;  /* 0x0000000800097245 */ /* 0x000fc40000201400 */
[----:B------:R-:W-:Y:S01]  /*17eb0*/  FSEL R187, R33, -INF , !P5 ;  /* 0xff80000021bb7808 */ /* 0x000fe20006800000 */
[----:B------:R-:W-:Y:S01]  /*17ec0*/  HMMA.16816.F32.BF16 R20, R12, R10, R20 ;  /* 0x0000000a0c14723c */ /* 0x000fe20000041814 */
[----:B------:R-:W-:Y:S01]  /*17ed0*/  FSEL R141, R35, -INF , !P6 ;  /* 0xff800000238d7808 */ /* 0x000fe20007000000 */
[----:B------:R-:W-:Y:S01]  /*17ee0*/  FFMA.FTZ R28, R0, R9, R28 ;  /* 0x00000009001c7223 */ /* 0x000fe2000001001c */
[----:B------:R-:W-:Y:S01]  /*17ef0*/  ISETP.GE.AND P5, PT, R8, R3, PT ;  /* 0x000000030800720c */ /* 0x000fe20003fa6270 */
[----:B------:R-:W-:Y:S01]  /*17f00*/  FFMA.FTZ R30, R0, R9, R30 ;  /* 0x00000009001e7223 */ /* 0x000fe2000001001e */
[----:B------:R-:W-:Y:S01]  /*17f10*/  ISETP.GE.AND P6, PT, R8, R135, PT ;  /* 0x000000870800720c */ /* 0x000fe20003fc6270 */
[C---:B------:R-:W-:Y:S01]  /*17f20*/  VIADD R8, R6.reuse, 0xffffffa0 ;  /* 0xffffffa006087836 */ /* 0x040fe20000000000 */
[----:B------:R-:W-:Y:S01]  /*17f30*/  I2FP.F32.S32 R16, R18 ;  /* 0x0000001200107245 */ /* 0x000fe20000201400 */
[----:B------:R-:W-:Y:S01]  /*17f40*/  VIADD R10, R6, 0xffffffa1 ;  /* 0xffffffa1060a7836 */ /* 0x000fe20000000000 */
[----:B------:R-:W-:-:S02]  /*17f50*/  FSEL R213, R28, -INF , !P5 ;  /* 0xff8000001cd57808 */ /* 0x000fc40006800000 */
[----:B------:R-:W-:Y:S01]  /*17f60*/  FSEL R211, R30, -INF , !P6 ;  /* 0xff8000001ed37808 */ /* 0x000fe20007000000 */
[CC--:B------:R-:W-:Y:S01]  /*17f70*/  FFMA.FTZ R29, R0.reuse, R16.reuse, R29 ;  /* 0x00000010001d7223 */ /* 0x0c0fe2000001001d */
[----:B------:R-:W-:Y:S01]  /*17f80*/  FFMA.FTZ R31, R0, R16, R31 ;  /* 0x00000010001f7223 */ /* 0x000fe2000001001f */
[----:B------:R-:W-:Y:S01]  /*17f90*/  ISETP.GE.AND P5, PT, R18, R3, PT ;  /* 0x000000031200720c */ /* 0x000fe20003fa6270 */
[----:B------:R-:W-:Y:S01]  /*17fa0*/  HMMA.16816.F32.BF16 R168, R12, R4, R168 ;  /* 0x000000040ca8723c */ /* 0x000fe200000418a8 */
[----:B------:R-:W-:Y:S01]  /*17fb0*/  I2FP.F32.S32 R9, R8 ;  /* 0x0000000800097245 */ /* 0x000fe20000201400 */
[----:B------:R-:W-:Y:S01]  /*17fc0*/  VIADD R4, R6, 0xffffffa9 ;  /* 0xffffffa906047836 */ /* 0x000fe20000000000 */
[----:B------:R-:W-:Y:S02]  /*17fd0*/  ISETP.GE.AND P6, PT, R18, R135, PT ;  /* 0x000000871200720c */ /* 0x000fe40003fc6270 */
[----:B------:R-:W-:Y:S01]  /*17fe0*/  FSEL R189, R29, -INF , !P5 ;  /* 0xff8000001dbd7808 */ /* 0x000fe20006800000 */
[CC--:B------:R-:W-:Y:S01]  /*17ff0*/  FFMA.FTZ R24, R0.reuse, R9.reuse, R24 ;  /* 0x0000000900187223 */ /* 0x0c0fe20000010018 */
[----:B------:R-:W-:Y:S01]  /*18000*/  FSEL R191, R31, -INF , !P6 ;  /* 0xff8000001fbf7808 */ /* 0x000fe20007000000 */
[----:B------:R-:W-:Y:S01]  /*18010*/  FFMA.FTZ R26, R0, R9, R26 ;  /* 0x00000009001a7223 */ /* 0x000fe2000001001a */
[----:B------:R-:W-:-:S02]  /*18020*/  ISETP.GE.AND P5, PT, R8, R3, PT ;  /* 0x000000030800720c */ /* 0x000fc40003fa6270 */
[----:B------:R-:W-:Y:S01]  /*18030*/  ISETP.GE.AND P6, PT, R8, R135, PT ;  /* 0x000000870800720c */ /* 0x000fe20003fc6270 */
[----:B------:R-:W-:Y:S01]  /*18040*/  VIADD R8, R6, 0xffffffa8 ;  /* 0xffffffa806087836 */ /* 0x000fe20000000000 */
[----:B------:R-:W-:Y:S02]  /*18050*/  I2FP.F32.S32 R9, R10 ;  /* 0x0000000a00097245 */ /* 0x000fe40000201400 */
[----:B------:R-:W-:Y:S02]  /*18060*/  FSEL R193, R24, -INF , !P5 ;  /* 0xff80000018c17808 */ /* 0x000fe40006800000 */
[----:B------:R-:W-:Y:S01]  /*18070*/  FSEL R149, R26, -INF , !P6 ;  /* 0xff8000001a957808 */ /* 0x000fe20007000000 */
[CC--:B------:R-:W-:Y:S01]  /*18080*/  FFMA.FTZ R25, R0.reuse, R9.reuse, R25 ;  /* 0x0000000900197223 */ /* 0x0c0fe20000010019 */
[----:B------:R-:W-:Y:S01]  /*18090*/  FFMA.FTZ R27, R0, R9, R27 ;  /* 0x00000009001b7223 */ /* 0x000fe2000001001b */
[----:B------:R-:W-:Y:S02]  /*180a0*/  I2FP.F32.S32 R5, R8 ;  /* 0x0000000800057245 */ /* 0x000fe40000201400 */
[----:B------:R-:W-:-:S02]  /*180b0*/  ISETP.GE.AND P5, PT, R10, R3, PT ;  /* 0x000000030a00720c */ /* 0x000fc40003fa6270 */
[----:B------:R-:W-:Y:S01]  /*180c0*/  ISETP.GE.AND P6, PT, R10, R135, PT ;  /* 0x000000870a00720c */ /* 0x000fe20003fc6270 */
[CC--:B------:R-:W-:Y:S01]  /*180d0*/  FFMA.FTZ R20, R0.reuse, R5.reuse, R20 ;  /* 0x0000000500147223 */ /* 0x0c0fe20000010014 */
[----:B------:R-:W-:Y:S01]  /*180e0*/  FSEL R207, R25, -INF , !P5 ;  /* 0xff80000019cf7808 */ /* 0x000fe20006800000 */
[----:B------:R-:W-:Y:S01]  /*180f0*/  FFMA.FTZ R22, R0, R5, R22 ;  /* 0x0000000500167223 */ /* 0x000fe20000010016 */
[----:B------:R-:W-:Y:S02]  /*18100*/  FSEL R151, R27, -INF , !P6 ;  /* 0xff8000001b977808 */ /* 0x000fe40007000000 */
[----:B------:R-:W-:Y:S02]  /*18110*/  I2FP.F32.S32 R10, R4 ;  /* 0x00000004000a7245 */ /* 0x000fe40000201400 */
[C---:B------:R-:W-:Y:S02]  /*18120*/  ISETP.GE.AND P5, PT, R8.reuse, R3, PT ;  /* 0x000000030800720c */ /* 0x040fe40003fa6270 */
[----:B------:R-:W-:Y:S01]  /*18130*/  ISETP.GE.AND P6, PT, R8, R135, PT ;  /* 0x000000870800720c */ /* 0x000fe20003fc6270 */
[CC--:B------:R-:W-:Y:S01]  /*18140*/  FFMA.FTZ R21, R0.reuse, R10.reuse, R21 ;  /* 0x0000000a00157223 */ /* 0x0c0fe20000010015 */
[----:B------:R-:W-:Y:S01]  /*18150*/  FFMA.FTZ R23, R0, R10, R23 ;  /* 0x0000000a00177223 */ /* 0x000fe20000010017 */
[----:B------:R-:W-:Y:S01]  /*18160*/  FSEL R205, R20, -INF , !P5 ;  /* 0xff80000014cd7808 */ /* 0x000fe20006800000 */
[----:B------:R-:W-:Y:S01]  /*18170*/  VIADD R8, R6, 0xffffffb0 ;  /* 0xffffffb006087836 */ /* 0x000fe20000000000 */
[----:B------:R-:W-:-:S02]  /*18180*/  FSEL R147, R22, -INF , !P6 ;  /* 0xff80000016937808 */ /* 0x000fc40007000000 */
[C---:B------:R-:W-:Y:S02]  /*18190*/  ISETP.GE.AND P5, PT, R4.reuse, R3, PT ;  /* 0x000000030400720c */ /* 0x040fe40003fa6270 */
[----:B------:R-:W-:Y:S02]  /*181a0*/  ISETP.GE.AND P6, PT, R4, R135, PT ;  /* 0x000000870400720c */ /* 0x000fe40003fc6270 */
[----:B------:R-:W-:Y:S02]  /*181b0*/  FSEL R167, R21, -INF , !P5 ;  /* 0xff80000015a77808 */ /* 0x000fe40006800000 */
[----:B------:R-:W-:Y:S02]  /*181c0*/  FSEL R145, R23, -INF , !P6 ;  /* 0xff80000017917808 */ /* 0x000fe40007000000 */
[----:B------:R-:W-:Y:S02]  /*181d0*/  I2FP.F32.S32 R5, R8 ;  /* 0x0000000800057245 */ /* 0x000fe40000201400 */
[----:B------:R-:W-:-:S02]  /*181e0*/  ISETP.GE.AND P5, PT, R8, R3, PT ;  /* 0x000000030800720c */ /* 0x000fc40003fa6270 */
[----:B------:R-:W-:Y:S01]  /*181f0*/  ISETP.GE.AND P6, PT, R8, R135, PT ;  /* 0x000000870800720c */ /* 0x000fe20003fc6270 */
[----:B------:R-:W-:Y:S02]  /*18200*/  VIADD R8, R6, 0xffffffb1 ;  /* 0xffffffb106087836 */ /* 0x000fe40000000000 */
[CC--:B------:R-:W-:Y:S01]  /*18210*/  FFMA.FTZ R163, R0.reuse, R5.reuse, R168 ;  /* 0x0000000500a37223 */ /* 0x0c0fe200000100a8 */
[----:B------:R-:W-:Y:S01]  /*18220*/  FFMA.FTZ R157, R0, R5, R170 ;  /* 0x00000005009d7223 */ /* 0x000fe200000100aa */
[----:B------:R-:W-:Y:S01]  /*18230*/  VIADD R6, R6, 0xffffffb9 ;  /* 0xffffffb906067836 */ /* 0x000fe20000000000 */
[----:B------:R-:W-:Y:S01]  /*18240*/  I2FP.F32.S32 R5, R8 ;  /* 0x0000000800057245 */ /* 0x000fe20000201400 */
[----:B------:R-:W-:Y:S01]  /*18250*/  VIADD R168, R136, 0xfffffffe ;  /* 0xfffffffe88a87836 */ /* 0x000fe20000000000 */
[----:B------:R-:W-:Y:S02]  /*18260*/  FSEL R163, R163, -INF , !P5 ;  /* 0xff800000a3a37808 */ /* 0x000fe40006800000 */
[----:B------:R-:W-:Y:S01]  /*18270*/  I2FP.F32.S32 R4, R6 ;  /* 0x0000000600047245 */ /* 0x000fe20000201400 */
[----:B------:R-:W-:Y:S01]  /*18280*/  FFMA.FTZ R165, R0, R5, R169 ;  /* 0x0000000500a57223 */ /* 0x000fe200000100a9 */
[----:B------:R-:W-:Y:S01]  /*18290*/  ISETP.GE.AND P5, PT, R8, R3, PT ;  /* 0x000000030800720c */ /* 0x000fe20003fa6270 */
[C---:B------:R-:W-:Y:S01]  /*182a0*/  FFMA.FTZ R159, R0.reuse, R5, R171 ;  /* 0x00000005009f7223 */ /* 0x040fe200000100ab */
[----:B------:R-:W-:Y:S01]  /*182b0*/  FSEL R157, R157, -INF , !P6 ;  /* 0xff8000009d9d7808 */ /* 0x000fe20007000000 */
[CC--:B------:R-:W-:Y:S01]  /*182c0*/  FFMA.FTZ R17, R0.reuse, R4.reuse, R17 ;  /* 0x0000000400117223 */ /* 0x0c0fe20000010011 */
[----:B------:R-:W-:Y:S01]  /*182d0*/  FSEL R165, R165, -INF , !P5 ;  /* 0xff800000a5a57808 */ /* 0x000fe20006800000 */
[----:B------:R-:W-:Y:S01]  /*182e0*/  FFMA.FTZ R19, R0, R4, R19 ;  /* 0x0000000400137223 */ /* 0x000fe20000010013 */
[----:B------:R-:W-:-:S02]  /*182f0*/  ISETP.GE.AND P5, PT, R6, R3, PT ;  /* 0x000000030600720c */ /* 0x000fc40003fa6270 */
[----:B------:R-:W-:Y:S02]  /*18300*/  ISETP.GE.AND P6, PT, R8, R135, PT ;  /* 0x000000870800720c */ /* 0x000fe40003fc6270 */
[----:B------:R-:W-:Y:S02]  /*18310*/  FSEL R161, R17, -INF , !P5 ;  /* 0xff80000011a17808 */ /* 0x000fe40006800000 */
[----:B------:R-:W-:Y:S02]  /*18320*/  ISETP.GT.AND P5, PT, R168, R195, PT ;  /* 0x000000c3a800720c */ /* 0x000fe40003fa4270 */
[----:B------:R-:W-:Y:S02]  /*18330*/  FSEL R159, R159, -INF , !P6 ;  /* 0xff8000009f9f7808 */ /* 0x000fe40007000000 */
[----:B------:R-:W-:-:S04]  /*18340*/  ISETP.GE.AND P6, PT, R6, R135, PT ;  /* 0x000000870600720c */ /* 0x000fc80003fc6270 */
[----:B------:R-:W-:-:S05]  /*18350*/  FSEL R153, R19, -INF , !P6 ;  /* 0xff80000013997808 */ /* 0x000fca0007000000 */
[----:B------:R-:W-:Y:S05]  /*18360*/  @!P5 BRA `(.L_x_3428) ;  /* 0x000000080038d947 */ /* 0x000fea0003800000 */
[----:B------:R-:W-:Y:S05]  /*18370*/  BRA.U !UP0, `(.L_x_3429) ;  /* 0x0000000108fc7547 */ /* 0x000fea000b800000 */
[----:B------:R-:W1:Y:S01]  /*18380*/  LDC R5, c[0x0][0x4f0] ;  /* 0x00013c00ff057b82 */ /* 0x000e620000000800 */
[----:B------:R-:W-:Y:S01]  /*18390*/  IMAD.MOV.U32 R10, RZ, RZ, RZ ;  /* 0x000000ffff0a7224 */ /* 0x000fe200078e00ff */
[----:B------:R-:W-:Y:S01]  /*183a0*/  SHF.L.U32 R8, R168, 0x6, RZ ;  /* 0x00000006a8087819 */ /* 0x000fe200000006ff */
[----:B------:R-:W-:Y:S01]  /*183b0*/  VIADD R134, R134, 0xffffff80 ;  /* 0xffffff8086867836 */ /* 0x000fe20000000000 */
[----:B------:R-:W2:Y:S02]  /*183c0*/  LDCU.64 UR8, c[0x0][0x3b8] ;  /* 0x00007700ff0877ac */ /* 0x000ea40008000a00 */
[----:B------:R-:W-:Y:S01]  /*183d0*/  IABS R6, R8 ;  /* 0x0000000800067213 */ /* 0x000fe20000000000 */
[----:B------:R-:W3:Y:S01]  /*183e0*/  LDCU.64 UR10, c[0x0][0x3a0] ;  /* 0x00007400ff0a77ac */ /* 0x000ee20008000a00 */
[-C--:B-1----:R-:W-:Y:S02]  /*183f0*/  IABS R4, R5.reuse ;  /* 0x0000000500047213 */ /* 0x082fe40000000000 */
[----:B------:R-:W-:-:S02]  /*18400*/  LOP3.LUT R8, R8, R5, RZ, 0x3c, !PT ;  /* 0x0000000508087212 */ /* 0x000fc400078e3cff */
[----:B------:R-:W1:Y:S08]  /*18410*/  I2F.RP R9, R4 ;  /* 0x0000000400097306 */ /* 0x000e700000209400 */
[----:B-1----:R-:W1:Y:S02]  /*18420*/  MUFU.RCP R11, R9 ;  /* 0x00000009000b7308 */ /* 0x002e640000001000 */
[----:B-1----:R-:W-:Y:S01]  /*18430*/  VIADD R11, R11, 0xffffffe ;  /* 0x0ffffffe0b0b7836 */ /* 0x002fe20000000000 */
[----:B------:R-:W-:-:S02]  /*18440*/  IABS R9, R134 ;  /* 0x0000008600097213 */ /* 0x000fc40000000000 */
[----:B------:R-:W-:-:S03]  /*18450*/  LOP3.LUT R134, R134, R5, RZ, 0x3c, !PT ;  /* 0x0000000586867212 */ /* 0x000fc600078e3cff */
[----:B------:R-:W1:Y:S02]  /*18460*/  F2I.FTZ.U32.TRUNC.NTZ R11, R11 ;  /* 0x0000000b000b7305 */ /* 0x000e64000021f000 */
[----:B-1----:R-:W-:-:S04]  /*18470*/  IMAD.MOV R3, RZ, RZ, -R11 ;  /* 0x000000ffff037224 */ /* 0x002fc800078e0a0b */
[----:B------:R-:W-:-:S04]  /*18480*/  IMAD R3, R3, R4, RZ ;  /* 0x0000000403037224 */ /* 0x000fc800078e02ff */
[----:B------:R-:W-:-:S06]  /*18490*/  IMAD.HI.U32 R3, R11, R3, R10 ;  /* 0x000000030b037227 */ /* 0x000fcc00078e000a */
[----:B------:R-:W-:-:S05]  /*184a0*/  IMAD.HI.U32 R10, R3, R6, RZ ;  /* 0x00000006030a7227 */ /* 0x000fca00078e00ff */
[----:B------:R-:W-:-:S05]  /*184b0*/  IADD3 R11, PT, PT, -R10, RZ, RZ ;  /* 0x000000ff0a0b7210 */ /* 0x000fca0007ffe1ff */
[----:B------:R-:W-:Y:S02]  /*184c0*/  IMAD R11, R4, R11, R6 ;  /* 0x0000000b040b7224 */ /* 0x000fe400078e0206 */
[----:B------:R-:W-:-:S03]  /*184d0*/  IMAD.HI.U32 R6, R3, R9, RZ ;  /* 0x0000000903067227 */ /* 0x000fc600078e00ff */
[----:B------:R-:W-:Y:S01]  /*184e0*/  ISETP.GT.U32.AND P5, PT, R4, R11, PT ;  /* 0x0000000b0400720c */ /* 0x000fe20003fa4070 */
[----:B------:R-:W-:-:S04]  /*184f0*/  IMAD.MOV R3, RZ, RZ, -R6 ;  /* 0x000000ffff037224 */ /* 0x000fc800078e0a06 */
[----:B------:R-:W-:Y:S01]  /*18500*/  IMAD R3, R4, R3, R9 ;  /* 0x0000000304037224 */ /* 0x000fe200078e0209 */
[----:B------:R-:W-:-:S07]  /*18510*/  LOP3.LUT R9, RZ, R5, RZ, 0x33, !PT ;  /* 0x00000005ff097212 */ /* 0x000fce00078e33ff */
        /* <DEDUP_REMOVED lines=37> */
.L_x_3429:
        /* <DEDUP_REMOVED lines=8> */
.L_x_3430:
        /* <DEDUP_REMOVED lines=70> */
.L_x_3428:
        /* <DEDUP_REMOVED lines=21> */
[----:B------:R-:W3:Y:S04]  /*18da0*/  SHFL.BFLY PT, R4, R9, 0x2, 0x1f ;  /* 0x0c401f0009047f89 */ /* 0x000ee800000e0000 */
[----:B------:R-:W-:Y:S01]  /*18db0*/  LDSM.16.MT88.4 R12, [R186+0xc000] ;  /* 0x00c00000ba0c783b */ /* 0x000fe20000004200 */
        /* <DEDUP_REMOVED lines=12> */
[----:B------:R-:W-:Y:S01]  /*18e80*/  FADD.FTZ R5, R132, -R5 ;  /* 0x8000000584057221 */ /* 0x000fe20000010000 */
[----:B------:R-:W-:Y:S01]  /*18e90*/  ISETP.GT.AND P2, PT, R168, R195, PT ;  /* 0x000000c3a800720c */ /* 0x000fe20003f44270 */
[--C-:B------:R-:W-:Y:S01]  /*18ea0*/  FFMA.FTZ R155, R155, UR4, -R154.reuse ;  /* 0x000000049b9b7c23 */ /* 0x100fe2000801089a */
[----:B------:R-:W-:Y:S01]  /*18eb0*/  FSEL R4, R3, RZ, P3 ;  /* 0x000000ff03047208 */ /* 0x000fe20001800000 */
[--C-:B------:R-:W-:Y:S01]  /*18ec0*/  FFMA.FTZ R169, R175, UR4, -R154.reuse ;  /* 0x00000004afa97c23 */ /* 0x100fe2000801089a */
[----:B------:R-:W-:Y:S01]  /*18ed0*/  FSEL R156, R156, RZ, P3 ;  /* 0x000000ff9c9c7208 */ /* 0x000fe20001800000 */
[----:B------:R1:W-:Y:S01]  /*18ee0*/  MUFU.EX2 R137, R155 ;  /* 0x0000009b00897308 */ /* 0x0003e20000000800 */
[----:B------:R-:W-:Y:S01]  /*18ef0*/  FFMA.FTZ R174, R177, UR4, -R154 ;  /* 0x00000004b1ae7c23 */ /* 0x000fe2000801089a */
[----:B------:R-:W-:Y:S01]  /*18f00*/  FADD.FTZ R4, R133, -R4 ;  /* 0x8000000485047221 */ /* 0x000fe20000010000 */
[----:B------:R-:W-:Y:S01]  /*18f10*/  FFMA.FTZ R176, R7, UR4, -R154 ;  /* 0x0000000407b07c23 */ /* 0x000fe2000801089a */
[--C-:B------:R-:W-:Y:S01]  /*18f20*/  FFMA.FTZ R173, R173, UR4, -R156.reuse ;  /* 0x00000004adad7c23 */ /* 0x100fe2000801089c */
[--C-:B------:R-:W-:Y:S01]  /*18f30*/  FFMA.FTZ R172, R215, UR4, -R156.reuse ;  /* 0x00000004d7ac7c23 */ /* 0x100fe2000801089c */
[--C-:B------:R-:W-:Y:S01]  /*18f40*/  FFMA.FTZ R171, R179, UR4, -R156.reuse ;  /* 0x00000004b3ab7c23 */ /* 0x100fe2000801089c */
[--C-:B------:R-:W-:Y:S01]  /*18f50*/  FFMA.FTZ R170, R217, UR4, -R156.reuse ;  /* 0x00000004d9aa7c23 */ /* 0x100fe2000801089c */
[----:B------:R-:W-:Y:S01]  /*18f60*/  FMUL.FTZ R177, R4, UR4 ;  /* 0x0000000404b17c20 */ /* 0x000fe20008410000 */
[----:B------:R-:W-:Y:S01]  /*18f70*/  FMUL.FTZ R175, R5, UR4 ;  /* 0x0000000405af7c20 */ /* 0x000fe20008410000 */
[----:B------:R-:W-:Y:S01]  /*18f80*/  MUFU.EX2 R173, R173 ;  /* 0x000000ad00ad7308 */ /* 0x000fe20000000800 */
[----:B------:R-:W-:Y:S01]  /*18f90*/  IADD3 R179, PT, PT, R186, 0xc040, RZ ;  /* 0x0000c040bab37810 */ /* 0x000fe20007ffe0ff */
[--C-:B------:R-:W-:Y:S01]  /*18fa0*/  FFMA.FTZ R188, R187, UR4, -R156.reuse ;  /* 0x00000004bbbc7c23 */ /* 0x100fe2000801089c */
[----:B------:R-:W-:Y:S01]  /*18fb0*/  @P0 IADD3 R179, PT, PT, R16, -0x40, RZ ;  /* 0xffffffc010b30810 */ /* 0x000fe20007ffe0ff */
[--C-:B------:R-:W-:Y:S01]  /*18fc0*/  FFMA.FTZ R190, R189, UR4, -R156.reuse ;  /* 0x00000004bdbe7c23 */ /* 0x100fe2000801089c */
[--C-:B------:R-:W-:Y:S01]  /*18fd0*/  FFMA.FTZ R183, R183, UR4, -R156.reuse ;  /* 0x00000004b7b77c23 */ /* 0x100fe2000801089c */
[----:B------:R-:W-:Y:S01]  /*18fe0*/  FFMA.FTZ R187, R213, UR4, -R156 ;  /* 0x00000004d5bb7c23 */ /* 0x000fe2000801089c */
[C---:B-1----:R-:W-:Y:S01]  /*18ff0*/  IADD3 R155, PT, PT, R178.reuse, R186, RZ ;  /* 0x000000bab29b7210 */ /* 0x042fe20007ffe0ff */
[----:B------:R-:W1:Y:S01]  /*19000*/  MUFU.EX2 R172, R172 ;  /* 0x000000ac00ac7308 */ /* 0x000e620000000800 */
[----:B------:R-:W-:Y:S01]  /*19010*/  IADD3 R178, PT, PT, R178, R179, RZ ;  /* 0x000000b3b2b27210 */ /* 0x000fe20007ffe0ff */
[----:B------:R-:W-:Y:S01]  /*19020*/  LDSM.16.MT88.4 R28, [R179] ;  /* 0x00000000b31c783b */ /* 0x000fe20000004200 */
[--C-:B------:R-:W-:Y:S01]  /*19030*/  FFMA.FTZ R189, R143, UR4, -R154.reuse ;  /* 0x000000048fbd7c23 */ /* 0x100fe2000801089a */
[--C-:B------:R-:W-:Y:S01]  /*19040*/  FFMA.FTZ R192, R141, UR4, -R154.reuse ;  /* 0x000000048dc07c23 */ /* 0x100fe2000801089a */
[--C-:B------:R-:W-:Y:S01]  /*19050*/  FFMA.FTZ R194, R211, UR4, -R154.reuse ;  /* 0x00000004d3c27c23 */ /* 0x100fe2000801089a */
[----:B------:R-:W2:Y:S01]  /*19060*/  LDSM.16.MT88.4 R20, [R155+0xc000] ;  /* 0x00c000009b14783b */ /* 0x000ea20000004200 */
[----:B------:R-:W-:Y:S01]  /*19070*/  FFMA.FTZ R191, R191, UR4, -R154 ;  /* 0x00000004bfbf7c23 */ /* 0x000fe2000801089a */
[----:B------:R-:W-:Y:S01]  /*19080*/  MUFU.EX2 R171, R171 ;  /* 0x000000ab00ab7308 */ /* 0x000fe20000000800 */
[--C-:B------:R-:W-:Y:S01]  /*19090*/  FFMA.FTZ R204, R207, UR4, -R156.reuse ;  /* 0x00000004cfcc7c23 */ /* 0x100fe2000801089c */
[----:B------:R-:W-:Y:S01]  /*190a0*/  LDSM.16.MT88.4 R140, [R186+0xc800] ;  /* 0x00c80000ba8c783b */ /* 0x000fe20000004200 */
[--C-:B------:R-:W-:Y:S01]  /*190b0*/  FFMA.FTZ R193, R193, UR4, -R156.reuse ;  /* 0x00000004c1c17c23 */ /* 0x100fe2000801089c */
[--C-:B------:R-:W-:Y:S01]  /*190c0*/  FFMA.FTZ R205, R205, UR4, -R156.reuse ;  /* 0x00000004cdcd7c23 */ /* 0x100fe2000801089c */
[----:B------:R-:W-:Y:S01]  /*190d0*/  FFMA.FTZ R206, R167, UR4, -R156 ;  /* 0x00000004a7ce7c23 */ /* 0x000fe2000801089c */
[----:B------:R-:W-:Y:S01]  /*190e0*/  LDSM.16.MT88.4 R132, [R155+0xc800] ;  /* 0x00c800009b84783b */ /* 0x000fe20000004200 */
[--C-:B------:R-:W-:Y:S01]  /*190f0*/  FFMA.FTZ R207, R149, UR4, -R154.reuse ;  /* 0x0000000495cf7c23 */ /* 0x100fe2000801089a */
[----:B------:R-:W3:Y:S01]  /*19100*/  MUFU.EX2 R170, R170 ;  /* 0x000000aa00aa7308 */ /* 0x000ee20000000800 */
[----:B-1----:R-:W-:Y:S01]  /*19110*/  F2FP.BF16.F32.PACK_AB R4, R172, R173 ;  /* 0x000000adac04723e */ /* 0x002fe200000010ff */
[--C-:B------:R-:W-:Y:S01]  /*19120*/  FFMA.FTZ R208, R151, UR4, -R154.reuse ;  /* 0x0000000497d07c23 */ /* 0x100fe2000801089a */
[--C-:B------:R-:W-:Y:S01]  /*19130*/  FFMA.FTZ R211, R147, UR4, -R154.reuse ;  /* 0x0000000493d37c23 */ /* 0x100fe2000801089a */
[----:B------:R-:W-:Y:S01]  /*19140*/  FFMA.FTZ R212, R145, UR4, -R154 ;  /* 0x0000000491d47c23 */ /* 0x000fe2000801089a */
[----:B------:R-:W-:Y:S01]  /*19150*/  LDSM.16.MT88.4 R148, [R178+0x1000] ;  /* 0x00100000b294783b */ /* 0x000fe20000004200 */
[--C-:B------:R-:W-:Y:S01]  /*19160*/  FFMA.FTZ R216, R165, UR4, -R156.reuse ;  /* 0x00000004a5d87c23 */ /* 0x100fe2000801089c */
[--C-:B------:R-:W-:Y:S01]  /*19170*/  FFMA.FTZ R213, R163, UR4, -R156.reuse ;  /* 0x00000004a3d57c23 */ /* 0x100fe2000801089c */
[----:B------:R-:W-:Y:S01]  /*19180*/  MUFU.EX2 R176, R176 ;  /* 0x000000b000b07308 */ /* 0x000fe20000000800 */
[----:B------:R-:W-:Y:S01]  /*19190*/  LDSM.16.MT88.4 R164, [R179+0x1800] ;  /* 0x00180000b3a4783b */ /* 0x000fe20000004200 */
[--C-:B------:R-:W-:Y:S01]  /*191a0*/  FFMA.FTZ R214, R152, UR4, -R156.reuse ;  /* 0x0000000498d67c23 */ /* 0x100fe2000801089c */
[----:B------:R-:W-:Y:S01]  /*191b0*/  FFMA.FTZ R215, R161, UR4, -R156 ;  /* 0x00000004a1d77c23 */ /* 0x000fe2000801089c */
[--C-:B------:R-:W-:Y:S01]  /*191c0*/  FFMA.FTZ R217, R157, UR4, -R154.reuse ;  /* 0x000000049dd97c23 */ /* 0x100fe2000801089a */
[--C-:B------:R-:W-:Y:S01]  /*191d0*/  FFMA.FTZ R218, R159, UR4, -R154.reuse ;  /* 0x000000049fda7c23 */ /* 0x100fe2000801089a */
[--C-:B------:R-:W-:Y:S01]  /*191e0*/  FFMA.FTZ R138, R138, UR4, -R154.reuse ;  /* 0x000000048a8a7c23 */ /* 0x100fe2000801089a */
[----:B------:R-:W-:Y:S01]  /*191f0*/  FFMA.FTZ R219, R153, UR4, -R154 ;  /* 0x0000000499db7c23 */ /* 0x000fe2000801089a */
[----:B------:R-:W1:Y:S01]  /*19200*/  MUFU.EX2 R169, R169 ;  /* 0x000000a900a97308 */ /* 0x000e620000000800 */
[----:B---3--:R-:W-:Y:S01]  /*19210*/  F2FP.BF16.F32.PACK_AB R6, R170, R171 ;  /* 0x000000abaa06723e */ /* 0x008fe200000010ff */
[----:B------:R-:W-:Y:S01]  /*19220*/  LDSM.16.MT88.4 R156, [R179+0x5800] ;  /* 0x00580000b39c783b */ /* 0x000fe20000004200 */
[----:B------:R-:W-:-:S03]  /*19230*/  @P2 IADD3 R136, PT, PT, R136, -0x3, RZ ;  /* 0xfffffffd88882810 */ /* 0x000fc60007ffe0ff */
[----:B------:R-:W-:Y:S02]  /*19240*/  LDSM.16.MT88.4 R160, [R186+0xd800] ;  /* 0x00d80000baa0783b */ /* 0x000fe40000004200 */
[----:B------:R-:W3:Y:S08]  /*19250*/  MUFU.EX2 R174, R174 ;  /* 0x000000ae00ae7308 */ /* 0x000ef00000000800 */
[----:B------:R-:W4:Y:S01]  /*19260*/  MUFU.EX2 R177, R177 ;  /* 0x000000b100b17308 */ /* 0x000f220000000800 */
[----:B-1----:R-:W-:-:S07]  /*19270*/  F2FP.BF16.F32.PACK_AB R5, R169, R176 ;  /* 0x000000b0a905723e */ /* 0x002fce00000010ff */
[----:B------:R-:W1:Y:S01]  /*19280*/  MUFU.EX2 R175, R175 ;  /* 0x000000af00af7308 */ /* 0x000e620000000800 */
[----:B---3--:R-:W-:-:S07]  /*19290*/  F2FP.BF16.F32.PACK_AB R7, R174, R137 ;  /* 0x00000089ae07723e */ /* 0x008fce00000010ff */
        /* <DEDUP_REMOVED lines=13> */
[----:B------:R-:W1:Y:S01]  /*19370*/  LDSM.16.MT88.4 R36, [R178] ;  /* 0x00000000b224783b */ /* 0x000e620000004200 */
[-C--:B------:R-:W-:Y:S01]  /*19380*/  FMUL.FTZ R34, R54, R175.reuse ;  /* 0x000000af36227220 */ /* 0x080fe20000410000 */
[-C--:B------:R-:W-:Y:S01]  /*19390*/  FMUL.FTZ R35, R55, R175.reuse ;  /* 0x000000af37237220 */ /* 0x080fe20000410000 */
[-C--:B------:R-:W-:Y:S01]  /*193a0*/  FMUL.FTZ R26, R46, R175.reuse ;  /* 0x000000af2e1a7220 */ /* 0x080fe20000410000 */
[----:B------:R-:W3:Y:S01]  /*193b0*/  LDSM.16.MT88.4 R52, [R155+0xe000] ;  /* 0x00e000009b34783b */ /* 0x000ee20000004200 */
[C---:B--2---:R-:W-:Y:S01]  /*193c0*/  HMMA.16816.F32.BF16 R16, R4.reuse, R20, R16 ;  /* 0x000000140410723c */ /* 0x044fe20000041810 */
[----:B------:R-:W-:Y:S01]  /*193d0*/  FMUL.FTZ R27, R47, R175 ;  /* 0x000000af2f1b7220 */ /* 0x000fe20000410000 */
[-C--:B------:R-:W-:Y:S01]  /*193e0*/  FMUL.FTZ R48, R48, R177.reuse ;  /* 0x000000b130307220 */ /* 0x080fe20000410000 */
[----:B------:R-:W2:Y:S01]  /*193f0*/  LDSM.16.MT88.4 R44, [R186+0xe000] ;  /* 0x00e00000ba2c783b */ /* 0x000ea20000004200 */
        /* <DEDUP_REMOVED lines=62> */
[----:B------:R-:W3:Y:S01]  /*197e0*/  MUFU.EX2 R188, R188 ;  /* 0x000000bc00bc7308 */ /* 0x000ee20000000800 */
[C---:B--2---:R-:W-:Y:S01]  /*197f0*/  HMMA.16816.F32.BF16 R40, R4.reuse, R44, R40 ;  /* 0x0000002c0428723c */ /* 0x044fe20000041828 */
        /* <DEDUP_REMOVED lines=13> */
[----:B------:R-:W2:Y:S01]  /*198d0*/  LDSM.16.MT88.4 R84, [R155+0x10000] ;  /* 0x010000009b54783b */ /* 0x000ea20000004200 */
        /* <DEDUP_REMOVED lines=18> */
[----:B------:R-:W-:Y:S01]  /*19a00*/  FFMA.FTZ R176, R209, R175, R176 ;  /* 0x000000afd1b07223 */ /* 0x000fe200000100b0 */
[----:B------:R-:W-:-:S03]  /*19a10*/  FADD.FTZ R172, R172, R173 ;  /* 0x000000adacac7221 */ /* 0x000fc60000010000 */
[----:B------:R-:W-:Y:S01]  /*19a20*/  FADD.FTZ R176, R169, R176 ;  /* 0x000000b0a9b07221 */ /* 0x000fe20000010000 */
[----:B------:R-:W-:Y:S01]  /*19a30*/  FADD.FTZ R171, R171, R172 ;  /* 0x000000acabab7221 */ /* 0x000fe20000010000 */
[----:B------:R-:W-:Y:S01]  /*19a40*/  MUFU.EX2 R194, R194 ;  /* 0x000000c200c27308 */ /* 0x000fe20000000800 */
[----:B------:R-:W-:Y:S01]  /*19a50*/  HMMA.16816.F32.BF16 R12, R4, R14, R124 ;  /* 0x0000000e040c723c */ /* 0x000fe2000004187c */
[----:B------:R-:W4:Y:S01]  /*19a60*/  LDSM.16.MT88.4 R124, [R178+0x800] ;  /* 0x00080000b27c783b */ /* 0x000f220000004200 */
[----:B------:R-:W-:Y:S01]  /*19a70*/  FADD.FTZ R137, R137, R176 ;  /* 0x000000b089897221 */ /* 0x000fe20000010000 */
[----:B------:R-:W-:-:S03]  /*19a80*/  FADD.FTZ R170, R170, R171 ;  /* 0x000000abaaaa7221 */ /* 0x000fc60000010000 */
[----:B------:R-:W-:Y:S01]  /*19a90*/  FADD.FTZ R174, R174, R137 ;  /* 0x00000089aeae7221 */ /* 0x000fe20000010000 */
        /* <DEDUP_REMOVED lines=12> */
[----:B------:R-:W-:Y:S01]  /*19b60*/  HMMA.16816.F32.BF16 R76, R4, R78, R96 ;  /* 0x0000004e044c723c */ /* 0x000fe20000041860 */
[-C--:B------:R-:W-:Y:S01]  /*19b70*/  FMUL.FTZ R96, R112, R177.reuse ;  /* 0x000000b170607220 */ /* 0x080fe20000410000 */
[----:B------:R-:W-:Y:S01]  /*19b80*/  FMUL.FTZ R97, R113, R177 ;  /* 0x000000b171617220 */ /* 0x000fe20000410000 */
[-C--:B------:R-:W-:Y:S01]  /*19b90*/  FMUL.FTZ R98, R114, R175.reuse ;  /* 0x000000af72627220 */ /* 0x080fe20000410000 */
[----:B------:R-:W-:-:S02]  /*19ba0*/  FMUL.FTZ R99, R115, R175 ;  /* 0x000000af73637220 */ /* 0x000fc40000410000 */
[----:B------:R-:W-:Y:S01]  /*19bb0*/  LDSM.16.MT88.4 R112, [R186+0x10800] ;  /* 0x01080000ba70783b */ /* 0x000fe20000004200 */
[----:B------:R-:W-:Y:S01]  /*19bc0*/  MUFU.EX2 R206, R206 ;  /* 0x000000ce00ce7308 */ /* 0x000fe20000000800 */
[C---:B---3--:R-:W-:Y:S07]  /*19bd0*/  HMMA.16816.F32.BF16 R88, R4.reuse, R92, R88 ;  /* 0x0000005c0458723c */ /* 0x048fee0000041858 */
[----:B------:R-:W-:Y:S01]  /*19be0*/  MUFU.EX2 R207, R207 ;  /* 0x000000cf00cf7308 */ /* 0x000fe20000000800 */
[C---:B------:R-:W-:Y:S01]  /*19bf0*/  HMMA.16816.F32.BF16 R92, R4.reuse, R94, R120 ;  /* 0x0000005e045c723c */ /* 0x040fe20000041878 */
[----:B------:R-:W1:Y:S06]  /*19c00*/  LDSM.16.MT88.4 R120, [R186+0xe800] ;  /* 0x00e80000ba78783b */ /* 0x000e6c0000004200 */
[----:B------:R-:W-:Y:S01]  /*19c10*/  MUFU.EX2 R208, R208 ;  /* 0x000000d000d07308 */ /* 0x000fe20000000800 */
[C---:B--2---:R-:W-:Y:S07]  /*19c20*/  HMMA.16816.F32.BF16 R80, R4.reuse, R84, R80 ;  /* 0x000000540450723c */ /* 0x044fee0000041850 */
        /* <DEDUP_REMOVED lines=37> */
[----:B------:R-:W1:Y:S01]  /*19e80*/  MUFU.EX2 R219, R219 ;  /* 0x000000db00db7308 */ /* 0x000e620000000800 */
[----:B-----5:R-:W-:-:S02]  /*19e90*/  F2FP.BF16.F32.PACK_AB R153, R218, R217 ;  /* 0x000000d9da99723e */ /* 0x020fc400000010ff */
[C---:B--2---:R-:W-:Y:S08]  /*19ea0*/  HMMA.16816.F32.BF16 R48, R100.reuse, R116, R48 ;  /* 0x000000746430723c */ /* 0x044ff00000041830 */
[C---:B------:R-:W-:Y:S01]  /*19eb0*/  HMMA.16816.F32.BF16 R52, R100.reuse, R118, R52 ;  /* 0x000000766434723c */ /* 0x040fe20000041834 */
[----:B------:R-:W2:Y:S07]  /*19ec0*/  LDSM.16.MT88.4 R116, [R186+0xd000] ;  /* 0x00d00000ba74783b */ /* 0x000eae0000004200 */
[C---:B------:R-:W-:Y:S08]  /*19ed0*/  HMMA.16816.F32.BF16 R72, R100.reuse, R112, R72 ;  /* 0x000000706448723c */ /* 0x040ff00000041848 */
        /* <DEDUP_REMOVED lines=41> */
[----:B-----5:R-:W-:Y:S01]  /*1a170*/  HMMA.16816.F32.BF16 R116, R120, R112, R24 ;  /* 0x000000707874723c */ /* 0x020fe20000041818 */
[----:B------:R-:W-:-:S07]  /*1a180*/  FADD.FTZ R210, R215, R210 ;  /* 0x000000d2d7d27221 */ /* 0x000fce0000010000 */
[C---:B------:R-:W-:Y:S08]  /*1a190*/  HMMA.16816.F32.BF16 R112, R120.reuse, R114, R28 ;  /* 0x000000727870723c */ /* 0x040ff0000004181c */
[C---:B----4-:R-:W-:Y:S01]  /*1a1a0*/  HMMA.16816.F32.BF16 R28, R120.reuse, R124, R64 ;  /* 0x0000007c781c723c */ /* 0x050fe20000041840 */
        /* <DEDUP_REMOVED lines=21> */
[C---:B--2---:R-:W-:Y:S01]  /*1a300*/  HMMA.16816.F32.BF16 R76, R120.reuse, R44, R80 ;  /* 0x0000002c784c723c */ /* 0x044fe20000041850 */
[----:B------:R-:W2:Y:S07]  /*1a310*/  LDSM.16.MT88.4 R80, [R179+0x3800] ;  /* 0x00380000b350783b */ /* 0x000eae0000004200 */
[----:B------:R-:W-:Y:S01]  /*1a320*/  HMMA.16816.F32.BF16 R44, R120, R46, R84 ;  /* 0x0000002e782c723c */ /* 0x000fe20000041854 */
[----:B---3--:R-:W-:Y:S01]  /*1a330*/  F2FP.BF16.F32.PACK_AB R155, R219, R138 ;  /* 0x0000008adb9b723e */ /* 0x008fe200000010ff */
[----:B------:R-:W3:Y:S01]  /*1a340*/  LDSM.16.MT88.4 R84, [R178+0x1800] ;  /* 0x00180000b254783b */ /* 0x000ee20000004200 */
        /* <DEDUP_REMOVED lines=14> */
[C---:B--2---:R-:W-:Y:S08]  /*1a430*/  HMMA.16816.F32.BF16 R76, R152.reuse, R80, R56 ;  /* 0x00000050984c723c */ /* 0x044ff00000041838 */
[C---:B------:R-:W-:Y:S08]  /*1a440*/  HMMA.16816.F32.BF16 R80, R152.reuse, R82, R60 ;  /* 0x000000529850723c */ /* 0x040ff0000004183c */
[C---:B---3--:R-:W-:Y:S08]  /*1a450*/  HMMA.16816.F32.BF16 R52, R152.reuse, R84, R32 ;  /* 0x000000549834723c */ /* 0x048ff00000041820 */
        /* <DEDUP_REMOVED lines=8> */
[----:B----4-:R-:W-:Y:S01]  /*1a4e0*/  HMMA.16816.F32.BF16 R112, R152, R116, R132 ;  /* 0x000000749870723c */ /* 0x010fe20000041884 */
        /* <DEDUP_REMOVED lines=12> */
.L_x_3425:
[----:B------:R-:W-:-:S07]  /*1a5b0*/  IADD3 R136, PT, PT, R168, -0x1, RZ ;  /* 0xffffffffa8887810 */ /* 0x000fce0007ffe0ff */
.L_x_3431:
[----:B------:R-:W-:-:S13]  /*1a5c0*/  ISETP.GE.AND P2, PT, R136, R195, PT ;  /* 0x000000c38800720c */ /* 0x000fda0003f46270 */
        /* <DEDUP_REMOVED lines=9> */
[----:B------:R-:W-:Y:S01]  /*1a660*/  MOV R205, RZ ;  /* 0x000000ff00cd7202 */ /* 0x000fe20000000f00 */
[----:B------:R-:W-:Y:S01]  /*1a670*/  VIADD R208, R136, 0x1 ;  /* 0x0000000188d07836 */ /* 0x000fe20000000000 */
        /* <DEDUP_REMOVED lines=11> */
.L_x_3436:
[----:B------:R-:W-:Y:S01]  /*1a730*/  @!P4 IADD3 R12, P0, PT, RZ, -R205, RZ ;  /* 0x800000cdff0cc210 */ /* 0x000fe20007f1e0ff */
[----:B------:R-:W1:Y:S01]  /*1a740*/  S2R R185, SR_TID.X ;  /* 0x0000000000b97919 */ /* 0x000e620000002100 */
[----:B------:R-:W5:Y:S01]  /*1a750*/  @!P4 LDC R10, c[0x0][0x3c0] ;  /* 0x0000f000ff0acb82 */ /* 0x000f620000000800 */
[----:B------:R-:W-:Y:S07]  /*1a760*/  DEPBAR.LE SB0, 0x0 ;  /* 0x000080000000791a */ /* 0x000fee0000000000 */
[----:B------:R-:W-:Y:S01]  /*1a770*/  BAR.SYNC.DEFER_BLOCKING 0x0 ;  /* 0x0000000000007b1d */ /* 0x000fe20000010000 */
[----:B------:R-:W-:Y:S01]  /*1a780*/  IMAD.MOV.U32 R14, RZ, RZ, R199 ;  /* 0x000000ffff0e7224 */ /* 0x000fe200078e00c7 */
        /* <DEDUP_REMOVED lines=14> */
[----:B------:R-:W-:Y:S01]  /*1a870*/  LOP3.LUT R5, R182, 0x200, R7, 0xf8, !PT ;  /* 0x00000200b6057812 */ /* 0x000fe200078ef807 */
[----:B------:R-:W1:Y:S01]  /*1a880*/  LDC R9, c[0x0][0x3c4] ;  /* 0x0000f100ff097b82 */ /* 0x000e620000000800 */
[----:B------:R-:W-:Y:S02]  /*1a890*/  LOP3.LUT R211, R211, 0x1f8, R8, 0x78, !PT ;  /* 0x000001f8d3d37812 */ /* 0x000fe400078e7808 */
[----:B------:R-:W-:Y:S01]  /*1a8a0*/  @!P4 SHF.R.S64 R15, R12, 0x1f, R13 ;  /* 0x0000001f0c0fc819 */ /* 0x000fe2000000100d */
[----:B------:R-:W-:Y:S01]  /*1a8b0*/  IMAD.MOV.U32 R12, RZ, RZ, R198 ;  /* 0x000000ffff0c7224 */ /* 0x000fe200078e00c6 */
[----:B------:R-:W-:Y:S02]  /*1a8c0*/  LOP3.LUT R172, R5, R6, R4, 0xf6, !PT ;  /* 0x0000000605ac7212 */ /* 0x000fe400078ef604 */
[----:B------:R-:W-:Y:S02]  /*1a8d0*/  LOP3.LUT R194, R7, 0x400, RZ, 0xc0, !PT ;  /* 0x0000040007c27812 */ /* 0x000fe400078ec0ff */
[----:B------:R-:W-:Y:S02]  /*1a8e0*/  ISETP.GE.AND P3, PT, R11, UR12, PT ;  /* 0x0000000c0b007c0c */ /* 0x000fe4000bf66270 */
[----:B------:R-:W-:Y:S02]  /*1a8f0*/  LOP3.LUT R5, R6, 0x8, R185, 0x78, !PT ;  /* 0x0000000806057812 */ /* 0x000fe400078e78b9 */
[----:B------:R-:W-:Y:S02]  /*1a900*/  LOP3.LUT R211, R211, 0x1e00, R8, 0xf8, !PT ;  /* 0x00001e00d3d37812 */ /* 0x000fe400078ef808 */
[----:B------:R-:W-:Y:S01]  /*1a910*/  LOP3.LUT R11, R11, 0x80, RZ, 0xfc, !PT ;  /* 0x000000800b0b7812 */ /* 0x000fe200078efcff */
[----:B------:R-:W-:Y:S01]  /*1a920*/  IMAD R194, R5, 0x2, R194 ;  /* 0x0000000205c27824 */ /* 0x000fe200078e02c2 */
[----:B------:R-:W-:Y:S02]  /*1a930*/  @!P4 IADD3 R198, P0, PT, R198, R15, RZ ;  /* 0x0000000fc6c6c210 */ /* 0x000fe40007f1e0ff */
[----:B------:R-:W-:Y:S02]  /*1a940*/  ISETP.GE.AND P1, PT, R11, UR12, PT ;  /* 0x0000000c0b007c0c */ /* 0x000fe4000bf26270 */
[----:B------:R-:W-:Y:S02]  /*1a950*/  @!P4 LEA.HI.X.SX32 R199, R13, R199, 0x1, P0 ;  /* 0x000000c70dc7c211 */ /* 0x000fe400000f0eff */
[----:B------:R-:W-:Y:S01]  /*1a960*/  LEA R211, R211, UR5, 0x1 ;  /* 0x00000005d3d37c11 */ /* 0x000fe2000f8e08ff */
[----:B------:R-:W-:Y:S08]  /*1a970*/  @!P4 BRA `(.L_x_3433) ;  /* 0x0000000000f4c947 */ /* 0x000ff00003800000 */
[----:B------:R-:W-:Y:S01]  /*1a980*/  VIADD R7, R207, 0xffffffc0 ;  /* 0xffffffc0cf077836 */ /* 0x000fe20000000000 */
[----:B------:R-:W2:Y:S01]  /*1a990*/  LDC R4, c[0x0][0x4f0] ;  /* 0x00013c00ff047b82 */ /* 0x000ea20000000800 */
[----:B------:R-:W-:Y:S03]  /*1a9a0*/  MOV R10, RZ ;  /* 0x000000ff000a7202 */ /* 0x000fe60000000f00 */
[----:B------:R-:W-:Y:S02]  /*1a9b0*/  IABS R8, R7 ;  /* 0x0000000700087213 */ /* 0x000fe40000000000 */
[-C--:B--2---:R-:W-:Y:S02]  /*1a9c0*/  IABS R6, R4.reuse ;  /* 0x0000000400067213 */ /* 0x084fe40000000000 */
[----:B------:R-:W-:Y:S02]  /*1a9d0*/  LOP3.LUT R7, R7, R4, RZ, 0x3c, !PT ;  /* 0x0000000407077212 */ /* 0x000fe400078e3cff */
[----:B------:R-:W2:Y:S10]  /*1a9e0*/  I2F.RP R13, R6 ;  /* 0x00000006000d7306 */ /* 0x000eb40000209400 */
[----:B--2---:R-:W2:Y:S02]  /*1a9f0*/  MUFU.RCP R5, R13 ;  /* 0x0000000d00057308 */ /* 0x004ea40000001000 */
[----:B--2---:R-:W-:Y:S08]  /*1aa00*/  VIADD R11, R5, 0xffffffe ;  /* 0x0ffffffe050b7836 */ /* 0x004ff00000000000 */
[----:B------:R-:W2:Y:S02]  /*1aa10*/  F2I.FTZ.U32.TRUNC.NTZ R11, R11 ;  /* 0x0000000b000b7305 */ /* 0x000ea4000021f000 */
[--C-:B--2---:R-:W-:Y:S04]  /*1aa20*/  IMAD.MOV R5, RZ, RZ, -R11.reuse ;  /* 0x000000ffff057224 */ /* 0x104fe800078e0a0b */
        /* <DEDUP_REMOVED lines=18> */
[-C--:B------:R-:W-:Y:S01]  /*1ab50*/  LOP3.LUT R6, R207, R4.reuse, RZ, 0x3c, !PT ;  /* 0x00000004cf067212 */ /* 0x080fe200078e3cff */
[----:B------:R-:W2:Y:S04]  /*1ab60*/  LDC.64 R10, c[0x0][0x3c0] ;  /* 0x0000f000ff0a7b82 */ /* 0x000ea80000000a00 */
        /* <DEDUP_REMOVED lines=16> */
[----:B------:R-:W5:Y:S03]  /*1ac70*/  LDG.E R5, desc[UR6][R18.64] ;  /* 0x0000000612057981 */ /* 0x000f66000c1e1900 */
[-C--:B--2---:R-:W-:Y:S01]  /*1ac80*/  IMAD.WIDE.U32 R16, R7, R10.reuse, RZ ;  /* 0x0000000a07107225 */ /* 0x084fe200078e00ff */
        /* <DEDUP_REMOVED lines=12> */
.L_x_3433:
[----:B------:R-:W-:Y:S01]  /*1ad50*/  @!PT LDS RZ, [RZ] ;  /* 0x00000000fffff984 */ /* 0x000fe20000000800 */
[----:B------:R-:W-:Y:S01]  /*1ad60*/  @!PT LDS RZ, [RZ] ;  /* 0x00000000fffff984 */ /* 0x000fe20000000800 */
[----:B------:R-:W-:Y:S01]  /*1ad70*/  @!PT LDS RZ, [RZ] ;  /* 0x00000000fffff984 */ /* 0x000fe20000000800 */
[----:B------:R-:W-:Y:S01]  /*1ad80*/  @!P3 LDGSTS.E.BYPASS.LTC128B.128 [R211+0xc000], desc[UR6][R198.64] ;  /* 0x0c000000c6d3bfae */ /* 0x000fe2000b981a06 */
[C---:B------:R-:W-:Y:S01]  /*1ad90*/  LEA R6, P0, R10.reuse, R198, 0x5 ;  /* 0x000000c60a067211 */ /* 0x040fe200078028ff */
[C---:B------:R-:W-:Y:S01]  /*1ada0*/  IMAD.SHL.U32 R4, R10.reuse, 0x20, RZ ;  /* 0x000000200a047824 */ /* 0x040fe200078e00ff */
[C-C-:B-1----:R-:W-:Y:S01]  /*1adb0*/  SHF.L.U64.HI R5, R10.reuse, 0x5, R9.reuse ;  /* 0x000000050a057819 */ /* 0x142fe20000010209 */
[----:B------:R-:W-:Y:S01]  /*1adc0*/  @P3 STS.128 [R211+0xc000], RZ ;  /* 0x00c000ffd3003388 */ /* 0x000fe20000000c00 */
[----:B------:R-:W-:Y:S01]  /*1add0*/  LEA.HI.X R7, R10, R199, R9, 0x5, P0 ;  /* 0x000000c70a077211 */ /* 0x000fe200000f2c09 */
[----:B------:R-:W-:Y:S01]  /*1ade0*/  VIADD R190, R194, UR5 ;  /* 0x00000005c2be7c36 */ /* 0x000fe20008000000 */
[----:B------:R-:W-:Y:S01]  /*1adf0*/  IADD3 R8, P5, PT, R4, R6, RZ ;  /* 0x0000000604087210 */ /* 0x000fe20007fbe0ff */
        /* <DEDUP_REMOVED lines=8> */
[C---:B------:R-:W-:Y:S02]  /*1ae80*/  IMAD.X R9, R5.reuse, 0x1, R7, P5 ;  /* 0x0000000105097824 */ /* 0x040fe400028e0607 */
        /* <DEDUP_REMOVED lines=59> */
[----:B------:R-:W2:Y:S04]  /*1b240*/  LDSM.16.M88.4 R140, [R194+UR5+0x6800] ;  /* 0x00680005c28c783b */ /* 0x000ea80008000200 */
[----:B------:R-:W5:Y:S04]  /*1b250*/  LDSM.16.M88.4 R144, [R194+UR5+0x7000] ;  /* 0x00700005c290783b */ /* 0x000f680008000200 */
[----:B------:R-:W0:Y:S04]  /*1b260*/  LDGDEPBAR ;  /* 0x00000000000079af */ /* 0x000e280000000000 */
[----:B------:R-:W3:Y:S04]  /*1b270*/  LDSM.16.M88.4 R148, [R194+UR5+0x7800] ;  /* 0x00780005c294783b */ /* 0x000ee80008000200 */
[----:B------:R-:W-:Y:S04]  /*1b280*/  LDSM.16.M88.4 R152, [R193] ;  /* 0x00000000c198783b */ /* 0x000fe80000000200 */
[----:B------:R-:W4:Y:S04]  /*1b290*/  LDSM.16.M88.4 R156, [R191+0x6000] ;  /* 0x00600000bf9c783b */ /* 0x000f280000000200 */
[----:B------:R-:W4:Y:S04]  /*1b2a0*/  LDSM.16.M88.4 R160, [R191+0x6800] ;  /* 0x00680000bfa0783b */ /* 0x000f280000000200 */
[----:B------:R-:W-:Y:S04]  /*1b2b0*/  LDSM.16.M88.4 R168, [R191+0x8000] ;  /* 0x00800000bfa8783b */ /* 0x000fe80000000200 */
[----:B------:R-:W-:Y:S01]  /*1b2c0*/  LDSM.16.M88.4 R176, [R194+UR5+0xa000] ;  /* 0x00a00005c2b0783b */ /* 0x000fe20008000200 */
[C---:B-1----:R-:W-:Y:S08]  /*1b2d0*/  HMMA.16816.F32.BF16 R4, R132.reuse, R136, RZ ;  /* 0x000000888404723c */ /* 0x042ff000000418ff */
[C---:B------:R-:W-:Y:S01]  /*1b2e0*/  HMMA.16816.F32.BF16 R8, R132.reuse, R138, RZ ;  /* 0x0000008a8408723c */ /* 0x040fe200000418ff */
[----:B------:R-:W1:Y:S07]  /*1b2f0*/  LDSM.16.M88.4 R136, [R191+0x7000] ;  /* 0x00700000bf88783b */ /* 0x000e6e0000000200 */
[C---:B--2---:R-:W-:Y:S01]  /*1b300*/  HMMA.16816.F32.BF16 R12, R132.reuse, R140, RZ ;  /* 0x0000008c840c723c */ /* 0x044fe200000418ff */
[----:B------:R-:W-:Y:S05]  /*1b310*/  SEL R141, R180, 0xffffffc0, !P0 ;  /* 0xffffffc0b48d7807 */ /* 0x000fea0004000000 */
[C---:B------:R-:W-:Y:S02]  /*1b320*/  IMAD.IADD R192, R141.reuse, 0x1, R172 ;  /* 0x000000018dc07824 */ /* 0x040fe400078e02ac */
[C---:B------:R-:W-:Y:S01]  /*1b330*/  HMMA.16816.F32.BF16 R16, R132.reuse, R142, RZ ;  /* 0x0000008e8410723c */ /* 0x040fe200000418ff */
[----:B------:R-:W-:Y:S02]  /*1b340*/  IMAD.IADD R190, R141, 0x1, R190 ;  /* 0x000000018dbe7824 */ /* 0x000fe400078e02be */
[----:B------:R-:W-:Y:S01]  /*1b350*/  LDSM.16.M88.4 R140, [R192] ;  /* 0x00000000c08c783b */ /* 0x000fe20000000200 */
[C---:B------:R-:W-:Y:S02]  /*1b360*/  IMAD.IADD R189, R187.reuse, 0x1, R192 ;  /* 0x00000001bbbd7824 */ /* 0x040fe400078e02c0 */
[----:B------:R-:W-:Y:S02]  /*1b370*/  IMAD.IADD R188, R187, 0x1, R190 ;  /* 0x00000001bbbc7824 */ /* 0x000fe400078e02be */
[C---:B-----5:R-:W-:Y:S03]  /*1b380*/  HMMA.16816.F32.BF16 R20, R132.reuse, R144, RZ ;  /* 0x000000908414723c */ /* 0x060fe600000418ff */
[----:B------:R-:W-:Y:S05]  /*1b390*/  LDSM.16.M88.4 R164, [R188+0x6000] ;  /* 0x00600000bca4783b */ /* 0x000fea0000000200 */
[C---:B------:R-:W-:Y:S01]  /*1b3a0*/  HMMA.16816.F32.BF16 R24, R132.reuse, R146, RZ ;  /* 0x000000928418723c */ /* 0x040fe200000418ff */
[----:B------:R-:W-:Y:S07]  /*1b3b0*/  LDSM.16.M88.4 R144, [R190+0x6000] ;  /* 0x00600000be90783b */ /* 0x000fee0000000200 */
[C---:B---3--:R-:W-:Y:S08]  /*1b3c0*/  HMMA.16816.F32.BF16 R28, R132.reuse, R148, RZ ;  /* 0x00000094841c723c */ /* 0x048ff000000418ff */
[----:B------:R-:W-:Y:S01]  /*1b3d0*/  HMMA.16816.F32.BF16 R32, R132, R150, RZ ;  /* 0x000000968420723c */ /* 0x000fe200000418ff */
[----:B------:R-:W2:Y:S04]  /*1b3e0*/  LDSM.16.M88.4 R132, [R191+0x7800] ;  /* 0x00780000bf84783b */ /* 0x000ea80000000200 */
[----:B------:R-:W3:Y:S03]  /*1b3f0*/  LDSM.16.M88.4 R148, [R190+0x6800] ;  /* 0x00680000be94783b */ /* 0x000ee60000000200 */
[C---:B----4-:R-:W-:Y:S08]  /*1b400*/  HMMA.16816.F32.BF16 R4, R152.reuse, R156, R4 ;  /* 0x0000009c9804723c */ /* 0x050ff00000041804 */
        /* <DEDUP_REMOVED lines=211> */
.L_x_3435:
        /* <DEDUP_REMOVED lines=69> */
.L_x_3434:
[C---:B-1----:R-:W-:Y:S01]  /*1c590*/  IADD3 R132, PT, PT, R206.reuse, -0x1f, RZ ;  /* 0xffffffe1ce847810 */ /* 0x042fe20007ffe0ff */
[----:B------:R-:W-:Y:S01]  /*1c5a0*/  LDSM.16.MT88.4 R140, [R183+0xc000] ;  /* 0x00c00000b78c783b */ /* 0x000fe20000004200 */
[----:B------:R-:W-:Y:S02]  /*1c5b0*/  IADD3 R135, PT, PT, R206, -0x20, RZ ;  /* 0xffffffe0ce877810 */ /* 0x000fe40007ffe0ff */
[----:B------:R-:W-:Y:S02]  /*1c5c0*/  I2FP.F32.S32 R132, R132 ;  /* 0x0000008400847245 */ /* 0x000fe40000201400 */
[----:B------:R-:W-:Y:S02]  /*1c5d0*/  I2FP.F32.S32 R133, R206 ;  /* 0x000000ce00857245 */ /* 0x000fe40000201400 */
[----:B------:R-:W-:Y:S01]  /*1c5e0*/  I2FP.F32.S32 R135, R135 ;  /* 0x0000008700877245 */ /* 0x000fe20000201400 */
[CC--:B------:R-:W-:Y:S01]  /*1c5f0*/  FFMA.FTZ R5, R0.reuse, R132.reuse, R5 ;  /* 0x0000008400057223 */ /* 0x0c0fe20000010005 */
[----:B------:R-:W-:Y:S01]  /*1c600*/  FFMA.FTZ R7, R0, R132, R7 ;  /* 0x0000008400077223 */ /* 0x000fe20000010007 */
[----:B------:R-:W-:Y:S01]  /*1c610*/  IADD3 R132, PT, PT, R206, -0xf, RZ ;  /* 0xfffffff1ce847810 */ /* 0x000fe20007ffe0ff */
        /* <DEDUP_REMOVED lines=11> */
[----:B------:R-:W-:Y:S01]  /*1c6d0*/  I2FP.F32.S32 R133, R133 ;  /* 0x0000008500857245 */ /* 0x000fe20000201400 */
[----:B------:R-:W-:Y:S01]  /*1c6e0*/  LDSM.16.MT88.4 R152, [R183+0xe800] ;  /* 0x00e80000b798783b */ /* 0x000fe20000004200 */
[----:B------:R-:W-:Y:S02]  /*1c6f0*/  I2FP.F32.S32 R134, R134 ;  /* 0x0000008600867245 */ /* 0x000fe40000201400 */
        /* <DEDUP_REMOVED lines=8> */
[C---:B------:R-:W-:Y:S02]  /*1c780*/  IADD3 R135, PT, PT, R206.reuse, 0x8, RZ ;  /* 0x00000008ce877810 */ /* 0x040fe40007ffe0ff */
[----:B------:R-:W-:Y:S02]  /*1c790*/  I2FP.F32.S32 R132, R132 ;  /* 0x0000008400847245 */ /* 0x000fe40000201400 */
[C---:B------:R-:W-:Y:S02]  /*1c7a0*/  IADD3 R133, PT, PT, R206.reuse, -0x8, RZ ;  /* 0xfffffff8ce857810 */ /* 0x040fe40007ffe0ff */
[----:B------:R-:W-:Y:S01]  /*1c7b0*/  IADD3 R134, PT, PT, R206, -0x7, RZ ;  /* 0xfffffff9ce867810 */ /* 0x000fe20007ffe0ff */
[CC--:B------:R-:W-:Y:S01]  /*1c7c0*/  FFMA.FTZ R21, R0.reuse, R132.reuse, R21 ;  /* 0x0000008400157223 */ /* 0x0c0fe20000010015 */
[----:B------:R-:W-:Y:S01]  /*1c7d0*/  I2FP.F32.S32 R135, R135 ;  /* 0x0000008700877245 */ /* 0x000fe20000201400 */
[C---:B------:R-:W-:Y:S01]  /*1c7e0*/  FFMA.FTZ R23, R0.reuse, R132, R23 ;  /* 0x0000008400177223 */ /* 0x040fe20000010017 */
[----:B------:R-:W-:Y:S02]  /*1c7f0*/  I2FP.F32.S32 R133, R133 ;  /* 0x0000008500857245 */ /* 0x000fe40000201400 */
[----:B------:R-:W-:Y:S01]  /*1c800*/  I2FP.F32.S32 R134, R134 ;  /* 0x0000008600867245 */ /* 0x000fe20000201400 */
[-C--:B------:R-:W-:Y:S01]  /*1c810*/  FFMA.FTZ R24, R0, R135.reuse, R24 ;  /* 0x0000008700187223 */ /* 0x080fe20000010018 */
[----:B------:R-:W-:Y:S01]  /*1c820*/  FMNMX3.FTZ R132, R2, R4, R5, !PT ;  /* 0x0000000402847276 */ /* 0x000fe20007810005 */
[C---:B------:R-:W-:Y:S01]  /*1c830*/  FFMA.FTZ R26, R0.reuse, R135, R26 ;  /* 0x00000087001a7223 */ /* 0x040fe2000001001a */
[CC--:B------:R-:W-:Y:S01]  /*1c840*/  FFMA.FTZ R16, R0.reuse, R133.reuse, R16 ;  /* 0x0000008500107223 */ /* 0x0c0fe20000010010 */
[C---:B------:R-:W-:Y:S01]  /*1c850*/  FFMA.FTZ R18, R0.reuse, R133, R18 ;  /* 0x0000008500127223 */ /* 0x040fe20000010012 */
[CC--:B------:R-:W-:Y:S01]  /*1c860*/  FFMA.FTZ R17, R0.reuse, R134.reuse, R17 ;  /* 0x0000008600117223 */ /* 0x0c0fe20000010011 */
[----:B------:R-:W-:Y:S01]  /*1c870*/  FFMA.FTZ R19, R0, R134, R19 ;  /* 0x0000008600137223 */ /* 0x000fe20000010013 */
[----:B------:R-:W-:Y:S02]  /*1c880*/  FMNMX3.FTZ R135, R132, R8, R9, !PT ;  /* 0x0000000884877276 */ /* 0x000fe40007810009 */
[C---:B------:R-:W-:Y:S02]  /*1c890*/  IADD3 R134, PT, PT, R206.reuse, 0x9, RZ ;  /* 0x00000009ce867810 */ /* 0x040fe40007ffe0ff */
[----:B------:R-:W-:Y:S02]  /*1c8a0*/  IADD3 R133, PT, PT, R206, 0x10, RZ ;  /* 0x00000010ce857810 */ /* 0x000fe40007ffe0ff */
[----:B------:R-:W-:Y:S02]  /*1c8b0*/  FMNMX3.FTZ R136, R3, R6, R7, !PT ;  /* 0x0000000603887276 */ /* 0x000fe40007810007 */
[----:B------:R-:W-:Y:S02]  /*1c8c0*/  I2FP.F32.S32 R134, R134 ;  /* 0x0000008600867245 */ /* 0x000fe40000201400 */
[----:B------:R-:W-:Y:S02]  /*1c8d0*/  I2FP.F32.S32 R133, R133 ;  /* 0x0000008500857245 */ /* 0x000fe40000201400 */
[----:B------:R-:W-:Y:S01]  /*1c8e0*/  FMNMX3.FTZ R135, R135, R12, R13, !PT ;  /* 0x0000000c87877276 */ /* 0x000fe2000781000d */
[----:B------:R-:W-:Y:S01]  /*1c8f0*/  FFMA.FTZ R25, R0, R134, R25 ;  /* 0x0000008600197223 */ /* 0x000fe20000010019 */
[----:B------:R-:W-:Y:S01]  /*1c900*/  FMNMX3.FTZ R136, R136, R10, R11, !PT ;  /* 0x0000000a88887276 */ /* 0x000fe2000781000b */
[----:B------:R-:W-:Y:S01]  /*1c910*/  FFMA.FTZ R27, R0, R134, R27 ;  /* 0x00000086001b7223 */ /* 0x000fe2000001001b */
        /* <DEDUP_REMOVED lines=8> */
[C---:B------:R-:W-:Y:S01]  /*1c9a0*/  FFMA.FTZ R29, R0.reuse, R132, R29 ;  /* 0x00000084001d7223 */ /* 0x040fe2000001001d */
        /* <DEDUP_REMOVED lines=8> */
[CC--:B------:R-:W-:Y:S01]  /*1ca30*/  FFMA.FTZ R32, R0.reuse, R133.reuse, R32 ;  /* 0x0000008500207223 */ /* 0x0c0fe20000010020 */
[----:B------:R-:W-:Y:S01]  /*1ca40*/  FMNMX3.FTZ R135, R135, R28, R29, !PT ;  /* 0x0000001c87877276 */ /* 0x000fe2000781001d */
[----:B------:R-:W-:Y:S01]  /*1ca50*/  FFMA.FTZ R35, R0, R134, R35 ;  /* 0x0000008600237223 */ /* 0x000fe20000010023 */
        /* <DEDUP_REMOVED lines=13> */
[----:B-1----:R-:W-:Y:S02]  /*1cb30*/  FMNMX.FTZ R132, R135, R132, !PT ;  /* 0x0000008487847209 */ /* 0x002fe40007810000 */
[----:B--2---:R-:W-:Y:S03]  /*1cb40*/  FMNMX.FTZ R133, R136, R133, !PT ;  /* 0x0000008588857209 */ /* 0x004fe60007810000 */
[----:B------:R-:W-:Y:S01]  /*1cb50*/  FMUL.FTZ R163, R132, UR4 ;  /* 0x0000000484a37c20 */ /* 0x000fe20008410000 */
[C---:B------:R-:W-:Y:S01]  /*1cb60*/  FSETP.NEU.FTZ.AND P1, PT, R133.reuse, -INF , PT ;  /* 0xff8000008500780b */ /* 0x040fe20003f3d000 */
[C---:B------:R-:W-:Y:S01]  /*1cb70*/  FADD.FTZ R2, -R133.reuse, R2 ;  /* 0x0000000285027221 */ /* 0x040fe20000010100 */
[----:B------:R-:W-:Y:S03]  /*1cb80*/  FMUL.FTZ R164, R133, UR4 ;  /* 0x0000000485a47c20 */ /* 0x000fe60008410000 */
[----:B------:R-:W-:Y:S01]  /*1cb90*/  FMUL.FTZ R134, R2, UR4 ;  /* 0x0000000402867c20 */ /* 0x000fe20008410000 */
[----:B------:R-:W-:Y:S01]  /*1cba0*/  FADD.FTZ R2, -R132, R3 ;  /* 0x0000000384027221 */ /* 0x000fe20000010100 */
[----:B------:R-:W-:Y:S02]  /*1cbb0*/  FSEL R164, R164, RZ, P1 ;  /* 0x000000ffa4a47208 */ /* 0x000fe40000800000 */
[----:B------:R-:W-:Y:S01]  /*1cbc0*/  FSETP.NEU.FTZ.AND P1, PT, R132, -INF , PT ;  /* 0xff8000008400780b */ /* 0x000fe20003f3d000 */
[----:B------:R-:W-:Y:S01]  /*1cbd0*/  FMUL.FTZ R136, R2, UR4 ;  /* 0x0000000402887c20 */ /* 0x000fe20008410000 */
[----:B------:R1:W2:Y:S01]  /*1cbe0*/  MUFU.EX2 R3, R134 ;  /* 0x0000008600037308 */ /* 0x0002a20000000800 */
[--C-:B------:R-:W-:Y:S01]  /*1cbf0*/  FFMA.FTZ R162, R4, UR4, -R164.reuse ;  /* 0x0000000404a27c23 */ /* 0x100fe200080108a4 */
[----:B------:R-:W-:Y:S01]  /*1cc00*/  FSEL R163, R163, RZ, P1 ;  /* 0x000000ffa3a37208 */ /* 0x000fe20000800000 */
[--C-:B------:R-:W-:Y:S01]  /*1cc10*/  FFMA.FTZ R160, R5, UR4, -R164.reuse ;  /* 0x0000000405a07c23 */ /* 0x100fe200080108a4 */
[--C-:B------:R-:W-:Y:S01]  /*1cc20*/  FFMA.FTZ R158, R8, UR4, -R164.reuse ;  /* 0x00000004089e7c23 */ /* 0x100fe200080108a4 */
[--C-:B------:R-:W-:Y:S01]  /*1cc30*/  FFMA.FTZ R157, R9, UR4, -R164.reuse ;  /* 0x00000004099d7c23 */ /* 0x100fe200080108a4 */
[--C-:B------:R-:W-:Y:S01]  /*1cc40*/  FFMA.FTZ R173, R24, UR4, -R164.reuse ;  /* 0x0000000418ad7c23 */ /* 0x100fe200080108a4 */
[--C-:B------:R-:W-:Y:S03]  /*1cc50*/  FFMA.FTZ R161, R6, UR4, -R163.reuse ;  /* 0x0000000406a17c23 */ /* 0x100fe600080108a3 */
[----:B------:R3:W4:Y:S01]  /*1cc60*/  MUFU.EX2 R2, R136 ;  /* 0x0000008800027308 */ /* 0x0007220000000800 */
        /* <DEDUP_REMOVED lines=8> */
[----:B-1----:R-:W-:Y:S01]  /*1ccf0*/  IADD3 R134, PT, PT, R186, 0xc040, RZ ;  /* 0x0000c040ba867810 */ /* 0x002fe20007ffe0ff */
[C---:B--2---:R-:W-:Y:S01]  /*1cd00*/  FMUL.FTZ R4, R3.reuse, R128 ;  /* 0x0000008003047220 */ /* 0x044fe20000410000 */
[----:B------:R-:W-:Y:S01]  /*1cd10*/  @P0 IADD3 R134, PT, PT, R204, -0x40, RZ ;  /* 0xffffffc0cc860810 */ /* 0x000fe20007ffe0ff */
[C---:B------:R-:W-:Y:S01]  /*1cd20*/  FMUL.FTZ R5, R3.reuse, R129 ;  /* 0x0000008103057220 */ /* 0x040fe20000410000 */
[C---:B------:R-:W-:Y:S01]  /*1cd30*/  FMUL.FTZ R8, R3.reuse, R124 ;  /* 0x0000007c03087220 */ /* 0x040fe20000410000 */
[----:B------:R-:W-:Y:S01]  /*1cd40*/  FMUL.FTZ R9, R3, R125 ;  /* 0x0000007d03097220 */ /* 0x000fe20000410000 */
[----:B------:R-:W-:Y:S03]  /*1cd50*/  IADD3 R187, PT, PT, R187, R134, RZ ;  /* 0x00000086bbbb7210 */ /* 0x000fe60007ffe0ff */
[----:B------:R-:W1:Y:S01]  /*1cd60*/  MUFU.EX2 R160, R160 ;  /* 0x000000a000a07308 */ /* 0x000e620000000800 */
[----:B---3--:R-:W2:Y:S01]  /*1cd70*/  LDSM.16.MT88.4 R136, [R186+0xc000] ;  /* 0x00c00000ba88783b */ /* 0x008ea20000004200 */
[C---:B----4-:R-:W-:Y:S01]  /*1cd80*/  FMUL.FTZ R6, R2.reuse, R130 ;  /* 0x0000008202067220 */ /* 0x050fe20000410000 */
[C---:B------:R-:W-:Y:S01]  /*1cd90*/  FMUL.FTZ R7, R2.reuse, R131 ;  /* 0x0000008302077220 */ /* 0x040fe20000410000 */
[C---:B------:R-:W-:Y:S01]  /*1cda0*/  FMUL.FTZ R10, R2.reuse, R126 ;  /* 0x0000007e020a7220 */ /* 0x040fe20000410000 */
[C---:B------:R-:W-:Y:S01]  /*1cdb0*/  FMUL.FTZ R11, R2.reuse, R127 ;  /* 0x0000007f020b7220 */ /* 0x040fe20000410000 */
[C---:B------:R-:W-:Y:S01]  /*1cdc0*/  FMUL.FTZ R36, R3.reuse, R36 ;  /* 0x0000002403247220 */ /* 0x040fe20000410000 */
[----:B------:R-:W-:Y:S03]  /*1cdd0*/  FMUL.FTZ R37, R3, R37 ;  /* 0x0000002503257220 */ /* 0x000fe60000410000 */
[----:B------:R-:W-:Y:S01]  /*1cde0*/  MUFU.EX2 R161, R161 ;  /* 0x000000a100a17308 */ /* 0x000fe20000000800 */
[----:B------:R-:W3:Y:S01]  /*1cdf0*/  LDSM.16.MT88.4 R144, [R134] ;  /* 0x000000008690783b */ /* 0x000ee20000004200 */
[C---:B------:R-:W-:Y:S01]  /*1ce00*/  FMUL.FTZ R38, R2.reuse, R38 ;  /* 0x0000002602267220 */ /* 0x040fe20000410000 */
[----:B------:R-:W-:Y:S01]  /*1ce10*/  FMUL.FTZ R39, R2, R39 ;  /* 0x0000002702277220 */ /* 0x000fe20000410000 */
[--C-:B------:R-:W-:Y:S01]  /*1ce20*/  FFMA.FTZ R178, R29, UR4, -R164.reuse ;  /* 0x000000041db27c23 */ /* 0x100fe200080108a4 */
[--C-:B------:R-:W-:Y:S01]  /*1ce30*/  FFMA.FTZ R179, R30, UR4, -R163.reuse ;  /* 0x000000041eb37c23 */ /* 0x100fe200080108a3 */
[--C-:B------:R-:W-:Y:S01]  /*1ce40*/  FFMA.FTZ R188, R31, UR4, -R163.reuse ;  /* 0x000000041fbc7c23 */ /* 0x100fe200080108a3 */
[--C-:B------:R-:W-:Y:S03]  /*1ce50*/  FFMA.FTZ R189, R32, UR4, -R164.reuse ;  /* 0x0000000420bd7c23 */ /* 0x100fe600080108a4 */
[----:B------:R-:W4:Y:S01]  /*1ce60*/  MUFU.EX2 R159, R159 ;  /* 0x0000009f009f7308 */ /* 0x000f220000000800 */
[----:B-1----:R-:W-:Y:S01]  /*1ce70*/  F2FP.BF16.F32.PACK_AB R128, R160, R162 ;  /* 0x000000a2a080723e */ /* 0x002fe200000010ff */
[----:B------:R-:W1:Y:S01]  /*1ce80*/  LDSM.16.MT88.4 R124, [R187] ;  /* 0x00000000bb7c783b */ /* 0x000e620000004200 */
[--C-:B------:R-:W-:Y:S01]  /*1ce90*/  FFMA.FTZ R190, R34, UR4, -R163.reuse ;  /* 0x0000000422be7c23 */ /* 0x100fe200080108a3 */
[C---:B------:R-:W-:Y:S01]  /*1cea0*/  FMUL.FTZ R40, R3.reuse, R40 ;  /* 0x0000002803287220 */ /* 0x040fe20000410000 */
[C---:B------:R-:W-:Y:S01]  /*1ceb0*/  FMUL.FTZ R41, R3.reuse, R41 ;  /* 0x0000002903297220 */ /* 0x040fe20000410000 */
[C---:B------:R-:W-:Y:S01]  /*1cec0*/  FMUL.FTZ R42, R2.reuse, R42 ;  /* 0x0000002a022a7220 */ /* 0x040fe20000410000 */
[C---:B------:R-:W-:Y:S03]  /*1ced0*/  FMUL.FTZ R43, R2.reuse, R43 ;  /* 0x0000002b022b7220 */ /* 0x040fe60000410000 */
[----:B------:R-:W-:Y:S01]  /*1cee0*/  MUFU.EX2 R158, R158 ;  /* 0x0000009e009e7308 */ /* 0x000fe20000000800 */
[C---:B------:R-:W-:Y:S01]  /*1cef0*/  FMUL.FTZ R44, R3.reuse, R44 ;  /* 0x0000002c032c7220 */ /* 0x040fe20000410000 */
[----:B------:R-:W-:Y:S01]  /*1cf00*/  LDSM.16.MT88.4 R24, [R187+0x1000] ;  /* 0x00100000bb18783b */ /* 0x000fe20000004200 */
[C---:B------:R-:W-:Y:S01]  /*1cf10*/  FMUL.FTZ R45, R3.reuse, R45 ;  /* 0x0000002d032d7220 */ /* 0x040fe20000410000 */
[C---:B------:R-:W-:Y:S01]  /*1cf20*/  FMUL.FTZ R46, R2.reuse, R46 ;  /* 0x0000002e022e7220 */ /* 0x040fe20000410000 */
[C---:B------:R-:W-:Y:S01]  /*1cf30*/  FMUL.FTZ R47, R2.reuse, R47 ;  /* 0x0000002f022f7220 */ /* 0x040fe20000410000 */
[C---:B------:R-:W-:Y:S01]  /*1cf40*/  FMUL.FTZ R48, R3.reuse, R48 ;  /* 0x0000003003307220 */ /* 0x040fe20000410000 */
[----:B------:R-:W-:Y:S03]  /*1cf50*/  FMUL.FTZ R49, R3, R49 ;  /* 0x0000003103317220 */ /* 0x000fe60000410000 */
[----:B------:R-:W5:Y:S01]  /*1cf60*/  MUFU.EX2 R157, R157 ;  /* 0x0000009d009d7308 */ /* 0x000f620000000800 */
[----:B----4-:R-:W-:Y:S01]  /*1cf70*/  F2FP.BF16.F32.PACK_AB R129, R159, R161 ;  /* 0x000000a19f81723e */ /* 0x010fe200000010ff */
[----:B------:R-:W-:Y:S01]  /*1cf80*/  LDSM.16.MT88.4 R28, [R183+0xd800] ;  /* 0x00d80000b71c783b */ /* 0x000fe20000004200 */
        /* <DEDUP_REMOVED lines=14> */
[----:B-----5:R-:W-:Y:S01]  /*1d070*/  F2FP.BF16.F32.PACK_AB R130, R157, R158 ;  /* 0x0000009e9d82723e */ /* 0x020fe200000010ff */
        /* <DEDUP_REMOVED lines=15> */
[----:B----4-:R-:W-:Y:S01]  /*1d170*/  F2FP.BF16.F32.PACK_AB R131, R135, R156 ;  /* 0x0000009c8783723e */ /* 0x010fe200000010ff */
[C---:B------:R-:W-:Y:S01]  /*1d180*/  FMUL.FTZ R77, R3.reuse, R77 ;  /* 0x0000004d034d7220 */ /* 0x040fe20000410000 */
[C---:B------:R-:W-:Y:S01]  /*1d190*/  FMUL.FTZ R78, R2.reuse, R78 ;  /* 0x0000004e024e7220 */ /* 0x040fe20000410000 */
[C---:B------:R-:W-:Y:S01]  /*1d1a0*/  FMUL.FTZ R79, R2.reuse, R79 ;  /* 0x0000004f024f7220 */ /* 0x040fe20000410000 */
[C---:B------:R-:W-:Y:S01]  /*1d1b0*/  FMUL.FTZ R80, R3.reuse, R80 ;  /* 0x0000005003507220 */ /* 0x040fe20000410000 */
[C---:B------:R-:W-:Y:S01]  /*1d1c0*/  FMUL.FTZ R81, R3.reuse, R81 ;  /* 0x0000005103517220 */ /* 0x040fe20000410000 */
[C---:B------:R-:W-:Y:S01]  /*1d1d0*/  FMUL.FTZ R82, R2.reuse, R82 ;  /* 0x0000005202527220 */ /* 0x040fe20000410000 */
[C---:B--2---:R-:W-:Y:S01]  /*1d1e0*/  HMMA.16816.F32.BF16 R4, R128.reuse, R136, R4 ;  /* 0x000000888004723c */ /* 0x044fe20000041804 */
[----:B------:R-:W-:Y:S04]  /*1d1f0*/  MUFU.EX2 R173, R173 ;  /* 0x000000ad00ad7308 */ /* 0x000fe80000000800 */
[C---:B------:R-:W-:Y:S01]  /*1d200*/  FMUL.FTZ R83, R2.reuse, R83 ;  /* 0x0000005302537220 */ /* 0x040fe20000410000 */
[C---:B------:R-:W-:Y:S01]  /*1d210*/  FMUL.FTZ R84, R3.reuse, R84 ;  /* 0x0000005403547220 */ /* 0x040fe20000410000 */
[C---:B------:R-:W-:Y:S01]  /*1d220*/  FMUL.FTZ R85, R3.reuse, R85 ;  /* 0x0000005503557220 */ /* 0x040fe20000410000 */
[C---:B------:R-:W-:Y:S01]  /*1d230*/  HMMA.16816.F32.BF16 R8, R128.reuse, R138, R8 ;  /* 0x0000008a8008723c */ /* 0x040fe20000041808 */
[----:B------:R-:W2:Y:S02]  /*1d240*/  LDSM.16.MT88.4 R136, [R186+0xe000] ;  /* 0x00e00000ba88783b */ /* 0x000ea40000004200 */
[----:B------:R-:W-:Y:S01]  /*1d250*/  MUFU.EX2 R174, R174 ;  /* 0x000000ae00ae7308 */ /* 0x000fe20000000800 */
[C---:B------:R-:W-:Y:S01]  /*1d260*/  FMUL.FTZ R86, R2.reuse, R86 ;  /* 0x0000005602567220 */ /* 0x040fe20000410000 */
[C---:B------:R-:W-:Y:S01]  /*1d270*/  FMUL.FTZ R87, R2.reuse, R87 ;  /* 0x0000005702577220 */ /* 0x040fe20000410000 */
[C---:B------:R-:W-:Y:S01]  /*1d280*/  FMUL.FTZ R88, R3.reuse, R88 ;  /* 0x0000005803587220 */ /* 0x040fe20000410000 */
[C---:B------:R-:W-:Y:S01]  /*1d290*/  FMUL.FTZ R89, R3.reuse, R89 ;  /* 0x0000005903597220 */ /* 0x040fe20000410000 */
[C---:B------:R-:W-:Y:S01]  /*1d2a0*/  FMUL.FTZ R90, R2.reuse, R90 ;  /* 0x0000005a025a7220 */ /* 0x040fe20000410000 */
[C---:B------:R-:W-:Y:S04]  /*1d2b0*/  HMMA.16816.F32.BF16 R36, R128.reuse, R140, R36 ;  /* 0x0000008c8024723c */ /* 0x040fe80000041824 */
[----:B------:R-:W-:Y:S01]  /*1d2c0*/  MUFU.EX2 R175, R175 ;  /* 0x000000af00af7308 */ /* 0x000fe20000000800 */
[C---:B------:R-:W-:Y:S01]  /*1d2d0*/  FMUL.FTZ R91, R2.reuse, R91 ;  /* 0x0000005b025b7220 */ /* 0x040fe20000410000 */
[C---:B------:R-:W-:Y:S01]  /*1d2e0*/  FMUL.FTZ R92, R3.reuse, R92 ;  /* 0x0000005c035c7220 */ /* 0x040fe20000410000 */
[C---:B------:R-:W-:Y:S01]  /*1d2f0*/  FMUL.FTZ R93, R3.reuse, R93 ;  /* 0x0000005d035d7220 */ /* 0x040fe20000410000 */
[C---:B------:R-:W-:Y:S01]  /*1d300*/  FMUL.FTZ R94, R2.reuse, R94 ;  /* 0x0000005e025e7220 */ /* 0x040fe20000410000 */
[C---:B------:R-:W-:Y:S01]  /*1d310*/  FMUL.FTZ R95, R2.reuse, R95 ;  /* 0x0000005f025f7220 */ /* 0x040fe20000410000 */
[C---:B------:R-:W-:Y:S01]  /*1d320*/  HMMA.16816.F32.BF16 R40, R128.reuse, R142, R40 ;  /* 0x0000008e8028723c */ /* 0x040fe20000041828 */
[----:B------:R-:W4:Y:S03]  /*1d330*/  LDSM.16.MT88.4 R140, [R183+0xe000] ;  /* 0x00e00000b78c783b */ /* 0x000f260000004200 */
[----:B------:R-:W-:Y:S01]  /*1d340*/  MUFU.EX2 R176, R176 ;  /* 0x000000b000b07308 */ /* 0x000fe20000000800 */
[C---:B------:R-:W-:Y:S01]  /*1d350*/  FMUL.FTZ R96, R3.reuse, R96 ;  /* 0x0000006003607220 */ /* 0x040fe20000410000 */
[C---:B------:R-:W-:Y:S01]  /*1d360*/  FMUL.FTZ R97, R3.reuse, R97 ;  /* 0x0000006103617220 */ /* 0x040fe20000410000 */
[C---:B------:R-:W-:Y:S01]  /*1d370*/  FMUL.FTZ R98, R2.reuse, R98 ;  /* 0x0000006202627220 */ /* 0x040fe20000410000 */
[C---:B------:R-:W-:Y:S01]  /*1d380*/  FMUL.FTZ R99, R2.reuse, R99 ;  /* 0x0000006302637220 */ /* 0x040fe20000410000 */
[C---:B------:R-:W-:Y:S01]  /*1d390*/  FMUL.FTZ R100, R3.reuse, R100 ;  /* 0x0000006403647220 */ /* 0x040fe20000410000 */
[C---:B---3--:R-:W-:Y:S04]  /*1d3a0*/  HMMA.16816.F32.BF16 R44, R128.reuse, R144, R44 ;  /* 0x00000090802c723c */ /* 0x048fe8000004182c */
[----:B------:R-:W-:Y:S01]  /*1d3b0*/  MUFU.EX2 R177, R177 ;  /* 0x000000b100b17308 */ /* 0x000fe20000000800 */
[C---:B------:R-:W-:Y:S01]  /*1d3c0*/  FMUL.FTZ R101, R3.reuse, R101 ;  /* 0x0000006503657220 */ /* 0x040fe20000410000 */
[C---:B------:R-:W-:Y:S01]  /*1d3d0*/  FMUL.FTZ R102, R2.reuse, R102 ;  /* 0x0000006602667220 */ /* 0x040fe20000410000 */
[C---:B------:R-:W-:Y:S01]  /*1d3e0*/  FMUL.FTZ R103, R2.reuse, R103 ;  /* 0x0000006702677220 */ /* 0x040fe20000410000 */
[C---:B------:R-:W-:Y:S01]  /*1d3f0*/  FMUL.FTZ R104, R3.reuse, R104 ;  /* 0x0000006803687220 */ /* 0x040fe20000410000 */
[C---:B------:R-:W-:Y:S01]  /*1d400*/  FMUL.FTZ R105, R3.reuse, R105 ;  /* 0x0000006903697220 */ /* 0x040fe20000410000 */
[C---:B------:R-:W-:Y:S01]  /*1d410*/  HMMA.16816.F32.BF16 R48, R128.reuse, R146, R48 ;  /* 0x000000928030723c */ /* 0x040fe20000041830 */
[----:B------:R-:W-:Y:S03]  /*1d420*/  LDSM.16.MT88.4 R144, [R187+0x800] ;  /* 0x00080000bb90783b */ /* 0x000fe60000004200 */
[----:B------:R-:W-:Y:S01]  /*1d430*/  MUFU.EX2 R178, R178 ;  /* 0x000000b200b27308 */ /* 0x000fe20000000800 */
[C---:B------:R-:W-:Y:S01]  /*1d440*/  FMUL.FTZ R106, R2.reuse, R106 ;  /* 0x0000006a026a7220 */ /* 0x040fe20000410000 */
[----:B------:R-:W-:Y:S01]  /*1d450*/  FMUL.FTZ R107, R2, R107 ;  /* 0x0000006b026b7220 */ /* 0x000fe20000410000 */
[--C-:B------:R-:W-:Y:S01]  /*1d460*/  FFMA.FTZ R165, R12, UR4, -R164.reuse ;  /* 0x000000040ca57c23 */ /* 0x100fe200080108a4 */
[----:B------:R-:W-:Y:S01]  /*1d470*/  FMUL.FTZ R12, R3, R120 ;  /* 0x00000078030c7220 */ /* 0x000fe20000410000 */
[--C-:B------:R-:W-:Y:S01]  /*1d480*/  FFMA.FTZ R166, R13, UR4, -R164.reuse ;  /* 0x000000040da67c23 */ /* 0x100fe200080108a4 */
[C---:B-1----:R-:W-:Y:S04]  /*1d490*/  HMMA.16816.F32.BF16 R52, R128.reuse, R124, R52 ;  /* 0x0000007c8034723c */ /* 0x042fe80000041834 */
[----:B------:R-:W-:Y:S01]  /*1d4a0*/  MUFU.EX2 R179, R179 ;  /* 0x000000b300b37308 */ /* 0x000fe20000000800 */
[----:B------:R-:W-:Y:S01]  /*1d4b0*/  FMUL.FTZ R13, R3, R121 ;  /* 0x00000079030d7220 */ /* 0x000fe20000410000 */
[--C-:B------:R-:W-:Y:S01]  /*1d4c0*/  FFMA.FTZ R167, R14, UR4, -R163.reuse ;  /* 0x000000040ea77c23 */ /* 0x100fe200080108a3 */
[C---:B------:R-:W-:Y:S01]  /*1d4d0*/  FMUL.FTZ R14, R2.reuse, R122 ;  /* 0x0000007a020e7220 */ /* 0x040fe20000410000 */
[--C-:B------:R-:W-:Y:S01]  /*1d4e0*/  FFMA.FTZ R168, R15, UR4, -R163.reuse ;  /* 0x000000040fa87c23 */ /* 0x100fe200080108a3 */
[C---:B------:R-:W-:Y:S01]  /*1d4f0*/  FMUL.FTZ R15, R2.reuse, R123 ;  /* 0x0000007b020f7220 */ /* 0x040fe20000410000 */
[C---:B------:R-:W-:Y:S01]  /*1d500*/  HMMA.16816.F32.BF16 R56, R128.reuse, R126, R56 ;  /* 0x0000007e8038723c */ /* 0x040fe20000041838 */
[----:B------:R-:W1:Y:S03]  /*1d510*/  LDSM.16.MT88.4 R124, [R134+0x2000] ;  /* 0x00200000867c783b */ /* 0x000e660000004200 */
[----:B------:R-:W-:Y:S01]  /*1d520*/  MUFU.EX2 R165, R165 ;  /* 0x000000a500a57308 */ /* 0x000fe20000000800 */
[C---:B------:R-:W-:Y:S01]  /*1d530*/  FMUL.FTZ R108, R3.reuse, R108 ;  /* 0x0000006c036c7220 */ /* 0x040fe20000410000 */
[----:B------:R-:W-:Y:S01]  /*1d540*/  FMUL.FTZ R109, R3, R109 ;  /* 0x0000006d036d7220 */ /* 0x000fe20000410000 */
[C---:B------:R-:W-:Y:S01]  /*1d550*/  FMUL.FTZ R110, R2.reuse, R110 ;  /* 0x0000006e026e7220 */ /* 0x040fe20000410000 */
[----:B------:R-:W-:Y:S01]  /*1d560*/  FMUL.FTZ R111, R2, R111 ;  /* 0x0000006f026f7220 */ /* 0x000fe20000410000 */
[--C-:B------:R-:W-:Y:S01]  /*1d570*/  FFMA.FTZ R169, R16, UR4, -R164.reuse ;  /* 0x0000000410a97c23 */ /* 0x100fe200080108a4 */
[C---:B--2---:R-:W-:Y:S01]  /*1d580*/  HMMA.16816.F32.BF16 R60, R128.reuse, R136, R60 ;  /* 0x00000088803c723c */ /* 0x044fe2000004183c */
[----:B------:R-:W-:Y:S03]  /*1d590*/  LDSM.16.MT88.4 R120, [R186+0xc800] ;  /* 0x00c80000ba78783b */ /* 0x000fe60000004200 */
[----:B------:R-:W2:Y:S01]  /*1d5a0*/  MUFU.EX2 R166, R166 ;  /* 0x000000a600a67308 */ /* 0x000ea20000000800 */
[----:B------:R-:W-:Y:S01]  /*1d5b0*/  FFMA.FTZ R170, R17, UR4, -R164 ;  /* 0x0000000411aa7c23 */ /* 0x000fe200080108a4 */
[--C-:B------:R-:W-:Y:S01]  /*1d5c0*/  FFMA.FTZ R171, R18, UR4, -R163.reuse ;  /* 0x0000000412ab7c23 */ /* 0x100fe200080108a3 */
[----:B------:R-:W-:Y:S01]  /*1d5d0*/  FFMA.FTZ R172, R19, UR4, -R163 ;  /* 0x0000000413ac7c23 */ /* 0x000fe200080108a3 */
[C---:B------:R-:W-:Y:S01]  /*1d5e0*/  FMUL.FTZ R112, R3.reuse, R112 ;  /* 0x0000007003707220 */ /* 0x040fe20000410000 */
[C---:B------:R-:W-:Y:S01]  /*1d5f0*/  FMUL.FTZ R113, R3.reuse, R113 ;  /* 0x0000007103717220 */ /* 0x040fe20000410000 */
[C---:B------:R-:W-:Y:S01]  /*1d600*/  HMMA.16816.F32.BF16 R64, R128.reuse, R138, R64 ;  /* 0x0000008a8040723c */ /* 0x040fe20000041840 */
[----:B------:R-:W3:Y:S03]  /*1d610*/  LDSM.16.MT88.4 R136, [R187+0x2000] ;  /* 0x00200000bb88783b */ /* 0x000ee60000004200 */
[----:B------:R-:W-:Y:S01]  /*1d620*/  MUFU.EX2 R167, R167 ;  /* 0x000000a700a77308 */ /* 0x000fe20000000800 */
[C---:B------:R-:W-:Y:S01]  /*1d630*/  FMUL.FTZ R114, R2.reuse, R114 ;  /* 0x0000007202727220 */ /* 0x040fe20000410000 */
[C---:B------:R-:W-:Y:S01]  /*1d640*/  FMUL.FTZ R115, R2.reuse, R115 ;  /* 0x0000007302737220 */ /* 0x040fe20000410000 */
[C---:B------:R-:W-:Y:S01]  /*1d650*/  FMUL.FTZ R16, R3.reuse, R116 ;  /* 0x0000007403107220 */ /* 0x040fe20000410000 */
[C---:B------:R-:W-:Y:S01]  /*1d660*/  FMUL.FTZ R17, R3.reuse, R117 ;  /* 0x0000007503117220 */ /* 0x040fe20000410000 */
[----:B------:R-:W-:Y:S01]  /*1d670*/  FMUL.FTZ R18, R2, R118 ;  /* 0x0000007602127220 */ /* 0x000fe20000410000 */
[C---:B----4-:R-:W-:Y:S04]  /*1d680*/  HMMA.16816.F32.BF16 R68, R128.reuse, R140, R68 ;  /* 0x0000008c8044723c */ /* 0x050fe80000041844 */
[----:B------:R-:W4:Y:S01]  /*1d690*/  MUFU.EX2 R168, R168 ;  /* 0x000000a800a87308 */ /* 0x000f220000000800 */
[----:B--2---:R-:W-:Y:S01]  /*1d6a0*/  F2FP.BF16.F32.PACK_AB R116, R166, R165 ;  /* 0x000000a5a674723e */ /* 0x004fe200000010ff */
[----:B------:R-:W-:Y:S01]  /*1d6b0*/  FMUL.FTZ R19, R2, R119 ;  /* 0x0000007702137220 */ /* 0x000fe20000410000 */
[----:B------:R-:W-:Y:S01]  /*1d6c0*/  FFMA.FTZ R162, R3, R210, R162 ;  /* 0x000000d203a27223 */ /* 0x000fe200000100a2 */
[----:B------:R-:W-:Y:S01]  /*1d6d0*/  ISETP.GT.AND P1, PT, R208, R195, PT ;  /* 0x000000c3d000720c */ /* 0x000fe20003f24270 */
[----:B------:R-:W-:Y:S01]  /*1d6e0*/  FFMA.FTZ R161, R2, R209, R161 ;  /* 0x000000d102a17223 */ /* 0x000fe200000100a1 */
[C---:B------:R-:W-:Y:S01]  /*1d6f0*/  HMMA.16816.F32.BF16 R72, R128.reuse, R142, R72 ;  /* 0x0000008e8048723c */ /* 0x040fe20000041848 */
[----:B------:R-:W2:Y:S03]  /*1d700*/  LDSM.16.MT88.4 R140, [R186+0x10000] ;  /* 0x01000000ba8c783b */ /* 0x000ea60000004200 */
[----:B------:R-:W-:Y:S01]  /*1d710*/  MUFU.EX2 R169, R169 ;  /* 0x000000a900a97308 */ /* 0x000fe20000000800 */
[----:B------:R-:W-:Y:S01]  /*1d720*/  FADD.FTZ R3, R160, R162 ;  /* 0x000000a2a0037221 */ /* 0x000fe20000010000 */
[----:B------:R-:W-:Y:S03]  /*1d730*/  FADD.FTZ R161, R159, R161 ;  /* 0x000000a19fa17221 */ /* 0x000fe60000010000 */
[----:B------:R-:W-:Y:S01]  /*1d740*/  FADD.FTZ R2, R158, R3 ;  /* 0x000000039e027221 */ /* 0x000fe20000010000 */
[C---:B-1----:R-:W-:Y:S04]  /*1d750*/  HMMA.16816.F32.BF16 R76, R128.reuse, R124, R76 ;  /* 0x0000007c804c723c */ /* 0x042fe8000004184c */
[----:B------:R-:W1:Y:S01]  /*1d760*/  MUFU.EX2 R170, R170 ;  /* 0x000000aa00aa7308 */ /* 0x000e620000000800 */
[----:B----4-:R-:W-:Y:S01]  /*1d770*/  F2FP.BF16.F32.PACK_AB R117, R168, R167 ;  /* 0x000000a7a875723e */ /* 0x010fe200000010ff */
[----:B------:R-:W-:Y:S02]  /*1d780*/  FADD.FTZ R2, R157, R2 ;  /* 0x000000029d027221 */ /* 0x000fe40000010000 */
[C---:B------:R-:W-:Y:S01]  /*1d790*/  HMMA.16816.F32.BF16 R80, R128.reuse, R126, R80 ;  /* 0x0000007e8050723c */ /* 0x040fe20000041850 */
[----:B------:R-:W4:Y:S05]  /*1d7a0*/  LDSM.16.MT88.4 R124, [R183+0x10000] ;  /* 0x01000000b77c783b */ /* 0x000f2a0000004200 */
[----:B------:R-:W-:Y:S01]  /*1d7b0*/  MUFU.EX2 R171, R171 ;  /* 0x000000ab00ab7308 */ /* 0x000fe20000000800 */
[----:B------:R-:W-:Y:S04]  /*1d7c0*/  FADD.FTZ R165, R165, R2 ;  /* 0x00000002a5a57221 */ /* 0x000fe80000010000 */
[----:B------:R-:W-:Y:S01]  /*1d7d0*/  FADD.FTZ R166, R166, R165 ;  /* 0x000000a5a6a67221 */ /* 0x000fe20000010000 */
[C---:B---3--:R-:W-:Y:S04]  /*1d7e0*/  HMMA.16816.F32.BF16 R84, R128.reuse, R136, R84 ;  /* 0x000000888054723c */ /* 0x048fe80000041854 */
[----:B------:R-:W3:Y:S01]  /*1d7f0*/  MUFU.EX2 R172, R172 ;  /* 0x000000ac00ac7308 */ /* 0x000ee20000000800 */
[C---:B-1----:R-:W-:Y:S01]  /*1d800*/  F2FP.BF16.F32.PACK_AB R118, R170.reuse, R169 ;  /* 0x000000a9aa76723e */ /* 0x042fe200000010ff */
[----:B------:R-:W-:Y:S02]  /*1d810*/  FADD.FTZ R3, R169, R166 ;  /* 0x000000a6a9037221 */ /* 0x000fe40000010000 */
[C---:B------:R-:W-:Y:S01]  /*1d820*/  HMMA.16816.F32.BF16 R88, R128.reuse, R138, R88 ;  /* 0x0000008a8058723c */ /* 0x040fe20000041858 */
[----:B------:R-:W1:Y:S05]  /*1d830*/  LDSM.16.MT88.4 R136, [R134+0x4000] ;  /* 0x004000008688783b */ /* 0x000e6a0000004200 */
[----:B------:R-:W-:Y:S01]  /*1d840*/  MUFU.EX2 R188, R188 ;  /* 0x000000bc00bc7308 */ /* 0x000fe20000000800 */
[----:B------:R-:W-:Y:S01]  /*1d850*/  FADD.FTZ R3, R170, R3 ;  /* 0x00000003aa037221 */ /* 0x000fe20000010000 */
[C---:B--2---:R-:W-:Y:S08]  /*1d860*/  HMMA.16816.F32.BF16 R92, R128.reuse, R140, R92 ;  /* 0x0000008c805c723c */ /* 0x044ff0000004185c */
[----:B------:R-:W-:Y:S01]  /*1d870*/  MUFU.EX2 R189, R189 ;  /* 0x000000bd00bd7308 */ /* 0x000fe20000000800 */
[----:B---3--:R-:W-:Y:S01]  /*1d880*/  F2FP.BF16.F32.PACK_AB R119, R172, R171 ;  /* 0x000000abac77723e */ /* 0x008fe200000010ff */
[C---:B------:R-:W-:Y:S01]  /*1d890*/  HMMA.16816.F32.BF16 R96, R128.reuse, R142, R96 ;  /* 0x0000008e8060723c */ /* 0x040fe20000041860 */
[----:B------:R-:W2:Y:S07]  /*1d8a0*/  LDSM.16.MT88.4 R140, [R187+0x4000] ;  /* 0x00400000bb8c783b */ /* 0x000eae0000004200 */
[----:B------:R-:W-:Y:S01]  /*1d8b0*/  MUFU.EX2 R190, R190 ;  /* 0x000000be00be7308 */ /* 0x000fe20000000800 */
[C---:B----4-:R-:W-:Y:S08]  /*1d8c0*/  HMMA.16816.F32.BF16 R100, R128.reuse, R124, R100 ;  /* 0x0000007c8064723c */ /* 0x050ff00000041864 */
        /* <DEDUP_REMOVED lines=29> */
[----:B------:R-:W1:Y:S02]  /*1daa0*/  MUFU.EX2 R152, R152 ;  /* 0x0000009800987308 */ /* 0x000e640000000800 */
[--C-:B------:R-:W-:Y:S01]  /*1dab0*/  FFMA.FTZ R154, R22, UR4, -R163.reuse ;  /* 0x00000004169a7c23 */ /* 0x100fe200080108a3 */
[----:B------:R-:W-:Y:S01]  /*1dac0*/  F2FP.BF16.F32.PACK_AB R22, R174, R173 ;  /* 0x000000adae16723e */ /* 0x000fe200000010ff */
[--C-:B------:R-:W-:Y:S01]  /*1dad0*/  FFMA.FTZ R155, R23, UR4, -R163.reuse ;  /* 0x00000004179b7c23 */ /* 0x100fe200080108a3 */
[----:B------:R-:W-:Y:S01]  /*1dae0*/  F2FP.BF16.F32.PACK_AB R23, R176, R175 ;  /* 0x000000afb017723e */ /* 0x000fe200000010ff */
[----:B------:R-:W-:Y:S01]  /*1daf0*/  FFMA.FTZ R163, R35, UR4, -R163 ;  /* 0x0000000423a37c23 */ /* 0x000fe200080108a3 */
[C---:B--2---:R-:W-:Y:S01]  /*1db00*/  HMMA.16816.F32.BF16 R76, R116.reuse, R128, R76 ;  /* 0x00000080744c723c */ /* 0x044fe2000004184c */
[----:B------:R-:W-:Y:S02]  /*1db10*/  LDSM.16.MT88.4 R32, [R186+0xf800] ;  /* 0x00f80000ba20783b */ /* 0x000fe40000004200 */
[----:B------:R-:W2:Y:S05]  /*1db20*/  MUFU.EX2 R153, R153 ;  /* 0x0000009900997308 */ /* 0x000eaa0000000800 */
[C---:B------:R-:W-:Y:S01]  /*1db30*/  HMMA.16816.F32.BF16 R80, R116.reuse, R130, R80 ;  /* 0x000000827450723c */ /* 0x040fe20000041850 */
[----:B------:R-:W3:Y:S04]  /*1db40*/  LDSM.16.MT88.4 R128, [R134+0x4800] ;  /* 0x004800008680783b */ /* 0x000ee80000004200 */
[----:B------:R-:W-:Y:S01]  /*1db50*/  MUFU.EX2 R154, R154 ;  /* 0x0000009a009a7308 */ /* 0x000fe20000000800 */
[----:B-1----:R-:W-:Y:S02]  /*1db60*/  FADD.FTZ R2, R152, R3 ;  /* 0x0000000398027221 */ /* 0x002fe40000010000 */
[C---:B----4-:R-:W-:Y:S07]  /*1db70*/  HMMA.16816.F32.BF16 R84, R116.reuse, R140, R84 ;  /* 0x0000008c7454723c */ /* 0x050fee0000041854 */
[----:B------:R-:W1:Y:S01]  /*1db80*/  MUFU.EX2 R155, R155 ;  /* 0x0000009b009b7308 */ /* 0x000e620000000800 */
[C---:B--2---:R-:W-:Y:S01]  /*1db90*/  F2FP.BF16.F32.PACK_AB R20, R153.reuse, R152 ;  /* 0x000000989914723e */ /* 0x044fe200000010ff */
[----:B------:R-:W-:Y:S01]  /*1dba0*/  FADD.FTZ R2, R153, R2 ;  /* 0x0000000299027221 */ /* 0x000fe20000010000 */
[C---:B------:R-:W-:Y:S01]  /*1dbb0*/  HMMA.16816.F32.BF16 R88, R116.reuse, R142, R88 ;  /* 0x0000008e7458723c */ /* 0x040fe20000041858 */
[----:B------:R-:W-:Y:S06]  /*1dbc0*/  LDSM.16.MT88.4 R140, [R134+0x1000] ;  /* 0x00100000868c783b */ /* 0x000fec0000004200 */
[----:B------:R-:W2:Y:S01]  /*1dbd0*/  MUFU.EX2 R164, R164 ;  /* 0x000000a400a47308 */ /* 0x000ea20000000800 */
[----:B------:R-:W-:Y:S01]  /*1dbe0*/  FADD.FTZ R173, R173, R2 ;  /* 0x00000002adad7221 */ /* 0x000fe20000010000 */
[----:B------:R-:W-:Y:S03]  /*1dbf0*/  MOV R2, R133 ;  /* 0x0000008500027202 */ /* 0x000fe60000000f00 */
[----:B------:R-:W-:Y:S01]  /*1dc00*/  FADD.FTZ R174, R174, R173 ;  /* 0x000000adaeae7221 */ /* 0x000fe20000010000 */
[C---:B-----5:R-:W-:Y:S04]  /*1dc10*/  HMMA.16816.F32.BF16 R92, R116.reuse, R120, R92 ;  /* 0x00000078745c723c */ /* 0x060fe8000004185c */
[----:B------:R-:W4:Y:S01]  /*1dc20*/  MUFU.EX2 R163, R163 ;  /* 0x000000a300a37308 */ /* 0x000f220000000800 */
[----:B-1----:R-:W-:Y:S03]  /*1dc30*/  F2FP.BF16.F32.PACK_AB R21, R155, R154 ;  /* 0x0000009a9b15723e */ /* 0x002fe600000010ff */
[C---:B------:R-:W-:Y:S01]  /*1dc40*/  HMMA.16816.F32.BF16 R96, R116.reuse, R122, R96 ;  /* 0x0000007a7460723c */ /* 0x040fe20000041860 */
[----:B------:R-:W1:Y:S07]  /*1dc50*/  LDSM.16.MT88.4 R120, [R186+0xd000] ;  /* 0x00d00000ba78783b */ /* 0x000e6e0000004200 */
[C---:B---3--:R-:W-:Y:S08]  /*1dc60*/  HMMA.16816.F32.BF16 R100, R116.reuse, R124, R100 ;  /* 0x0000007c7464723c */ /* 0x048ff00000041864 */
[C---:B------:R-:W-:Y:S01]  /*1dc70*/  HMMA.16816.F32.BF16 R104, R116.reuse, R126, R104 ;  /* 0x0000007e7468723c */ /* 0x040fe20000041868 */
[----:B------:R-:W3:Y:S07]  /*1dc80*/  LDSM.16.MT88.4 R124, [R183+0xd000] ;  /* 0x00d00000b77c783b */ /* 0x000eee0000004200 */
[C---:B------:R-:W-:Y:S08]  /*1dc90*/  HMMA.16816.F32.BF16 R108, R116.reuse, R128, R108 ;  /* 0x00000080746c723c */ /* 0x040ff0000004186c */
[C---:B------:R-:W-:Y:S01]  /*1dca0*/  HMMA.16816.F32.BF16 R12, R116.reuse, R130, R12 ;  /* 0x00000082740c723c */ /* 0x040fe2000004180c */
[----:B------:R-:W5:Y:S07]  /*1dcb0*/  LDSM.16.MT88.4 R128, [R186+0xf000] ;  /* 0x00f00000ba80783b */ /* 0x000f6e0000004200 */
[C---:B------:R-:W-:Y:S08]  /*1dcc0*/  HMMA.16816.F32.BF16 R112, R116.reuse, R136, R112 ;  /* 0x000000887470723c */ /* 0x040ff00000041870 */
[----:B------:R-:W-:Y:S01]  /*1dcd0*/  HMMA.16816.F32.BF16 R16, R116, R138, R16 ;  /* 0x0000008a7410723c */ /* 0x000fe20000041810 */
[----:B------:R-:W2:Y:S07]  /*1dce0*/  LDSM.16.MT88.4 R116, [R183+0xf000] ;  /* 0x00f00000b774783b */ /* 0x000eae0000004200 */
[C---:B-1----:R-:W-:Y:S01]  /*1dcf0*/  HMMA.16816.F32.BF16 R4, R20.reuse, R120, R4 ;  /* 0x000000781404723c */ /* 0x042fe20000041804 */
[----:B------:R-:W1:Y:S07]  /*1dd00*/  LDSM.16.MT88.4 R136, [R134+0x3000] ;  /* 0x003000008688783b */ /* 0x000e6e0000004200 */
        /* <DEDUP_REMOVED lines=11> */
[C---:B-----5:R-:W-:Y:S08]  /*1ddc0*/  HMMA.16816.F32.BF16 R60, R20.reuse, R128, R60 ;  /* 0x00000080143c723c */ /* 0x060ff0000004183c */
[C---:B------:R-:W-:Y:S08]  /*1ddd0*/  HMMA.16816.F32.BF16 R64, R20.reuse, R130, R64 ;  /* 0x000000821440723c */ /* 0x040ff00000041840 */
        /* <DEDUP_REMOVED lines=9> */
[C---:B----4-:R-:W-:Y:S08]  /*1de70*/  HMMA.16816.F32.BF16 R92, R20.reuse, R120, R92 ;  /* 0x00000078145c723c */ /* 0x050ff0000004185c */
[C---:B------:R-:W-:Y:S01]  /*1de80*/  HMMA.16816.F32.BF16 R96, R20.reuse, R122, R96 ;  /* 0x0000007a1460723c */ /* 0x040fe20000041860 */
[----:B------:R-:W-:Y:S07]  /*1de90*/  LDSM.16.MT88.4 R120, [R134+0x1800] ;  /* 0x001800008678783b */ /* 0x000fee0000004200 */
[C---:B---3--:R-:W-:Y:S08]  /*1dea0*/  HMMA.16816.F32.BF16 R100, R20.reuse, R24, R100 ;  /* 0x000000181464723c */ /* 0x048ff00000041864 */
[C---:B------:R-:W-:Y:S01]  /*1deb0*/  HMMA.16816.F32.BF16 R104, R20.reuse, R26, R104 ;  /* 0x0000001a1468723c */ /* 0x040fe20000041868 */
[----:B------:R-:W1:Y:S07]  /*1dec0*/  LDSM.16.MT88.4 R24, [R186+0xd800] ;  /* 0x00d80000ba18783b */ /* 0x000e6e0000004200 */
[C---:B--2---:R-:W-:Y:S03]  /*1ded0*/  HMMA.16816.F32.BF16 R108, R20.reuse, R116, R108 ;  /* 0x00000074146c723c */ /* 0x044fe6000004186c */
[----:B------:R-:W-:Y:S01]  /*1dee0*/  F2FP.BF16.F32.PACK_AB R116, R178, R177 ;  /* 0x000000b1b274723e */ /* 0x000fe200000010ff */
[----:B------:R-:W-:Y:S01]  /*1def0*/  FADD.FTZ R177, R177, R174 ;  /* 0x000000aeb1b17221 */ /* 0x000fe20000010000 */
[----:B------:R-:W-:Y:S03]  /*1df00*/  F2FP.BF16.F32.PACK_AB R117, R188, R179 ;  /* 0x000000b3bc75723e */ /* 0x000fe600000010ff */
[C---:B------:R-:W-:Y:S03]  /*1df10*/  HMMA.16816.F32.BF16 R12, R20.reuse, R118, R12 ;  /* 0x00000076140c723c */ /* 0x040fe6000004180c */
[----:B------:R-:W-:Y:S01]  /*1df20*/  F2FP.BF16.F32.PACK_AB R118, R164, R189 ;  /* 0x000000bda476723e */ /* 0x000fe200000010ff */
[----:B------:R-:W-:Y:S01]  /*1df30*/  FADD.FTZ R178, R178, R177 ;  /* 0x000000b1b2b27221 */ /* 0x000fe20000010000 */
[----:B------:R-:W-:Y:S03]  /*1df40*/  F2FP.BF16.F32.PACK_AB R119, R163, R190 ;  /* 0x000000bea377723e */ /* 0x000fe600000010ff */
[C---:B------:R-:W-:Y:S03]  /*1df50*/  HMMA.16816.F32.BF16 R112, R20.reuse, R124, R112 ;  /* 0x0000007c1470723c */ /* 0x040fe60000041870 */
[----:B------:R-:W-:Y:S04]  /*1df60*/  FADD.FTZ R189, R189, R178 ;  /* 0x000000b2bdbd7221 */ /* 0x000fe80000010000 */
[----:B------:R-:W-:Y:S01]  /*1df70*/  FADD.FTZ R210, R164, R189 ;  /* 0x000000bda4d27221 */ /* 0x000fe20000010000 */
[----:B------:R-:W-:Y:S01]  /*1df80*/  HMMA.16816.F32.BF16 R16, R20, R126, R16 ;  /* 0x0000007e1410723c */ /* 0x000fe20000041810 */
[----:B------:R-:W2:Y:S07]  /*1df90*/  LDSM.16.MT88.4 R20, [R186+0x11800] ;  /* 0x01180000ba14783b */ /* 0x000eae0000004200 */
[C---:B-1----:R-:W-:Y:S01]  /*1dfa0*/  HMMA.16816.F32.BF16 R128, R116.reuse, R24, R4 ;  /* 0x000000187480723c */ /* 0x042fe20000041804 */
[----:B------:R-:W1:Y:S07]  /*1dfb0*/  LDSM.16.MT88.4 R4, [R183+0x11800] ;  /* 0x01180000b704783b */ /* 0x000e6e0000004200 */
        /* <DEDUP_REMOVED lines=17> */
[C---:B--2---:R-:W-:Y:S03]  /*1e0d0*/  HMMA.16816.F32.BF16 R92, R116.reuse, R20, R92 ;  /* 0x00000014745c723c */ /* 0x044fe6000004185c */
[----:B------:R-:W-:Y:S04]  /*1e0e0*/  FADD.FTZ R20, R156, R161 ;  /* 0x000000a19c147221 */ /* 0x000fe80000010000 */
[----:B------:R-:W-:Y:S01]  /*1e0f0*/  FADD.FTZ R20, R135, R20 ;  /* 0x0000001487147221 */ /* 0x000fe20000010000 */
[C---:B------:R-:W-:Y:S03]  /*1e100*/  HMMA.16816.F32.BF16 R96, R116.reuse, R22, R96 ;  /* 0x000000167460723c */ /* 0x040fe60000041860 */
[----:B------:R-:W-:Y:S04]  /*1e110*/  FADD.FTZ R167, R167, R20 ;  /* 0x00000014a7a77221 */ /* 0x000fe80000010000 */
[----:B------:R-:W-:Y:S01]  /*1e120*/  FADD.FTZ R168, R168, R167 ;  /* 0x000000a7a8a87221 */ /* 0x000fe20000010000 */
[C---:B-1----:R-:W-:Y:S03]  /*1e130*/  HMMA.16816.F32.BF16 R100, R116.reuse, R4, R100 ;  /* 0x000000047464723c */ /* 0x042fe60000041864 */
[----:B------:R-:W-:Y:S04]  /*1e140*/  FADD.FTZ R5, R171, R168 ;  /* 0x000000a8ab057221 */ /* 0x000fe80000010000 */
[----:B------:R-:W-:Y:S01]  /*1e150*/  FADD.FTZ R5, R172, R5 ;  /* 0x00000005ac057221 */ /* 0x000fe20000010000 */
[C---:B------:R-:W-:Y:S03]  /*1e160*/  HMMA.16816.F32.BF16 R104, R116.reuse, R6, R104 ;  /* 0x000000067468723c */ /* 0x040fe60000041868 */
[----:B------:R-:W-:Y:S04]  /*1e170*/  FADD.FTZ R4, R154, R5 ;  /* 0x000000059a047221 */ /* 0x000fe80000010000 */
[----:B------:R-:W-:Y:S01]  /*1e180*/  FADD.FTZ R4, R155, R4 ;  /* 0x000000049b047221 */ /* 0x000fe20000010000 */
[C---:B---3--:R-:W-:Y:S03]  /*1e190*/  HMMA.16816.F32.BF16 R108, R116.reuse, R120, R108 ;  /* 0x00000078746c723c */ /* 0x048fe6000004186c */
[----:B------:R-:W-:Y:S04]  /*1e1a0*/  FADD.FTZ R175, R175, R4 ;  /* 0x00000004afaf7221 */ /* 0x000fe80000010000 */
[----:B------:R-:W-:Y:S01]  /*1e1b0*/  FADD.FTZ R176, R176, R175 ;  /* 0x000000afb0b07221 */ /* 0x000fe20000010000 */
[C---:B------:R-:W-:Y:S03]  /*1e1c0*/  HMMA.16816.F32.BF16 R120, R116.reuse, R122, R12 ;  /* 0x0000007a7478723c */ /* 0x040fe6000004180c */
[----:B------:R-:W-:Y:S04]  /*1e1d0*/  FADD.FTZ R3, R179, R176 ;  /* 0x000000b0b3037221 */ /* 0x000fe80000010000 */
[----:B------:R-:W-:Y:S01]  /*1e1e0*/  FADD.FTZ R3, R188, R3 ;  /* 0x00000003bc037221 */ /* 0x000fe20000010000 */
[C---:B------:R-:W-:Y:S03]  /*1e1f0*/  HMMA.16816.F32.BF16 R112, R116.reuse, R8, R112 ;  /* 0x000000087470723c */ /* 0x040fe60000041870 */
[----:B------:R-:W-:Y:S01]  /*1e200*/  FADD.FTZ R190, R190, R3 ;  /* 0x00000003bebe7221 */ /* 0x000fe20000010000 */
[----:B------:R-:W-:Y:S03]  /*1e210*/  MOV R3, R132 ;  /* 0x0000008400037202 */ /* 0x000fe60000000f00 */
[----:B------:R-:W-:Y:S01]  /*1e220*/  FADD.FTZ R209, R163, R190 ;  /* 0x000000bea3d17221 */ /* 0x000fe20000010000 */
[----:B------:R-:W-:Y:S01]  /*1e230*/  HMMA.16816.F32.BF16 R116, R116, R10, R16 ;  /* 0x0000000a7474723c */ /* 0x000fe20000041810 */
[----:B------:R-:W-:Y:S08]  /*1e240*/  @!UPT UIADD3 URZ, UPT, UPT, URZ, URZ, URZ ;  /* 0x000000fffffff290 */ /* 0x000ff0000fffe0ff */
[----:B------:R-:W-:Y:S11]  /*1e250*/  @P1 BRA `(.L_x_3436) ;  /* 0xffffffc400341947 */ /* 0x000ff6000383ffff */
.L_x_3432:
[----:B------:R-:W1:Y:S01]  /*1e260*/  SHFL.BFLY PT, R3, R210, 0x2, 0x1f ;  /* 0x0c401f00d2037f89 */ /* 0x000e6200000e0000 */
[----:B------:R-:W2:Y:S01]  /*1e270*/  S2UR UR8, SR_CTAID.X ;  /* 0x00000000000879c3 */ /* 0x000ea20000002500 */
[----:B------:R-:W-:Y:S01]  /*1e280*/  LOP3.LUT R9, R184, 0x30, RZ, 0xc0, !PT ;  /* 0x00000030b8097812 */ /* 0x000fe200078ec0ff */
[----:B------:R-:W3:Y:S01]  /*1e290*/  LDCU UR4, c[0x0][0x44c] ;  /* 0x00008980ff0477ac */ /* 0x000ee20008000800 */
[----:B------:R-:W4:Y:S01]  /*1e2a0*/  SHFL.BFLY PT, R0, R209, 0x2, 0x1f ;  /* 0x0c401f00d1007f89 */ /* 0x000f2200000e0000 */
[C---:B------:R-:W-:Y:S01]  /*1e2b0*/  SHF.L.U32 R134, R185.reuse, 0x4, RZ ;  /* 0x00000004b9867819 */ /* 0x040fe200000006ff */
[----:B------:R-:W-:Y:S01]  /*1e2c0*/  BSSY.RECONVERGENT B0, `(.L_x_3437) ;  /* 0x00000fe000007945 */ /* 0x000fe20003800200 */
[C---:B------:R-:W-:Y:S02]  /*1e2d0*/  R2P PR, R185.reuse, 0x18 ;  /* 0x00000018b9007804 */ /* 0x040fe40000000000 */
[----:B------:R-:W-:Y:S01]  /*1e2e0*/  SHF.L.U32 R7, R185, 0x1, RZ ;  /* 0x00000001b9077819 */ /* 0x000fe200000006ff */
[----:B------:R-:W5:Y:S01]  /*1e2f0*/  S2UR UR10, SR_CTAID.Y ;  /* 0x00000000000a79c3 */ /* 0x000f620000002600 */
[----:B------:R-:W-:-:S02]  /*1e300*/  LOP3.LUT R10, R134, 0x1c0, RZ, 0xc0, !PT ;  /* 0x000001c0860a7812 */ /* 0x000fc400078ec0ff */
[C---:B------:R-:W-:Y:S02]  /*1e310*/  SHF.L.U32 R4, R185.reuse, 0x2, RZ ;  /* 0x00000002b9047819 */ /* 0x040fe400000006ff */
[----:B------:R-:W-:Y:S02]  /*1e320*/  LOP3.LUT P5, RZ, R185, 0x3, RZ, 0xc0, !PT ;  /* 0x00000003b9ff7812 */ /* 0x000fe400078ac0ff */
[--C-:B------:R-:W-:Y:S01]  /*1e330*/  LOP3.LUT R13, R182, 0x6, R7.reuse, 0xf8, !PT ;  /* 0x00000006b60d7812 */ /* 0x100fe200078ef807 */
[----:B------:R-:W3:Y:S01]  /*1e340*/  S2UR UR9, SR_CTAID.Z ;  /* 0x00000000000979c3 */ /* 0x000ee20000002700 */
[----:B------:R-:W-:Y:S02]  /*1e350*/  LOP3.LUT R10, R10, 0x38, R7, 0xf8, !PT ;  /* 0x000000380a0a7812 */ /* 0x000fe400078ef807 */
[----:B------:R-:W-:Y:S02]  /*1e360*/  SEL R181, R181, 0xffffffe0, !P0 ;  /* 0xffffffe0b5b57807 */ /* 0x000fe40004000000 */
[----:B------:R-:W-:Y:S01]  /*1e370*/  LOP3.LUT R10, R13, R10, RZ, 0xfc, !PT ;  /* 0x0000000a0d0a7212 */ /* 0x000fe200078efcff */
[----:B-1----:R-:W-:Y:S01]  /*1e380*/  FADD.FTZ R2, R3, R210 ;  /* 0x000000d203027221 */ /* 0x002fe20000010000 */
[----:B--2---:R-:W-:Y:S01]  /*1e390*/  USHF.L.U32 UR8, UR8, 0x6, URZ ;  /* 0x0000000608087899 */ /* 0x004fe200080006ff */
[----:B------:R-:W-:Y:S01]  /*1e3a0*/  LOP3.LUT R15, R4, 0x1f8, RZ, 0xc0, !PT ;  /* 0x000001f8040f7812 */ /* 0x000fe200078ec0ff */
[----:B----4-:R-:W-:-:S02]  /*1e3b0*/  FADD.FTZ R3, R0, R209 ;  /* 0x000000d100037221 */ /* 0x010fc40000010000 */
[----:B------:R-:W1:Y:S01]  /*1e3c0*/  SHFL.BFLY PT, R5, R2, 0x1, 0x1f ;  /* 0x0c201f0002057f89 */ /* 0x000e6200000e0000 */
[--C-:B------:R-:W-:Y:S02]  /*1e3d0*/  SHF.R.U32.HI R0, RZ, 0x2, R185.reuse ;  /* 0x00000002ff007819 */ /* 0x100fe400000116b9 */
[----:B------:R-:W-:Y:S01]  /*1e3e0*/  SHF.R.U32.HI R185, RZ, 0x4, R185 ;  /* 0x00000004ffb97819 */ /* 0x000fe200000116b9 */
[----:B------:R-:W2:Y:S01]  /*1e3f0*/  SHFL.BFLY PT, R6, R3, 0x1, 0x1f ;  /* 0x0c201f0003067f89 */ /* 0x000ea200000e0000 */
[----:B------:R-:W-:Y:S02]  /*1e400*/  LOP3.LUT R0, R9, 0x7, R0, 0xf8, !PT ;  /* 0x0000000709007812 */ /* 0x000fe400078ef800 */
[----:B------:R-:W-:Y:S02]  /*1e410*/  IADD3 R7, PT, PT, R185, 0x8, RZ ;  /* 0x00000008b9077810 */ /* 0x000fe40007ffe0ff */
[----:B------:R-:W-:Y:S02]  /*1e420*/  LEA R10, R10, UR5, 0x2 ;  /* 0x000000050a0a7c11 */ /* 0x000fe4000f8e10ff */
[----:B------:R-:W-:-:S02]  /*1e430*/  LOP3.LUT R15, R15, 0x38, R184, 0x78, !PT ;  /* 0x000000380f0f7812 */ /* 0x000fc400078e78b8 */
[C---:B------:R-:W-:Y:S02]  /*1e440*/  IADD3 R8, PT, PT, R10.reuse, 0x80, RZ ;  /* 0x000000800a087810 */ /* 0x040fe40007ffe0ff */
[----:B------:R-:W-:Y:S02]  /*1e450*/  @P4 IADD3 R8, PT, PT, R10, -0x80, RZ ;  /* 0xffffff800a084810 */ /* 0x000fe40007ffe0ff */
[----:B------:R-:W-:Y:S02]  /*1e460*/  IADD3 R13, PT, PT, R185, 0x18, RZ ;  /* 0x00000018b90d7810 */ /* 0x000fe40007ffe0ff */
[----:B------:R-:W-:-:S04]  /*1e470*/  LOP3.LUT R134, R134, 0x10, RZ, 0xc0, !PT ;  /* 0x0000001086867812 */ /* 0x000fc800078ec0ff */
[----:B------:R-:W-:Y:S01]  /*1e480*/  LEA R134, R15, R134, 0x2 ;  /* 0x000000860f867211 */ /* 0x000fe200078e10ff */
[----:B-1----:R-:W-:Y:S01]  /*1e490*/  FADD.FTZ R5, R2, R5 ;  /* 0x0000000502057221 */ /* 0x002fe20000010000 */
[----:B------:R-:W-:Y:S01]  /*1e4a0*/  BAR.SYNC.DEFER_BLOCKING 0x0 ;  /* 0x0000000000007b1d */ /* 0x000fe20000010000 */
[----:B------:R-:W-:Y:S01]  /*1e4b0*/  IADD3 R2, PT, PT, R200, -UR8, RZ ;  /* 0x80000008c8027c10 */ /* 0x000fe2000fffe0ff */
[----:B--2---:R-:W-:Y:S02]  /*1e4c0*/  FADD.FTZ R6, R3, R6 ;  /* 0x0000000603067221 */ /* 0x004fe40000010000 */
[----:B------:R-:W-:Y:S02]  /*1e4d0*/  FSETP.NE.FTZ.AND P6, PT, R5, RZ, PT ;  /* 0x000000ff0500720b */ /* 0x000fe40003fd5000 */
[----:B------:R-:W1:Y:S01]  /*1e4e0*/  MUFU.RCP R11, R5 ;  /* 0x00000005000b7308 */ /* 0x000e620000001000 */
[----:B------:R-:W-:Y:S01]  /*1e4f0*/  ISETP.GE.AND P2, PT, R7, R2, PT ;  /* 0x000000020700720c */ /* 0x000fe20003f46270 */
[----:B------:R-:W5:Y:S01]  /*1e500*/  LDC.64 R14, c[0x0][0x430] ;  /* 0x00010c00ff0e7b82 */ /* 0x000f620000000a00 */
[----:B------:R-:W-:-:S02]  /*1e510*/  SEL R7, R180, 0xffffffc0, !P3 ;  /* 0xffffffc0b4077807 */ /* 0x000fc40005800000 */
[----:B------:R-:W-:Y:S02]  /*1e520*/  FSETP.NE.FTZ.AND P3, PT, R6, RZ, PT ;  /* 0x000000ff0600720b */ /* 0x000fe40003f75000 */
[----:B------:R-:W-:Y:S01]  /*1e530*/  IADD3 R12, PT, PT, R10, R7, RZ ;  /* 0x000000070a0c7210 */ /* 0x000fe20007ffe0ff */
[----:B------:R-:W2:Y:S01]  /*1e540*/  MUFU.RCP R9, R6 ;  /* 0x0000000600097308 */ /* 0x000ea20000001000 */
[-C--:B------:R-:W-:Y:S02]  /*1e550*/  IADD3 R16, PT, PT, R7, R8.reuse, RZ ;  /* 0x0000000807107210 */ /* 0x080fe40007ffe0ff */
[----:B------:R-:W-:Y:S01]  /*1e560*/  IADD3 R7, PT, PT, R181, R8, RZ ;  /* 0x00000008b5077210 */ /* 0x000fe20007ffe0ff */
[----:B------:R-:W4:Y:S01]  /*1e570*/  @P6 LDC R18, c[0x0][0x458] ;  /* 0x00011600ff126b82 */ /* 0x000f220000000800 */
[----:B------:R-:W-:Y:S02]  /*1e580*/  ISETP.GE.AND P0, PT, R13, R2, PT ;  /* 0x000000020d00720c */ /* 0x000fe40003f06270 */
[----:B------:R-:W-:Y:S01]  /*1e590*/  IADD3 R3, PT, PT, R185, 0x10, RZ ;  /* 0x00000010b9037810 */ /* 0x000fe20007ffe0ff */
[----:B------:R-:W3:Y:S01]  /*1e5a0*/  @P6 MUFU.LG2 R5, R5 ;  /* 0x0000000500056308 */ /* 0x000ee20000000c00 */
[----:B-1----:R-:W-:-:S02]  /*1e5b0*/  FSEL R11, R11, 1, P6 ;  /* 0x3f8000000b0b7808 */ /* 0x002fc40003000000 */
[----:B------:R-:W-:Y:S01]  /*1e5c0*/  ISETP.GE.AND P1, PT, R3, R2, PT ;  /* 0x000000020300720c */ /* 0x000fe20003f26270 */
[----:B------:R-:W3:Y:S01]  /*1e5d0*/  LDC R13, c[0x0][0x3e0] ;  /* 0x0000f800ff0d7b82 */ /* 0x000ee20000000800 */
[----:B------:R-:W-:Y:S01]  /*1e5e0*/  IADD3 R3, PT, PT, R185, 0x20, RZ ;  /* 0x00000020b9037810 */ /* 0x000fe20007ffe0ff */
        /* <DEDUP_REMOVED lines=98> */
[C---:B------:R-:W-:Y:S01]  /*1ec10*/  IADD3 R11, PT, PT, R181.reuse, R12, RZ ;  /* 0x0000000cb50b7210 */ /* 0x040fe20007ffe0ff */
[----:B------:R-:W-:Y:S01]  /*1ec20*/  STS.64 [R10], R128 ;  /* 0x000000800a007388 */ /* 0x000fe20000000a00 */
[----:B------:R-:W-:Y:S01]  /*1ec30*/  IADD3 R181, PT, PT, R181, R16, RZ ;  /* 0x00000010b5b57210 */ /* 0x000fe20007ffe0ff */
[----:B------:R-:W1:Y:S01]  /*1ec40*/  @P3 LDC R17, c[0x0][0x458] ;  /* 0x00011600ff113b82 */ /* 0x000e620000000800 */
[----:B------:R-:W2:Y:S01]  /*1ec50*/  @P3 MUFU.LG2 R6, R6 ;  /* 0x0000000600063308 */ /* 0x000ea20000000c00 */
[----:B------:R-:W-:Y:S01]  /*1ec60*/  STS.64 [R10+0x800], R130 ;  /* 0x000800820a007388 */ /* 0x000fe20000000a00 */
[----:B-----5:R-:W-:Y:S01]  /*1ec70*/  IMAD R14, R14, UR10, R201 ;  /* 0x0000000a0e0e7c24 */ /* 0x020fe2000f8e02c9 */
[----:B------:R-:W-:-:S02]  /*1ec80*/  ISETP.GE.AND P4, PT, R3, R2, PT ;  /* 0x000000020300720c */ /* 0x000fc40003f86270 */
[----:B------:R-:W-:Y:S02]  /*1ec90*/  STS.64 [R9], R124 ;  /* 0x0000007c09007388 */ /* 0x000fe40000000a00 */
[----:B------:R-:W-:Y:S02]  /*1eca0*/  P2R R3, PR, RZ, 0x10 ;  /* 0x00000010ff037803 */ /* 0x000fe40000000000 */
        /* <DEDUP_REMOVED lines=32> */
[----:B------:R-:W-:Y:S04]  /*1eeb0*/  STS.64 [R9+0x8800], R98 ;  /* 0x0088006209007388 */ /* 0x000fe80000000a00 */
[----:B------:R4:W-:Y:S04]  /*1eec0*/  STS.64 [R12+0x8000], R100 ;  /* 0x008000640c007388 */ /* 0x0009e80000000a00 */
[----:B------:R2:W-:Y:S04]  /*1eed0*/  STS.64 [R12+0x8800], R102 ;  /* 0x008800660c007388 */ /* 0x0005e80000000a00 */
[----:B------:R1:W-:Y:S04]  /*1eee0*/  STS.64 [R11+0x8000], R104 ;  /* 0x008000680b007388 */ /* 0x0003e80000000a00 */
[----:B------:R1:W-:Y:S01]  /*1eef0*/  STS.64 [R11+0x8800], R106 ;  /* 0x0088006a0b007388 */ /* 0x0003e20000000a00 */
[----:B-----5:R-:W-:-:S03]  /*1ef00*/  IADD3 R10, PT, PT, -R201, RZ, RZ ;  /* 0x000000ffc90a7210 */ /* 0x020fc60007ffe1ff */
[----:B------:R-:W-:Y:S04]  /*1ef10*/  STS.64 [R8+0x8000], R108 ;  /* 0x0080006c08007388 */ /* 0x000fe80000000a00 */
[----:B------:R5:W-:Y:S01]  /*1ef20*/  STS.64 [R8+0x8800], R110 ;  /* 0x0088006e08007388 */ /* 0x000be20000000a00 */
[----:B---3--:R-:W-:-:S03]  /*1ef30*/  IMAD R10, R13, R10, UR9 ;  /* 0x000000090d0a7e24 */ /* 0x008fc6000f8e020a */
[----:B------:R3:W-:Y:S01]  /*1ef40*/  STS.64 [R7+0x8000], R120 ;  /* 0x0080007807007388 */ /* 0x0007e20000000a00 */
[----:B------:R-:W-:Y:S01]  /*1ef50*/  IMAD R10, R14, R13, R10 ;  /* 0x0000000d0e0a7224 */ /* 0x000fe200078e020a */
[----:B----4-:R-:W-:Y:S02]  /*1ef60*/  MOV R101, 0xff800000 ;  /* 0xff80000000657802 */ /* 0x010fe40000000f00 */
[----:B------:R3:W-:Y:S01]  /*1ef70*/  STS.64 [R7+0x8800], R122 ;  /* 0x0088007a07007388 */ /* 0x0007e20000000a00 */
[----:B------:R-:W-:Y:S02]  /*1ef80*/  LOP3.LUT R100, R4, 0x3c, RZ, 0xc0, !PT ;  /* 0x0000003c04647812 */ /* 0x000fe400078ec0ff */
[----:B--2---:R-:W-:Y:S01]  /*1ef90*/  MOV R102, 0xff800000 ;  /* 0xff80000000667802 */ /* 0x004fe20000000f00 */
[----:B------:R3:W-:Y:S01]  /*1efa0*/  STS.64 [R16+0x8000], R112 ;  /* 0x0080007010007388 */ /* 0x0007e20000000a00 */
[----:B------:R-:W-:-:S03]  /*1efb0*/  IMAD R103, R10, R15, UR8 ;  /* 0x000000080a677e24 */ /* 0x000fc6000f8e020f */
[----:B------:R3:W-:Y:S01]  /*1efc0*/  STS.64 [R16+0x8800], R114 ;  /* 0x0088007210007388 */ /* 0x0007e20000000a00 */
[----:B-1----:R-:W-:Y:S01]  /*1efd0*/  IMAD R105, R103, UR4, RZ ;  /* 0x0000000467697c24 */ /* 0x002fe2000f8e02ff */
[----:B------:R-:W-:Y:S02]  /*1efe0*/  IADD3 R107, PT, PT, R185, 0x28, RZ ;  /* 0x00000028b96b7810 */ /* 0x000fe40007ffe0ff */
[----:B------:R3:W-:Y:S04]  /*1eff0*/  STS.64 [R181+0x8000], R116 ;  /* 0x00800074b5007388 */ /* 0x0007e80000000a00 */
[----:B------:R3:W-:Y:S01]  /*1f000*/  STS.64 [R181+0x8800], R118 ;  /* 0x00880076b5007388 */ /* 0x0007e20000000a00 */
[----:B-----5:R-:W-:Y:S01]  /*1f010*/  @P6 FMUL.FTZ R8, R5, 0.69314718246459960938 ;  /* 0x3f31721805086820 */ /* 0x020fe20000410000 */
[----:B------:R-:W-:Y:S01]  /*1f020*/  BAR.SYNC.DEFER_BLOCKING 0x0 ;  /* 0x0000000000007b1d */ /* 0x000fe20000010000 */
[----:B------:R-:W-:-:S02]  /*1f030*/  @P3 FMUL.FTZ R5, R6, 0.69314718246459960938 ;  /* 0x3f31721806053820 */ /* 0x000fc40000410000 */
[----:B------:R-:W-:Y:S02]  /*1f040*/  @P6 FFMA.FTZ R102, R133, R18, R8 ;  /* 0x0000001285666223 */ /* 0x000fe40000010008 */
[----:B------:R-:W-:Y:S01]  /*1f050*/  @P3 FFMA.FTZ R101, R132, R17, R5 ;  /* 0x0000001184653223 */ /* 0x000fe20000010005 */
        /* <DEDUP_REMOVED lines=36> */
.L_x_3438:
[----:B------:R-:W-:Y:S05]  /*1f2a0*/  BSYNC.RECONVERGENT B0 ;  /* 0x0000000000007941 */ /* 0x000fea0003800200 */
.L_x_3437:
[CC--:B------:R-:W-:Y:S01]  /*1f2b0*/  ISETP.GE.AND P4, PT, R185.reuse, R2.reuse, PT ;  /* 0x00000002b900720c */ /* 0x0c0fe20003f86270 */
[----:B------:R-:W-:Y:S01]  /*1f2c0*/  IMAD R0, R185, 0xc0, R100 ;  /* 0x000000c0b9007824 */ /* 0x000fe200078e0264 */
[----:B------:R-:W-:Y:S01]  /*1f2d0*/  ISETP.GE.AND P5, PT, R107, R2, PT ;  /* 0x000000026b00720c */ /* 0x000fe20003fa6270 */
[----:B------:R-:W-:Y:S01]  /*1f2e0*/  BSSY.RECONVERGENT B0, `(.L_x_3439) ;  /* 0x0000012000007945 */ /* 0x000fe20003800200 */
[----:B------:R-:W-:Y:S01]  /*1f2f0*/  VIADD R107, R185, 0x30 ;  /* 0x00000030b96b7836 */ /* 0x000fe20000000000 */
[C---:B--2---:R-:W-:Y:S02]  /*1f300*/  LOP3.LUT R101, R100.reuse, 0x40, RZ, 0xfc, !PT ;  /* 0x0000004064657812 */ /* 0x044fe400078efcff */
        /* <DEDUP_REMOVED lines=15> */
.L_x_3440:
[----:B------:R-:W-:Y:S05]  /*1f400*/  BSYNC.RECONVERGENT B0 ;  /* 0x0000000000007941 */ /* 0x000fea0003800200 */
.L_x_3439:
        /* <DEDUP_REMOVED lines=8> */
[----:B-12---:R-:W1:Y:S02]  /*1f490*/  @!P5 LDC.64 R32, c[0x0][0x3f8] ;  /* 0x0000fe00ff20db82 */ /* 0x006e640000000a00 */
        /* <DEDUP_REMOVED lines=11> */
.L_x_3442:
[----:B------:R-:W-:Y:S05]  /*1f550*/  BSYNC.RECONVERGENT B0 ;  /* 0x0000000000007941 */ /* 0x000fea0003800200 */
.L_x_3441:
[----:B------:R-:W-:Y:S01]  /*1f560*/  BSSY.RECONVERGENT B0, `(.L_x_3443) ;  /* 0x0000013000007945 */ /* 0x000fe20003800200 */
[----:B------:R-:W-:-:S03]  /*1f570*/  ISETP.GE.AND P5, PT, R185, R2, PT ;  /* 0x00000002b900720c */ /* 0x000fc60003fa6270 */
[----:B------:R-:W-:Y:S10]  /*1f580*/  @P1 BRA `(.L_x_3444) ;  /* 0x0000000000401947 */ /* 0x000ff40003800000 */
[----:B------:R-:W5:Y:S02]  /*1f590*/  LDCU UR4, c[0x0][0x440] ;  /* 0x00008800ff0477ac */ /* 0x000f640008000800 */
[----:B-----5:R-:W-:Y:S02]  /*1f5a0*/  ISETP.GE.AND P4, PT, R100, UR4, PT ;  /* 0x0000000464007c0c */ /* 0x020fe4000bf86270 */
[----:B------:R-:W-:Y:S02]  /*1f5b0*/  ISETP.GE.AND P3, PT, R101, UR4, PT ;  /* 0x0000000465007c0c */ /* 0x000fe4000bf66270 */
[----:B------:R-:W-:-:S09]  /*1f5c0*/  ISETP.GE.AND P2, PT, R0, UR4, PT ;  /* 0x0000000400007c0c */ /* 0x000fd2000bf46270 */
[----:B-1--4-:R-:W1:Y:S02]  /*1f5d0*/  @!P4 LDC.64 R28, c[0x0][0x3f8] ;  /* 0x0000fe00ff1ccb82 */ /* 0x012e640000000a00 */
[----:B-1----:R-:W-:-:S04]  /*1f5e0*/  @!P4 LEA R30, P1, R103, R28, 0x2 ;  /* 0x0000001c671ec211 */ /* 0x002fc800078210ff */
[C---:B------:R-:W-:Y:S02]  /*1f5f0*/  @!P4 LEA.HI.X R31, R103.reuse, R29, R102, 0x2, P1 ;  /* 0x0000001d671fc211 */ /* 0x040fe400008f1466 */
[----:B------:R-:W2:Y:S03]  /*1f600*/  @!P3 LDC.64 R28, c[0x0][0x3f8] ;  /* 0x0000fe00ff1cbb82 */ /* 0x000ea60000000a00 */
[----:B------:R1:W-:Y:S01]  /*1f610*/  @!P4 STG.E.128 desc[UR6][R30.64+0x3000], R88 ;  /* 0x003000581e00c986 */ /* 0x0003e2000c101d06 */
[----:B--2---:R-:W-:-:S04]  /*1f620*/  @!P3 LEA R32, P1, R103, R28, 0x2 ;  /* 0x0000001c6720b211 */ /* 0x004fc800078210ff */
[C---:B------:R-:W-:Y:S02]  /*1f630*/  @!P3 LEA.HI.X R33, R103.reuse, R29, R102, 0x2, P1 ;  /* 0x0000001d6721b211 */ /* 0x040fe400008f1466 */
[----:B------:R-:W2:Y:S03]  /*1f640*/  @!P2 LDC.64 R28, c[0x0][0x3f8] ;  /* 0x0000fe00ff1cab82 */ /* 0x000ea60000000a00 */
[----:B------:R1:W-:Y:S01]  /*1f650*/  @!P3 STG.E.128 desc[UR6][R32.64+0x3100], R56 ;  /* 0x003100382000b986 */ /* 0x0003e2000c101d06 */
[----:B--2---:R-:W-:-:S04]  /*1f660*/  @!P2 LEA R28, P1, R103, R28, 0x2 ;  /* 0x0000001c671ca211 */ /* 0x004fc800078210ff */
[----:B------:R-:W-:-:S05]  /*1f670*/  @!P2 LEA.HI.X R29, R103, R29, R102, 0x2, P1 ;  /* 0x0000001d671da211 */ /* 0x000fca00008f1466 */
[----:B------:R1:W-:Y:S04]  /*1f680*/  @!P2 STG.E.128 desc[UR6][R28.64+0x3200], R24 ;  /* 0x003200181c00a986 */ /* 0x0003e8000c101d06 */
.L_x_3444:
[----:B------:R-:W-:Y:S05]  /*1f690*/  BSYNC.RECONVERGENT B0 ;  /* 0x0000000000007941 */ /* 0x000fea0003800200 */
.L_x_3443:
[----:B------:R-:W-:Y:S04]  /*1f6a0*/  BSSY.RECONVERGENT B0, `(.L_x_3445) ;  /* 0x0000012000007945 */ /* 0x000fe80003800200 */
[----:B------:R-:W-:Y:S05]  /*1f6b0*/  @P0 BRA `(.L_x_3446) ;  /* 0x0000000000400947 */ /* 0x000fea0003800000 */
[----:B------:R-:W5:Y:S02]  /*1f6c0*/  LDCU UR4, c[0x0][0x440] ;  /* 0x00008800ff0477ac */ /* 0x000f640008000800 */
[----:B-----5:R-:W-:Y:S02]  /*1f6d0*/  ISETP.GE.AND P3, PT, R100, UR4, PT ;  /* 0x0000000464007c0c */ /* 0x020fe4000bf66270 */
[----:B------:R-:W-:Y:S02]  /*1f6e0*/  ISETP.GE.AND P2, PT, R101, UR4, PT ;  /* 0x0000000465007c0c */ /* 0x000fe4000bf46270 */
[----:B------:R-:W-:-:S09]  /*1f6f0*/  ISETP.GE.AND P1, PT, R0, UR4, PT ;  /* 0x0000000400007c0c */ /* 0x000fd2000bf26270 */
[----:B-1----:R-:W1:Y:S08]  /*1f700*/  @!P3 LDC.64 R26, c[0x0][0x3f8] ;  /* 0x0000fe00ff1abb82 */ /* 0x002e700000000a00 */
        /* <DEDUP_REMOVED lines=11> */
.L_x_3446:
[----:B------:R-:W-:Y:S05]  /*1f7c0*/  BSYNC.RECONVERGENT B0 ;  /* 0x0000000000007941 */ /* 0x000fea0003800200 */
.L_x_3445:
        /* <DEDUP_REMOVED lines=9> */
[----:B------:R-:W2:Y:S01]  /*1f860*/  @!P1 LDC.64 R2, c[0x0][0x3f8] ;  /* 0x0000fe00ff029b82 */ /* 0x000ea20000000a00 */
        /* <DEDUP_REMOVED lines=9> */
.L_x_3448:
[----:B------:R-:W-:Y:S05]  /*1f900*/  BSYNC.RECONVERGENT B0 ;  /* 0x0000000000007941 */ /* 0x000fea0003800200 */
.L_x_3447:
        /* <DEDUP_REMOVED lines=8> */
[----:B---3--:R-:W3:Y:S08]  /*1f990*/  @!P3 LDC.64 R16, c[0x0][0x3f8] ;  /* 0x0000fe00ff10bb82 */ /* 0x008ef00000000a00 */
[----:B------:R-:W5:Y:S01]  /*1f9a0*/  @!P1 LDC.64 R2, c[0x0][0x3f8] ;  /* 0x0000fe00ff029b82 */ /* 0x000f620000000a00 */
[----:B-1----:R-:W-:-:S04]  /*1f9b0*/  @!P4 LEA R18, P0, R103, R18, 0x2 ;  /* 0x000000126712c211 */ /* 0x002fc800078010ff */
[C---:B------:R-:W-:Y:S02]  /*1f9c0*/  @!P4 LEA.HI.X R19, R103.reuse, R19, R102, 0x2, P0 ;  /* 0x000000136713c211 */ /* 0x040fe400000f1466 */
[----:B---3--:R-:W-:-:S03]  /*1f9d0*/  @!P3 LEA R16, P2, R103, R16, 0x2 ;  /* 0x000000106710b211 */ /* 0x008fc600078410ff */
[----:B------:R1:W-:Y:S01]  /*1f9e0*/  @!P4 STG.E.128 desc[UR6][R18.64+0x7800], R76 ;  /* 0x0078004c1200c986 */ /* 0x0003e2000c101d06 */
[C---:B------:R-:W-:Y:S02]  /*1f9f0*/  @!P3 LEA.HI.X R17, R103.reuse, R17, R102, 0x2, P2 ;  /* 0x000000116711b211 */ /* 0x040fe400010f1466 */
[----:B-----5:R-:W-:-:S03]  /*1fa00*/  @!P1 LEA R2, P0, R103, R2, 0x2 ;  /* 0x0000000267029211 */ /* 0x020fc600078010ff */
[----:B------:R1:W-:Y:S01]  /*1fa10*/  @!P3 STG.E.128 desc[UR6][R16.64+0x7900], R44 ;  /* 0x0079002c1000b986 */ /* 0x0003e2000c101d06 */
[----:B------:R-:W-:-:S05]  /*1fa20*/  @!P1 LEA.HI.X R3, R103, R3, R102, 0x2, P0 ;  /* 0x0000000367039211 */ /* 0x000fca00000f1466 */
[----:B------:R1:W-:Y:S04]  /*1fa30*/  @!P1 STG.E.128 desc[UR6][R2.64+0x7a00], R12 ;  /* 0x007a000c02009986 */ /* 0x0003e8000c101d06 */
.L_x_3450:
[----:B------:R-:W-:Y:S05]  /*1fa40*/  BSYNC.RECONVERGENT B0 ;  /* 0x0000000000007941 */ /* 0x000fea0003800200 */
.L_x_3449:
        /* <DEDUP_REMOVED lines=18> */
.L_x_3452:
[----:B------:R-:W-:Y:S05]  /*1fb70*/  BSYNC.RECONVERGENT B0 ;  /* 0x0000000000007941 */ /* 0x000fea0003800200 */
.L_x_3451:
[----:B------:R-:W-:Y:S05]  /*1fb80*/  @P5 EXIT ;  /* 0x000000000000594d */ /* 0x000fea0003800000 */
[----:B------:R-:W5:Y:S02]  /*1fb90*/  LDCU UR4, c[0x0][0x440] ;  /* 0x00008800ff0477ac */ /* 0x000f640008000800 */
[----:B-----5:R-:W-:Y:S02]  /*1fba0*/  ISETP.GE.AND P4, PT, R100, UR4, PT ;  /* 0x0000000464007c0c */ /* 0x020fe4000bf86270 */
[----:B------:R-:W-:Y:S02]  /*1fbb0*/  ISETP.GE.AND P2, PT, R101, UR4, PT ;  /* 0x0000000465007c0c */ /* 0x000fe4000bf46270 */
[----:B------:R-:W-:-:S09]  /*1fbc0*/  ISETP.GE.AND P0, PT, R0, UR4, PT ;  /* 0x0000000400007c0c */ /* 0x000fd2000bf06270 */
[----:B-1----:R-:W1:Y:S08]  /*1fbd0*/  @!P4 LDC.64 R8, c[0x0][0x3f8] ;  /* 0x0000fe00ff08cb82 */ /* 0x002e700000000a00 */
[----:B------:R-:W5:Y:S01]  /*1fbe0*/  @!P2 LDC.64 R2, c[0x0][0x3f8] ;  /* 0x0000fe00ff02ab82 */ /* 0x000f620000000a00 */
[----:B-1----:R-:W-:-:S04]  /*1fbf0*/  @!P4 LEA R8, P3, R103, R8, 0x2 ;  /* 0x000000086708c211 */ /* 0x002fc800078610ff */
[C---:B------:R-:W-:Y:S02]  /*1fc00*/  @!P4 LEA.HI.X R9, R103.reuse, R9, R102, 0x2, P3 ;  /* 0x000000096709c211 */ /* 0x040fe400018f1466 */
[----:B-----5:R-:W-:-:S03]  /*1fc10*/  @!P2 LEA R2, P1, R103, R2, 0x2 ;  /* 0x000000026702a211 */ /* 0x020fc600078210ff */
        /* <DEDUP_REMOVED lines=9> */
.L_x_3453:
        /* <DEDUP_REMOVED lines=13> */
.L_x_3759:


//--------------------- .text._ZN5flash24flash_fwd_splitkv_kernelI23Flash_fwd_kernel_traitsILi192ELi64ELi64ELi4ELb0ELb0EN7cutlass10bfloat16_tE19Flash_kernel_traitsILi192ELi64ELi64ELi4ES3_EELb1ELb0ELb1ELb0ELb0ELb1ELb1ELb1EEEvNS_16Flash_fwd_paramsE --------------------------
	.section	.text._ZN5flash24flash_fwd_splitkv_kernelI23Flash_fwd_kernel_traitsILi192ELi64ELi64ELi4ELb0ELb0EN7cutlass10bfloat16_tE19Flash_kernel_traitsILi192ELi64ELi64ELi4ES3_EELb1ELb0ELb1ELb0ELb0ELb1ELb1ELb1EEEvNS_16Flash_fwd_paramsE,"ax",@progbits
	.align	128
        .global         _ZN5flash24flash_fwd_splitkv_kernelI23Flash_fwd_kernel_traitsILi192ELi64ELi64ELi4ELb0ELb0EN7cutlass10bfloat16_tE19Flash_kernel_traitsILi192ELi64ELi64ELi4ES3_EELb1ELb0ELb1ELb0ELb0ELb1ELb1ELb1EEEvNS_16Flash_fwd_paramsE
        .type           _ZN5flash24flash_fwd_splitkv_kernelI23Flash_fwd_kernel_traitsILi192ELi64ELi64ELi4ELb0ELb0EN7cutlass10bfloat16_tE19Flash_kernel_traitsILi192ELi64ELi64ELi4ES3_EELb1ELb0ELb1ELb0ELb0ELb1ELb1ELb1EEEvNS_16Flash_fwd_paramsE,@function
        .size           _ZN5flash24flash_fwd_splitkv_kernelI23Flash_fwd_kernel_traitsILi192ELi64ELi64ELi4ELb0ELb0EN7cutlass10bfloat16_tE19Flash_kernel_traitsILi192ELi64ELi64ELi4ES3_EELb1ELb0ELb1ELb0ELb0ELb1ELb1ELb1EEEvNS_16Flash_fwd_paramsE,(.L_x_3760 - _ZN5flash24flash_fwd_splitkv_kernelI23Flash_fwd_kernel_traitsILi192ELi64ELi64ELi4ELb0ELb0EN7cutlass10bfloat16_tE19Flash_kernel_traitsILi192ELi64ELi64ELi4ES3_EELb1ELb0ELb1ELb0ELb0ELb1ELb1ELb1EEEvNS_16Flash_fwd_paramsE)
        .other          _ZN5flash24flash_fwd_splitkv_kernelI23Flash_fwd_kernel_traitsILi192ELi64ELi64ELi4ELb0ELb0EN7cutlass10bfloat16_tE19Flash_kernel_traitsILi192ELi64ELi64ELi4ES3_EELb1ELb0ELb1ELb0ELb0ELb1ELb1ELb1EEEvNS_16Flash_fwd_paramsE,@"STO_CUDA_ENTRY STV_DEFAULT"
_ZN5flash24flash_fwd_splitkv_kernelI23Flash_fwd_kernel_traitsILi192ELi64ELi64ELi4ELb0ELb0EN7cutlass10bfloat16_tE19Flash_kernel_traitsILi192ELi64ELi64ELi4ES3_EELb1ELb0ELb1ELb0ELb0ELb1ELb1ELb1EEEvNS_16Flash_fwd_paramsE:
.text._ZN5flash24flash_fwd_splitkv_kernelI23Flash_fwd_kernel_traitsILi192ELi64ELi64ELi4ELb0ELb0EN7cutlass10bfloat16_tE19Flash_kernel_traitsILi192ELi64ELi64ELi4ES3_EELb1ELb0ELb1ELb0ELb0ELb1ELb1ELb1EEEvNS_16Flash_fwd_paramsE:
        /* <DEDUP_REMOVED lines=68> */
.L_x_3454:
        /* <DEDUP_REMOVED lines=95> */
.L_x_3457:
[----:B------:R-:W-:Y:S05]  /*0a30*/  BSYNC.RECONVERGENT B0 ;  /* 0x0000000000007941 */ /* 0x000fea0003800200 */
.L_x_3456:
        /* <DEDUP_REMOVED lines=20> */
.L_x_3459:
[----:B------:R-:W-:Y:S05]  /*0b80*/  BSYNC.RECONVERGENT B0 ;  /* 0x0000000000007941 */ /* 0x000fea0003800200 */
.L_x_3458:
        /* <DEDUP_REMOVED lines=20> */
.L_x_3461:
[----:B------:R-:W-:Y:S05]  /*0cd0*/  BSYNC.RECONVERGENT B0 ;  /* 0x0000000000007941 */ /* 0x000fea0003800200 */
.L_x_3460:
        /* <DEDUP_REMOVED lines=20> */
.L_x_3463:
[----:B------:R-:W-:Y:S05]  /*0e20*/  BSYNC.RECONVERGENT B0 ;  /* 0x0000000000007941 */ /* 0x000fea0003800200 */
.L_x_3462:
        /* <DEDUP_REMOVED lines=19> */
.L_x_3465:
[----:B------:R-:W-:Y:S05]  /*0f60*/  BSYNC.RECONVERGENT B0 ;  /* 0x0000000000007941 */ /* 0x000fea0003800200 */
.L_x_3464:
        /* <DEDUP_REMOVED lines=18> */
.L_x_3467:
[----:B------:R-:W-:Y:S05]  /*1090*/  BSYNC.RECONVERGENT B0 ;  /* 0x0000000000007941 */ /* 0x000fea0003800200 */
.L_x_3466:
        /* <DEDUP_REMOVED lines=18> */
.L_x_3469:
[----:B------:R-:W-:Y:S05]  /*11c0*/  BSYNC.RECONVERGENT B0 ;  /* 0x0000000000007941 */ /* 0x000fea0003800200 */
.L_x_3468:
        /* <DEDUP_REMOVED lines=18> */
.L_x_3471:
[----:B------:R-:W-:Y:S05]  /*12f0*/  BSYNC.RECONVERGENT B0 ;  /* 0x0000000000007941 */ /* 0x000fea0003800200 */
.L_x_3470:
        /* <DEDUP_REMOVED lines=32> */
.L_x_3455:
        /* <DEDUP_REMOVED lines=11> */
.L_x_3472:
        /* <DEDUP_REMOVED lines=101> */
.L_x_3473:
        /* <DEDUP_REMOVED lines=15> */
.L_x_3475:
[----:B------:R-:W2:Y:S01]  /*1cf0*/  LDC.64 R4, c[0x0][0x3b8] ;  /* 0x0000ee00ff047b82 */ /* 0x000ea20000000a00 */
[----:B------:R-:W-:-:S05]  /*1d00*/  IADD3 R0, PT, PT, R8, R9, RZ ;  /* 0x0000000908007210 */ /* 0x000fca0007ffe0ff */
[C---:B--2---:R-:W-:Y:S02]  /*1d10*/  IMAD R19, R0.reuse, R5, RZ ;  /* 0x0000000500137224 */ /* 0x044fe400078e02ff */
[----:B-1----:R-:W-:-:S05]  /*1d20*/  IMAD.WIDE.U32 R2, R0, R4, RZ ;  /* 0x0000000400027225 */ /* 0x002fca00078e00ff */
[----:B------:R-:W-:Y:S02]  /*1d30*/  IADD3 R19, PT, PT, R3, R19, RZ ;  /* 0x0000001303137210 */ /* 0x000fe40007ffe0ff */
[----:B------:R-:W-:Y:S02]  /*1d40*/  MOV R18, R2 ;  /* 0x0000000200127202 */ /* 0x000fe40000000f00 */
.L_x_3476:
        /* <DEDUP_REMOVED lines=14> */
.L_x_3477:
[----:B------:R-:W1:Y:S01]  /*1e30*/  LDC.64 R2, c[0x0][0x3c0] ;  /* 0x0000f000ff027b82 */ /* 0x000e620000000a00 */
[----:B------:R-:W-:-:S05]  /*1e40*/  IADD3 R8, PT, PT, R8, R9, RZ ;  /* 0x0000000908087210 */ /* 0x000fca0007ffe0ff */
[C---:B-1----:R-:W-:Y:S02]  /*1e50*/  IMAD R21, R8.reuse, R3, RZ ;  /* 0x0000000308157224 */ /* 0x042fe400078e02ff */
[----:B------:R-:W-:-:S05]  /*1e60*/  IMAD.WIDE.U32 R8, R8, R2, RZ ;  /* 0x0000000208087225 */ /* 0x000fca00078e00ff */
[----:B------:R-:W-:Y:S02]  /*1e70*/  IADD3 R21, PT, PT, R9, R21, RZ ;  /* 0x0000001509157210 */ /* 0x000fe40007ffe0ff */
[----:B------:R-:W-:-:S07]  /*1e80*/  MOV R20, R8 ;  /* 0x0000000800147202 */ /* 0x000fce0000000f00 */
.L_x_3478:
        /* <DEDUP_REMOVED lines=51> */
.L_x_3474:
        /* <DEDUP_REMOVED lines=180> */
.L_x_3547:
        /* <DEDUP_REMOVED lines=18> */
.L_x_3481:
[----:B-1-3--:R-:W-:Y:S05]  /*2e20*/  BSYNC.RECONVERGENT B0 ;  /* 0x0000000000007941 */ /* 0x00afea0003800200 */
.L_x_3480:
        /* <DEDUP_REMOVED lines=16> */
.L_x_3483:
[----:B------:R-:W-:Y:S05]  /*2f30*/  BSYNC.RECONVERGENT B0 ;  /* 0x0000000000007941 */ /* 0x000fea0003800200 */
.L_x_3482:
        /* <DEDUP_REMOVED lines=20> */
.L_x_3485:
[----:B------:R-:W-:Y:S05]  /*3080*/  BSYNC.RECONVERGENT B0 ;  /* 0x0000000000007941 */ /* 0x000fea0003800200 */
.L_x_3484:
        /* <DEDUP_REMOVED lines=21> */
.L_x_3487:
[----:B------:R-:W-:Y:S05]  /*31e0*/  BSYNC.RECONVERGENT B0 ;  /* 0x0000000000007941 */ /* 0x000fea0003800200 */
.L_x_3486:
        /* <DEDUP_REMOVED lines=16> */
.L_x_3491:
[----:B------:R-:W-:Y:S05]  /*32f0*/  BSYNC.RECONVERGENT B0 ;  /* 0x0000000000007941 */ /* 0x000fea0003800200 */
.L_x_3490:
        /* <DEDUP_REMOVED lines=15> */
.L_x_3493:
[----:B------:R-:W-:Y:S05]  /*33f0*/  BSYNC.RECONVERGENT B0 ;  /* 0x0000000000007941 */ /* 0x000fea0003800200 */
.L_x_3492:
        /* <DEDUP_REMOVED lines=17> */
.L_x_3495:
[----:B------:R-:W-:Y:S05]  /*3510*/  BSYNC.RECONVERGENT B0 ;  /* 0x0000000000007941 */ /* 0x000fea0003800200 */
.L_x_3494:
        /* <DEDUP_REMOVED lines=22> */
.L_x_3489:
        /* <DEDUP_REMOVED lines=55> */
.L_x_3501:
[----:B------:R-:W-:Y:S05]  /*39f0*/  BSYNC.RECONVERGENT B0 ;  /* 0x0000000000007941 */ /* 0x000fea0003800200 */
.L_x_3500:
        /* <DEDUP_REMOVED lines=48> */
.L_x_3503:
[----:B------:R-:W-:Y:S05]  /*3d00*/  BSYNC.RECONVERGENT B0 ;  /* 0x0000000000007941 */ /* 0x000fea0003800200 */
.L_x_3502:
        /* <DEDUP_REMOVED lines=47> */
.L_x_3499:
[----:B------:R-:W-:Y:S05]  /*4000*/  BSYNC.RECONVERGENT B1 ;  /* 0x0000000000017941 */ /* 0x000fea0003800200 */
.L_x_3498:
        /* <DEDUP_REMOVED lines=64> */
.L_x_3507:
[----:B------:R-:W-:Y:S05]  /*4410*/  BSYNC.RECONVERGENT B0 ;  /* 0x0000000000007941 */ /* 0x000fea0003800200 */
.L_x_3506:
        /* <DEDUP_REMOVED lines=48> */
.L_x_3509:
[----:B------:R-:W-:Y:S05]  /*4720*/  BSYNC.RECONVERGENT B0 ;  /* 0x0000000000007941 */ /* 0x000fea0003800200 */
.L_x_3508:
        /* <DEDUP_REMOVED lines=47> */
.L_x_3505:
[----:B------:R-:W-:Y:S05]  /*4a20*/  BSYNC.RECONVERGENT B1 ;  /* 0x0000000000017941 */ /* 0x000fea0003800200 */
.L_x_3504:
        /* <DEDUP_REMOVED lines=64> */
.L_x_3513:
[----:B------:R-:W-:Y:S05]  /*4e30*/  BSYNC.RECONVERGENT B0 ;  /* 0x0000000000007941 */ /* 0x000fea0003800200 */
.L_x_3512:
        /* <DEDUP_REMOVED lines=48> */
.L_x_3515:
[----:B------:R-:W-:Y:S05]  /*5140*/  BSYNC.RECONVERGENT B0 ;  /* 0x0000000000007941 */ /* 0x000fea0003800200 */
.L_x_3514:
        /* <DEDUP_REMOVED lines=47> */
.L_x_3511:
[----:B------:R-:W-:Y:S05]  /*5440*/  BSYNC.RECONVERGENT B1 ;  /* 0x0000000000017941 */ /* 0x000fea0003800200 */
.L_x_3510:
        /* <DEDUP_REMOVED lines=66> */
.L_x_3519:
[----:B------:R-:W-:Y:S05]  /*5870*/  BSYNC.RECONVERGENT B0 ;  /* 0x0000000000007941 */ /* 0x000fea0003800200 */
.L_x_3518:
        /* <DEDUP_REMOVED lines=48> */
.L_x_3521:
[----:B------:R-:W-:Y:S05]  /*5b80*/  BSYNC.RECONVERGENT B0 ;  /* 0x0000000000007941 */ /* 0x000fea0003800200 */
.L_x_3520:
        /* <DEDUP_REMOVED lines=47> */
.L_x_3517:
[----:B------:R-:W-:Y:S05]  /*5e80*/  BSYNC.RECONVERGENT B1 ;  /* 0x0000000000017941 */ /* 0x000fea0003800200 */
.L_x_3516:
        /* <DEDUP_REMOVED lines=8> */
.L_x_3497:
        /* <DEDUP_REMOVED lines=95> */
.L_x_3525:
[----:B------:R-:W-:Y:S05]  /*6500*/  BSYNC.RECONVERGENT B0 ;  /* 0x0000000000007941 */ /* 0x000fea0003800200 */
.L_x_3524:
        /* <DEDUP_REMOVED lines=89> */
.L_x_3527:
[----:B------:R-:W-:Y:S05]  /*6aa0*/  BSYNC.RECONVERGENT B0 ;  /* 0x0000000000007941 */ /* 0x000fea0003800200 */
.L_x_3526:
        /* <DEDUP_REMOVED lines=88> */
.L_x_3523:
[----:B------:R-:W-:Y:S05]  /*7030*/  BSYNC.RECONVERGENT B1 ;  /* 0x0000000000017941 */ /* 0x000fea0003800200 */
.L_x_3522:
        /* <DEDUP_REMOVED lines=96> */
.L_x_3531:
[----:B------:R-:W-:Y:S05]  /*7640*/  BSYNC.RECONVERGENT B0 ;  /* 0x0000000000007941 */ /* 0x000fea0003800200 */
.L_x_3530:
        /* <DEDUP_REMOVED lines=89> */
.L_x_3533:
[----:B------:R-:W-:Y:S05]  /*7be0*/  BSYNC.RECONVERGENT B0 ;  /* 0x0000000000007941 */ /* 0x000fea0003800200 */
.L_x_3532:
        /* <DEDUP_REMOVED lines=88> */
.L_x_3529:
[----:B------:R-:W-:Y:S05]  /*8170*/  BSYNC.RECONVERGENT B1 ;  /* 0x0000000000017941 */ /* 0x000fea0003800200 */
.L_x_3528:
        /* <DEDUP_REMOVED lines=98> */
.L_x_3537:
[----:B------:R-:W-:Y:S05]  /*87a0*/  BSYNC.RECONVERGENT B0 ;  /* 0x0000000000007941 */ /* 0x000fea0003800200 */
.L_x_3536:
        /* <DEDUP_REMOVED lines=88> */
.L_x_3539:
[----:B------:R-:W-:Y:S05]  /*8d30*/  BSYNC.RECONVERGENT B0 ;  /* 0x0000000000007941 */ /* 0x000fea0003800200 */
.L_x_3538:
        /* <DEDUP_REMOVED lines=86> */
.L_x_3535:
[----:B------:R-:W-:Y:S05]  /*92a0*/  BSYNC.RECONVERGENT B1 ;  /* 0x0000000000017941 */ /* 0x000fea0003800200 */
.L_x_3534:
        /* <DEDUP_REMOVED lines=101> */
.L_x_3543:
[----:B------:R-:W-:Y:S05]  /*9900*/  BSYNC.RECONVERGENT B0 ;  /* 0x0000000000007941 */ /* 0x000fea0003800200 */
.L_x_3542:
        /* <DEDUP_REMOVED lines=87> */
.L_x_3545:
[----:B------:R-:W-:Y:S05]  /*9e80*/  BSYNC.RECONVERGENT B0 ;  /* 0x0000000000007941 */ /* 0x000fea0003800200 */
.L_x_3544:
        /* <DEDUP_REMOVED lines=86> */
.L_x_3541:
[----:B------:R-:W-:Y:S05]  /*a3f0*/  BSYNC.RECONVERGENT B1 ;  /* 0x0000000000017941 */ /* 0x000fea0003800200 */
.L_x_3540:
[----:B------:R-:W5:Y:S08]  /*a400*/  LDC R3, c[0x0][0x450] ;  /* 0x00011400ff037b82 */ /* 0x000f700000000800 */
[----:B------:R-:W1:Y:S01]  /*a410*/  LDC R11, c[0x0][0x450] ;  /* 0x00011400ff0b7b82 */ /* 0x000e620000000800 */
[----:B-----5:R-:W-:Y:S05]  /*a420*/  IMAD.U32 R3, R3, -0x20, RZ ;  /* 0xffffffe003037824 */ /* 0x020fea00078e00ff */
[C---:B------:R-:W-:Y:S02]  /*a430*/  LEA R80, P1, R3.reuse, R80, 0x1 ;  /* 0x0000005003507211 */ /* 0x040fe400078208ff */
[C---:B------:R-:W-:Y:S02]  /*a440*/  LEA R78, P0, R3.reuse, R78, 0x1 ;  /* 0x0000004e034e7211 */ /* 0x040fe400078008ff */
[C---:B------:R-:W-:Y:S02]  /*a450*/  LEA.HI.X.SX32 R81, R3.reuse, R81, 0x1, P1 ;  /* 0x0000005103517211 */ /* 0x040fe400008f0eff */
[----:B-1----:R-:W-:Y:S09]  /*a460*/  LEA.HI.X.SX32 R79, R3, R79, 0x1, P0 ;  /* 0x0000004f034f7211 */ /* 0x002ff200000f0eff */
.L_x_3496:
[----:B------:R-:W-:Y:S05]  /*a470*/  BSYNC.RECONVERGENT B2 ;  /* 0x0000000000027941 */ /* 0x000fea0003800200 */
.L_x_3488:
        /* <DEDUP_REMOVED lines=91> */
.L_x_3546:
[----:B------:R-:W-:Y:S02]  /*aa30*/  IADD3 R76, P1, PT, R76, R83, RZ ;  /* 0x000000534c4c7210 */ /* 0x000fe40007f3e0ff */
[----:B------:R-:W-:Y:S03]  /*aa40*/  IADD3 R14, P0, PT, R14, R87, RZ ;  /* 0x000000570e0e7210 */ /* 0x000fe60007f1e0ff */
[----:B------:R-:W-:Y:S02]  /*aa50*/  IMAD.X R77, R77, 0x1, R82, P1 ;  /* 0x000000014d4d7824 */ /* 0x000fe400008e0652 */
[----:B------:R-:W-:Y:S01]  /*aa60*/  IMAD.X R15, R15, 0x1, R85, P0 ;  /* 0x000000010f0f7824 */ /* 0x000fe200000e0655 */
[----:B------:R-:W-:Y:S07]  /*aa70*/  @P2 BRA `(.L_x_3547) ;  /* 0xffffff8000a02947 */ /* 0x000fee000383ffff */
.L_x_3479:
        /* <DEDUP_REMOVED lines=42> */
.L_x_3552:
[----:B------:R2:W-:Y:S02]  /*ad20*/  STS.128 [R2+0x4000], RZ ;  /* 0x004000ff02007388 */ /* 0x0005e40000000c00 */
.L_x_3551:
[----:B------:R-:W-:Y:S05]  /*ad30*/  BSYNC.RECONVERGENT B0 ;  /* 0x0000000000007941 */ /* 0x000fea0003800200 */
.L_x_3550:
        /* <DEDUP_REMOVED lines=26> */
.L_x_3555:
[----:B------:R1:W-:Y:S02]  /*aee0*/  STS.128 [R2+0x4800], RZ ;  /* 0x004800ff02007388 */ /* 0x0003e40000000c00 */
.L_x_3554:
[----:B------:R-:W-:Y:S05]  /*aef0*/  BSYNC.RECONVERGENT B0 ;  /* 0x0000000000007941 */ /* 0x000fea0003800200 */
.L_x_3553:
        /* <DEDUP_REMOVED lines=26> */
.L_x_3558:
[----:B------:R2:W-:Y:S02]  /*b0a0*/  STS.128 [R2+0x5000], RZ ;  /* 0x005000ff02007388 */ /* 0x0005e40000000c00 */
.L_x_3557:
[----:B------:R-:W-:Y:S05]  /*b0b0*/  BSYNC.RECONVERGENT B0 ;  /* 0x0000000000007941 */ /* 0x000fea0003800200 */
.L_x_3556:
        /* <DEDUP_REMOVED lines=26> */
.L_x_3560:
[----:B------:R2:W-:Y:S01]  /*b260*/  STS.128 [R2+0x5800], RZ ;  /* 0x005800ff02007388 */ /* 0x0005e20000000c00 */
[----:B------:R-:W-:Y:S05]  /*b270*/  BRA `(.L_x_3559) ;  /* 0x0000007400187947 */ /* 0x000fea0003800000 */
.L_x_3549:
        /* <DEDUP_REMOVED lines=79> */
.L_x_3567:
[----:B------:R-:W-:Y:S05]  /*b770*/  BSYNC.RECONVERGENT B0 ;  /* 0x0000000000007941 */ /* 0x000fea0003800200 */
.L_x_3566:
[----:B-----5:R-:W-:Y:S01]  /*b780*/  IMAD.MOV.U32 R6, RZ, RZ, R22 ;  /* 0x000000ffff067224 */ /* 0x020fe200078e0016 */
[----:B------:R-:W-:Y:S01]  /*b790*/  MOV R4, R20 ;  /* 0x0000001400047202 */ /* 0x000fe20000000f00 */
[----:B------:R-:W-:Y:S01]  /*b7a0*/  IMAD.MOV.U32 R7, RZ, RZ, R23 ;  /* 0x000000ffff077224 */ /* 0x000fe200078e0017 */
[----:B------:R-:W-:Y:S02]  /*b7b0*/  MOV R5, R21 ;  /* 0x0000001500057202 */ /* 0x000fe40000000f00 */
.L_x_3565:
[----:B------:R-:W-:Y:S05]  /*b7c0*/  BSYNC.RECONVERGENT B1 ;  /* 0x0000000000017941 */ /* 0x000fea0003800200 */
.L_x_3564:
        /* <DEDUP_REMOVED lines=47> */
.L_x_3571:
[----:B------:R-:W-:Y:S05]  /*bac0*/  BSYNC.RECONVERGENT B0 ;  /* 0x0000000000007941 */ /* 0x000fea0003800200 */
.L_x_3570:
[----:B-----5:R4:W-:Y:S02]  /*bad0*/  STS.128 [R2+0x2000], R20 ;  /* 0x0020001402007388 */ /* 0x0209e40000000c00 */
.L_x_3569:
[----:B------:R-:W-:Y:S05]  /*bae0*/  BSYNC.RECONVERGENT B1 ;  /* 0x0000000000017941 */ /* 0x000fea0003800200 */
.L_x_3568:
        /* <DEDUP_REMOVED lines=45> */
.L_x_3573:
[----:B------:R-:W-:Y:S05]  /*bdc0*/  BSYNC.RECONVERGENT B0 ;  /* 0x0000000000007941 */ /* 0x000fea0003800200 */
.L_x_3572:
[----:B-----5:R1:W-:Y:S02]  /*bdd0*/  STS.128 [R2+0x4000], R20 ;  /* 0x0040001402007388 */ /* 0x0203e40000000c00 */
.L_x_3563:
[----:B------:R-:W-:Y:S05]  /*bde0*/  BSYNC.RECONVERGENT B2 ;  /* 0x0000000000027941 */ /* 0x000fea0003800200 */
.L_x_3562:
        /* <DEDUP_REMOVED lines=64> */
.L_x_3579:
[----:B------:R-:W-:Y:S05]  /*c1f0*/  BSYNC.RECONVERGENT B0 ;  /* 0x0000000000007941 */ /* 0x000fea0003800200 */
.L_x_3578:
[----:B-----5:R4:W-:Y:S02]  /*c200*/  STS.128 [R2+0x800], R20 ;  /* 0x0008001402007388 */ /* 0x0209e40000000c00 */
.L_x_3577:
[----:B------:R-:W-:Y:S05]  /*c210*/  BSYNC.RECONVERGENT B1 ;  /* 0x0000000000017941 */ /* 0x000fea0003800200 */
.L_x_3576:
        /* <DEDUP_REMOVED lines=57> */
.L_x_3583:
[----:B------:R-:W-:Y:S05]  /*c5b0*/  BSYNC.RECONVERGENT B0 ;  /* 0x0000000000007941 */ /* 0x000fea0003800200 */
.L_x_3582:
[----:B-----5:R4:W-:Y:S02]  /*c5c0*/  STS.128 [R2+0x2800], R20 ;  /* 0x0028001402007388 */ /* 0x0209e40000000c00 */
.L_x_3581:
[----:B------:R-:W-:Y:S05]  /*c5d0*/  BSYNC.RECONVERGENT B1 ;  /* 0x0000000000017941 */ /* 0x000fea0003800200 */
.L_x_3580:
        /* <DEDUP_REMOVED lines=56> */
.L_x_3585:
[----:B------:R-:W-:Y:S05]  /*c960*/  BSYNC.RECONVERGENT B0 ;  /* 0x0000000000007941 */ /* 0x000fea0003800200 */
.L_x_3584:
[----:B-----5:R4:W-:Y:S02]  /*c970*/  STS.128 [R2+0x4800], R20 ;  /* 0x0048001402007388 */ /* 0x0209e40000000c00 */
.L_x_3575:
[----:B------:R-:W-:Y:S05]  /*c980*/  BSYNC.RECONVERGENT B2 ;  /* 0x0000000000027941 */ /* 0x000fea0003800200 */
.L_x_3574:
        /* <DEDUP_REMOVED lines=64> */
.L_x_3591:
[----:B------:R-:W-:Y:S05]  /*cd90*/  BSYNC.RECONVERGENT B0 ;  /* 0x0000000000007941 */ /* 0x000fea0003800200 */
.L_x_3590:
[----:B-----5:R4:W-:Y:S02]  /*cda0*/  STS.128 [R2+0x1000], R20 ;  /* 0x0010001402007388 */ /* 0x0209e40000000c00 */
.L_x_3589:
[----:B------:R-:W-:Y:S05]  /*cdb0*/  BSYNC.RECONVERGENT B1 ;  /* 0x0000000000017941 */ /* 0x000fea0003800200 */
.L_x_3588:
        /* <DEDUP_REMOVED lines=56> */
.L_x_3595:
[----:B------:R-:W-:Y:S05]  /*d140*/  BSYNC.RECONVERGENT B0 ;  /* 0x0000000000007941 */ /* 0x000fea0003800200 */
.L_x_3594:
[----:B-----5:R1:W-:Y:S02]  /*d150*/  STS.128 [R2+0x3000], R20 ;  /* 0x0030001402007388 */ /* 0x0203e40000000c00 */
.L_x_3593:
[----:B------:R-:W-:Y:S05]  /*d160*/  BSYNC.RECONVERGENT B1 ;  /* 0x0000000000017941 */ /* 0x000fea0003800200 */
.L_x_3592:
        /* <DEDUP_REMOVED lines=56> */
.L_x_3597:
[----:B------:R-:W-:Y:S05]  /*d4f0*/  BSYNC.RECONVERGENT B0 ;  /* 0x0000000000007941 */ /* 0x000fea0003800200 */
.L_x_3596:
[----:B-----5:R4:W-:Y:S02]  /*d500*/  STS.128 [R2+0x5000], R20 ;  /* 0x0050001402007388 */ /* 0x0209e40000000c00 */
.L_x_3587:
[----:B------:R-:W-:Y:S05]  /*d510*/  BSYNC.RECONVERGENT B2 ;  /* 0x0000000000027941 */ /* 0x000fea0003800200 */
.L_x_3586:
        /* <DEDUP_REMOVED lines=66> */
.L_x_3601:
[----:B------:R-:W-:Y:S05]  /*d940*/  BSYNC.RECONVERGENT B0 ;  /* 0x0000000000007941 */ /* 0x000fea0003800200 */
.L_x_3600:
[----:B-----5:R3:W-:Y:S02]  /*d950*/  STS.128 [R2+0x1800], R20 ;  /* 0x0018001402007388 */ /* 0x0207e40000000c00 */
.L_x_3599:
[----:B------:R-:W-:Y:S05]  /*d960*/  BSYNC.RECONVERGENT B1 ;  /* 0x0000000000017941 */ /* 0x000fea0003800200 */
.L_x_3598:
        /* <DEDUP_REMOVED lines=57> */
.L_x_3605:
[----:B------:R-:W-:Y:S05]  /*dd00*/  BSYNC.RECONVERGENT B0 ;  /* 0x0000000000007941 */ /* 0x000fea0003800200 */
.L_x_3604:
[----:B-----5:R1:W-:Y:S02]  /*dd10*/  STS.128 [R2+0x3800], R20 ;  /* 0x0038001402007388 */ /* 0x0203e40000000c00 */
.L_x_3603:
[----:B------:R-:W-:Y:S05]  /*dd20*/  BSYNC.RECONVERGENT B1 ;  /* 0x0000000000017941 */ /* 0x000fea0003800200 */
.L_x_3602:
        /* <DEDUP_REMOVED lines=55> */
.L_x_3607:
[----:B------:R-:W-:Y:S05]  /*e0a0*/  BSYNC.RECONVERGENT B0 ;  /* 0x0000000000007941 */ /* 0x000fea0003800200 */
.L_x_3606:
[----:B-----5:R3:W-:Y:S01]  /*e0b0*/  STS.128 [R2+0x5800], R20 ;  /* 0x0058001402007388 */ /* 0x0207e20000000c00 */
[----:B------:R-:W-:Y:S05]  /*e0c0*/  BRA `(.L_x_3559) ;  /* 0x0000004400847947 */ /* 0x000fea0003800000 */
.L_x_3561:
        /* <DEDUP_REMOVED lines=99> */
.L_x_3612:
[----:B------:R-:W-:Y:S05]  /*e700*/  BSYNC.RECONVERGENT B0 ;  /* 0x0000000000007941 */ /* 0x000fea0003800200 */
.L_x_3611:
[----:B------:R-:W-:Y:S05]  /*e710*/  BSYNC.RECONVERGENT B1 ;  /* 0x0000000000017941 */ /* 0x000fea0003800200 */
.L_x_3610:
        /* <DEDUP_REMOVED lines=88> */
.L_x_3616:
[----:B------:R-:W-:Y:S05]  /*eca0*/  BSYNC.RECONVERGENT B0 ;  /* 0x0000000000007941 */ /* 0x000fea0003800200 */
.L_x_3615:
[----:B-----5:R4:W-:Y:S02]  /*ecb0*/  STS.128 [R2+0x2000], R24 ;  /* 0x0020001802007388 */ /* 0x0209e40000000c00 */
.L_x_3614:
[----:B------:R-:W-:Y:S05]  /*ecc0*/  BSYNC.RECONVERGENT B1 ;  /* 0x0000000000017941 */ /* 0x000fea0003800200 */
.L_x_3613:
        /* <DEDUP_REMOVED lines=85> */
.L_x_3618:
[----:B------:R-:W-:Y:S05]  /*f220*/  BSYNC.RECONVERGENT B0 ;  /* 0x0000000000007941 */ /* 0x000fea0003800200 */
.L_x_3617:
[----:B-----5:R1:W-:Y:S02]  /*f230*/  STS.128 [R2+0x4000], R24 ;  /* 0x0040001802007388 */ /* 0x0203e40000000c00 */
.L_x_3609:
[----:B------:R-:W-:Y:S05]  /*f240*/  BSYNC.RECONVERGENT B2 ;  /* 0x0000000000027941 */ /* 0x000fea0003800200 */
.L_x_3608:
        /* <DEDUP_REMOVED lines=96> */
.L_x_3624:
[----:B------:R-:W-:Y:S05]  /*f850*/  BSYNC.RECONVERGENT B0 ;  /* 0x0000000000007941 */ /* 0x000fea0003800200 */
.L_x_3623:
[----:B-----5:R4:W-:Y:S02]  /*f860*/  STS.128 [R2+0x800], R24 ;  /* 0x0008001802007388 */ /* 0x0209e40000000c00 */
.L_x_3622:
[----:B------:R-:W-:Y:S05]  /*f870*/  BSYNC.RECONVERGENT B1 ;  /* 0x0000000000017941 */ /* 0x000fea0003800200 */
.L_x_3621:
        /* <DEDUP_REMOVED lines=89> */
.L_x_3628:
[----:B------:R-:W-:Y:S05]  /*fe10*/  BSYNC.RECONVERGENT B0 ;  /* 0x0000000000007941 */ /* 0x000fea0003800200 */
.L_x_3627:
[----:B-----5:R4:W-:Y:S02]  /*fe20*/  STS.128 [R2+0x2800], R24 ;  /* 0x0028001802007388 */ /* 0x0209e40000000c00 */
.L_x_3626:
[----:B------:R-:W-:Y:S05]  /*fe30*/  BSYNC.RECONVERGENT B1 ;  /* 0x0000000000017941 */ /* 0x000fea0003800200 */
.L_x_3625:
        /* <DEDUP_REMOVED lines=86> */
.L_x_3630:
[----:B------:R-:W-:Y:S05]  /*103a0*/  BSYNC.RECONVERGENT B0 ;  /* 0x0000000000007941 */ /* 0x000fea0003800200 */
.L_x_3629:
[----:B-----5:R1:W-:Y:S02]  /*103b0*/  STS.128 [R2+0x4800], R4 ;  /* 0x0048000402007388 */ /* 0x0203e40000000c00 */
.L_x_3620:
[----:B------:R-:W-:Y:S05]  /*103c0*/  BSYNC.RECONVERGENT B2 ;  /* 0x0000000000027941 */ /* 0x000fea0003800200 */
.L_x_3619:
        /* <DEDUP_REMOVED lines=96> */
.L_x_3636:
[----:B------:R-:W-:Y:S05]  /*109d0*/  BSYNC.RECONVERGENT B0 ;  /* 0x0000000000007941 */ /* 0x000fea0003800200 */
.L_x_3635:
[----:B-----5:R4:W-:Y:S02]  /*109e0*/  STS.128 [R2+0x1000], R24 ;  /* 0x0010001802007388 */ /* 0x0209e40000000c00 */
.L_x_3634:
[----:B------:R-:W-:Y:S05]  /*109f0*/  BSYNC.RECONVERGENT B1 ;  /* 0x0000000000017941 */ /* 0x000fea0003800200 */
.L_x_3633:
        /* <DEDUP_REMOVED lines=88> */
.L_x_3640:
[----:B------:R-:W-:Y:S05]  /*10f80*/  BSYNC.RECONVERGENT B0 ;  /* 0x0000000000007941 */ /* 0x000fea0003800200 */
.L_x_3639:
[----:B-----5:R1:W-:Y:S02]  /*10f90*/  STS.128 [R2+0x3000], R24 ;  /* 0x0030001802007388 */ /* 0x0203e40000000c00 */
.L_x_3638:
[----:B------:R-:W-:Y:S05]  /*10fa0*/  BSYNC.RECONVERGENT B1 ;  /* 0x0000000000017941 */ /* 0x000fea0003800200 */
.L_x_3637:
        /* <DEDUP_REMOVED lines=86> */
.L_x_3642:
[----:B------:R-:W-:Y:S05]  /*11510*/  BSYNC.RECONVERGENT B0 ;  /* 0x0000000000007941 */ /* 0x000fea0003800200 */
.L_x_3641:
[----:B-----5:R4:W-:Y:S02]  /*11520*/  STS.128 [R2+0x5000], R24 ;  /* 0x0050001802007388 */ /* 0x0209e40000000c00 */
.L_x_3632:
[----:B------:R-:W-:Y:S05]  /*11530*/  BSYNC.RECONVERGENT B2 ;  /* 0x0000000000027941 */ /* 0x000fea0003800200 */
.L_x_3631:
        /* <DEDUP_REMOVED lines=98> */
.L_x_3646:
[----:B------:R-:W-:Y:S05]  /*11b60*/  BSYNC.RECONVERGENT B0 ;  /* 0x0000000000007941 */ /* 0x000fea0003800200 */
.L_x_3645:
[----:B-----5:R3:W-:Y:S02]  /*11b70*/  STS.128 [R2+0x1800], R24 ;  /* 0x0018001802007388 */ /* 0x0207e40000000c00 */
.L_x_3644:
[----:B------:R-:W-:Y:S05]  /*11b80*/  BSYNC.RECONVERGENT B1 ;  /* 0x0000000000017941 */ /* 0x000fea0003800200 */
.L_x_3643:
        /* <DEDUP_REMOVED lines=89> */
.L_x_3650:
[----:B------:R-:W-:Y:S05]  /*12120*/  BSYNC.RECONVERGENT B0 ;  /* 0x0000000000007941 */ /* 0x000fea0003800200 */
.L_x_3649:
[----:B-----5:R1:W-:Y:S02]  /*12130*/  STS.128 [R2+0x3800], R24 ;  /* 0x0038001802007388 */ /* 0x0203e40000000c00 */
.L_x_3648:
[----:B------:R-:W-:Y:S05]  /*12140*/  BSYNC.RECONVERGENT B1 ;  /* 0x0000000000017941 */ /* 0x000fea0003800200 */
.L_x_3647:
        /* <DEDUP_REMOVED lines=87> */
.L_x_3652:
[----:B------:R-:W-:Y:S05]  /*126c0*/  BSYNC.RECONVERGENT B0 ;  /* 0x0000000000007941 */ /* 0x000fea0003800200 */
.L_x_3651:
[----:B-----5:R1:W-:Y:S02]  /*126d0*/  STS.128 [R2+0x5800], R4 ;  /* 0x0058000402007388 */ /* 0x0203e40000000c00 */
.L_x_3559:
[----:B------:R-:W-:Y:S05]  /*126e0*/  BSYNC.RECONVERGENT B3 ;  /* 0x0000000000037941 */ /* 0x000fea0003800200 */
.L_x_3548:
[----:B------:R-:W-:Y:S01]  /*126f0*/  IADD3 R3, PT, PT, -R134, R61, RZ ;  /* 0x0000003d86037210 */ /* 0x000fe20007ffe1ff */
[----:B------:R-:W-:Y:S03]  /*12700*/  BSSY.RECONVERGENT B0, `(.L_x_3653) ;  /* 0x000001c000007945 */ /* 0x000fe60003800200 */
[----:B------:R-:W-:-:S13]  /*12710*/  ISETP.GE.AND P3, PT, R114, R3, PT ;  /* 0x000000037200720c */ /* 0x000fda0003f66270 */
[----:B------:R-:W-:Y:S05]  /*12720*/  @P3 BRA `(.L_x_3654) ;  /* 0x0000000000643947 */ /* 0x000fea0003800000 */
[----:B------:R-:W2:Y:S02]  /*12730*/  LDCU UR4, c[0x0][0x440] ;  /* 0x00008800ff0477ac */ /* 0x000ea40008000800 */
[----:B--2---:R-:W-:Y:S02]  /*12740*/  ISETP.GE.AND P1, PT, R12, UR4, PT ;  /* 0x000000040c007c0c */ /* 0x004fe4000bf26270 */
[----:B------:R-:W-:-:S11]  /*12750*/  ISETP.GE.AND P0, PT, R10, UR4, PT ;  /* 0x000000040a007c0c */ /* 0x000fd6000bf06270 */
[--C-:B-1-3--:R-:W-:Y:S02]  /*12760*/  @!P1 IMAD.MOV.U32 R4, RZ, RZ, R198.reuse ;  /* 0x000000ffff049224 */ /* 0x10afe400078e00c6 */
        /* <DEDUP_REMOVED lines=20> */
.L_x_3655:
[----:B------:R2:W-:Y:S02]  /*128b0*/  STS.128 [R2+0xa000], RZ ;  /* 0x00a000ff02007388 */ /* 0x0005e40000000c00 */
.L_x_3654:
[----:B------:R-:W-:Y:S05]  /*128c0*/  BSYNC.RECONVERGENT B0 ;  /* 0x0000000000007941 */ /* 0x000fea0003800200 */
.L_x_3653:
        /* <DEDUP_REMOVED lines=25> */
.L_x_3658:
[----:B------:R2:W-:Y:S02]  /*12a60*/  STS.128 [R2+0xa800], RZ ;  /* 0x00a800ff02007388 */ /* 0x0005e40000000c00 */
.L_x_3657:
[----:B------:R-:W-:Y:S05]  /*12a70*/  BSYNC.RECONVERGENT B0 ;  /* 0x0000000000007941 */ /* 0x000fea0003800200 */
.L_x_3656:
        /* <DEDUP_REMOVED lines=26> */
.L_x_3661:
[----:B------:R2:W-:Y:S02]  /*12c20*/  STS.128 [R2+0xb000], RZ ;  /* 0x00b000ff02007388 */ /* 0x0005e40000000c00 */
.L_x_3660:
[----:B------:R-:W-:Y:S05]  /*12c30*/  BSYNC.RECONVERGENT B0 ;  /* 0x0000000000007941 */ /* 0x000fea0003800200 */
.L_x_3659:
[----:B-12-45:R-:W1:Y:S01]  /*12c40*/  LDC.64 R6, c[0x0][0x538] ;  /* 0x00014e00ff067b82 */ /* 0x036e620000000a00 */
[----:B------:R-:W-:Y:S01]  /*12c50*/  ISETP.GE.AND P0, PT, R40, R3, PT ;  /* 0x000000032800720c */ /* 0x000fe20003f06270 */
[----:B------:R-:W-:-:S12]  /*12c60*/  BSSY.RECONVERGENT B0, `(.L_x_3662) ;  /* 0x000001a000007945 */ /* 0x000fd80003800200 */
[----:B------:R-:W-:Y:S05]  /*12c70*/  @P0 BRA `(.L_x_3663) ;  /* 0x0000000000600947 */ /* 0x000fea0003800000 */
[----:B---3--:R-:W2:Y:S01]  /*12c80*/  LDC.64 R4, c[0x0][0x3b8] ;  /* 0x0000ee00ff047b82 */ /* 0x008ea20000000a00 */
[----:B------:R-:W3:Y:S01]  /*12c90*/  LDCU UR4, c[0x0][0x440] ;  /* 0x00008800ff0477ac */ /* 0x000ee20008000800 */
[----:B------:R-:W-:Y:S01]  /*12ca0*/  IMAD.MOV.U32 R196, RZ, RZ, R198 ;  /* 0x000000ffffc47224 */ /* 0x000fe200078e00c6 */
        /* <DEDUP_REMOVED lines=21> */
.L_x_3663:
[----:B------:R-:W-:Y:S05]  /*12e00*/  BSYNC.RECONVERGENT B0 ;  /* 0x0000000000007941 */ /* 0x000fea0003800200 */
.L_x_3662:
        /* <DEDUP_REMOVED lines=52> */
.L_x_3666:
[----:B------:R3:W-:Y:S01]  /*13150*/  STS.128 [R2+0x10000], RZ ;  /* 0x010000ff02007388 */ /* 0x0007e20000000c00 */
[----:B------:R-:W-:Y:S05]  /*13160*/  BRA `(.L_x_3667) ;  /* 0x00000000000c7947 */ /* 0x000fea0003800000 */
.L_x_3665:
[----:B------:R1:W-:Y:S04]  /*13170*/  STS.128 [R2+0xc000], RZ ;  /* 0x00c000ff02007388 */ /* 0x0003e80000000c00 */
[----:B------:R1:W-:Y:S04]  /*13180*/  STS.128 [R2+0xe000], RZ ;  /* 0x00e000ff02007388 */ /* 0x0003e80000000c00 */
[----:B------:R1:W-:Y:S02]  /*13190*/  STS.128 [R2+0x10000], RZ ;  /* 0x010000ff02007388 */ /* 0x0003e40000000c00 */
.L_x_3667:
[----:B------:R-:W-:Y:S05]  /*131a0*/  BSYNC.RECONVERGENT B0 ;  /* 0x0000000000007941 */ /* 0x000fea0003800200 */
.L_x_3664:
        /* <DEDUP_REMOVED lines=28> */
.L_x_3670:
[----:B------:R1:W-:Y:S02]  /*13370*/  STS.128 [R2+0x10800], RZ ;  /* 0x010800ff02007388 */ /* 0x0003e40000000c00 */
.L_x_3669:
[----:B------:R-:W-:Y:S05]  /*13380*/  BSYNC.RECONVERGENT B0 ;  /* 0x0000000000007941 */ /* 0x000fea0003800200 */
.L_x_3668:
        /* <DEDUP_REMOVED lines=29> */
.L_x_3673:
[----:B------:R1:W-:Y:S02]  /*13560*/  STS.128 [R2+0x11000], RZ ;  /* 0x011000ff02007388 */ /* 0x0003e40000000c00 */
.L_x_3672:
[----:B------:R-:W-:Y:S05]  /*13570*/  BSYNC.RECONVERGENT B0 ;  /* 0x0000000000007941 */ /* 0x000fea0003800200 */
.L_x_3671:
        /* <DEDUP_REMOVED lines=8> */
[----:B------:R-:W5:Y:S01]  /*13600*/  LDCU UR4, c[0x0][0x440] ;  /* 0x00008800ff0477ac */ /* 0x000f620008000800 */
[----:B----4-:R-:W-:Y:S01]  /*13610*/  IMAD.MOV.U32 R201, RZ, RZ, R199 ;  /* 0x000000ffffc97224 */ /* 0x010fe200078e00c7 */
        /* <DEDUP_REMOVED lines=22> */
.L_x_3676:
[----:B------:R4:W-:Y:S02]  /*13780*/  STS.128 [R2+0x11800], RZ ;  /* 0x011800ff02007388 */ /* 0x0009e40000000c00 */
.L_x_3675:
[----:B------:R-:W-:Y:S05]  /*13790*/  BSYNC.RECONVERGENT B0 ;  /* 0x0000000000007941 */ /* 0x000fea0003800200 */
.L_x_3674:
[----:B------:R-:W-:Y:S01]  /*137a0*/  IMAD.SHL.U32 R3, R3, 0x400, RZ ;  /* 0x0000040003037824 */ /* 0x000fe200078e00ff */
[----:B------:R-:W-:Y:S01]  /*137b0*/  LOP3.LUT R148, R66, 0x8, R63, 0x78, !PT ;  /* 0x0000000842947812 */ /* 0x000fe200078e783f */
        /* <DEDUP_REMOVED lines=12> */
[----:B--2---:R-:W-:Y:S01]  /*13880*/  VIADD R14, R50, UR5 ;  /* 0x00000005320e7c36 */ /* 0x004fe20008000000 */
[----:B------:R-:W-:Y:S01]  /*13890*/  VIADDMNMX R135, R8, 0x8, R61, PT ;  /* 0x0000000808877846 */ /* 0x000fe2000380013d */
[----:B------:R-:W2:Y:S01]  /*138a0*/  LDSM.16.M88.4 R40, [R50+UR5+0x6000] ;  /* 0x006000053228783b */ /* 0x000ea20008000200 */
[--C-:B------:R-:W-:Y:S01]  /*138b0*/  IMAD.IADD R51, R92, 0x1, R157.reuse ;  /* 0x000000015c337824 */ /* 0x100fe200078e029d */
[----:B------:R-:W-:Y:S01]  /*138c0*/  ISETP.GT.AND P2, PT, R60, R195, PT ;  /* 0x000000c33c00720c */ /* 0x000fe20003f44270 */
[----:B------:R-:W-:Y:S01]  /*138d0*/  IMAD.IADD R3, R14, 0x1, R157 ;  /* 0x000000010e037824 */ /* 0x000fe200078e029d */
[----:B------:R-:W3:Y:S01]  /*138e0*/  LDSM.16.M88.4 R32, [R50+UR5+0x6800] ;  /* 0x006800053220783b */ /* 0x000ee20008000200 */
[----:B------:R-:W-:-:S02]  /*138f0*/  IMAD.IADD R48, R92, 0x1, R138 ;  /* 0x000000015c307824 */ /* 0x000fc400078e028a */
[----:B------:R-:W-:Y:S01]  /*13900*/  IMAD.IADD R14, R14, 0x1, R138 ;  /* 0x000000010e0e7824 */ /* 0x000fe200078e028a */
[----:B------:R-:W5:Y:S01]  /*13910*/  LDSM.16.M88.4 R72, [R50+UR5+0x7000] ;  /* 0x007000053248783b */ /* 0x000f620008000200 */
[C---:B------:R-:W-:Y:S02]  /*13920*/  IMAD.IADD R15, R157.reuse, 0x1, R48 ;  /* 0x000000019d0f7824 */ /* 0x040fe400078e0230 */
[----:B------:R-:W-:Y:S01]  /*13930*/  IMAD.IADD R11, R157, 0x1, R14 ;  /* 0x000000019d0b7824 */ /* 0x000fe200078e020e */
[----:B------:R-:W5:Y:S04]  /*13940*/  LDSM.16.M88.4 R24, [R50+UR5+0x7800] ;  /* 0x007800053218783b */ /* 0x000f680008000200 */
[----:B------:R-:W-:Y:S04]  /*13950*/  LDSM.16.M88.4 R16, [R51] ;  /* 0x000000003310783b */ /* 0x000fe80000000200 */
[----:B-1--4-:R-:W1:Y:S04]  /*13960*/  LDSM.16.M88.4 R4, [R3+0x6000] ;  /* 0x006000000304783b */ /* 0x012e680000000200 */
[----:B------:R-:W4:Y:S04]  /*13970*/  LDSM.16.M88.4 R56, [R3+0x6800] ;  /* 0x006800000338783b */ /* 0x000f280000000200 */
[----:B------:R-:W4:Y:S04]  /*13980*/  LDSM.16.M88.4 R52, [R3+0x7000] ;  /* 0x007000000334783b */ /* 0x000f280000000200 */
[----:B------:R-:W4:Y:S04]  /*13990*/  LDSM.16.M88.4 R28, [R3+0x7800] ;  /* 0x00780000031c783b */ /* 0x000f280000000200 */
[----:B------:R-:W-:Y:S01]  /*139a0*/  LDSM.16.M88.4 R44, [R14+0x6800] ;  /* 0x006800000e2c783b */ /* 0x000fe20000000200 */
[C---:B--2---:R-:W-:Y:S03]  /*139b0*/  HMMA.16816.F32.BF16 R20, R64.reuse, R40, RZ ;  /* 0x000000284014723c */ /* 0x044fe600000418ff */
[----:B------:R-:W-:Y:S04]  /*139c0*/  LDSM.16.M88.4 R88, [R11+0x7800] ;  /* 0x007800000b58783b */ /* 0x000fe80000000200 */
[----:B------:R-:W-:Y:S01]  /*139d0*/  LDSM.16.M88.4 R84, [R50+UR5+0x8000] ;  /* 0x008000053254783b */ /* 0x000fe20008000200 */
[C---:B------:R-:W-:Y:S03]  /*139e0*/  HMMA.16816.F32.BF16 R40, R64.reuse, R42, RZ ;  /* 0x0000002a4028723c */ /* 0x040fe600000418ff */
[----:B------:R-:W-:Y:S04]  /*139f0*/  LDSM.16.M88.4 R80, [R50+UR5+0x8800] ;  /* 0x008800053250783b */ /* 0x000fe80008000200 */
[----:B------:R-:W-:Y:S01]  /*13a00*/  LDSM.16.M88.4 R96, [R50+UR5+0xa800] ;  /* 0x00a800053260783b */ /* 0x000fe20008000200 */
[C---:B---3--:R-:W-:Y:S08]  /*13a10*/  HMMA.16816.F32.BF16 R36, R64.reuse, R32, RZ ;  /* 0x000000204024723c */ /* 0x048ff000000418ff */
[C---:B-----5:R-:W-:Y:S08]  /*13a20*/  HMMA.16816.F32.BF16 R76, R64.reuse, R72, RZ ;  /* 0x00000048404c723c */ /* 0x060ff000000418ff */
        /* <DEDUP_REMOVED lines=15> */
[----:B------:R-:W-:Y:S01]  /*13b20*/  HMMA.16816.F32.BF16 R64, R16, R30, R64 ;  /* 0x0000001e1040723c */ /* 0x000fe20000041840 */
[----:B------:R-:W-:Y:S04]  /*13b30*/  LDSM.16.M88.4 R16, [R15] ;  /* 0x000000000f10783b */ /* 0x000fe80000000200 */
        /* <DEDUP_REMOVED lines=9> */
[----:B------:R-:W-:Y:S07]  /*13bd0*/  LDSM.16.M88.4 R56, [R50+UR5+0x9000] ;  /* 0x009000053238783b */ /* 0x000fee0008000200 */
[C---:B---3--:R-:W-:Y:S08]  /*13be0*/  HMMA.16816.F32.BF16 R68, R4.reuse, R52, R68 ;  /* 0x000000340444723c */ /* 0x048ff00000041844 */
[----:B------:R-:W-:Y:S01]  /*13bf0*/  HMMA.16816.F32.BF16 R64, R4, R54, R64 ;  /* 0x000000360440723c */ /* 0x000fe20000041840 */
[----:B------:R-:W2:Y:S04]  /*13c00*/  LDSM.16.M88.4 R4, [R92+0x2000] ;  /* 0x002000005c04783b */ /* 0x000ea80000000200 */
[----:B------:R-:W-:Y:S03]  /*13c10*/  LDSM.16.M88.4 R52, [R3+0x8000] ;  /* 0x008000000334783b */ /* 0x000fe60000000200 */
[C---:B-1----:R-:W-:Y:S08]  /*13c20*/  HMMA.16816.F32.BF16 R36, R16.reuse, R24, R36 ;  /* 0x000000181024723c */ /* 0x042ff00000041824 */
[C---:B------:R-:W-:Y:S01]  /*13c30*/  HMMA.16816.F32.BF16 R32, R16.reuse, R26, R32 ;  /* 0x0000001a1020723c */ /* 0x040fe20000041820 */
[----:B------:R-:W1:Y:S07]  /*13c40*/  LDSM.16.M88.4 R24, [R50+UR5+0x9800] ;  /* 0x009800053218783b */ /* 0x000e6e0008000200 */
[C---:B------:R-:W-:Y:S08]  /*13c50*/  HMMA.16816.F32.BF16 R20, R16.reuse, R28, R20 ;  /* 0x0000001c1014723c */ /* 0x040ff00000041814 */
[C---:B------:R-:W-:Y:S01]  /*13c60*/  HMMA.16816.F32.BF16 R40, R16.reuse, R30, R40 ;  /* 0x0000001e1028723c */ /* 0x040fe20000041828 */
[----:B------:R-:W3:Y:S07]  /*13c70*/  LDSM.16.M88.4 R28, [R51+0x2000] ;  /* 0x00200000331c783b */ /* 0x000eee0000000200 */
[C---:B----4-:R-:W-:Y:S08]  /*13c80*/  HMMA.16816.F32.BF16 R76, R16.reuse, R44, R76 ;  /* 0x0000002c104c723c */ /* 0x050ff0000004184c */
[C---:B------:R-:W-:Y:S01]  /*13c90*/  HMMA.16816.F32.BF16 R72, R16.reuse, R46, R72 ;  /* 0x0000002e1048723c */ /* 0x040fe20000041848 */
[----:B------:R-:W-:Y:S07]  /*13ca0*/  LDSM.16.M88.4 R44, [R3+0x8800] ;  /* 0x00880000032c783b */ /* 0x000fee0000000200 */
[C---:B------:R-:W-:Y:S08]  /*13cb0*/  HMMA.16816.F32.BF16 R68, R16.reuse, R88, R68 ;  /* 0x000000581044723c */ /* 0x040ff00000041844 */
[----:B------:R-:W-:Y:S01]  /*13cc0*/  HMMA.16816.F32.BF16 R64, R16, R90, R64 ;  /* 0x0000005a1040723c */ /* 0x000fe20000041840 */
[----:B------:R-:W4:Y:S04]  /*13cd0*/  LDSM.16.M88.4 R16, [R3+0x9000] ;  /* 0x009000000310783b */ /* 0x000f280000000200 */
[----:B------:R-:W5:Y:S03]  /*13ce0*/  LDSM.16.M88.4 R88, [R3+0x9800] ;  /* 0x009800000358783b */ /* 0x000f660000000200 */
[C---:B--2---:R-:W-:Y:S08]  /*13cf0*/  HMMA.16816.F32.BF16 R20, R4.reuse, R84, R20 ;  /* 0x000000540414723c */ /* 0x044ff00000041814 */
        /* <DEDUP_REMOVED lines=11> */
[----:B------:R-:W2:Y:S03]  /*13db0*/  LDSM.16.M88.4 R80, [R14+0x9800] ;  /* 0x009800000e50783b */ /* 0x000ea60000000200 */
[C---:B---3--:R-:W-:Y:S08]  /*13dc0*/  HMMA.16816.F32.BF16 R20, R28.reuse, R52, R20 ;  /* 0x000000341c14723c */ /* 0x048ff00000041814 */
[C---:B------:R-:W-:Y:S01]  /*13dd0*/  HMMA.16816.F32.BF16 R40, R28.reuse, R54, R40 ;  /* 0x000000361c28723c */ /* 0x040fe20000041828 */
[----:B------:R-:W-:Y:S07]  /*13de0*/  LDSM.16.M88.4 R52, [R11+0x8000] ;  /* 0x008000000b34783b */ /* 0x000fee0000000200 */
[C---:B----4-:R-:W-:Y:S08]  /*13df0*/  HMMA.16816.F32.BF16 R76, R28.reuse, R16, R76 ;  /* 0x000000101c4c723c */ /* 0x050ff0000004184c */
[C---:B------:R-:W-:Y:S01]  /*13e00*/  HMMA.16816.F32.BF16 R72, R28.reuse, R18, R72 ;  /* 0x000000121c48723c */ /* 0x040fe20000041848 */
[----:B------:R-:W3:Y:S07]  /*13e10*/  LDSM.16.M88.4 R16, [R15+0x2000] ;  /* 0x002000000f10783b */ /* 0x000eee0000000200 */
[C---:B------:R-:W-:Y:S08]  /*13e20*/  HMMA.16816.F32.BF16 R36, R28.reuse, R44, R36 ;  /* 0x0000002c1c24723c */ /* 0x040ff00000041824 */
[C---:B------:R-:W-:Y:S01]  /*13e30*/  HMMA.16816.F32.BF16 R32, R28.reuse, R46, R32 ;  /* 0x0000002e1c20723c */ /* 0x040fe20000041820 */
[----:B------:R-:W4:Y:S07]  /*13e40*/  LDSM.16.M88.4 R44, [R11+0x8800] ;  /* 0x008800000b2c783b */ /* 0x000f2e0000000200 */
[C---:B-----5:R-:W-:Y:S08]  /*13e50*/  HMMA.16816.F32.BF16 R68, R28.reuse, R88, R68 ;  /* 0x000000581c44723c */ /* 0x060ff00000041844 */
[----:B------:R-:W-:Y:S01]  /*13e60*/  HMMA.16816.F32.BF16 R64, R28, R90, R64 ;  /* 0x0000005a1c40723c */ /* 0x000fe20000041840 */
[----:B------:R-:W-:Y:S04]  /*13e70*/  LDSM.16.M88.4 R88, [R92+0x4000] ;  /* 0x004000005c58783b */ /* 0x000fe80000000200 */
[----:B------:R-:W5:Y:S03]  /*13e80*/  LDSM.16.M88.4 R28, [R11+0x9000] ;  /* 0x009000000b1c783b */ /* 0x000f660000000200 */
[C---:B-1----:R-:W-:Y:S01]  /*13e90*/  HMMA.16816.F32.BF16 R20, R56.reuse, R24, R20 ;  /* 0x000000183814723c */ /* 0x042fe20000041814 */
[----:B------:R-:W-:Y:S07]  /*13ea0*/  LDSM.16.M88.4 R92, [R3+0xa000] ;  /* 0x00a00000035c783b */ /* 0x000fee0000000200 */
[C---:B------:R-:W-:Y:S01]  /*13eb0*/  HMMA.16816.F32.BF16 R40, R56.reuse, R26, R40 ;  /* 0x0000001a3828723c */ /* 0x040fe20000041828 */
[----:B------:R-:W1:Y:S07]  /*13ec0*/  LDSM.16.M88.4 R24, [R11+0x9800] ;  /* 0x009800000b18783b */ /* 0x000e6e0000000200 */
[C---:B--2---:R-:W-:Y:S08]  /*13ed0*/  HMMA.16816.F32.BF16 R36, R56.reuse, R4, R36 ;  /* 0x000000043824723c */ /* 0x044ff00000041824 */
[C---:B------:R-:W-:Y:S01]  /*13ee0*/  HMMA.16816.F32.BF16 R32, R56.reuse, R6, R32 ;  /* 0x000000063820723c */ /* 0x040fe20000041820 */
[----:B------:R-:W2:Y:S07]  /*13ef0*/  LDSM.16.M88.4 R4, [R50+UR5+0xa000] ;  /* 0x00a000053204783b */ /* 0x000eae0008000200 */
[C---:B------:R-:W-:Y:S08]  /*13f00*/  HMMA.16816.F32.BF16 R76, R56.reuse, R84, R76 ;  /* 0x00000054384c723c */ /* 0x040ff0000004184c */
[C---:B------:R-:W-:Y:S01]  /*13f10*/  HMMA.16816.F32.BF16 R72, R56.reuse, R86, R72 ;  /* 0x000000563848723c */ /* 0x040fe20000041848 */
[----:B------:R-:W-:Y:S07]  /*13f20*/  LDSM.16.M88.4 R84, [R50+UR5+0xb000] ;  /* 0x00b000053254783b */ /* 0x000fee0008000200 */
[C---:B------:R-:W-:Y:S08]  /*13f30*/  HMMA.16816.F32.BF16 R68, R56.reuse, R80, R68 ;  /* 0x000000503844723c */ /* 0x040ff00000041844 */
[----:B------:R-:W-:Y:S01]  /*13f40*/  HMMA.16816.F32.BF16 R64, R56, R82, R64 ;  /* 0x000000523840723c */ /* 0x000fe20000041840 */
[----:B------:R-:W-:Y:S04]  /*13f50*/  LDSM.16.M88.4 R56, [R51+0x4000] ;  /* 0x004000003338783b */ /* 0x000fe80000000200 */
[----:B------:R-:W-:Y:S03]  /*13f60*/  LDSM.16.M88.4 R80, [R50+UR5+0xb800] ;  /* 0x00b800053250783b */ /* 0x000fe60008000200 */
[C---:B---3--:R-:W-:Y:S08]  /*13f70*/  HMMA.16816.F32.BF16 R20, R16.reuse, R52, R20 ;  /* 0x000000341014723c */ /* 0x048ff00000041814 */
[C---:B------:R-:W-:Y:S01]  /*13f80*/  HMMA.16816.F32.BF16 R40, R16.reuse, R54, R40 ;  /* 0x000000361028723c */ /* 0x040fe20000041828 */
[----:B------:R-:W3:Y:S07]  /*13f90*/  LDSM.16.M88.4 R52, [R3+0xa800] ;  /* 0x00a800000334783b */ /* 0x000eee0000000200 */
[C---:B----4-:R-:W-:Y:S08]  /*13fa0*/  HMMA.16816.F32.BF16 R36, R16.reuse, R44, R36 ;  /* 0x0000002c1024723c */ /* 0x050ff00000041824 */
[C---:B------:R-:W-:Y:S01]  /*13fb0*/  HMMA.16816.F32.BF16 R32, R16.reuse, R46, R32 ;  /* 0x0000002e1020723c */ /* 0x040fe20000041820 */
[----:B------:R-:W4:Y:S07]  /*13fc0*/  LDSM.16.M88.4 R44, [R3+0xb000] ;  /* 0x00b00000032c783b */ /* 0x000f2e0000000200 */
[----:B-----5:R-:W-:Y:S08]  /*13fd0*/  HMMA.16816.F32.BF16 R76, R16, R28, R76 ;  /* 0x0000001c104c723c */ /* 0x020ff0000004184c */
[C---:B------:R-:W-:Y:S08]  /*13fe0*/  HMMA.16816.F32.BF16 R36, R88.reuse, R96, R36 ;  /* 0x000000605824723c */ /* 0x040ff00000041824 */
[----:B------:R-:W-:Y:S08]  /*13ff0*/  HMMA.16816.F32.BF16 R32, R88, R98, R32 ;  /* 0x000000625820723c */ /* 0x000ff00000041820 */
[C---:B------:R-:W-:Y:S01]  /*14000*/  HMMA.16816.F32.BF16 R72, R16.reuse, R30, R72 ;  /* 0x0000001e1048723c */ /* 0x040fe20000041848 */
[----:B------:R-:W-:Y:S07]  /*14010*/  LDSM.16.M88.4 R28, [R48+0x4000] ;  /* 0x00400000301c783b */ /* 0x000fee0000000200 */
[C---:B-1----:R-:W-:Y:S08]  /*14020*/  HMMA.16816.F32.BF16 R68, R16.reuse, R24, R68 ;  /* 0x000000181044723c */ /* 0x042ff00000041844 */
[----:B------:R-:W-:Y:S01]  /*14030*/  HMMA.16816.F32.BF16 R64, R16, R26, R64 ;  /* 0x0000001a1040723c */ /* 0x000fe20000041840 */
[----:B------:R-:W1:Y:S04]  /*14040*/  LDSM.16.M88.4 R24, [R14+0xa000] ;  /* 0x00a000000e18783b */ /* 0x000e680000000200 */
[----:B------:R-:W-:Y:S03]  /*14050*/  LDSM.16.M88.4 R16, [R11+0xa000] ;  /* 0x00a000000b10783b */ /* 0x000fe60000000200 */
[C---:B--2---:R-:W-:Y:S08]  /*14060*/  HMMA.16816.F32.BF16 R20, R88.reuse, R4, R20 ;  /* 0x000000045814723c */ /* 0x044ff00000041814 */
[----:B------:R-:W-:Y:S01]  /*14070*/  HMMA.16816.F32.BF16 R40, R88, R6, R40 ;  /* 0x000000065828723c */ /* 0x000fe20000041828 */
[----:B------:R-:W-:Y:S07]  /*14080*/  LDSM.16.M88.4 R4, [R15+0x4000] ;  /* 0x004000000f04783b */ /* 0x000fee0000000200 */
[C---:B---3--:R-:W-:Y:S08]  /*14090*/  HMMA.16816.F32.BF16 R36, R56.reuse, R52, R36 ;  /* 0x000000343824723c */ /* 0x048ff00000041824 */
[----:B------:R-:W-:Y:S01]  /*140a0*/  HMMA.16816.F32.BF16 R32, R56, R54, R32 ;  /* 0x000000363820723c */ /* 0x000fe20000041820 */
[----:B------:R2:W3:Y:S07]  /*140b0*/  LDSM.16.M88.4 R52, [R3+0xb800] ;  /* 0x00b800000334783b */ /* 0x0004ee0000000200 */
[C---:B------:R-:W-:Y:S08]  /*140c0*/  HMMA.16816.F32.BF16 R76, R88.reuse, R84, R76 ;  /* 0x00000054584c723c */ /* 0x040ff0000004184c */
[----:B------:R-:W-:Y:S08]  /*140d0*/  HMMA.16816.F32.BF16 R72, R88, R86, R72 ;  /* 0x000000565848723c */ /* 0x000ff00000041848 */
[----:B------:R-:W-:Y:S01]  /*140e0*/  HMMA.16816.F32.BF16 R20, R56, R92, R20 ;  /* 0x0000005c3814723c */ /* 0x000fe20000041814 */
[----:B--2---:R-:W-:-:S07]  /*140f0*/  VIMNMX R3, PT, PT, R8, R61, PT ;  /* 0x0000003d08037248 */ /* 0x004fce0003fe0100 */
[----:B------:R-:W-:Y:S08]  /*14100*/  HMMA.16816.F32.BF16 R40, R56, R94, R40 ;  /* 0x0000005e3828723c */ /* 0x000ff00000041828 */
[C---:B------:R-:W-:Y:S08]  /*14110*/  HMMA.16816.F32.BF16 R68, R88.reuse, R80, R68 ;  /* 0x000000505844723c */ /* 0x040ff00000041844 */
[----:B------:R-:W-:Y:S01]  /*14120*/  HMMA.16816.F32.BF16 R64, R88, R82, R64 ;  /* 0x000000525840723c */ /* 0x000fe20000041840 */
[----:B------:R-:W-:Y:S07]  /*14130*/  LDSM.16.M88.4 R80, [R14+0xa800] ;  /* 0x00a800000e50783b */ /* 0x000fee0000000200 */
[C---:B----4-:R-:W-:Y:S08]  /*14140*/  HMMA.16816.F32.BF16 R76, R56.reuse, R44, R76 ;  /* 0x0000002c384c723c */ /* 0x050ff0000004184c */
[----:B------:R-:W-:Y:S01]  /*14150*/  HMMA.16816.F32.BF16 R72, R56, R46, R72 ;  /* 0x0000002e3848723c */ /* 0x000fe20000041848 */
[----:B------:R-:W2:Y:S07]  /*14160*/  LDSM.16.M88.4 R44, [R14+0xb800] ;  /* 0x00b800000e2c783b */ /* 0x000eae0000000200 */
[C---:B-1----:R-:W-:Y:S08]  /*14170*/  HMMA.16816.F32.BF16 R20, R28.reuse, R24, R20 ;  /* 0x000000181c14723c */ /* 0x042ff00000041814 */
[----:B------:R-:W-:Y:S01]  /*14180*/  HMMA.16816.F32.BF16 R40, R28, R26, R40 ;  /* 0x0000001a1c28723c */ /* 0x000fe20000041828 */
[----:B------:R-:W-:Y:S07]  /*14190*/  LDSM.16.M88.4 R24, [R11+0xa800] ;  /* 0x00a800000b18783b */ /* 0x000fee0000000200 */
[C---:B---3--:R-:W-:Y:S08]  /*141a0*/  HMMA.16816.F32.BF16 R68, R56.reuse, R52, R68 ;  /* 0x000000343844723c */ /* 0x048ff00000041844 */
[----:B------:R-:W-:Y:S01]  /*141b0*/  HMMA.16816.F32.BF16 R64, R56, R54, R64 ;  /* 0x000000363840723c */ /* 0x000fe20000041840 */
[----:B------:R-:W1:Y:S04]  /*141c0*/  LDSM.16.M88.4 R52, [R11+0xb800] ;  /* 0x00b800000b34783b */ /* 0x000e680000000200 */
[----:B------:R-:W-:Y:S03]  /*141d0*/  LDSM.16.M88.4 R56, [R11+0xb000] ;  /* 0x00b000000b38783b */ /* 0x000fe60000000200 */
[C---:B------:R-:W-:Y:S08]  /*141e0*/  HMMA.16816.F32.BF16 R20, R4.reuse, R16, R20 ;  /* 0x000000100414723c */ /* 0x040ff00000041814 */
[----:B------:R-:W-:Y:S01]  /*141f0*/  HMMA.16816.F32.BF16 R40, R4, R18, R40 ;  /* 0x000000120428723c */ /* 0x000fe20000041828 */
[----:B------:R-:W3:Y:S01]  /*14200*/  LDSM.16.M88.4 R16, [R14+0xb000] ;  /* 0x00b000000e10783b */ /* 0x000ee20000000200 */
[----:B------:R-:W-:-:S06]  /*14210*/  DEPBAR.LE SB0, 0x0 ;  /* 0x000080000000791a */ /* 0x000fcc0000000000 */
[C---:B--2---:R-:W-:Y:S03]  /*14220*/  HMMA.16816.F32.BF16 R64, R28.reuse, R46, R64 ;  /* 0x0000002e1c40723c */ /* 0x044fe60000041840 */
[----:B------:R-:W-:Y:S01]  /*14230*/  FMUL.FTZ R15, R21, UR4 ;  /* 0x00000004150f7c20 */ /* 0x000fe20008410000 */
[----:B------:R-:W-:Y:S01]  /*14240*/  FMUL.FTZ R21, R23, UR4 ;  /* 0x0000000417157c20 */ /* 0x000fe20008410000 */
[----:B------:R-:W-:Y:S01]  /*14250*/  FMUL.FTZ R20, R20, UR4 ;  /* 0x0000000414147c20 */ /* 0x000fe20008410000 */
[----:B------:R-:W-:Y:S02]  /*14260*/  FMUL.FTZ R22, R22, UR4 ;  /* 0x0000000416167c20 */ /* 0x000fe40008410000 */
[----:B------:R-:W-:Y:S01]  /*14270*/  HMMA.16816.F32.BF16 R36, R28, R80, R36 ;  /* 0x000000501c24723c */ /* 0x000fe20000041824 */
[----:B------:R-:W-:Y:S02]  /*14280*/  MUFU.TANH R15, R15 ;  /* 0x0000000f000f7308 */ /* 0x000fe40000002400 */
[----:B------:R-:W-:Y:S01]  /*14290*/  FMUL.FTZ R23, R40, UR4 ;  /* 0x0000000428177c20 */ /* 0x000fe20008410000 */
[----:B------:R-:W-:-:S04]  /*142a0*/  FMUL.FTZ R41, R41, UR4 ;  /* 0x0000000429297c20 */ /* 0x000fc80008410000 */
[----:B------:R-:W-:Y:S01]  /*142b0*/  HMMA.16816.F32.BF16 R32, R28, R82, R32 ;  /* 0x000000521c20723c */ /* 0x000fe20000041820 */
[----:B------:R-:W-:Y:S07]  /*142c0*/  MUFU.TANH R21, R21 ;  /* 0x0000001500157308 */ /* 0x000fee0000002400 */
[----:B-1----:R-:W-:Y:S01]  /*142d0*/  HMMA.16816.F32.BF16 R64, R4, R54, R64 ;  /* 0x000000360440723c */ /* 0x002fe20000041840 */
[----:B------:R-:W-:Y:S07]  /*142e0*/  MUFU.TANH R23, R23 ;  /* 0x0000001700177308 */ /* 0x000fee0000002400 */
[C---:B------:R-:W-:Y:S01]  /*142f0*/  HMMA.16816.F32.BF16 R68, R28.reuse, R44, R68 ;  /* 0x0000002c1c44723c */ /* 0x040fe20000041844 */
[----:B------:R-:W-:Y:S07]  /*14300*/  MUFU.TANH R41, R41 ;  /* 0x0000002900297308 */ /* 0x000fee0000002400 */
[----:B---3--:R-:W-:Y:S01]  /*14310*/  HMMA.16816.F32.BF16 R76, R28, R16, R76 ;  /* 0x000000101c4c723c */ /* 0x008fe2000004184c */
[----:B------:R-:W-:Y:S01]  /*14320*/  FMUL.FTZ R17, R43, UR4 ;  /* 0x000000042b117c20 */ /* 0x000fe20008410000 */
[----:B------:R-:W-:Y:S01]  /*14330*/  MUFU.TANH R51, R20 ;  /* 0x0000001400337308 */ /* 0x000fe20000002400 */
[----:B------:R-:W-:Y:S01]  /*14340*/  FMUL.FTZ R66, R66, UR4 ;  /* 0x0000000442427c20 */ /* 0x000fe20008410000 */
[----:B------:R-:W-:-:S04]  /*14350*/  FMUL.FTZ R67, R67, UR4 ;  /* 0x0000000443437c20 */ /* 0x000fc80008410000 */
[----:B------:R-:W-:Y:S01]  /*14360*/  HMMA.16816.F32.BF16 R72, R28, R18, R72 ;  /* 0x000000121c48723c */ /* 0x000fe20000041848 */
[----:B------:R-:W-:Y:S01]  /*14370*/  FMUL.FTZ R31, R64, UR4 ;  /* 0x00000004401f7c20 */ /* 0x000fe20008410000 */
[----:B------:R-:W-:Y:S06]  /*14380*/  MUFU.TANH R17, R17 ;  /* 0x0000001100117308 */ /* 0x000fec0000002400 */
[C---:B------:R-:W-:Y:S01]  /*14390*/  HMMA.16816.F32.BF16 R36, R4.reuse, R24, R36 ;  /* 0x000000180424723c */ /* 0x040fe20000041824 */
[----:B------:R-:W-:Y:S01]  /*143a0*/  FMUL.FTZ R25, R42, UR4 ;  /* 0x000000042a197c20 */ /* 0x000fe20008410000 */
[----:B------:R-:W1:Y:S06]  /*143b0*/  MUFU.TANH R31, R31 ;  /* 0x0000001f001f7308 */ /* 0x000e6c0000002400 */
[C---:B------:R-:W-:Y:S02]  /*143c0*/  HMMA.16816.F32.BF16 R32, R4.reuse, R26, R32 ;  /* 0x0000001a0420723c */ /* 0x040fe40000041820 */
[----:B------:R-:W-:Y:S06]  /*143d0*/  MUFU.TANH R25, R25 ;  /* 0x0000001900197308 */ /* 0x000fec0000002400 */
[----:B------:R-:W-:Y:S02]  /*143e0*/  HMMA.16816.F32.BF16 R76, R4, R56, R76 ;  /* 0x00000038044c723c */ /* 0x000fe4000004184c */
[----:B------:R-:W-:Y:S01]  /*143f0*/  MUFU.TANH R67, R67 ;  /* 0x0000004300437308 */ /* 0x000fe20000002400 */
[----:B------:R-:W-:Y:S01]  /*14400*/  FMUL.FTZ R36, R36, UR4 ;  /* 0x0000000424247c20 */ /* 0x000fe20008410000 */
[----:B------:R-:W-:Y:S01]  /*14410*/  FMUL.FTZ R38, R38, UR4 ;  /* 0x0000000426267c20 */ /* 0x000fe20008410000 */
[----:B------:R-:W-:Y:S01]  /*14420*/  FMUL.FTZ R19, R39, UR4 ;  /* 0x0000000427137c20 */ /* 0x000fe20008410000 */
[----:B------:R-:W-:-:S02]  /*14430*/  FMUL.FTZ R27, R37, UR4 ;  /* 0x00000004251b7c20 */ /* 0x000fc40008410000 */
[----:B------:R-:W-:Y:S02]  /*14440*/  HMMA.16816.F32.BF16 R72, R4, R58, R72 ;  /* 0x0000003a0448723c */ /* 0x000fe40000041848 */
[----:B------:R-:W-:Y:S01]  /*14450*/  MUFU.TANH R43, R36 ;  /* 0x00000024002b7308 */ /* 0x000fe20000002400 */
[----:B------:R-:W-:Y:S01]  /*14460*/  FMUL.FTZ R33, R33, UR4 ;  /* 0x0000000421217c20 */ /* 0x000fe20008410000 */
[----:B------:R-:W-:Y:S01]  /*14470*/  FMUL.FTZ R35, R35, UR4 ;  /* 0x0000000423237c20 */ /* 0x000fe20008410000 */
[----:B------:R-:W-:-:S03]  /*14480*/  FMUL.FTZ R29, R32, UR4 ;  /* 0x00000004201d7c20 */ /* 0x000fc60008410000 */
[----:B------:R-:W-:Y:S01]  /*14490*/  HMMA.16816.F32.BF16 R68, R4, R52, R68 ;  /* 0x000000340444723c */ /* 0x000fe20000041844 */
[----:B------:R-:W-:Y:S01]  /*144a0*/  IMAD.IADD R4, R134, 0x1, R139 ;  /* 0x0000000186047824 */ /* 0x000fe200078e028b */
[----:B------:R-:W2:Y:S01]  /*144b0*/  MUFU.TANH R7, R66 ;  /* 0x0000004200077308 */ /* 0x000ea20000002400 */
[----:B------:R-:W-:Y:S01]  /*144c0*/  FMUL.FTZ R5, R34, UR4 ;  /* 0x0000000422057c20 */ /* 0x000fe20008410000 */
[----:B------:R-:W-:Y:S01]  /*144d0*/  FMUL.FTZ R47, R76, UR4 ;  /* 0x000000044c2f7c20 */ /* 0x000fe20008410000 */
[C---:B------:R-:W-:Y:S01]  /*144e0*/  VIADD R8, R4.reuse, 0x38 ;  /* 0x0000003804087836 */ /* 0x040fe20000000000 */
[----:B------:R-:W-:Y:S01]  /*144f0*/  IADD3 R6, PT, PT, R4, 0x1, RZ ;  /* 0x0000000104067810 */ /* 0x000fe20007ffe0ff */
[----:B------:R-:W-:Y:S01]  /*14500*/  FMUL.FTZ R57, R78, UR4 ;  /* 0x000000044e397c20 */ /* 0x000fe20008410000 */
[----:B------:R-:W-:Y:S01]  /*14510*/  FMUL.FTZ R53, R77, UR4 ;  /* 0x000000044d357c20 */ /* 0x000fe20008410000 */
[----:B------:R-:W-:Y:S01]  /*14520*/  FMUL.FTZ R59, R79, UR4 ;  /* 0x000000044f3b7c20 */ /* 0x000fe20008410000 */
[C---:B------:R-:W-:Y:S01]  /*14530*/  ISETP.GE.AND P6, PT, R8.reuse, R3, PT ;  /* 0x000000030800720c */ /* 0x040fe20003fc6270 */
[----:B------:R-:W3:Y:S01]  /*14540*/  MUFU.TANH R11, R38 ;  /* 0x00000026000b7308 */ /* 0x000ee20000002400 */
[----:B------:R-:W-:Y:S01]  /*14550*/  ISETP.GE.AND P4, PT, R8, R135, PT ;  /* 0x000000870800720c */ /* 0x000fe20003f86270 */
[----:B------:R-:W-:Y:S01]  /*14560*/  FMUL.FTZ R72, R72, UR4 ;  /* 0x0000000448487c20 */ /* 0x000fe20008410000 */
[----:B------:R-:W-:Y:S01]  /*14570*/  I2FP.F32.S32 R8, R8 ;  /* 0x0000000800087245 */ /* 0x000fe20000201400 */
[----:B------:R-:W-:Y:S01]  /*14580*/  FMUL.FTZ R73, R73, UR4 ;  /* 0x0000000449497c20 */ /* 0x000fe20008410000 */
[C---:B------:R-:W-:Y:S01]  /*14590*/  ISETP.GE.AND P5, PT, R6.reuse, R3, PT ;  /* 0x000000030600720c */ /* 0x040fe20003fa6270 */
[----:B------:R-:W-:Y:S01]  /*145a0*/  FMUL.FTZ R75, R75, UR4 ;  /* 0x000000044b4b7c20 */ /* 0x000fe20008410000 */
[----:B------:R-:W-:Y:S01]  /*145b0*/  ISETP.GE.AND P3, PT, R6, R135, PT ;  /* 0x000000870600720c */ /* 0x000fe20003f66270 */
[C---:B-1----:R-:W-:Y:S01]  /*145c0*/  FFMA.FTZ R31, R0.reuse, R8, R31 ;  /* 0x00000008001f7223 */ /* 0x042fe2000001001f */
[----:B------:R-:W-:Y:S01]  /*145d0*/  I2FP.F32.S32 R6, R6 ;  /* 0x0000000600067245 */ /* 0x000fe20000201400 */
[----:B--2---:R-:W-:Y:S01]  /*145e0*/  FFMA.FTZ R7, R0, R8, R7 ;  /* 0x0000000800077223 */ /* 0x004fe20000010007 */
[----:B------:R-:W-:Y:S01]  /*145f0*/  VIADD R8, R4, 0x8 ;  /* 0x0000000804087836 */ /* 0x000fe20000000000 */
[----:B------:R1:W-:Y:S01]  /*14600*/  MUFU.TANH R37, R33 ;  /* 0x0000002100257308 */ /* 0x0003e20000002400 */
[----:B------:R-:W-:Y:S01]  /*14610*/  FSEL R193, R31, -INF , !P6 ;  /* 0xff8000001fc17808 */ /* 0x000fe20007000000 */
[CC--:B------:R-:W-:Y:S01]  /*14620*/  FFMA.FTZ R15, R0.reuse, R6.reuse, R15 ;  /* 0x00000006000f7223 */ /* 0x0c0fe2000001000f */
[----:B------:R-:W-:Y:S01]  /*14630*/  FFMA.FTZ R21, R0, R6, R21 ;  /* 0x0000000600157223 */ /* 0x000fe20000010015 */
[----:B------:R-:W-:Y:S01]  /*14640*/  VIADD R6, R4, 0x9 ;  /* 0x0000000904067836 */ /* 0x000fe20000000000 */
[----:B------:R-:W-:Y:S01]  /*14650*/  FSEL R177, R7, -INF , !P4 ;  /* 0xff80000007b17808 */ /* 0x000fe20006000000 */
[----:B------:R-:W-:Y:S01]  /*14660*/  FMUL.FTZ R74, R74, UR4 ;  /* 0x000000044a4a7c20 */ /* 0x000fe20008410000 */
[C---:B------:R-:W-:Y:S01]  /*14670*/  ISETP.GE.AND P6, PT, R8.reuse, R3, PT ;  /* 0x000000030800720c */ /* 0x040fe20003fc6270 */
[----:B------:R-:W2:Y:S01]  /*14680*/  MUFU.TANH R19, R19 ;  /* 0x0000001300137308 */ /* 0x000ea20000002400 */
[----:B------:R-:W-:-:S02]  /*14690*/  ISETP.GE.AND P4, PT, R8, R135, PT ;  /* 0x000000870800720c */ /* 0x000fc40003f86270 */
[----:B------:R-:W-:Y:S02]  /*146a0*/  I2FP.F32.S32 R8, R8 ;  /* 0x0000000800087245 */ /* 0x000fe40000201400 */
[----:B------:R-:W-:Y:S02]  /*146b0*/  FSEL R45, R15, -INF , !P5 ;  /* 0xff8000000f2d7808 */ /* 0x000fe40006800000 */
[----:B------:R-:W-:Y:S01]  /*146c0*/  ISETP.GE.AND P5, PT, R6, R3, PT ;  /* 0x000000030600720c */ /* 0x000fe20003fa6270 */
[CC--:B------:R-:W-:Y:S01]  /*146d0*/  FFMA.FTZ R23, R0.reuse, R8.reuse, R23 ;  /* 0x0000000800177223 */ /* 0x0c0fe20000010017 */
[----:B-1----:R-:W-:Y:S01]  /*146e0*/  FSEL R33, R21, -INF , !P3 ;  /* 0xff80000015217808 */ /* 0x002fe20005800000 */
[----:B------:R-:W-:Y:S01]  /*146f0*/  FFMA.FTZ R25, R0, R8, R25 ;  /* 0x0000000800197223 */ /* 0x000fe20000010019 */
[----:B------:R-:W-:Y:S01]  /*14700*/  ISETP.GE.AND P3, PT, R6, R135, PT ;  /* 0x000000870600720c */ /* 0x000fe20003f66270 */
[----:B------:R-:W-:Y:S01]  /*14710*/  VIADD R8, R4, 0x10 ;  /* 0x0000001004087836 */ /* 0x000fe20000000000 */
[----:B------:R-:W-:Y:S01]  /*14720*/  I2FP.F32.S32 R6, R6 ;  /* 0x0000000600067245 */ /* 0x000fe20000201400 */
[----:B------:R-:W1:Y:S01]  /*14730*/  MUFU.TANH R27, R27 ;  /* 0x0000001b001b7308 */ /* 0x000e620000002400 */
[----:B------:R-:W-:-:S02]  /*14740*/  FSEL R39, R23, -INF , !P6 ;  /* 0xff80000017277808 */ /* 0x000fc40007000000 */
[----:B------:R-:W-:Y:S01]  /*14750*/  FSEL R31, R25, -INF , !P4 ;  /* 0xff800000191f7808 */ /* 0x000fe20006000000 */
[----:B------:R-:W-:Y:S01]  /*14760*/  FFMA.FTZ R17, R0, R6, R17 ;  /* 0x0000000600117223 */ /* 0x000fe20000010011 */
[C---:B------:R-:W-:Y:S02]  /*14770*/  ISETP.GE.AND P6, PT, R8.reuse, R3, PT ;  /* 0x000000030800720c */ /* 0x040fe40003fc6270 */
[----:B------:R-:W-:Y:S01]  /*14780*/  ISETP.GE.AND P4, PT, R8, R135, PT ;  /* 0x000000870800720c */ /* 0x000fe20003f86270 */
[----:B------:R4:W-:Y:S01]  /*14790*/  MUFU.TANH R55, R35 ;  /* 0x0000002300377308 */ /* 0x0009e20000002400 */
[----:B------:R-:W-:Y:S02]  /*147a0*/  I2FP.F32.S32 R8, R8 ;  /* 0x0000000800087245 */ /* 0x000fe40000201400 */
[----:B------:R-:W-:-:S03]  /*147b0*/  FSEL R25, R17, -INF , !P3 ;  /* 0xff80000011197808 */ /* 0x000fc60005800000 */
[CC--:B------:R-:W-:Y:S01]  /*147c0*/  FFMA.FTZ R23, R0.reuse, R8.reuse, R43 ;  /* 0x0000000800177223 */ /* 0x0c0fe2000001002b */
[----:B---3--:R-:W-:Y:S01]  /*147d0*/  FFMA.FTZ R11, R0, R8, R11 ;  /* 0x00000008000b7223 */ /* 0x008fe2000001000b */
[----:B------:R-:W3:Y:S01]  /*147e0*/  MUFU.TANH R29, R29 ;  /* 0x0000001d001d7308 */ /* 0x000ee20000002400 */
[----:B------:R-:W-:Y:S02]  /*147f0*/  VIADD R8, R4, 0x18 ;  /* 0x0000001804087836 */ /* 0x000fe40000000000 */
[----:B------:R-:W-:Y:S01]  /*14800*/  FMUL.FTZ R43, R70, UR4 ;  /* 0x00000004462b7c20 */ /* 0x000fe20008410000 */
[----:B------:R-:W-:Y:S02]  /*14810*/  FSEL R23, R23, -INF , !P6 ;  /* 0xff80000017177808 */ /* 0x000fe40007000000 */
[----:B------:R-:W-:Y:S02]  /*14820*/  ISETP.GE.AND P6, PT, R8, R3, PT ;  /* 0x000000030800720c */ /* 0x000fe40003fc6270 */
[----:B------:R-:W5:Y:S01]  /*14830*/  MUFU.TANH R5, R5 ;  /* 0x0000000500057308 */ /* 0x000f620000002400 */
[----:B----4-:R-:W-:Y:S01]  /*14840*/  FFMA.FTZ R35, R0, R6, R41 ;  /* 0x0000000600237223 */ /* 0x010fe20000010029 */
[----:B------:R-:W-:-:S04]  /*14850*/  VIADD R6, R4, 0x11 ;  /* 0x0000001104067836 */ /* 0x000fc80000000000 */
[----:B------:R-:W-:Y:S02]  /*14860*/  FSEL R35, R35, -INF , !P5 ;  /* 0xff80000023237808 */ /* 0x000fe40006800000 */
[C---:B------:R-:W-:Y:S01]  /*14870*/  ISETP.GE.AND P5, PT, R6.reuse, R3, PT ;  /* 0x000000030600720c */ /* 0x040fe20003fa6270 */
[----:B------:R-:W4:Y:S01]  /*14880*/  MUFU.TANH R47, R47 ;  /* 0x0000002f002f7308 */ /* 0x000f220000002400 */
[----:B------:R-:W-:Y:S02]  /*14890*/  ISETP.GE.AND P3, PT, R6, R135, PT ;  /* 0x000000870600720c */ /* 0x000fe40003f66270 */
[----:B------:R-:W-:-:S05]  /*148a0*/  I2FP.F32.S32 R6, R6 ;  /* 0x0000000600067245 */ /* 0x000fca0000201400 */
[-C--:B--2---:R-:W-:Y:S01]  /*148b0*/  FFMA.FTZ R17, R0, R6.reuse, R19 ;  /* 0x0000000600117223 */ /* 0x084fe20000010013 */
[----:B------:R-:W-:Y:S01]  /*148c0*/  FSEL R19, R11, -INF , !P4 ;  /* 0xff8000000b137808 */ /* 0x000fe20006000000 */
[----:B------:R-:W2:Y:S01]  /*148d0*/  MUFU.TANH R57, R57 ;  /* 0x0000003900397308 */ /* 0x000ea20000002400 */
[----:B------:R-:W-:Y:S01]  /*148e0*/  ISETP.GE.AND P4, PT, R8, R135, PT ;  /* 0x000000870800720c */ /* 0x000fe20003f86270 */
[----:B-1----:R-:W-:Y:S01]  /*148f0*/  FFMA.FTZ R7, R0, R6, R27 ;  /* 0x0000000600077223 */ /* 0x002fe2000001001b */
[----:B------:R-:W-:Y:S01]  /*14900*/  I2FP.F32.S32 R8, R8 ;  /* 0x0000000800087245 */ /* 0x000fe20000201400 */
[----:B------:R-:W-:Y:S01]  /*14910*/  VIADD R6, R4, 0x19 ;  /* 0x0000001904067836 */ /* 0x000fe20000000000 */
[----:B------:R-:W-:Y:S02]  /*14920*/  FSEL R17, R17, -INF , !P3 ;  /* 0xff80000011117808 */ /* 0x000fe40005800000 */
[----:B------:R-:W-:Y:S01]  /*14930*/  FSEL R7, R7, -INF , !P5 ;  /* 0xff80000007077808 */ /* 0x000fe20006800000 */
[CC--:B---3--:R-:W-:Y:S01]  /*14940*/  FFMA.FTZ R29, R0.reuse, R8.reuse, R29 ;  /* 0x00000008001d7223 */ /* 0x0c8fe2000001001d */
[----:B-----5:R-:W-:Y:S01]  /*14950*/  FFMA.FTZ R15, R0, R8, R5 ;  /* 0x00000008000f7223 */ /* 0x020fe20000010005 */
[----:B------:R-:W1:Y:S01]  /*14960*/  MUFU.TANH R53, R53 ;  /* 0x0000003500357308 */ /* 0x000e620000002400 */
[----:B------:R-:W-:Y:S01]  /*14970*/  VIADD R8, R4, 0x20 ;  /* 0x0000002004087836 */ /* 0x000fe20000000000 */
[----:B------:R-:W-:-:S02]  /*14980*/  ISETP.GE.AND P5, PT, R6, R3, PT ;  /* 0x000000030600720c */ /* 0x000fc40003fa6270 */
[----:B------:R-:W-:Y:S02]  /*14990*/  ISETP.GE.AND P3, PT, R6, R135, PT ;  /* 0x000000870600720c */ /* 0x000fe40003f66270 */
[----:B------:R-:W-:Y:S02]  /*149a0*/  I2FP.F32.S32 R6, R6 ;  /* 0x0000000600067245 */ /* 0x000fe40000201400 */
[----:B------:R-:W3:Y:S01]  /*149b0*/  MUFU.TANH R59, R59 ;  /* 0x0000003b003b7308 */ /* 0x000ee20000002400 */
[----:B------:R-:W-:Y:S01]  /*149c0*/  FSEL R5, R29, -INF , !P6 ;  /* 0xff8000001d057808 */ /* 0x000fe20007000000 */
[----:B------:R-:W-:Y:S01]  /*149d0*/  FMUL.FTZ R29, R68, UR4 ;  /* 0x00000004441d7c20 */ /* 0x000fe20008410000 */
[----:B------:R-:W-:Y:S01]  /*149e0*/  FSEL R15, R15, -INF , !P4 ;  /* 0xff8000000f0f7808 */ /* 0x000fe20006000000 */
[-C--:B------:R-:W-:Y:S01]  /*149f0*/  FFMA.FTZ R21, R0, R6.reuse, R37 ;  /* 0x0000000600157223 */ /* 0x080fe20000010025 */
[----:B------:R-:W-:Y:S01]  /*14a00*/  ISETP.GE.AND P6, PT, R8, R3, PT ;  /* 0x000000030800720c */ /* 0x000fe20003fc6270 */
[----:B------:R-:W-:Y:S01]  /*14a10*/  FFMA.FTZ R11, R0, R6, R55 ;  /* 0x00000006000b7223 */ /* 0x000fe20000010037 */
[----:B------:R-:W-:Y:S01]  /*14a20*/  ISETP.GE.AND P4, PT, R8, R135, PT ;  /* 0x000000870800720c */ /* 0x000fe20003f86270 */
[----:B------:R-:W5:Y:S01]  /*14a30*/  MUFU.TANH R41, R72 ;  /* 0x0000004800297308 */ /* 0x000f620000002400 */
[----:B------:R-:W-:Y:S01]  /*14a40*/  I2FP.F32.S32 R8, R8 ;  /* 0x0000000800087245 */ /* 0x000fe20000201400 */
[----:B------:R-:W-:Y:S01]  /*14a50*/  FMUL.FTZ R37, R69, UR4 ;  /* 0x0000000445257c20 */ /* 0x000fe20008410000 */
[----:B------:R-:W-:-:S02]  /*14a60*/  IADD3 R6, PT, PT, R4, 0x21, RZ ;  /* 0x0000002104067810 */ /* 0x000fc40007ffe0ff */
[----:B------:R-:W-:Y:S01]  /*14a70*/  FSEL R21, R21, -INF , !P5 ;  /* 0xff80000015157808 */ /* 0x000fe20006800000 */
[CC--:B----4-:R-:W-:Y:S01]  /*14a80*/  FFMA.FTZ R47, R0.reuse, R8.reuse, R47 ;  /* 0x00000008002f7223 */ /* 0x0d0fe2000001002f */
[----:B--2---:R-:W-:Y:S01]  /*14a90*/  FFMA.FTZ R57, R0, R8, R57 ;  /* 0x0000000800397223 */ /* 0x004fe20000010039 */
[----:B------:R-:W2:Y:S01]  /*14aa0*/  MUFU.TANH R27, R74 ;  /* 0x0000004a001b7308 */ /* 0x000ea20000002400 */
[----:B------:R-:W-:Y:S01]  /*14ab0*/  I2FP.F32.S32 R14, R6 ;  /* 0x00000006000e7245 */ /* 0x000fe20000201400 */
[----:B------:R-:W-:Y:S01]  /*14ac0*/  VIADD R8, R4, 0x28 ;  /* 0x0000002804087836 */ /* 0x000fe20000000000 */
[----:B------:R-:W-:Y:S02]  /*14ad0*/  FSEL R11, R11, -INF , !P3 ;  /* 0xff8000000b0b7808 */ /* 0x000fe40005800000 */
[----:B------:R-:W-:Y:S01]  /*14ae0*/  FSEL R211, R47, -INF , !P6 ;  /* 0xff8000002fd37808 */ /* 0x000fe20007000000 */
[-C--:B-1----:R-:W-:Y:S01]  /*14af0*/  FFMA.FTZ R53, R0, R14.reuse, R53 ;  /* 0x0000000e00357223 */ /* 0x082fe20000010035 */
[----:B------:R-:W-:Y:S01]  /*14b00*/  FSEL R147, R57, -INF , !P4 ;  /* 0xff80000039937808 */ /* 0x000fe20006000000 */
[----:B------:R-:W1:Y:S01]  /*14b10*/  MUFU.TANH R73, R73 ;  /* 0x0000004900497308 */ /* 0x000e620000002400 */
[----:B------:R-:W-:Y:S01]  /*14b20*/  ISETP.GE.AND P5, PT, R6, R3, PT ;  /* 0x000000030600720c */ /* 0x000fe20003fa6270 */
[----:B---3--:R-:W-:Y:S01]  /*14b30*/  FFMA.FTZ R59, R0, R14, R59 ;  /* 0x0000000e003b7223 */ /* 0x008fe2000001003b */
[----:B------:R-:W-:Y:S01]  /*14b40*/  ISETP.GE.AND P3, PT, R6, R135, PT ;  /* 0x000000870600720c */ /* 0x000fe20003f66270 */
[----:B------:R-:W-:Y:S01]  /*14b50*/  VIADD R6, R4, 0x29 ;  /* 0x0000002904067836 */ /* 0x000fe20000000000 */
[C---:B------:R-:W-:Y:S01]  /*14b60*/  ISETP.GE.AND P6, PT, R8.reuse, R3, PT ;  /* 0x000000030800720c */ /* 0x040fe20003fc6270 */
[----:B------:R-:W-:Y:S01]  /*14b70*/  FMUL.FTZ R47, R71, UR4 ;  /* 0x00000004472f7c20 */ /* 0x000fe20008410000 */
[----:B------:R-:W-:Y:S01]  /*14b80*/  ISETP.GE.AND P4, PT, R8, R135, PT ;  /* 0x000000870800720c */ /* 0x000fe20003f86270 */
[----:B------:R-:W3:Y:S01]  /*14b90*/  MUFU.TANH R75, R75 ;  /* 0x0000004b004b7308 */ /* 0x000ee20000002400 */
[----:B------:R-:W-:-:S02]  /*14ba0*/  I2FP.F32.S32 R8, R8 ;  /* 0x0000000800087245 */ /* 0x000fc40000201400 */
[----:B------:R-:W-:Y:S02]  /*14bb0*/  FSEL R171, R53, -INF , !P5 ;  /* 0xff80000035ab7808 */ /* 0x000fe40006800000 */
[----:B------:R-:W-:Y:S01]  /*14bc0*/  FSEL R145, R59, -INF , !P3 ;  /* 0xff8000003b917808 */ /* 0x000fe20005800000 */
[-C--:B-----5:R-:W-:Y:S01]  /*14bd0*/  FFMA.FTZ R41, R0, R8.reuse, R41 ;  /* 0x0000000800297223 */ /* 0x0a0fe20000010029 */
[C---:B------:R-:W-:Y:S01]  /*14be0*/  ISETP.GE.AND P5, PT, R6.reuse, R3, PT ;  /* 0x000000030600720c */ /* 0x040fe20003fa6270 */
[----:B------:R-:W4:Y:S01]  /*14bf0*/  MUFU.TANH R29, R29 ;  /* 0x0000001d001d7308 */ /* 0x000f220000002400 */
[----:B------:R-:W-:Y:S01]  /*14c00*/  BAR.SYNC.DEFER_BLOCKING 0x0 ;  /* 0x0000000000007b1d */ /* 0x000fe20000010000 */
[----:B------:R-:W-:Y:S01]  /*14c10*/  ISETP.GE.AND P3, PT, R6, R135, PT ;  /* 0x000000870600720c */ /* 0x000fe20003f66270 */
[----:B--2---:R-:W-:Y:S01]  /*14c20*/  FFMA.FTZ R27, R0, R8, R27 ;  /* 0x00000008001b7223 */ /* 0x004fe2000001001b */
[----:B------:R-:W-:Y:S01]  /*14c30*/  I2FP.F32.S32 R6, R6 ;  /* 0x0000000600067245 */ /* 0x000fe20000201400 */
[----:B------:R-:W-:Y:S01]  /*14c40*/  VIADD R8, R4, 0x30 ;  /* 0x0000003004087836 */ /* 0x000fe20000000000 */
[----:B------:R-:W-:Y:S01]  /*14c50*/  FSEL R173, R41, -INF , !P6 ;  /* 0xff80000029ad7808 */ /* 0x000fe20007000000 */
[----:B------:R-:W-:Y:S01]  /*14c60*/  FMUL.FTZ R41, R65, UR4 ;  /* 0x0000000441297c20 */ /* 0x000fe20008410000 */
[----:B------:R-:W2:Y:S01]  /*14c70*/  MUFU.TANH R43, R43 ;  /* 0x0000002b002b7308 */ /* 0x000ea20000002400 */
[CC--:B-1----:R-:W-:Y:S01]  /*14c80*/  FFMA.FTZ R73, R0.reuse, R6.reuse, R73 ;  /* 0x0000000600497223 */ /* 0x0c2fe20000010049 */
[----:B---3--:R-:W-:Y:S01]  /*14c90*/  FFMA.FTZ R75, R0, R6, R75 ;  /* 0x00000006004b7223 */ /* 0x008fe2000001004b */
[----:B------:R-:W-:Y:S01]  /*14ca0*/  VIADD R6, R4, 0x31 ;  /* 0x0000003104067836 */ /* 0x000fe20000000000 */
[----:B------:R-:W-:-:S02]  /*14cb0*/  FSEL R183, R27, -INF , !P4 ;  /* 0xff8000001bb77808 */ /* 0x000fc40006000000 */
[C---:B------:R-:W-:Y:S02]  /*14cc0*/  ISETP.GE.AND P6, PT, R8.reuse, R3, PT ;  /* 0x000000030800720c */ /* 0x040fe40003fc6270 */
[----:B------:R-:W1:Y:S01]  /*14cd0*/  MUFU.TANH R37, R37 ;  /* 0x0000002500257308 */ /* 0x000e620000002400 */
[----:B------:R-:W-:Y:S02]  /*14ce0*/  ISETP.GE.AND P4, PT, R8, R135, PT ;  /* 0x000000870800720c */ /* 0x000fe40003f86270 */
[----:B------:R-:W-:Y:S02]  /*14cf0*/  FSEL R179, R73, -INF , !P5 ;  /* 0xff80000049b37808 */ /* 0x000fe40006800000 */
[----:B------:R-:W-:Y:S02]  /*14d00*/  FSEL R209, R75, -INF , !P3 ;  /* 0xff8000004bd17808 */ /* 0x000fe40005800000 */
[----:B------:R-:W-:Y:S01]  /*14d10*/  I2FP.F32.S32 R8, R8 ;  /* 0x0000000800087245 */ /* 0x000fe20000201400 */
[----:B------:R-:W3:Y:S01]  /*14d20*/  MUFU.TANH R47, R47 ;  /* 0x0000002f002f7308 */ /* 0x000ee20000002400 */
[----:B------:R-:W-:-:S02]  /*14d30*/  ISETP.GE.AND P5, PT, R6, R3, PT ;  /* 0x000000030600720c */ /* 0x000fc40003fa6270 */
[----:B------:R-:W-:Y:S01]  /*14d40*/  ISETP.GE.AND P3, PT, R6, R135, PT ;  /* 0x000000870600720c */ /* 0x000fe20003f66270 */
[C---:B----4-:R-:W-:Y:S01]  /*14d50*/  FFMA.FTZ R29, R0.reuse, R8, R29 ;  /* 0x00000008001d7223 */ /* 0x050fe2000001001d */
[----:B------:R-:W-:Y:S01]  /*14d60*/  I2FP.F32.S32 R6, R6 ;  /* 0x0000000600067245 */ /* 0x000fe20000201400 */
[C---:B--2---:R-:W-:Y:S02]  /*14d70*/  FFMA.FTZ R43, R0.reuse, R8, R43 ;  /* 0x00000008002b7223 */ /* 0x044fe4000001002b */
[----:B------:R-:W2:Y:S01]  /*14d80*/  MUFU.TANH R27, R22 ;  /* 0x00000016001b7308 */ /* 0x000ea20000002400 */
[----:B------:R-:W-:Y:S01]  /*14d90*/  FSEL R207, R29, -INF , !P6 ;  /* 0xff8000001dcf7808 */ /* 0x000fe20007000000 */
[----:B-1----:R-:W-:Y:S01]  /*14da0*/  FFMA.FTZ R37, R0, R6, R37 ;  /* 0x0000000600257223 */ /* 0x002fe20000010025 */
[----:B------:R-:W-:Y:S02]  /*14db0*/  FSEL R189, R43, -INF , !P4 ;  /* 0xff8000002bbd7808 */ /* 0x000fe40006000000 */
[----:B------:R-:W-:-:S02]  /*14dc0*/  ISETP.GE.AND P6, PT, R4, R3, PT ;  /* 0x000000030400720c */ /* 0x000fc40003fc6270 */
[----:B------:R-:W-:Y:S01]  /*14dd0*/  ISETP.GE.AND P4, PT, R4, R135, PT ;  /* 0x000000870400720c */ /* 0x000fe20003f86270 */
[----:B------:R-:W1:Y:S01]  /*14de0*/  MUFU.TANH R41, R41 ;  /* 0x0000002900297308 */ /* 0x000e620000002400 */
[----:B---3--:R-:W-:Y:S01]  /*14df0*/  FFMA.FTZ R47, R0, R6, R47 ;  /* 0x00000006002f7223 */ /* 0x008fe2000001002f */
[----:B------:R-:W-:Y:S01]  /*14e00*/  VIADD R6, R4, 0x39 ;  /* 0x0000003904067836 */ /* 0x000fe20000000000 */
[----:B------:R-:W-:Y:S02]  /*14e10*/  I2FP.F32.S32 R4, R4 ;  /* 0x0000000400047245 */ /* 0x000fe40000201400 */
[----:B------:R-:W-:Y:S02]  /*14e20*/  FSEL R201, R37, -INF , !P5 ;  /* 0xff80000025c97808 */ /* 0x000fe40006800000 */
[----:B------:R-:W-:Y:S01]  /*14e30*/  I2FP.F32.S32 R8, R6 ;  /* 0x0000000600087245 */ /* 0x000fe20000201400 */
[CC--:B------:R-:W-:Y:S01]  /*14e40*/  FFMA.FTZ R29, R0.reuse, R4.reuse, R51 ;  /* 0x00000004001d7223 */ /* 0x0c0fe20000010033 */
[----:B------:R-:W-:Y:S01]  /*14e50*/  FSEL R187, R47, -INF , !P3 ;  /* 0xff8000002fbb7808 */ /* 0x000fe20005800000 */
[----:B--2---:R-:W-:Y:S01]  /*14e60*/  FFMA.FTZ R27, R0, R4, R27 ;  /* 0x00000004001b7223 */ /* 0x004fe2000001001b */
[----:B------:R-:W-:Y:S01]  /*14e70*/  ISETP.GE.AND P5, PT, R6, R3, PT ;  /* 0x000000030600720c */ /* 0x000fe20003fa6270 */
[----:B------:R-:W-:Y:S01]  /*14e80*/  FFMA.FTZ R67, R0, R8, R67 ;  /* 0x0000000800437223 */ /* 0x000fe20000010043 */
[----:B------:R-:W-:-:S02]  /*14e90*/  ISETP.GE.AND P3, PT, R6, R135, PT ;  /* 0x000000870600720c */ /* 0x000fc40003f66270 */
[----:B------:R-:W-:Y:S01]  /*14ea0*/  FSEL R29, R29, -INF , !P6 ;  /* 0xff8000001d1d7808 */ /* 0x000fe20007000000 */
[----:B-1----:R-:W-:Y:S01]  /*14eb0*/  FFMA.FTZ R41, R0, R8, R41 ;  /* 0x0000000800297223 */ /* 0x002fe20000010029 */
        /* <DEDUP_REMOVED lines=16> */
.L_x_3678:
        /* <DEDUP_REMOVED lines=61> */
.L_x_3679:
        /* <DEDUP_REMOVED lines=77> */
.L_x_3677:
        /* <DEDUP_REMOVED lines=17> */
[----:B--2---:R-:W-:-:S03]  /*15970*/  FMNMX.FTZ R13, R191, R4, !PT ;  /* 0x00000004bf0d7209 */ /* 0x004fc60007810000 */
[----:B------:R-:W2:Y:S01]  /*15980*/  SHFL.BFLY PT, R9, R6, 0x2, 0x1f ;  /* 0x0c401f0006097f89 */ /* 0x000ea200000e0000 */
[----:B-1----:R-:W-:Y:S02]  /*15990*/  SHF.L.U32 R152, R185, 0x3, RZ ;  /* 0x00000003b9987819 */ /* 0x002fe400000006ff */
        /* <DEDUP_REMOVED lines=29> */
[----:B------:R-:W2:Y:S01]  /*15b70*/  LDSM.16.MT88.4 R108, [R172] ;  /* 0x00000000ac6c783b */ /* 0x000ea20000004200 */
[----:B------:R-:W-:Y:S01]  /*15b80*/  IADD3 R169, PT, PT, R157, R172, RZ ;  /* 0x000000ac9da97210 */ /* 0x000fe20007ffe0ff */
[--C-:B------:R-:W-:Y:S01]  /*15b90*/  FFMA.FTZ R166, R27, UR4, -R188.reuse ;  /* 0x000000041ba67c23 */ /* 0x100fe200080108bc */
[--C-:B------:R-:W-:Y:S01]  /*15ba0*/  FFMA.FTZ R165, R33, UR4, -R188.reuse ;  /* 0x0000000421a57c23 */ /* 0x100fe200080108bc */
[----:B------:R-:W3:Y:S01]  /*15bb0*/  LDSM.16.MT88.4 R56, [R172+0x2000] ;  /* 0x00200000ac38783b */ /* 0x000ee20000004200 */
[--C-:B------:R-:W-:Y:S01]  /*15bc0*/  FFMA.FTZ R162, R31, UR4, -R188.reuse ;  /* 0x000000041fa27c23 */ /* 0x100fe200080108bc */
[----:B------:R-:W-:Y:S01]  /*15bd0*/  FFMA.FTZ R161, R25, UR4, -R188 ;  /* 0x0000000419a17c23 */ /* 0x000fe200080108bc */
[--C-:B------:R-:W-:Y:S01]  /*15be0*/  FFMA.FTZ R159, R7, UR4, -R192.reuse ;  /* 0x00000004079f7c23 */ /* 0x100fe200080108c0 */
[----:B------:R-:W4:Y:S01]  /*15bf0*/  LDSM.16.MT88.4 R116, [R178+0xc000] ;  /* 0x00c00000b274783b */ /* 0x000f220000004200 */
        /* <DEDUP_REMOVED lines=8> */
[--C-:B------:R-:W-:Y:S01]  /*15c80*/  FFMA.FTZ R160, R23, UR4, -R192.reuse ;  /* 0x0000000417a07c23 */ /* 0x100fe200080108c0 */
[----:B------:R-:W1:Y:S01]  /*15c90*/  MUFU.EX2 R167, R167 ;  /* 0x000000a700a77308 */ /* 0x000e620000000800 */
[--C-:B------:R-:W-:Y:S01]  /*15ca0*/  FFMA.FTZ R153, R21, UR4, -R192.reuse ;  /* 0x0000000415997c23 */ /* 0x100fe200080108c0 */
[----:B------:R-:W5:Y:S01]  /*15cb0*/  LDSM.16.MT88.4 R124, [R186+0xc000] ;  /* 0x00c00000ba7c783b */ /* 0x000f620000004200 */
[--C-:B------:R-:W-:Y:S01]  /*15cc0*/  FFMA.FTZ R174, R179, UR4, -R192.reuse ;  /* 0x00000004b3ae7c23 */ /* 0x100fe200080108c0 */
[--C-:B------:R-:W-:Y:S01]  /*15cd0*/  FFMA.FTZ R170, R211, UR4, -R192.reuse ;  /* 0x00000004d3aa7c23 */ /* 0x100fe200080108c0 */
[--C-:B------:R-:W-:Y:S01]  /*15ce0*/  FFMA.FTZ R171, R171, UR4, -R192.reuse ;  /* 0x00000004abab7c23 */ /* 0x100fe200080108c0 */
[----:B------:R-:W5:Y:S01]  /*15cf0*/  LDSM.16.MT88.4 R100, [R169] ;  /* 0x00000000a964783b */ /* 0x000f620000004200 */
        /* <DEDUP_REMOVED lines=9> */
[----:B------:R-:W2:Y:S01]  /*15d90*/  MUFU.EX2 R163, R163 ;  /* 0x000000a300a37308 */ /* 0x000ea20000000800 */
[----:B-1----:R-:W-:Y:S01]  /*15da0*/  F2FP.BF16.F32.PACK_AB R96, R167, R168 ;  /* 0x000000a8a760723e */ /* 0x002fe200000010ff */
[----:B------:R-:W1:Y:S01]  /*15db0*/  LDSM.16.MT88.4 R88, [R172+0x4000] ;  /* 0x00400000ac58783b */ /* 0x000e620000004200 */
[--C-:B------:R-:W-:Y:S01]  /*15dc0*/  FFMA.FTZ R201, R201, UR4, -R192.reuse ;  /* 0x00000004c9c97c23 */ /* 0x100fe200080108c0 */
[--C-:B------:R-:W-:Y:S01]  /*15dd0*/  FFMA.FTZ R193, R193, UR4, -R192.reuse ;  /* 0x00000004c1c17c23 */ /* 0x100fe200080108c0 */
[----:B------:R-:W-:Y:S01]  /*15de0*/  FFMA.FTZ R212, R191, UR4, -R192 ;  /* 0x00000004bfd47c23 */ /* 0x000fe200080108c0 */
[----:B------:R-:W1:Y:S01]  /*15df0*/  LDSM.16.MT88.4 R4, [R169+0x4000] ;  /* 0x00400000a904783b */ /* 0x000e620000004200 */
[--C-:B------:R-:W-:Y:S01]  /*15e00*/  FFMA.FTZ R189, R189, UR4, -R188.reuse ;  /* 0x00000004bdbd7c23 */ /* 0x100fe200080108bc */
[----:B------:R-:W-:Y:S01]  /*15e10*/  MUFU.EX2 R166, R166 ;  /* 0x000000a600a67308 */ /* 0x000fe20000000800 */
[--C-:B------:R-:W-:Y:S01]  /*15e20*/  FFMA.FTZ R192, R187, UR4, -R188.reuse ;  /* 0x00000004bbc07c23 */ /* 0x100fe200080108bc */
[----:B------:R-:W1:Y:S01]  /*15e30*/  LDSM.16.MT88.4 R8, [R186+0xe800] ;  /* 0x00e80000ba08783b */ /* 0x000e620000004200 */
[--C-:B------:R-:W-:Y:S01]  /*15e40*/  FFMA.FTZ R177, R177, UR4, -R188.reuse ;  /* 0x00000004b1b17c23 */ /* 0x100fe200080108bc */
[----:B------:R-:W-:Y:S01]  /*15e50*/  FFMA.FTZ R188, R175, UR4, -R188 ;  /* 0x00000004afbc7c23 */ /* 0x000fe200080108bc */
[----:B------:R-:W-:Y:S01]  /*15e60*/  FADD.FTZ R167, R168, R167 ;  /* 0x000000a7a8a77221 */ /* 0x000fe20000010000 */
[----:B------:R-:W1:Y:S02]  /*15e70*/  LDSM.16.MT88.4 R12, [R172+0x800] ;  /* 0x00080000ac0c783b */ /* 0x000e640000004200 */
[----:B------:R-:W3:Y:S01]  /*15e80*/  MUFU.EX2 R165, R165 ;  /* 0x000000a500a57308 */ /* 0x000ee20000000800 */
[----:B--2---:R-:W-:Y:S01]  /*15e90*/  F2FP.BF16.F32.PACK_AB R98, R163, R164 ;  /* 0x000000a4a362723e */ /* 0x004fe200000010ff */
[----:B------:R-:W2:Y:S01]  /*15ea0*/  LDSM.16.MT88.4 R16, [R172+0x2800] ;  /* 0x00280000ac10783b */ /* 0x000ea20000004200 */
[----:B------:R-:W-:-:S03]  /*15eb0*/  FADD.FTZ R164, R164, R167 ;  /* 0x000000a7a4a47221 */ /* 0x000fc60000010000 */
[----:B------:R-:W2:Y:S01]  /*15ec0*/  LDSM.16.MT88.4 R20, [R178+0xe800] ;  /* 0x00e80000b214783b */ /* 0x000ea20000004200 */
[----:B------:R-:W-:Y:S01]  /*15ed0*/  FADD.FTZ R163, R163, R164 ;  /* 0x000000a4a3a37221 */ /* 0x000fe20000010000 */
[----:B------:R-:W-:Y:S02]  /*15ee0*/  MUFU.EX2 R162, R162 ;  /* 0x000000a200a27308 */ /* 0x000fe40000000800 */
[----:B------:R-:W-:Y:S04]  /*15ef0*/  LDSM.16.MT88.4 R140, [R178+0xc800] ;  /* 0x00c80000b28c783b */ /* 0x000fe80000004200 */
[----:B------:R-:W-:Y:S02]  /*15f00*/  LDSM.16.MT88.4 R32, [R178+0x10800] ;  /* 0x01080000b220783b */ /* 0x000fe40000004200 */
[----:B------:R-:W4:Y:S01]  /*15f10*/  MUFU.EX2 R161, R161 ;  /* 0x000000a100a17308 */ /* 0x000f220000000800 */
[----:B---3--:R-:W-:Y:S01]  /*15f20*/  F2FP.BF16.F32.PACK_AB R97, R165, R166 ;  /* 0x000000a6a561723e */ /* 0x008fe200000010ff */
[----:B------:R-:W-:Y:S01]  /*15f30*/  LDSM.16.MT88.4 R28, [R186+0xc800] ;  /* 0x00c80000ba1c783b */ /* 0x000fe20000004200 */
[----:B------:R-:W-:-:S03]  /*15f40*/  FADD.FTZ R165, R166, R165 ;  /* 0x000000a5a6a57221 */ /* 0x000fc60000010000 */
[----:B------:R-:W-:Y:S02]  /*15f50*/  LDSM.16.MT88.4 R24, [R169+0x800] ;  /* 0x00080000a918783b */ /* 0x000fe40000004200 */
[----:B------:R-:W-:Y:S02]  /*15f60*/  MUFU.EX2 R160, R160 ;  /* 0x000000a000a07308 */ /* 0x000fe40000000800 */
[----:B------:R-:W-:Y:S06]  /*15f70*/  LDSM.16.MT88.4 R144, [R178+0xd000] ;  /* 0x00d00000b290783b */ /* 0x000fec0000004200 */
[----:B------:R-:W3:Y:S01]  /*15f80*/  MUFU.EX2 R159, R159 ;  /* 0x0000009f009f7308 */ /* 0x000ee20000000800 */
        /* <DEDUP_REMOVED lines=48> */
[----:B---3--:R-:W-:Y:S01]  /*16290*/  F2FP.BF16.F32.PACK_AB R4, R159, R160 ;  /* 0x000000a09f04723e */ /* 0x008fe200000010ff */
[----:B------:R-:W-:Y:S01]  /*162a0*/  FADD.FTZ R160, R160, R163 ;  /* 0x000000a3a0a07221 */ /* 0x000fe20000010000 */
[----:B----4-:R-:W-:Y:S01]  /*162b0*/  F2FP.BF16.F32.PACK_AB R5, R155, R158 ;  /* 0x0000009e9b05723e */ /* 0x010fe200000010ff */
        /* <DEDUP_REMOVED lines=70> */
[----:B------:R-:W-:Y:S07]  /*16720*/  LDSM.16.MT88.4 R20, [R169+0x1800] ;  /* 0x00180000a914783b */ /* 0x000fee0000004200 */
        /* <DEDUP_REMOVED lines=14> */
[----:B-1----:R-:W-:Y:S01]  /*16810*/  F2FP.BF16.F32.PACK_AB R4, R201, R194 ;  /* 0x000000c2c904723e */ /* 0x002fe200000010ff */
[----:B------:R-:W-:Y:S01]  /*16820*/  LDSM.16.MT88.4 R24, [R186+0xd800] ;  /* 0x00d80000ba18783b */ /* 0x000fe20000004200 */
[----:B------:R-:W-:-:S02]  /*16830*/  F2FP.BF16.F32.PACK_AB R5, R192, R189 ;  /* 0x000000bdc005723e */ /* 0x000fc400000010ff */
[----:B------:R-:W-:Y:S02]  /*16840*/  F2FP.BF16.F32.PACK_AB R6, R212, R193 ;  /* 0x000000c1d406723e */ /* 0x000fe400000010ff */
[----:B------:R-:W-:-:S07]  /*16850*/  F2FP.BF16.F32.PACK_AB R7, R188, R177 ;  /* 0x000000b1bc07723e */ /* 0x000fce00000010ff */
        /* <DEDUP_REMOVED lines=9> */
[C---:B-----5:R-:W-:Y:S08]  /*168f0*/  HMMA.16816.F32.BF16 R44, R4.reuse, R144, R44 ;  /* 0x00000090042c723c */ /* 0x060ff0000004182c */
        /* <DEDUP_REMOVED lines=33> */
[----:B------:R-:W-:-:S04]  /*16b10*/  IADD3 R4, PT, PT, R136, -0x1, RZ ;  /* 0xffffffff88047810 */ /* 0x000fc80007ffe0ff */
[----:B------:R-:W-:-:S13]  /*16b20*/  ISETP.GT.AND P2, PT, R4, R195, PT ;  /* 0x000000c30400720c */ /* 0x000fda0003f44270 */
[----:B------:R-:W-:Y:S05]  /*16b30*/  @!P2 BRA `(.L_x_3680) ;  /* 0x0000004000e0a947 */ /* 0x000fea0003800000 */
        /* <DEDUP_REMOVED lines=68> */
.L_x_3681:
        /* <DEDUP_REMOVED lines=8> */
.L_x_3682:
[----:B------:R-:W1:Y:S01]  /*17000*/  LDCU UR4, c[0x0][0x440] ;  /* 0x00008800ff0477ac */ /* 0x000e620008000800 */
[----:B------:R-:W-:Y:S01]  /*17010*/  LOP3.LUT R6, R152, 0x40, RZ, 0xfc, !PT ;  /* 0x0000004098067812 */ /* 0x000fe200078efcff */
[----:B------:R-:W2:Y:S01]  /*17020*/  LDC R4, c[0x0][0x3c4] ;  /* 0x0000f100ff047b82 */ /* 0x000ea20000000800 */
[----:B------:R-:W-:Y:S01]  /*17030*/  IMAD.SHL.U32 R182, R185, 0x20, RZ ;  /* 0x00000020b9b67824 */ /* 0x000fe200078e00ff */
[----:B------:R-:W-:Y:S02]  /*17040*/  SHF.R.U32.HI R184, RZ, 0x1, R185 ;  /* 0x00000001ffb87819 */ /* 0x000fe400000116b9 */
[----:B------:R-:W-:Y:S02]  /*17050*/  LOP3.LUT R9, R149, 0x400, RZ, 0xc0, !PT ;  /* 0x0000040095097812 */ /* 0x000fe400078ec0ff */
[----:B------:R-:W-:Y:S02]  /*17060*/  LOP3.LUT R182, R182, 0x7c00, RZ, 0xc0, !PT ;  /* 0x00007c00b6b67812 */ /* 0x000fe400078ec0ff */
[----:B------:R-:W-:Y:S01]  /*17070*/  LOP3.LUT R7, R184, 0x8, RZ, 0xc0, !PT ;  /* 0x00000008b8077812 */ /* 0x000fe200078ec0ff */
[----:B------:R-:W-:Y:S01]  /*17080*/  IMAD R186, R148, 0x2, R9 ;  /* 0x0000000294ba7824 */ /* 0x000fe200078e0209 */
[----:B------:R-:W-:-:S02]  /*17090*/  LOP3.LUT R149, R182, 0x200, R149, 0xf8, !PT ;  /* 0x00000200b6957812 */ /* 0x000fc400078ef895 */
[----:B------:R-:W-:Y:S01]  /*170a0*/  LEA R8, P5, R5, R200, 0x5 ;  /* 0x000000c805087211 */ /* 0x000fe200078a28ff */
[----:B------:R-:W-:Y:S01]  /*170b0*/  VIADD R24, R186, UR5 ;  /* 0x00000005ba187c36 */ /* 0x000fe20008000000 */
[----:B------:R-:W-:Y:S01]  /*170c0*/  LOP3.LUT R149, R149, R150, R7, 0xf6, !PT ;  /* 0x0000009695957212 */ /* 0x000fe200078ef607 */
[----:B------:R-:W-:Y:S01]  /*170d0*/  IMAD.SHL.U32 R7, R5, 0x20, RZ ;  /* 0x0000002005077824 */ /* 0x000fe200078e00ff */
[----:B-1----:R-:W-:Y:S01]  /*170e0*/  ISETP.GE.AND P4, PT, R152, UR4, PT ;  /* 0x0000000498007c0c */ /* 0x002fe2000bf86270 */
[----:B------:R-:W-:Y:S01]  /*170f0*/  IMAD.IADD R139, R157, 0x1, R24 ;  /* 0x000000019d8b7824 */ /* 0x000fe200078e0218 */
[----:B------:R-:W-:Y:S02]  /*17100*/  ISETP.GE.AND P3, PT, R6, UR4, PT ;  /* 0x0000000406007c0c */ /* 0x000fe4000bf66270 */
[----:B------:R-:W-:Y:S02]  /*17110*/  LOP3.LUT R152, R152, 0x80, RZ, 0xfc, !PT ;  /* 0x0000008098987812 */ /* 0x000fe400078efcff */
[----:B------:R-:W-:-:S02]  /*17120*/  LEA R194, R149, UR5, 0x1 ;  /* 0x0000000595c27c11 */ /* 0x000fc4000f8e08ff */
[----:B------:R-:W-:Y:S01]  /*17130*/  ISETP.GE.AND P2, PT, R152, UR4, PT ;  /* 0x0000000498007c0c */ /* 0x000fe2000bf46270 */
[----:B------:R-:W1:Y:S01]  /*17140*/  LDCU UR4, c[0x0][0x50c] ;  /* 0x0000a180ff0477ac */ /* 0x000e620008000800 */
[----:B--2---:R-:W-:Y:S01]  /*17150*/  SHF.L.U64.HI R6, R5, 0x5, R4 ;  /* 0x0000000505067819 */ /* 0x004fe20000010204 */
[----:B------:R-:W-:Y:S01]  /*17160*/  IMAD.IADD R193, R157, 0x1, R194 ;  /* 0x000000019dc17824 */ /* 0x000fe200078e02c2 */
[----:B------:R-:W-:Y:S01]  /*17170*/  LEA.HI.X R9, R5, R199, R4, 0x5, P5 ;  /* 0x000000c705097211 */ /* 0x000fe200028f2c04 */
[----:B------:R-:W-:Y:S01]  /*17180*/  @!P4 IMAD.MOV.U32 R201, RZ, RZ, R199 ;  /* 0x000000ffffc9c224 */ /* 0x000fe200078e00c7 */
[C---:B------:R-:W-:Y:S01]  /*17190*/  IADD3 R4, P6, PT, R7.reuse, R8, RZ ;  /* 0x0000000807047210 */ /* 0x040fe20007fde0ff */
[C---:B------:R-:W-:Y:S02]  /*171a0*/  IMAD.IADD R192, R138.reuse, 0x1, R194 ;  /* 0x000000018ac07824 */ /* 0x040fe400078e02c2 */
[----:B------:R-:W-:Y:S01]  /*171b0*/  IMAD.IADD R138, R138, 0x1, R24 ;  /* 0x000000018a8a7824 */ /* 0x000fe200078e0218 */
[----:B------:R-:W-:Y:S01]  /*171c0*/  @!PT LDS RZ, [RZ] ;  /* 0x00000000fffff984 */ /* 0x000fe20000000800 */
[----:B------:R-:W-:Y:S01]  /*171d0*/  @!PT LDS RZ, [RZ] ;  /* 0x00000000fffff984 */ /* 0x000fe20000000800 */
[----:B------:R-:W-:Y:S01]  /*171e0*/  @!PT LDS RZ, [RZ] ;  /* 0x00000000fffff984 */ /* 0x000fe20000000800 */
[----:B------:R2:W-:Y:S01]  /*171f0*/  @!P4 LDGSTS.E.BYPASS.LTC128B.128 [R2+0xc000], desc[UR6][R200.64] ;  /* 0x0c000000c802cfae */ /* 0x0005e2000b981a06 */
[----:B------:R-:W-:Y:S01]  /*17200*/  IMAD.X R5, R6, 0x1, R9, P6 ;  /* 0x0000000106057824 */ /* 0x000fe200030e0609 */
[----:B------:R-:W-:Y:S01]  /*17210*/  IADD3 R16, P5, PT, R7, R4, RZ ;  /* 0x0000000407107210 */ /* 0x000fe20007fbe0ff */
[C---:B------:R-:W-:Y:S01]  /*17220*/  IMAD.IADD R187, R157.reuse, 0x1, R192 ;  /* 0x000000019dbb7824 */ /* 0x040fe200078e02c0 */
[----:B------:R-:W-:Y:S01]  /*17230*/  @P4 STS.128 [R2+0xc000], RZ ;  /* 0x00c000ff02004388 */ /* 0x000fe20000000c00 */
[----:B------:R-:W-:-:S02]  /*17240*/  IMAD.IADD R183, R157, 0x1, R138 ;  /* 0x000000019db77824 */ /* 0x000fc400078e028a */
[----:B------:R-:W-:Y:S02]  /*17250*/  IMAD.X R17, R6, 0x1, R5, P5 ;  /* 0x0000000106117824 */ /* 0x000fe400028e0605 */
        /* <DEDUP_REMOVED lines=59> */
[----:B------:R-:W4:Y:S04]  /*17610*/  LDSM.16.M88.4 R148, [R186+UR5+0x6800] ;  /* 0x00680005ba94783b */ /* 0x000f280008000200 */
[----:B------:R-:W5:Y:S04]  /*17620*/  LDSM.16.M88.4 R164, [R186+UR5+0x7000] ;  /* 0x00700005baa4783b */ /* 0x000f680008000200 */
[----:B------:R-:W1:Y:S04]  /*17630*/  LDSM.16.M88.4 R12, [R186+UR5+0x7800] ;  /* 0x00780005ba0c783b */ /* 0x000e680008000200 */
[----:B------:R-:W-:Y:S04]  /*17640*/  LDSM.16.M88.4 R152, [R193] ;  /* 0x00000000c198783b */ /* 0x000fe80000000200 */
[----:B---3--:R-:W3:Y:S04]  /*17650*/  LDSM.16.M88.4 R16, [R139+0x6000] ;  /* 0x006000008b10783b */ /* 0x008ee80000000200 */
[----:B------:R-:W3:Y:S04]  /*17660*/  LDSM.16.M88.4 R32, [R139+0x6800] ;  /* 0x006800008b20783b */ /* 0x000ee80000000200 */
[----:B------:R-:W3:Y:S04]  /*17670*/  LDSM.16.M88.4 R28, [R139+0x7000] ;  /* 0x007000008b1c783b */ /* 0x000ee80000000200 */
[----:B------:R-:W3:Y:S04]  /*17680*/  LDSM.16.M88.4 R168, [R139+0x7800] ;  /* 0x007800008ba8783b */ /* 0x000ee80000000200 */
[----:B------:R-:W-:Y:S01]  /*17690*/  LDSM.16.M88.4 R24, [R138+0x6000] ;  /* 0x006000008a18783b */ /* 0x000fe20000000200 */
[C---:B--2---:R-:W-:Y:S03]  /*176a0*/  HMMA.16816.F32.BF16 R4, R140.reuse, R8, RZ ;  /* 0x000000088c04723c */ /* 0x044fe600000418ff */
[----:B------:R-:W-:Y:S04]  /*176b0*/  LDSM.16.M88.4 R176, [R138+0x7000] ;  /* 0x007000008ab0783b */ /* 0x000fe80000000200 */
[----:B------:R-:W-:Y:S01]  /*176c0*/  LDSM.16.M88.4 R156, [R183+0x6000] ;  /* 0x00600000b79c783b */ /* 0x000fe20000000200 */
[C---:B----4-:R-:W-:Y:S03]  /*176d0*/  HMMA.16816.F32.BF16 R20, R140.reuse, R148, RZ ;  /* 0x000000948c14723c */ /* 0x050fe600000418ff */
[----:B------:R-:W-:Y:S04]  /*176e0*/  LDSM.16.M88.4 R172, [R183+0x6800] ;  /* 0x00680000b7ac783b */ /* 0x000fe80000000200 */
[----:B------:R-:W-:Y:S01]  /*176f0*/  LDSM.16.M88.4 R188, [R138+0x8800] ;  /* 0x008800008abc783b */ /* 0x000fe20000000200 */
[C---:B------:R-:W-:Y:S03]  /*17700*/  HMMA.16816.F32.BF16 R8, R140.reuse, R10, RZ ;  /* 0x0000000a8c08723c */ /* 0x040fe600000418ff */
[----:B------:R-:W-:Y:S04]  /*17710*/  LDSM.16.M88.4 R216, [R186+UR5+0xb000] ;  /* 0x00b00005bad8783b */ /* 0x000fe80008000200 */
[----:B------:R-:W-:Y:S01]  /*17720*/  LDSM.16.M88.4 R220, [R139+0xb000] ;  /* 0x00b000008bdc783b */ /* 0x000fe20000000200 */
[C---:B------:R-:W-:Y:S03]  /*17730*/  HMMA.16816.F32.BF16 R148, R140.reuse, R150, RZ ;  /* 0x000000968c94723c */ /* 0x040fe600000418ff */
[----:B------:R-:W0:Y:S05]  /*17740*/  LDGDEPBAR ;  /* 0x00000000000079af */ /* 0x000e2a0000000000 */
[C---:B-----5:R-:W-:Y:S08]  /*17750*/  HMMA.16816.F32.BF16 R144, R140.reuse, R164, RZ ;  /* 0x000000a48c90723c */ /* 0x060ff000000418ff */
        /* <DEDUP_REMOVED lines=90> */
[----:B------:R-:W3:Y:S07]  /*17d00*/  LDSM.16.M88.4 R24, [R186+UR5+0xa800] ;  /* 0x00a80005ba18783b */ /* 0x000eee0008000200 */
[----:B-----5:R-:W-:Y:S01]  /*17d10*/  HMMA.16816.F32.BF16 R160, R12, R32, R160 ;  /* 0x000000200ca0723c */ /* 0x020fe200000418a0 */
[----:B--2---:R-:W-:-:S05]  /*17d20*/  IMAD.SHL.U32 R139, R185, 0x2, RZ ;  /* 0x00000002b98b7824 */ /* 0x004fca00078e00ff */
[----:B------:R-:W-:Y:S02]  /*17d30*/  LOP3.LUT R139, R139, 0x6, RZ, 0xc0, !PT ;  /* 0x000000068b8b7812 */ /* 0x000fe400078ec0ff */
[----:B------:R-:W-:Y:S01]  /*17d40*/  HMMA.16816.F32.BF16 R140, R12, R34, R140 ;  /* 0x000000220c8c723c */ /* 0x000fe2000004188c */
[----:B------:R-:W-:Y:S04]  /*17d50*/  LDSM.16.M88.4 R32, [R192+0x4000] ;  /* 0x00400000c020783b */ /* 0x000fe80000000200 */
[----:B------:R-:W2:Y:S03]  /*17d60*/  LDSM.16.M88.4 R12, [R138+0xa000] ;  /* 0x00a000008a0c783b */ /* 0x000ea60000000200 */
[C---:B----4-:R-:W-:Y:S08]  /*17d70*/  HMMA.16816.F32.BF16 R4, R168.reuse, R16, R4 ;  /* 0x00000010a804723c */ /* 0x050ff00000041804 */
[C---:B------:R-:W-:Y:S01]  /*17d80*/  HMMA.16816.F32.BF16 R8, R168.reuse, R18, R8 ;  /* 0x00000012a808723c */ /* 0x040fe20000041808 */
[----:B------:R-:W4:Y:S07]  /*17d90*/  LDSM.16.M88.4 R16, [R187+0x4000] ;  /* 0x00400000bb10783b */ /* 0x000f2e0000000200 */
[----:B------:R-:W-:Y:S08]  /*17da0*/  HMMA.16816.F32.BF16 R140, R168, R190, R140 ;  /* 0x000000bea88c723c */ /* 0x000ff0000004188c */
[C---:B-1----:R-:W-:Y:S08]  /*17db0*/  HMMA.16816.F32.BF16 R4, R156.reuse, R28, R4 ;  /* 0x0000001c9c04723c */ /* 0x042ff00000041804 */
[----:B------:R-:W-:Y:S01]  /*17dc0*/  HMMA.16816.F32.BF16 R8, R156, R30, R8 ;  /* 0x0000001e9c08723c */ /* 0x000fe20000041808 */
[----:B------:R-:W1:Y:S07]  /*17dd0*/  LDSM.16.M88.4 R28, [R138+0xa800] ;  /* 0x00a800008a1c783b */ /* 0x000e6e0000000200 */
[----:B---3--:R-:W-:Y:S08]  /*17de0*/  HMMA.16816.F32.BF16 R20, R168, R24, R20 ;  /* 0x00000018a814723c */ /* 0x008ff00000041814 */
[----:B--2---:R-:W-:Y:S08]  /*17df0*/  HMMA.16816.F32.BF16 R4, R32, R12, R4 ;  /* 0x0000000c2004723c */ /* 0x004ff00000041804 */
        /* <DEDUP_REMOVED lines=12> */
[----:B------:R-:W-:Y:S07]  /*17ec0*/  HMMA.16816.F32.BF16 R140, R156, R154, R140 ;  /* 0x0000009a9c8c723c */ /* 0x000fee000004188c */
[----:B------:R-:W-:Y:S01]  /*17ed0*/  MUFU.TANH R155, R5 ;  /* 0x00000005009b7308 */ /* 0x000fe20000002400 */
[----:B-1----:R-:W-:Y:S01]  /*17ee0*/  HMMA.16816.F32.BF16 R20, R32, R28, R20 ;  /* 0x0000001c2014723c */ /* 0x002fe20000041814 */
[----:B------:R-:W-:-:S02]  /*17ef0*/  FMUL.FTZ R29, R7, UR4 ;  /* 0x00000004071d7c20 */ /* 0x000fc40008410000 */
        /* <DEDUP_REMOVED lines=8> */
[----:B-1----:R1:W5:Y:S01]  /*17f80*/  LDSM.16.M88.4 R4, [R138+0xb000] ;  /* 0x00b000008a04783b */ /* 0x0023620000000200 */
[----:B--2---:R-:W-:Y:S06]  /*17f90*/  HMMA.16816.F32.BF16 R140, R32, R26, R140 ;  /* 0x0000001a208c723c */ /* 0x004fec000004188c */
[----:B------:R-:W-:Y:S02]  /*17fa0*/  MUFU.TANH R27, R8 ;  /* 0x00000008001b7308 */ /* 0x000fe40000002400 */
[----:B---3--:R-:W-:Y:S01]  /*17fb0*/  HMMA.16816.F32.BF16 R20, R16, R12, R20 ;  /* 0x0000000c1014723c */ /* 0x008fe20000041814 */
[----:B------:R-:W-:-:S05]  /*17fc0*/  IMAD R12, R136, 0x40, R139 ;  /* 0x00000040880c7824 */ /* 0x000fca00078e028b */
[----:B------:R2:W-:Y:S02]  /*17fd0*/  MUFU.TANH R13, R9 ;  /* 0x00000009000d7308 */ /* 0x0005e40000002400 */
[----:B------:R-:W-:Y:S01]  /*17fe0*/  HMMA.16816.F32.BF16 R148, R32, R30, R148 ;  /* 0x0000001e2094723c */ /* 0x000fe20000041894 */
[----:B------:R-:W-:Y:S01]  /*17ff0*/  FMUL.FTZ R31, R11, UR4 ;  /* 0x000000040b1f7c20 */ /* 0x000fe20008410000 */
[----:B-1----:R-:W-:-:S05]  /*18000*/  VIADD R138, R136, 0xfffffffe ;  /* 0xfffffffe888a7836 */ /* 0x002fca0000000000 */
[----:B------:R-:W-:Y:S01]  /*18010*/  MUFU.TANH R31, R31 ;  /* 0x0000001f001f7308 */ /* 0x000fe20000002400 */
[----:B------:R-:W-:Y:S03]  /*18020*/  HMMA.16816.F32.BF16 R144, R156, R220, R144 ;  /* 0x000000dc9c90723c */ /* 0x000fe60000041890 */
[----:B------:R-:W-:Y:S01]  /*18030*/  FMUL.FTZ R20, R20, UR4 ;  /* 0x0000000414147c20 */ /* 0x000fe20008410000 */
[----:B------:R-:W-:Y:S01]  /*18040*/  FMUL.FTZ R22, R22, UR4 ;  /* 0x0000000416167c20 */ /* 0x000fe20008410000 */
[----:B------:R-:W-:Y:S01]  /*18050*/  FMUL.FTZ R21, R21, UR4 ;  /* 0x0000000415157c20 */ /* 0x000fe20008410000 */
[----:B------:R-:W-:Y:S01]  /*18060*/  FMUL.FTZ R23, R23, UR4 ;  /* 0x0000000417177c20 */ /* 0x000fe20008410000 */
[----:B--2---:R-:W1:Y:S01]  /*18070*/  LDSM.16.M88.4 R8, [R183+0xb000] ;  /* 0x00b00000b708783b */ /* 0x004e620000000200 */
[----:B----4-:R-:W-:Y:S01]  /*18080*/  HMMA.16816.F32.BF16 R140, R16, R178, R140 ;  /* 0x000000b2108c723c */ /* 0x010fe2000004188c */
[----:B------:R-:W-:Y:S01]  /*18090*/  MUFU.TANH R179, R20 ;  /* 0x0000001400b37308 */ /* 0x000fe20000002400 */
[----:B------:R-:W-:-:S06]  /*180a0*/  DEPBAR.LE SB0, 0x0 ;  /* 0x000080000000791a */ /* 0x000fcc0000000000 */
[----:B------:R-:W-:Y:S01]  /*180b0*/  HMMA.16816.F32.BF16 R164, R168, R218, R164 ;  /* 0x000000daa8a4723c */ /* 0x000fe200000418a4 */
[----:B------:R-:W-:Y:S07]  /*180c0*/  MUFU.TANH R21, R21 ;  /* 0x0000001500157308 */ /* 0x000fee0000002400 */
[----:B-----5:R-:W-:Y:S03]  /*180d0*/  HMMA.16816.F32.BF16 R144, R32, R4, R144 ;  /* 0x000000042090723c */ /* 0x020fe60000041890 */
[----:B------:R-:W-:Y:S01]  /*180e0*/  FMUL.FTZ R140, R140, UR4 ;  /* 0x000000048c8c7c20 */ /* 0x000fe20008410000 */
[----:B------:R-:W-:Y:S01]  /*180f0*/  FMUL.FTZ R142, R142, UR4 ;  /* 0x000000048e8e7c20 */ /* 0x000fe20008410000 */
[----:B------:R-:W-:-:S03]  /*18100*/  FMUL.FTZ R143, R143, UR4 ;  /* 0x000000048f8f7c20 */ /* 0x000fc60008410000 */
[----:B------:R-:W-:Y:S01]  /*18110*/  HMMA.16816.F32.BF16 R160, R168, R188, R160 ;  /* 0x000000bca8a0723c */ /* 0x000fe200000418a0 */
[----:B------:R-:W2:Y:S07]  /*18120*/  MUFU.TANH R169, R140 ;  /* 0x0000008c00a97308 */ /* 0x000eae0000002400 */
[----:B------:R-:W-:Y:S01]  /*18130*/  HMMA.16816.F32.BF16 R164, R156, R222, R164 ;  /* 0x000000de9ca4723c */ /* 0x000fe200000418a4 */
[----:B------:R-:W3:Y:S07]  /*18140*/  MUFU.TANH R189, R142 ;  /* 0x0000008e00bd7308 */ /* 0x000eee0000002400 */
[----:B------:R-:W-:Y:S01]  /*18150*/  HMMA.16816.F32.BF16 R148, R16, R14, R148 ;  /* 0x0000000e1094723c */ /* 0x000fe20000041894 */
[----:B------:R-:W-:Y:S01]  /*18160*/  VIADD R14, R12, 0xffffff80 ;  /* 0xffffff800c0e7836 */ /* 0x000fe20000000000 */
[----:B------:R-:W4:Y:S04]  /*18170*/  MUFU.TANH R171, R22 ;  /* 0x0000001600ab7308 */ /* 0x000f280000002400 */
[----:B------:R-:W-:-:S02]  /*18180*/  ISETP.GE.AND P5, PT, R14, R3, PT ;  /* 0x000000030e00720c */ /* 0x000fc40003fa6270 */
[----:B------:R-:W-:Y:S01]  /*18190*/  I2FP.F32.S32 R4, R14 ;  /* 0x0000000e00047245 */ /* 0x000fe20000201400 */
[----:B-1----:R-:W-:Y:S01]  /*181a0*/  HMMA.16816.F32.BF16 R144, R16, R8, R144 ;  /* 0x000000081090723c */ /* 0x002fe20000041890 */
[----:B------:R-:W-:Y:S01]  /*181b0*/  ISETP.GE.AND P6, PT, R14, R135, PT ;  /* 0x000000870e00720c */ /* 0x000fe20003fc6270 */
[----:B------:R-:W-:Y:S02]  /*181c0*/  VIADD R14, R12, 0xffffffb8 ;  /* 0xffffffb80c0e7836 */ /* 0x000fe40000000000 */
[CC--:B------:R-:W-:Y:S01]  /*181d0*/  FFMA.FTZ R15, R0.reuse, R4.reuse, R173 ;  /* 0x00000004000f7223 */ /* 0x0c0fe200000100ad */
[----:B------:R-:W-:Y:S01]  /*181e0*/  FFMA.FTZ R5, R0, R4, R187 ;  /* 0x0000000400057223 */ /* 0x000fe200000100bb */
[C---:B------:R-:W-:Y:S01]  /*181f0*/  VIADD R8, R12.reuse, 0xffffff81 ;  /* 0xffffff810c087836 */ /* 0x040fe20000000000 */
[----:B------:R-:W-:Y:S01]  /*18200*/  I2FP.F32.S32 R4, R14 ;  /* 0x0000000e00047245 */ /* 0x000fe20000201400 */
[----:B------:R-:W-:Y:S01]  /*18210*/  HMMA.16816.F32.BF16 R164, R32, R6, R164 ;  /* 0x0000000620a4723c */ /* 0x000fe200000418a4 */
[----:B------:R-:W-:Y:S01]  /*18220*/  FSEL R15, R15, -INF , !P5 ;  /* 0xff8000000f0f7808 */ /* 0x000fe20006800000 */
[----:B------:R-:W-:Y:S01]  /*18230*/  VIADD R6, R12, 0xffffff88 ;  /* 0xffffff880c067836 */ /* 0x000fe20000000000 */
[----:B------:R-:W-:Y:S01]  /*18240*/  FSEL R5, R5, -INF , !P6 ;  /* 0xff80000005057808 */ /* 0x000fe20007000000 */
[CC--:B--2---:R-:W-:Y:S01]  /*18250*/  FFMA.FTZ R169, R0.reuse, R4.reuse, R169 ;  /* 0x0000000400a97223 */ /* 0x0c4fe200000100a9 */
[----:B---3--:R-:W-:Y:S01]  /*18260*/  FFMA.FTZ R168, R0, R4, R189 ;  /* 0x0000000400a87223 */ /* 0x008fe200000100bd */
[----:B------:R-:W-:Y:S01]  /*18270*/  I2FP.F32.S32 R4, R8 ;  /* 0x0000000800047245 */ /* 0x000fe20000201400 */
[----:B------:R1:W2:Y:S01]  /*18280*/  MUFU.TANH R173, R23 ;  /* 0x0000001700ad7308 */ /* 0x0002a20000002400 */
[C---:B------:R-:W-:Y:S01]  /*18290*/  ISETP.GE.AND P5, PT, R14.reuse, R3, PT ;  /* 0x000000030e00720c */ /* 0x040fe20003fa6270 */
[----:B------:R-:W-:Y:S01]  /*182a0*/  HMMA.16816.F32.BF16 R160, R156, R152, R160 ;  /* 0x000000989ca0723c */ /* 0x000fe200000418a0 */
[----:B------:R-:W-:Y:S01]  /*182b0*/  ISETP.GE.AND P6, PT, R14, R135, PT ;  /* 0x000000870e00720c */ /* 0x000fe20003fc6270 */
[CC--:B------:R-:W-:Y:S01]  /*182c0*/  FFMA.FTZ R9, R0.reuse, R4.reuse, R155 ;  /* 0x0000000400097223 */ /* 0x0c0fe2000001009b */
[----:B------:R-:W-:Y:S01]  /*182d0*/  FSEL R169, R169, -INF , !P5 ;  /* 0xff800000a9a97808 */ /* 0x000fe20006800000 */
[----:B------:R-:W-:Y:S01]  /*182e0*/  FFMA.FTZ R7, R0, R4, R29 ;  /* 0x0000000400077223 */ /* 0x000fe2000001001d */
[----:B------:R-:W-:Y:S01]  /*182f0*/  FSEL R168, R168, -INF , !P6 ;  /* 0xff800000a8a87808 */ /* 0x000fe20007000000 */
[----:B------:R-:W-:Y:S01]  /*18300*/  FMUL.FTZ R148, R148, UR4 ;  /* 0x0000000494947c20 */ /* 0x000fe20008410000 */
[----:B------:R-:W-:Y:S01]  /*18310*/  ISETP.GE.AND P5, PT, R8, R3, PT ;  /* 0x000000030800720c */ /* 0x000fe20003fa6270 */
[----:B------:R-:W-:Y:S01]  /*18320*/  FMUL.FTZ R150, R150, UR4 ;  /* 0x0000000496967c20 */ /* 0x000fe20008410000 */
[----:B------:R-:W-:Y:S01]  /*18330*/  ISETP.GE.AND P6, PT, R8, R135, PT ;  /* 0x000000870800720c */ /* 0x000fe20003fc6270 */
[----:B------:R-:W-:Y:S01]  /*18340*/  VIADD R8, R12, 0xffffff90 ;  /* 0xffffff900c087836 */ /* 0x000fe20000000000 */
[----:B------:R-:W-:Y:S01]  /*18350*/  FSEL R9, R9, -INF , !P5 ;  /* 0xff80000009097808 */ /* 0x000fe20006800000 */
[----:B------:R-:W-:Y:S01]  /*18360*/  HMMA.16816.F32.BF16 R164, R16, R10, R164 ;  /* 0x0000000a10a4723c */ /* 0x000fe200000418a4 */
[----:B------:R-:W-:Y:S01]  /*18370*/  FSEL R7, R7, -INF , !P6 ;  /* 0xff80000007077808 */ /* 0x000fe20007000000 */
[----:B------:R-:W3:Y:S01]  /*18380*/  MUFU.TANH R183, R148 ;  /* 0x0000009400b77308 */ /* 0x000ee20000002400 */
[----:B------:R-:W-:Y:S01]  /*18390*/  I2FP.F32.S32 R4, R6 ;  /* 0x0000000600047245 */ /* 0x000fe20000201400 */
[----:B------:R-:W-:Y:S01]  /*183a0*/  FMUL.FTZ R149, R149, UR4 ;  /* 0x0000000495957c20 */ /* 0x000fe20008410000 */
[C---:B------:R-:W-:Y:S01]  /*183b0*/  ISETP.GE.AND P5, PT, R6.reuse, R3, PT ;  /* 0x000000030600720c */ /* 0x040fe20003fa6270 */
[----:B------:R-:W-:Y:S01]  /*183c0*/  FMUL.FTZ R29, R151, UR4 ;  /* 0x00000004971d7c20 */ /* 0x000fe20008410000 */
[----:B------:R-:W-:Y:S01]  /*183d0*/  ISETP.GE.AND P6, PT, R6, R135, PT ;  /* 0x000000870600720c */ /* 0x000fe20003fc6270 */
[----:B------:R-:W-:-:S02]  /*183e0*/  VIADD R6, R12, 0xffffff89 ;  /* 0xffffff890c067836 */ /* 0x000fc40000000000 */
[CC--:B------:R-:W-:Y:S01]  /*183f0*/  FFMA.FTZ R27, R0.reuse, R4.reuse, R27 ;  /* 0x00000004001b7223 */ /* 0x0c0fe2000001001b */
[----:B-1----:R-:W-:Y:S01]  /*18400*/  FFMA.FTZ R23, R0, R4, R175 ;  /* 0x0000000400177223 */ /* 0x002fe200000100af */
[----:B------:R-:W1:Y:S01]  /*18410*/  MUFU.TANH R155, R150 ;  /* 0x00000096009b7308 */ /* 0x000e620000002400 */
[----:B------:R-:W-:Y:S01]  /*18420*/  HMMA.16816.F32.BF16 R160, R32, R24, R160 ;  /* 0x0000001820a0723c */ /* 0x000fe200000418a0 */
[----:B------:R-:W-:Y:S01]  /*18430*/  I2FP.F32.S32 R4, R6 ;  /* 0x0000000600047245 */ /* 0x000fe20000201400 */
[----:B------:R-:W-:Y:S01]  /*18440*/  FMUL.FTZ R25, R147, UR4 ;  /* 0x0000000493197c20 */ /* 0x000fe20008410000 */
[----:B------:R-:W-:Y:S01]  /*18450*/  FSEL R27, R27, -INF , !P5 ;  /* 0xff8000001b1b7808 */ /* 0x000fe20006800000 */
[----:B------:R-:W-:Y:S01]  /*18460*/  FMUL.FTZ R144, R144, UR4 ;  /* 0x0000000490907c20 */ /* 0x000fe20008410000 */
[----:B------:R-:W-:Y:S01]  /*18470*/  FSEL R23, R23, -INF , !P6 ;  /* 0xff80000017177808 */ /* 0x000fe20007000000 */
[-C--:B------:R-:W-:Y:S01]  /*18480*/  FFMA.FTZ R13, R0, R4.reuse, R13 ;  /* 0x00000004000d7223 */ /* 0x080fe2000001000d */
[----:B------:R-:W-:Y:S01]  /*18490*/  ISETP.GE.AND P5, PT, R6, R3, PT ;  /* 0x000000030600720c */ /* 0x000fe20003fa6270 */
[----:B------:R-:W-:Y:S01]  /*184a0*/  FFMA.FTZ R11, R0, R4, R31 ;  /* 0x00000004000b7223 */ /* 0x000fe2000001001f */
[----:B------:R-:W-:Y:S01]  /*184b0*/  ISETP.GE.AND P6, PT, R6, R135, PT ;  /* 0x000000870600720c */ /* 0x000fe20003fc6270 */
[----:B------:R-:W-:Y:S01]  /*184c0*/  VIADD R4, R12, 0xffffff91 ;  /* 0xffffff910c047836 */ /* 0x000fe20000000000 */
[----:B------:R-:W-:Y:S01]  /*184d0*/  I2FP.F32.S32 R6, R8 ;  /* 0x0000000800067245 */ /* 0x000fe20000201400 */
[----:B------:R-:W5:Y:S01]  /*184e0*/  MUFU.TANH R149, R149 ;  /* 0x0000009500957308 */ /* 0x000f620000002400 */
[----:B------:R-:W-:Y:S01]  /*184f0*/  FSEL R13, R13, -INF , !P5 ;  /* 0xff8000000d0d7808 */ /* 0x000fe20006800000 */
[----:B------:R-:W-:Y:S01]  /*18500*/  FMUL.FTZ R146, R146, UR4 ;  /* 0x0000000492927c20 */ /* 0x000fe20008410000 */
[----:B------:R-:W-:Y:S01]  /*18510*/  FSEL R11, R11, -INF , !P6 ;  /* 0xff8000000b0b7808 */ /* 0x000fe20007000000 */
[-C--:B------:R-:W-:Y:S01]  /*18520*/  FFMA.FTZ R179, R0, R6.reuse, R179 ;  /* 0x0000000600b37223 */ /* 0x080fe200000100b3 */
[----:B------:R-:W-:Y:S01]  /*18530*/  ISETP.GE.AND P5, PT, R8, R3, PT ;  /* 0x000000030800720c */ /* 0x000fe20003fa6270 */
[----:B----4-:R-:W-:Y:S01]  /*18540*/  FFMA.FTZ R171, R0, R6, R171 ;  /* 0x0000000600ab7223 */ /* 0x010fe200000100ab */
[----:B------:R-:W-:Y:S01]  /*18550*/  ISETP.GE.AND P6, PT, R8, R135, PT ;  /* 0x000000870800720c */ /* 0x000fe20003fc6270 */
[----:B------:R-:W4:Y:S01]  /*18560*/  MUFU.TANH R29, R29 ;  /* 0x0000001d001d7308 */ /* 0x000f220000002400 */
[----:B------:R-:W-:Y:S01]  /*18570*/  I2FP.F32.S32 R8, R4 ;  /* 0x0000000400087245 */ /* 0x000fe20000201400 */
[----:B------:R-:W-:Y:S01]  /*18580*/  FMUL.FTZ R145, R145, UR4 ;  /* 0x0000000491917c20 */ /* 0x000fe20008410000 */
[----:B------:R-:W-:Y:S01]  /*18590*/  FSEL R215, R179, -INF , !P5 ;  /* 0xff800000b3d77808 */ /* 0x000fe20006800000 */
[----:B------:R-:W-:Y:S01]  /*185a0*/  HMMA.16816.F32.BF16 R160, R16, R176, R160 ;  /* 0x000000b010a0723c */ /* 0x000fe200000418a0 */
[----:B------:R-:W-:Y:S01]  /*185b0*/  FSEL R213, R171, -INF , !P6 ;  /* 0xff800000abd57808 */ /* 0x000fe20007000000 */
[-C--:B------:R-:W-:Y:S01]  /*185c0*/  FFMA.FTZ R21, R0, R8.reuse, R21 ;  /* 0x0000000800157223 */ /* 0x080fe20000010015 */
[----:B------:R-:W-:Y:S01]  /*185d0*/  ISETP.GE.AND P5, PT, R4, R3, PT ;  /* 0x000000030400720c */ /* 0x000fe20003fa6270 */
[----:B--2---:R-:W-:Y:S01]  /*185e0*/  FFMA.FTZ R147, R0, R8, R173 ;  /* 0x0000000800937223 */ /* 0x004fe200000100ad */
[----:B------:R-:W-:Y:S01]  /*185f0*/  ISETP.GE.AND P6, PT, R4, R135, PT ;  /* 0x000000870400720c */ /* 0x000fe20003fc6270 */
[----:B------:R-:W-:Y:S01]  /*18600*/  VIADD R4, R12, 0xffffff98 ;  /* 0xffffff980c047836 */ /* 0x000fe20000000000 */
[----:B------:R-:W-:Y:S01]  /*18610*/  FSEL R173, R21, -INF , !P5 ;  /* 0xff80000015ad7808 */ /* 0x000fe20006800000 */
[----:B------:R-:W2:Y:S01]  /*18620*/  MUFU.TANH R151, R144 ;  /* 0x0000009000977308 */ /* 0x000ea20000002400 */
[----:B------:R-:W-:Y:S01]  /*18630*/  FSEL R147, R147, -INF , !P6 ;  /* 0xff80000093937808 */ /* 0x000fe20007000000 */
[----:B------:R-:W-:Y:S01]  /*18640*/  FMUL.FTZ R166, R166, UR4 ;  /* 0x00000004a6a67c20 */ /* 0x000fe20008410000 */
[----:B------:R-:W-:Y:S01]  /*18650*/  ISETP.GE.AND P5, PT, R4, R3, PT ;  /* 0x000000030400720c */ /* 0x000fe20003fa6270 */
[----:B------:R-:W-:Y:S01]  /*18660*/  FMUL.FTZ R164, R164, UR4 ;  /* 0x00000004a4a47c20 */ /* 0x000fe20008410000 */
[----:B------:R-:W-:Y:S01]  /*18670*/  I2FP.F32.S32 R6, R4 ;  /* 0x0000000400067245 */ /* 0x000fe20000201400 */
[----:B------:R-:W-:Y:S01]  /*18680*/  FMUL.FTZ R165, R165, UR4 ;  /* 0x00000004a5a57c20 */ /* 0x000fe20008410000 */
[----:B------:R-:W-:Y:S01]  /*18690*/  ISETP.GE.AND P6, PT, R4, R135, PT ;  /* 0x000000870400720c */ /* 0x000fe20003fc6270 */
[----:B------:R-:W-:Y:S01]  /*186a0*/  VIADD R4, R12, 0xffffff99 ;  /* 0xffffff990c047836 */ /* 0x000fe20000000000 */
[----:B------:R-:W2:Y:S01]  /*186b0*/  MUFU.TANH R153, R146 ;  /* 0x0000009200997308 */ /* 0x000ea20000002400 */
[CC--:B---3--:R-:W-:Y:S01]  /*186c0*/  FFMA.FTZ R183, R0.reuse, R6.reuse, R183 ;  /* 0x0000000600b77223 */ /* 0x0c8fe200000100b7 */
[----:B-1----:R-:W-:Y:S01]  /*186d0*/  FFMA.FTZ R155, R0, R6, R155 ;  /* 0x00000006009b7223 */ /* 0x002fe2000001009b */
[----:B------:R-:W-:Y:S01]  /*186e0*/  FMUL.FTZ R17, R167, UR4 ;  /* 0x00000004a7117c20 */ /* 0x000fe20008410000 */
[----:B------:R-:W-:Y:S01]  /*186f0*/  I2FP.F32.S32 R6, R4 ;  /* 0x0000000400067245 */ /* 0x000fe20000201400 */
[----:B------:R-:W-:Y:S01]  /*18700*/  FMUL.FTZ R19, R160, UR4 ;  /* 0x00000004a0137c20 */ /* 0x000fe20008410000 */
[----:B------:R-:W-:Y:S01]  /*18710*/  FSEL R177, R183, -INF , !P5 ;  /* 0xff800000b7b17808 */ /* 0x000fe20006800000 */
[----:B------:R-:W-:Y:S01]  /*18720*/  FMUL.FTZ R161, R161, UR4 ;  /* 0x00000004a1a17c20 */ /* 0x000fe20008410000 */
[----:B------:R4:W1:Y:S01]  /*18730*/  MUFU.TANH R31, R145 ;  /* 0x00000091001f7308 */ /* 0x0008620000002400 */
[----:B------:R-:W-:Y:S01]  /*18740*/  FSEL R179, R155, -INF , !P6 ;  /* 0xff8000009bb37808 */ /* 0x000fe20007000000 */
[----:B-----5:R-:W-:Y:S01]  /*18750*/  FFMA.FTZ R149, R0, R6, R149 ;  /* 0x0000000600957223 */ /* 0x020fe20000010095 */
[----:B------:R-:W-:-:S02]  /*18760*/  ISETP.GE.AND P5, PT, R4, R3, PT ;  /* 0x000000030400720c */ /* 0x000fc40003fa6270 */
[----:B------:R-:W-:Y:S02]  /*18770*/  ISETP.GE.AND P6, PT, R4, R135, PT ;  /* 0x000000870400720c */ /* 0x000fe40003fc6270 */
[----:B------:R-:W-:Y:S01]  /*18780*/  FSEL R175, R149, -INF , !P5 ;  /* 0xff80000095af7808 */ /* 0x000fe20006800000 */
[----:B------:R-:W3:Y:S08]  /*18790*/  MUFU.TANH R25, R25 ;  /* 0x0000001900197308 */ /* 0x000ef00000002400 */
[----:B------:R-:W-:Y:S01]  /*187a0*/  MUFU.TANH R21, R164 ;  /* 0x000000a400157308 */ /* 0x000fe20000002400 */
[----:B----4-:R-:W-:Y:S01]  /*187b0*/  FFMA.FTZ R145, R0, R6, R29 ;  /* 0x0000000600917223 */ /* 0x010fe2000001001d */
[----:B------:R-:W-:-:S04]  /*187c0*/  VIADD R6, R12, 0xffffffa0 ;  /* 0xffffffa00c067836 */ /* 0x000fc80000000000 */
[----:B------:R-:W-:Y:S02]  /*187d0*/  FSEL R145, R145, -INF , !P6 ;  /* 0xff80000091917808 */ /* 0x000fe40007000000 */
[----:B------:R-:W4:Y:S01]  /*187e0*/  MUFU.TANH R29, R166 ;  /* 0x000000a6001d7308 */ /* 0x000f220000002400 */
[----:B------:R-:W-:Y:S01]  /*187f0*/  BAR.SYNC.DEFER_BLOCKING 0x0 ;  /* 0x0000000000007b1d */ /* 0x000fe20000010000 */
[C---:B------:R-:W-:Y:S02]  /*18800*/  ISETP.GE.AND P5, PT, R6.reuse, R3, PT ;  /* 0x000000030600720c */ /* 0x040fe40003fa6270 */
[----:B------:R-:W-:Y:S02]  /*18810*/  I2FP.F32.S32 R4, R6 ;  /* 0x0000000600047245 */ /* 0x000fe40000201400 */
[----:B------:R-:W-:Y:S01]  /*18820*/  ISETP.GE.AND P6, PT, R6, R135, PT ;  /* 0x000000870600720c */ /* 0x000fe20003fc6270 */
[----:B------:R-:W-:Y:S01]  /*18830*/  VIADD R6, R12, 0xffffffa1 ;  /* 0xffffffa10c067836 */ /* 0x000fe20000000000 */
[----:B------:R-:W5:Y:S01]  /*18840*/  MUFU.TANH R165, R165 ;  /* 0x000000a500a57308 */ /* 0x000f620000002400 */
[CC--:B--2---:R-:W-:Y:S01]  /*18850*/  FFMA.FTZ R151, R0.reuse, R4.reuse, R151 ;  /* 0x0000000400977223 */ /* 0x0c4fe20000010097 */
[----:B------:R-:W-:Y:S01]  /*18860*/  FFMA.FTZ R153, R0, R4, R153 ;  /* 0x0000000400997223 */ /* 0x000fe20000010099 */
[----:B------:R-:W-:Y:S01]  /*18870*/  VIADD R4, R12, 0xffffffa8 ;  /* 0xffffffa80c047836 */ /* 0x000fe20000000000 */
[----:B------:R-:W-:-:S02]  /*18880*/  I2FP.F32.S32 R8, R6 ;  /* 0x0000000600087245 */ /* 0x000fc40000201400 */
[----:B------:R-:W-:Y:S02]  /*18890*/  FSEL R209, R151, -INF , !P5 ;  /* 0xff80000097d17808 */ /* 0x000fe40006800000 */
[----:B------:R-:W-:Y:S01]  /*188a0*/  FSEL R191, R153, -INF , !P6 ;  /* 0xff80000099bf7808 */ /* 0x000fe20007000000 */
[----:B------:R-:W2:Y:S01]  /*188b0*/  MUFU.TANH R17, R17 ;  /* 0x0000001100117308 */ /* 0x000ea20000002400 */
[----:B------:R-:W-:Y:S01]  /*188c0*/  ISETP.GE.AND P5, PT, R6, R3, PT ;  /* 0x000000030600720c */ /* 0x000fe20003fa6270 */
[-C--:B-1----:R-:W-:Y:S01]  /*188d0*/  FFMA.FTZ R31, R0, R8.reuse, R31 ;  /* 0x00000008001f7223 */ /* 0x082fe2000001001f */
[----:B------:R-:W-:Y:S01]  /*188e0*/  ISETP.GE.AND P6, PT, R6, R135, PT ;  /* 0x000000870600720c */ /* 0x000fe20003fc6270 */
[C---:B---3--:R-:W-:Y:S01]  /*188f0*/  FFMA.FTZ R189, R0.reuse, R8, R25 ;  /* 0x0000000800bd7223 */ /* 0x048fe20000010019 */
[----:B------:R-:W-:Y:S02]  /*18900*/  I2FP.F32.S32 R6, R4 ;  /* 0x0000000400067245 */ /* 0x000fe40000201400 */
[----:B------:R-:W-:Y:S01]  /*18910*/  FSEL R207, R31, -INF , !P5 ;  /* 0xff8000001fcf7808 */ /* 0x000fe20006800000 */
[----:B------:R-:W1:Y:S01]  /*18920*/  MUFU.TANH R19, R19 ;  /* 0x0000001300137308 */ /* 0x000e620000002400 */
[----:B------:R-:W-:Y:S01]  /*18930*/  FSEL R189, R189, -INF , !P6 ;  /* 0xff800000bdbd7808 */ /* 0x000fe20007000000 */
[----:B----4-:R-:W-:Y:S01]  /*18940*/  FFMA.FTZ R187, R0, R6, R29 ;  /* 0x0000000600bb7223 */ /* 0x010fe2000001001d */
        /* <DEDUP_REMOVED lines=11> */
[----:B------:R-:W3:Y:S01]  /*18a00*/  MUFU.TANH R29, R29 ;  /* 0x0000001d001d7308 */ /* 0x000ee20000002400 */
[CC--:B-----5:R-:W-:Y:S01]  /*18a10*/  FFMA.FTZ R165, R0.reuse, R6.reuse, R165 ;  /* 0x0000000600a57223 */ /* 0x0e0fe200000100a5 */
[----:B--2---:R-:W-:Y:S01]  /*18a20*/  FFMA.FTZ R17, R0, R6, R17 ;  /* 0x0000000600117223 */ /* 0x004fe20000010011 */
[----:B------:R-:W-:Y:S01]  /*18a30*/  FMUL.FTZ R6, R141, UR4 ;  /* 0x000000048d067c20 */ /* 0x000fe20008410000 */
[----:B------:R-:W-:Y:S01]  /*18a40*/  ISETP.GE.AND P6, PT, R4, R135, PT ;  /* 0x000000870400720c */ /* 0x000fe20003fc6270 */
[----:B------:R-:W-:Y:S01]  /*18a50*/  VIADD R4, R12, 0xffffffb0 ;  /* 0xffffffb00c047836 */ /* 0x000fe20000000000 */
[----:B------:R-:W-:-:S02]  /*18a60*/  FSEL R193, R165, -INF , !P5 ;  /* 0xff800000a5c17808 */ /* 0x000fc40006800000 */
[----:B------:R-:W-:Y:S01]  /*18a70*/  FSEL R183, R17, -INF , !P6 ;  /* 0xff80000011b77808 */ /* 0x000fe20007000000 */
[----:B------:R-:W2:Y:S01]  /*18a80*/  MUFU.TANH R6, R6 ;  /* 0x0000000600067308 */ /* 0x000ea20000002400 */
[C---:B------:R-:W-:Y:S02]  /*18a90*/  ISETP.GE.AND P5, PT, R4.reuse, R3, PT ;  /* 0x000000030400720c */ /* 0x040fe40003fa6270 */
[----:B------:R-:W-:Y:S02]  /*18aa0*/  I2FP.F32.S32 R8, R4 ;  /* 0x0000000400087245 */ /* 0x000fe40000201400 */
[----:B------:R-:W-:Y:S01]  /*18ab0*/  ISETP.GE.AND P6, PT, R4, R135, PT ;  /* 0x000000870400720c */ /* 0x000fe20003fc6270 */
[----:B------:R-:W-:Y:S02]  /*18ac0*/  VIADD R4, R12, 0xffffffb1 ;  /* 0xffffffb10c047836 */ /* 0x000fe40000000000 */
[CC--:B-1----:R-:W-:Y:S01]  /*18ad0*/  FFMA.FTZ R19, R0.reuse, R8.reuse, R19 ;  /* 0x0000000800137223 */ /* 0x0c2fe20000010013 */
[----:B---3--:R-:W-:Y:S01]  /*18ae0*/  FFMA.FTZ R29, R0, R8, R29 ;  /* 0x00000008001d7223 */ /* 0x008fe2000001001d */
[----:B------:R-:W-:Y:S01]  /*18af0*/  VIADD R12, R12, 0xffffffb9 ;  /* 0xffffffb90c0c7836 */ /* 0x000fe20000000000 */
[----:B------:R-:W-:Y:S01]  /*18b00*/  I2FP.F32.S32 R8, R4 ;  /* 0x0000000400087245 */ /* 0x000fe20000201400 */
[----:B------:R-:W1:Y:S01]  /*18b10*/  MUFU.TANH R21, R21 ;  /* 0x0000001500157308 */ /* 0x000e620000002400 */
[----:B------:R-:W-:-:S02]  /*18b20*/  FSEL R171, R19, -INF , !P5 ;  /* 0xff80000013ab7808 */ /* 0x000fc40006800000 */
[----:B------:R-:W-:Y:S01]  /*18b30*/  I2FP.F32.S32 R17, R12 ;  /* 0x0000000c00117245 */ /* 0x000fe20000201400 */
[----:B------:R-:W-:Y:S01]  /*18b40*/  FFMA.FTZ R25, R0, R8, R25 ;  /* 0x0000000800197223 */ /* 0x000fe20000010019 */
[----:B------:R-:W-:Y:S02]  /*18b50*/  ISETP.GE.AND P5, PT, R4, R3, PT ;  /* 0x000000030400720c */ /* 0x000fe40003fa6270 */
[----:B------:R-:W-:Y:S01]  /*18b60*/  FSEL R163, R29, -INF , !P6 ;  /* 0xff8000001da37808 */ /* 0x000fe20007000000 */
[----:B------:R-:W3:Y:S01]  /*18b70*/  MUFU.TANH R19, R143 ;  /* 0x0000008f00137308 */ /* 0x000ee20000002400 */
[----:B--2---:R-:W-:Y:S01]  /*18b80*/  FFMA.FTZ R6, R0, R17, R6 ;  /* 0x0000001100067223 */ /* 0x004fe20000010006 */
[----:B------:R-:W-:Y:S02]  /*18b90*/  FSEL R167, R25, -INF , !P5 ;  /* 0xff80000019a77808 */ /* 0x000fe40006800000 */
[----:B------:R-:W-:Y:S02]  /*18ba0*/  ISETP.GE.AND P5, PT, R12, R3, PT ;  /* 0x000000030c00720c */ /* 0x000fe40003fa6270 */
[----:B------:R-:W-:-:S02]  /*18bb0*/  ISETP.GE.AND P6, PT, R4, R135, PT ;  /* 0x000000870400720c */ /* 0x000fc40003fc6270 */
[----:B------:R-:W-:Y:S01]  /*18bc0*/  FSEL R162, R6, -INF , !P5 ;  /* 0xff80000006a27808 */ /* 0x000fe20006800000 */
[----:B-1----:R-:W-:Y:S01]  /*18bd0*/  FFMA.FTZ R21, R0, R8, R21 ;  /* 0x0000000800157223 */ /* 0x002fe20000010015 */
        /* <DEDUP_REMOVED lines=9> */
[----:B------:R-:W-:Y:S01]  /*18c70*/  VIADD R21, R134, 0xffffff80 ;  /* 0xffffff8086157836 */ /* 0x000fe20000000000 */
[----:B------:R-:W2:Y:S02]  /*18c80*/  LDCU.64 UR8, c[0x0][0x3b8] ;  /* 0x00007700ff0877ac */ /* 0x000ea40008000a00 */
[----:B------:R-:W-:Y:S01]  /*18c90*/  IABS R8, R17 ;  /* 0x0000001100087213 */ /* 0x000fe20000000000 */
[----:B------:R-:W3:Y:S01]  /*18ca0*/  LDCU.64 UR10, c[0x0][0x3a0] ;  /* 0x00007400ff0a77ac */ /* 0x000ee20008000a00 */
[-C--:B-1----:R-:W-:Y:S02]  /*18cb0*/  IABS R4, R6.reuse ;  /* 0x0000000600047213 */ /* 0x082fe40000000000 */
[----:B------:R-:W-:Y:S02]  /*18cc0*/  LOP3.LUT R17, R17, R6, RZ, 0x3c, !PT ;  /* 0x0000000611117212 */ /* 0x000fe400078e3cff */
[----:B------:R-:W1:Y:S08]  /*18cd0*/  I2F.RP R10, R4 ;  /* 0x00000004000a7306 */ /* 0x000e700000209400 */
[----:B-1----:R-:W1:Y:S02]  /*18ce0*/  MUFU.RCP R18, R10 ;  /* 0x0000000a00127308 */ /* 0x002e640000001000 */
[----:B-1----:R-:W-:Y:S01]  /*18cf0*/  VIADD R18, R18, 0xffffffe ;  /* 0x0ffffffe12127836 */ /* 0x002fe20000000000 */
[----:B------:R-:W-:-:S02]  /*18d00*/  IABS R10, R21 ;  /* 0x00000015000a7213 */ /* 0x000fc40000000000 */
[----:B------:R-:W-:-:S03]  /*18d10*/  LOP3.LUT R21, R21, R6, RZ, 0x3c, !PT ;  /* 0x0000000615157212 */ /* 0x000fc600078e3cff */
[----:B------:R-:W1:Y:S02]  /*18d20*/  F2I.FTZ.U32.TRUNC.NTZ R19, R18 ;  /* 0x0000001200137305 */ /* 0x000e64000021f000 */
[----:B-1----:R-:W-:Y:S02]  /*18d30*/  IMAD.MOV R3, RZ, RZ, -R19 ;  /* 0x000000ffff037224 */ /* 0x002fe400078e0a13 */
[----:B------:R-:W-:Y:S02]  /*18d40*/  IMAD.MOV.U32 R18, RZ, RZ, RZ ;  /* 0x000000ffff127224 */ /* 0x000fe400078e00ff */
        /* <DEDUP_REMOVED lines=47> */
.L_x_3684:
        /* <DEDUP_REMOVED lines=8> */
.L_x_3685:
        /* <DEDUP_REMOVED lines=8> */
[C---:B------:R-:W-:Y:S02]  /*19140*/  IADD3 R18, P6, PT, R3.reuse, R16, RZ ;  /* 0x0000001003127210 */ /* 0x040fe40007fde0ff */
[----:B------:R3:W-:Y:S01]  /*19150*/  @P4 STS.128 [R2+0x6000], RZ ;  /* 0x006000ff02004388 */ /* 0x0007e20000000c00 */
[C-C-:B-1----:R-:W-:Y:S02]  /*19160*/  SHF.L.U64.HI R4, R6.reuse, 0x5, R17.reuse ;  /* 0x0000000506047819 */ /* 0x142fe40000010211 */
[----:B------:R-:W-:Y:S02]  /*19170*/  LEA.HI.X R17, R6, R197, R17, 0x5, P5 ;  /* 0x000000c506117211 */ /* 0x000fe400028f2c11 */
        /* <DEDUP_REMOVED lines=61> */
.L_x_3683:
[----:B------:R-:W-:Y:S01]  /*19550*/  FMNMX3.FTZ R6, R132, R5, R7, !PT ;  /* 0x0000000584067276 */ /* 0x000fe20007810007 */
[----:B------:R-:W1:Y:S01]  /*19560*/  LDCU UR4, c[0x0][0x45c] ;  /* 0x00008b80ff0477ac */ /* 0x000e620008000800 */
[----:B---3--:R-:W-:Y:S02]  /*19570*/  FMNMX3.FTZ R2, R133, R15, R9, !PT ;  /* 0x0000000f85027276 */ /* 0x008fe40007810009 */
        /* <DEDUP_REMOVED lines=57> */
[----:B------:R-:W-:Y:S01]  /*19910*/  FFMA.FTZ R175, R175, UR4, -R164 ;  /* 0x00000004afaf7c23 */ /* 0x000fe200080108a4 */
[--C-:B------:R-:W-:Y:S01]  /*19920*/  FFMA.FTZ R172, R213, UR4, -R160.reuse ;  /* 0x00000004d5ac7c23 */ /* 0x100fe200080108a0 */
[--C-:B------:R-:W-:Y:S01]  /*19930*/  FFMA.FTZ R177, R147, UR4, -R160.reuse ;  /* 0x0000000493b17c23 */ /* 0x100fe200080108a0 */
[--C-:B------:R-:W-:Y:S01]  /*19940*/  FFMA.FTZ R179, R179, UR4, -R160.reuse ;  /* 0x00000004b3b37c23 */ /* 0x100fe200080108a0 */
[----:B------:R-:W2:Y:S01]  /*19950*/  MUFU.EX2 R155, R155 ;  /* 0x0000009b009b7308 */ /* 0x000ea20000000800 */
        /* <DEDUP_REMOVED lines=47> */
[----:B------:R5:W-:Y:S01]  /*19c50*/  MUFU.EX2 R137, R23 ;  /* 0x0000001700897308 */ /* 0x000be20000000800 */
        /* <DEDUP_REMOVED lines=19> */
[----:B-----5:R-:W1:Y:S01]  /*19d90*/  LDSM.16.MT88.4 R20, [R161+0xc000] ;  /* 0x00c00000a114783b */ /* 0x020e620000004200 */
[-C--:B------:R-:W-:Y:S01]  /*19da0*/  FMUL.FTZ R71, R71, R155.reuse ;  /* 0x0000009b47477220 */ /* 0x080fe20000410000 */
[-C--:B------:R-:W-:Y:S01]  /*19db0*/  FMUL.FTZ R72, R72, R156.reuse ;  /* 0x0000009c48487220 */ /* 0x080fe20000410000 */
[-C--:B------:R-:W-:Y:S01]  /*19dc0*/  FMUL.FTZ R73, R73, R156.reuse ;  /* 0x0000009c49497220 */ /* 0x080fe20000410000 */
[----:B------:R-:W-:Y:S01]  /*19dd0*/  FMUL.FTZ R74, R74, R155 ;  /* 0x0000009b4a4a7220 */ /* 0x000fe20000410000 */
        /* <DEDUP_REMOVED lines=16> */
[----:B------:R-:W4:Y:S01]  /*19ee0*/  LDSM.16.MT88.4 R108, [R157+0x2000] ;  /* 0x002000009d6c783b */ /* 0x000f220000004200 */
        /* <DEDUP_REMOVED lines=19> */
[----:B------:R-:W-:Y:S01]  /*1a020*/  MUFU.EX2 R166, R166 ;  /* 0x000000a600a67308 */ /* 0x000fe20000000800 */
[-C--:B------:R-:W-:Y:S01]  /*1a030*/  FMUL.FTZ R8, R128, R156.reuse ;  /* 0x0000009c80087220 */ /* 0x080fe20000410000 */
[-C--:B------:R-:W-:Y:S01]  /*1a040*/  FMUL.FTZ R9, R129, R156.reuse ;  /* 0x0000009c81097220 */ /* 0x080fe20000410000 */
[C---:B---3--:R-:W-:Y:S01]  /*1a050*/  HMMA.16816.F32.BF16 R52, R4.reuse, R112, R52 ;  /* 0x000000700434723c */ /* 0x048fe20000041834 */
[-C--:B------:R-:W-:Y:S01]  /*1a060*/  FMUL.FTZ R10, R130, R155.reuse ;  /* 0x0000009b820a7220 */ /* 0x080fe20000410000 */
[-C--:B------:R-:W-:Y:S01]  /*1a070*/  FMUL.FTZ R11, R131, R155.reuse ;  /* 0x0000009b830b7220 */ /* 0x080fe20000410000 */
[-C--:B------:R-:W-:Y:S01]  /*1a080*/  FMUL.FTZ R124, R124, R156.reuse ;  /* 0x0000009c7c7c7220 */ /* 0x080fe20000410000 */
[-C--:B------:R-:W-:Y:S01]  /*1a090*/  FMUL.FTZ R125, R125, R156.reuse ;  /* 0x0000009c7d7d7220 */ /* 0x080fe20000410000 */
[----:B------:R-:W3:Y:S01]  /*1a0a0*/  MUFU.EX2 R173, R173 ;  /* 0x000000ad00ad7308 */ /* 0x000ee20000000800 */
[-C--:B------:R-:W-:Y:S01]  /*1a0b0*/  FMUL.FTZ R126, R126, R155.reuse ;  /* 0x0000009b7e7e7220 */ /* 0x080fe20000410000 */
[-C--:B------:R-:W-:Y:S01]  /*1a0c0*/  FMUL.FTZ R127, R127, R155.reuse ;  /* 0x0000009b7f7f7220 */ /* 0x080fe20000410000 */
[C---:B------:R-:W-:Y:S01]  /*1a0d0*/  HMMA.16816.F32.BF16 R56, R4.reuse, R114, R56 ;  /* 0x000000720438723c */ /* 0x040fe20000041838 */
[----:B------:R-:W5:Y:S01]  /*1a0e0*/  LDSM.16.MT88.4 R112, [R161+0x10000] ;  /* 0x01000000a170783b */ /* 0x000f620000004200 */
[-C--:B------:R-:W-:Y:S01]  /*1a0f0*/  FMUL.FTZ R92, R92, R156.reuse ;  /* 0x0000009c5c5c7220 */ /* 0x080fe20000410000 */
[-C--:B------:R-:W-:Y:S01]  /*1a100*/  FMUL.FTZ R93, R93, R156.reuse ;  /* 0x0000009c5d5d7220 */ /* 0x080fe20000410000 */
[-C--:B------:R-:W-:Y:S01]  /*1a110*/  FMUL.FTZ R94, R94, R155.reuse ;  /* 0x0000009b5e5e7220 */ /* 0x080fe20000410000 */
[----:B------:R-:W-:Y:S01]  /*1a120*/  MUFU.EX2 R170, R170 ;  /* 0x000000aa00aa7308 */ /* 0x000fe20000000800 */
[-C--:B------:R-:W-:Y:S01]  /*1a130*/  FMUL.FTZ R95, R95, R155.reuse ;  /* 0x0000009b5f5f7220 */ /* 0x080fe20000410000 */
[-C--:B------:R-:W-:Y:S01]  /*1a140*/  FMUL.FTZ R96, R96, R156.reuse ;  /* 0x0000009c60607220 */ /* 0x080fe20000410000 */
[C---:B-1----:R-:W-:Y:S01]  /*1a150*/  HMMA.16816.F32.BF16 R16, R4.reuse, R20, R16 ;  /* 0x000000140410723c */ /* 0x042fe20000041810 */
[-C--:B------:R-:W-:Y:S01]  /*1a160*/  FMUL.FTZ R97, R97, R156.reuse ;  /* 0x0000009c61617220 */ /* 0x080fe20000410000 */
[-C--:B------:R-:W-:Y:S01]  /*1a170*/  FMUL.FTZ R98, R98, R155.reuse ;  /* 0x0000009b62627220 */ /* 0x080fe20000410000 */
[-C--:B------:R-:W-:Y:S01]  /*1a180*/  FMUL.FTZ R99, R99, R155.reuse ;  /* 0x0000009b63637220 */ /* 0x080fe20000410000 */
[----:B------:R-:W-:Y:S01]  /*1a190*/  LDSM.16.MT88.4 R128, [R158+0x800] ;  /* 0x000800009e80783b */ /* 0x000fe20000004200 */
[----:B------:R-:W-:Y:S01]  /*1a1a0*/  MUFU.EX2 R175, R175 ;  /* 0x000000af00af7308 */ /* 0x000fe20000000800 */
[--C-:B------:R-:W-:Y:S01]  /*1a1b0*/  FFMA.FTZ R188, R191, UR4, -R160.reuse ;  /* 0x00000004bfbc7c23 */ /* 0x100fe200080108a0 */
[--C-:B------:R-:W-:Y:S01]  /*1a1c0*/  FFMA.FTZ R189, R189, UR4, -R160.reuse ;  /* 0x00000004bdbd7c23 */ /* 0x100fe200080108a0 */
[C---:B----4-:R-:W-:Y:S01]  /*1a1d0*/  HMMA.16816.F32.BF16 R60, R4.reuse, R108, R60 ;  /* 0x0000006c043c723c */ /* 0x050fe2000004183c */
[--C-:B------:R-:W-:Y:S01]  /*1a1e0*/  FFMA.FTZ R187, R187, UR4, -R160.reuse ;  /* 0x00000004bbbb7c23 */ /* 0x100fe200080108a0 */
[----:B------:R-:W-:Y:S01]  /*1a1f0*/  FFMA.FTZ R190, R183, UR4, -R160 ;  /* 0x00000004b7be7c23 */ /* 0x000fe200080108a0 */
[--C-:B------:R-:W-:Y:S01]  /*1a200*/  FFMA.FTZ R192, R167, UR4, -R164.reuse ;  /* 0x00000004a7c07c23 */ /* 0x100fe200080108a4 */
[--C-:B------:R-:W-:Y:S01]  /*1a210*/  FFMA.FTZ R171, R171, UR4, -R164.reuse ;  /* 0x00000004abab7c23 */ /* 0x100fe200080108a4 */
[----:B------:R-:W-:Y:S01]  /*1a220*/  MUFU.EX2 R172, R172 ;  /* 0x000000ac00ac7308 */ /* 0x000fe20000000800 */
[--C-:B------:R-:W-:Y:S01]  /*1a230*/  FFMA.FTZ R167, R169, UR4, -R164.reuse ;  /* 0x00000004a9a77c23 */ /* 0x100fe200080108a4 */
[----:B------:R-:W-:Y:S01]  /*1a240*/  FFMA.FTZ R162, R162, UR4, -R164 ;  /* 0x00000004a2a27c23 */ /* 0x000fe200080108a4 */
[C---:B------:R-:W-:Y:S01]  /*1a250*/  HMMA.16816.F32.BF16 R64, R4.reuse, R110, R64 ;  /* 0x0000006e0440723c */ /* 0x040fe20000041840 */
[----:B------:R-:W1:Y:S01]  /*1a260*/  LDSM.16.MT88.4 R108, [R158+0x4000] ;  /* 0x004000009e6c783b */ /* 0x000e620000004200 */
[--C-:B------:R-:W-:Y:S01]  /*1a270*/  FFMA.FTZ R163, R163, UR4, -R160.reuse ;  /* 0x00000004a3a37c23 */ /* 0x100fe200080108a0 */
[--C-:B------:R-:W-:Y:S01]  /*1a280*/  FFMA.FTZ R194, R165, UR4, -R160.reuse ;  /* 0x00000004a5c27c23 */ /* 0x100fe200080108a0 */
[--C-:B------:R-:W-:Y:S01]  /*1a290*/  FFMA.FTZ R164, R168, UR4, -R160.reuse ;  /* 0x00000004a8a47c23 */ /* 0x100fe200080108a0 */
[----:B------:R-:W4:Y:S01]  /*1a2a0*/  MUFU.EX2 R177, R177 ;  /* 0x000000b100b17308 */ /* 0x000f220000000800 */
[----:B------:R-:W-:Y:S01]  /*1a2b0*/  FFMA.FTZ R159, R159, UR4, -R160 ;  /* 0x000000049f9f7c23 */ /* 0x000fe200080108a0 */
[----:B------:R-:W-:Y:S01]  /*1a2c0*/  FFMA.FTZ R156, R212, R156, R153 ;  /* 0x0000009cd49c7223 */ /* 0x000fe20000010099 */
[C---:B------:R-:W-:Y:S01]  /*1a2d0*/  HMMA.16816.F32.BF16 R20, R4.reuse, R22, R116 ;  /* 0x000000160414723c */ /* 0x040fe20000041874 */
[----:B------:R-:W3:Y:S01]  /*1a2e0*/  LDSM.16.MT88.4 R116, [R186+0xe000] ;  /* 0x00e00000ba74783b */ /* 0x000ee20000004200 */
[----:B------:R-:W-:Y:S01]  /*1a2f0*/  FFMA.FTZ R155, R211, R155, R154 ;  /* 0x0000009bd39b7223 */ /* 0x000fe2000001009a */
[----:B------:R-:W-:Y:S01]  /*1a300*/  FADD.FTZ R151, R151, R156 ;  /* 0x0000009c97977221 */ /* 0x000fe20000010000 */
[----:B------:R-:W-:Y:S01]  /*1a310*/  ISETP.GT.AND P2, PT, R138, R195, PT ;  /* 0x000000c38a00720c */ /* 0x000fe20003f44270 */
[----:B------:R-:W-:Y:S01]  /*1a320*/  MUFU.EX2 R179, R179 ;  /* 0x000000b300b37308 */ /* 0x000fe20000000800 */
[----:B------:R-:W-:Y:S01]  /*1a330*/  FADD.FTZ R148, R148, R155 ;  /* 0x0000009b94947221 */ /* 0x000fe20000010000 */
[----:B------:R-:W-:Y:S01]  /*1a340*/  FADD.FTZ R150, R150, R151 ;  /* 0x0000009796967221 */ /* 0x000fe20000010000 */
[----:B--2---:R-:W-:Y:S02]  /*1a350*/  HMMA.16816.F32.BF16 R68, R4, R104, R68 ;  /* 0x000000680444723c */ /* 0x004fe40000041844 */
[----:B------:R-:W-:Y:S01]  /*1a360*/  FADD.FTZ R137, R137, R148 ;  /* 0x0000009489897221 */ /* 0x000fe20000010000 */
[----:B------:R-:W-:-:S02]  /*1a370*/  FADD.FTZ R149, R149, R150 ;  /* 0x0000009695957221 */ /* 0x000fc40000010000 */
[----:B------:R-:W2:Y:S01]  /*1a380*/  MUFU.EX2 R174, R174 ;  /* 0x000000ae00ae7308 */ /* 0x000ea20000000800 */
[----:B------:R-:W-:Y:S02]  /*1a390*/  FADD.FTZ R137, R152, R137 ;  /* 0x0000008998897221 */ /* 0x000fe40000010000 */
[----:B------:R-:W-:Y:S01]  /*1a3a0*/  HMMA.16816.F32.BF16 R72, R4, R106, R72 ;  /* 0x0000006a0448723c */ /* 0x000fe20000041848 */
[----:B------:R-:W4:Y:S01]  /*1a3b0*/  LDSM.16.MT88.4 R104, [R157+0x4000] ;  /* 0x004000009d68783b */ /* 0x000f220000004200 */
[----:B------:R-:W-:-:S03]  /*1a3c0*/  @P2 IADD3 R136, PT, PT, R136, -0x3, RZ ;  /* 0xfffffffd88882810 */ /* 0x000fc60007ffe0ff */
[----:B------:R-:W-:Y:S03]  /*1a3d0*/  MUFU.EX2 R176, R176 ;  /* 0x000000b000b07308 */ /* 0x000fe60000000800 */
[C---:B------:R-:W-:Y:S05]  /*1a3e0*/  HMMA.16816.F32.BF16 R32, R4.reuse, R120, R32 ;  /* 0x000000780420723c */ /* 0x040fea0000041820 */
[----:B------:R-:W2:Y:S03]  /*1a3f0*/  MUFU.EX2 R207, R207 ;  /* 0x000000cf00cf7308 */ /* 0x000ea60000000800 */
[C---:B------:R-:W-:Y:S01]  /*1a400*/  HMMA.16816.F32.BF16 R100, R4.reuse, R122, R100 ;  /* 0x0000007a0464723c */ /* 0x040fe20000041864 */
[----:B------:R-:W-:Y:S04]  /*1a410*/  LDSM.16.MT88.4 R120, [R186+0xe800] ;  /* 0x00e80000ba78783b */ /* 0x000fe80000004200 */
[----:B------:R-:W-:Y:S03]  /*1a420*/  MUFU.EX2 R178, R178 ;  /* 0x000000b200b27308 */ /* 0x000fe60000000800 */
[C---:B-----5:R-:W-:Y:S05]  /*1a430*/  HMMA.16816.F32.BF16 R76, R4.reuse, R112, R76 ;  /* 0x00000070044c723c */ /* 0x060fea000004184c */
[----:B------:R-:W-:Y:S03]  /*1a440*/  MUFU.EX2 R193, R193 ;  /* 0x000000c100c17308 */ /* 0x000fe60000000800 */
[C---:B------:R-:W-:Y:S01]  /*1a450*/  HMMA.16816.F32.BF16 R80, R4.reuse, R114, R80 ;  /* 0x000000720450723c */ /* 0x040fe20000041850 */
[----:B------:R-:W5:Y:S04]  /*1a460*/  LDSM.16.MT88.4 R112, [R161+0xc800] ;  /* 0x00c80000a170783b */ /* 0x000f680000004200 */
[----:B------:R-:W-:Y:S03]  /*1a470*/  MUFU.EX2 R188, R188 ;  /* 0x000000bc00bc7308 */ /* 0x000fe60000000800 */
[C---:B-1----:R-:W-:Y:S05]  /*1a480*/  HMMA.16816.F32.BF16 R84, R4.reuse, R108, R84 ;  /* 0x0000006c0454723c */ /* 0x042fea0000041854 */
[----:B------:R-:W1:Y:S03]  /*1a490*/  MUFU.EX2 R189, R189 ;  /* 0x000000bd00bd7308 */ /* 0x000e660000000800 */
[C---:B------:R-:W-:Y:S01]  /*1a4a0*/  HMMA.16816.F32.BF16 R88, R4.reuse, R110, R88 ;  /* 0x0000006e0458723c */ /* 0x040fe20000041858 */
[----:B------:R-:W1:Y:S04]  /*1a4b0*/  LDSM.16.MT88.4 R108, [R158+0x2800] ;  /* 0x002800009e6c783b */ /* 0x000e680000004200 */
[----:B------:R-:W-:Y:S03]  /*1a4c0*/  MUFU.EX2 R187, R187 ;  /* 0x000000bb00bb7308 */ /* 0x000fe60000000800 */
[C---:B---3--:R-:W-:Y:S05]  /*1a4d0*/  HMMA.16816.F32.BF16 R36, R4.reuse, R116, R36 ;  /* 0x000000740424723c */ /* 0x048fea0000041824 */
[----:B------:R-:W3:Y:S03]  /*1a4e0*/  MUFU.EX2 R190, R190 ;  /* 0x000000be00be7308 */ /* 0x000ee60000000800 */
[C---:B------:R-:W-:Y:S01]  /*1a4f0*/  HMMA.16816.F32.BF16 R40, R4.reuse, R118, R40 ;  /* 0x000000760428723c */ /* 0x040fe20000041828 */
[----:B------:R-:W3:Y:S04]  /*1a500*/  LDSM.16.MT88.4 R116, [R161+0xe800] ;  /* 0x00e80000a174783b */ /* 0x000ee80000004200 */
[----:B------:R-:W-:Y:S03]  /*1a510*/  MUFU.EX2 R171, R171 ;  /* 0x000000ab00ab7308 */ /* 0x000fe60000000800 */
[C---:B------:R-:W-:Y:S05]  /*1a520*/  HMMA.16816.F32.BF16 R8, R4.reuse, R12, R8 ;  /* 0x0000000c0408723c */ /* 0x040fea0000041808 */
[----:B------:R-:W3:Y:S03]  /*1a530*/  MUFU.EX2 R192, R192 ;  /* 0x000000c000c07308 */ /* 0x000ee60000000800 */
[C---:B------:R-:W-:Y:S01]  /*1a540*/  HMMA.16816.F32.BF16 R12, R4.reuse, R14, R124 ;  /* 0x0000000e040c723c */ /* 0x040fe2000004187c */
[----:B------:R-:W3:Y:S04]  /*1a550*/  LDSM.16.MT88.4 R124, [R157+0x800] ;  /* 0x000800009d7c783b */ /* 0x000ee80000004200 */
[----:B------:R-:W-:Y:S03]  /*1a560*/  MUFU.EX2 R167, R167 ;  /* 0x000000a700a77308 */ /* 0x000fe60000000800 */
[C---:B----4-:R-:W-:Y:S05]  /*1a570*/  HMMA.16816.F32.BF16 R92, R4.reuse, R104, R92 ;  /* 0x00000068045c723c */ /* 0x050fea000004185c */
[----:B------:R-:W-:Y:S03]  /*1a580*/  MUFU.EX2 R162, R162 ;  /* 0x000000a200a27308 */ /* 0x000fe60000000800 */
[----:B------:R-:W-:Y:S01]  /*1a590*/  HMMA.16816.F32.BF16 R4, R4, R106, R96 ;  /* 0x0000006a0404723c */ /* 0x000fe20000041860 */
[----:B------:R-:W-:Y:S01]  /*1a5a0*/  F2FP.BF16.F32.PACK_AB R96, R173, R166 ;  /* 0x000000a6ad60723e */ /* 0x000fe200000010ff */
[----:B------:R-:W4:Y:S01]  /*1a5b0*/  LDSM.16.MT88.4 R104, [R157+0x2800] ;  /* 0x002800009d68783b */ /* 0x000f220000004200 */
[----:B------:R-:W-:Y:S01]  /*1a5c0*/  F2FP.BF16.F32.PACK_AB R97, R177, R172 ;  /* 0x000000acb161723e */ /* 0x000fe200000010ff */
[----:B------:R-:W-:Y:S01]  /*1a5d0*/  FADD.FTZ R166, R166, R149 ;  /* 0x00000095a6a67221 */ /* 0x000fe20000010000 */
[----:B------:R-:W-:Y:S01]  /*1a5e0*/  F2FP.BF16.F32.PACK_AB R98, R175, R170 ;  /* 0x000000aaaf62723e */ /* 0x000fe200000010ff */
[----:B------:R-:W-:Y:S01]  /*1a5f0*/  MUFU.EX2 R163, R163 ;  /* 0x000000a300a37308 */ /* 0x000fe20000000800 */
[----:B--2---:R-:W-:Y:S01]  /*1a600*/  F2FP.BF16.F32.PACK_AB R99, R174, R179 ;  /* 0x000000b3ae63723e */ /* 0x004fe200000010ff */
[----:B------:R-:W-:Y:S01]  /*1a610*/  FADD.FTZ R172, R172, R137 ;  /* 0x00000089acac7221 */ /* 0x000fe20000010000 */
[----:B------:R-:W-:-:S03]  /*1a620*/  FADD.FTZ R173, R173, R166 ;  /* 0x000000a6adad7221 */ /* 0x000fc60000010000 */
[----:B------:R-:W-:Y:S01]  /*1a630*/  FADD.FTZ R172, R177, R172 ;  /* 0x000000acb1ac7221 */ /* 0x000fe20000010000 */
[----:B------:R-:W-:Y:S01]  /*1a640*/  FADD.FTZ R170, R170, R173 ;  /* 0x000000adaaaa7221 */ /* 0x000fe20000010000 */
[----:B-----5:R-:W-:Y:S01]  /*1a650*/  HMMA.16816.F32.BF16 R16, R96, R112, R16 ;  /* 0x000000706010723c */ /* 0x020fe20000041810 */
[----:B------:R-:W2:Y:S01]  /*1a660*/  MUFU.EX2 R194, R194 ;  /* 0x000000c200c27308 */ /* 0x000ea20000000800 */
[----:B------:R-:W-:Y:S01]  /*1a670*/  FADD.FTZ R179, R179, R172 ;  /* 0x000000acb3b37221 */ /* 0x000fe20000010000 */
[----:B------:R-:W-:-:S03]  /*1a680*/  FADD.FTZ R175, R175, R170 ;  /* 0x000000aaafaf7221 */ /* 0x000fc60000010000 */
[----:B------:R-:W-:Y:S02]  /*1a690*/  FADD.FTZ R179, R174, R179 ;  /* 0x000000b3aeb37221 */ /* 0x000fe40000010000 */
[C---:B------:R-:W-:Y:S01]  /*1a6a0*/  HMMA.16816.F32.BF16 R20, R96.reuse, R114, R20 ;  /* 0x000000726014723c */ /* 0x040fe20000041814 */
[----:B------:R-:W5:Y:S01]  /*1a6b0*/  LDSM.16.MT88.4 R112, [R186+0x10800] ;  /* 0x01080000ba70783b */ /* 0x000f620000004200 */
[----:B------:R-:W-:Y:S06]  /*1a6c0*/  MUFU.EX2 R164, R164 ;  /* 0x000000a400a47308 */ /* 0x000fec0000000800 */
[C---:B------:R-:W-:Y:S02]  /*1a6d0*/  HMMA.16816.F32.BF16 R36, R96.reuse, R120, R36 ;  /* 0x000000786024723c */ /* 0x040fe40000041824 */
[----:B------:R-:W2:Y:S06]  /*1a6e0*/  MUFU.EX2 R159, R159 ;  /* 0x0000009f009f7308 */ /* 0x000eac0000000800 */
        /* <DEDUP_REMOVED lines=20> */
[C---:B-----5:R-:W-:Y:S08]  /*1a830*/  HMMA.16816.F32.BF16 R68, R96.reuse, R112, R68 ;  /* 0x000000706044723c */ /* 0x060ff00000041844 */
        /* <DEDUP_REMOVED lines=101> */
[----:B------:R-:W-:Y:S01]  /*1ae90*/  MOV R4, R138 ;  /* 0x0000008a00047202 */ /* 0x000fe20000000f00 */
[----:B------:R-:W-:-:S03]  /*1aea0*/  NOP ;  /* 0x0000000000007918 */ /* 0x000fc60000000000 */
[----:B------:R-:W-:-:S15]  /*1aeb0*/  @P2 BRA `(.L_x_3686) ;  /* 0x0000000000042947 */ /* 0x000fde0003800000 */
.L_x_3680:
[----:B------:R-:W-:-:S07]  /*1aec0*/  IADD3 R136, PT, PT, R4, -0x1, RZ ;  /* 0xffffffff04887810 */ /* 0x000fce0007ffe0ff */
.L_x_3686:
        /* <DEDUP_REMOVED lines=24> */
.L_x_3691:
        /* <DEDUP_REMOVED lines=98> */
.L_x_3688:
[-C--:B------:R-:W-:Y:S02]  /*1b670*/  @!P3 MOV R201, R199.reuse ;  /* 0x000000c700c9b202 */ /* 0x080fe40000000f00 */
[C---:B------:R-:W-:Y:S02]  /*1b680*/  LEA R6, P0, R10.reuse, R200, 0x5 ;  /* 0x000000c80a067211 */ /* 0x040fe400078028ff */
[C---:B------:R-:W-:Y:S01]  /*1b690*/  SHF.L.U32 R4, R10.reuse, 0x5, RZ ;  /* 0x000000050a047819 */ /* 0x040fe200000006ff */
[----:B------:R-:W-:Y:S01]  /*1b6a0*/  @!PT LDS RZ, [RZ] ;  /* 0x00000000fffff984 */ /* 0x000fe20000000800 */
[----:B------:R-:W-:Y:S01]  /*1b6b0*/  @!PT LDS RZ, [RZ] ;  /* 0x00000000fffff984 */ /* 0x000fe20000000800 */
[----:B------:R-:W-:Y:S01]  /*1b6c0*/  @!PT LDS RZ, [RZ] ;  /* 0x00000000fffff984 */ /* 0x000fe20000000800 */
[----:B------:R2:W-:Y:S01]  /*1b6d0*/  @!P3 LDGSTS.E.BYPASS.LTC128B.128 [R213+0xc000], desc[UR6][R200.64] ;  /* 0x0c000000c8d5bfae */ /* 0x0005e2000b981a06 */
[--C-:B-1----:R-:W-:Y:S02]  /*1b6e0*/  LEA.HI.X R7, R10, R199, R9.reuse, 0x5, P0 ;  /* 0x000000c70a077211 */ /* 0x102fe400000f2c09 */
[----:B------:R-:W-:Y:S02]  /*1b6f0*/  IADD3 R8, P5, PT, R4, R6, RZ ;  /* 0x0000000604087210 */ /* 0x000fe40007fbe0ff */
[----:B------:R-:W-:Y:S01]  /*1b700*/  @P3 STS.128 [R213+0xc000], RZ ;  /* 0x00c000ffd5003388 */ /* 0x000fe20000000c00 */
[----:B------:R-:W-:Y:S02]  /*1b710*/  SHF.L.U64.HI R5, R10, 0x5, R9 ;  /* 0x000000050a057819 */ /* 0x000fe40000010209 */
[----:B------:R-:W-:Y:S02]  /*1b720*/  IADD3 R4, P0, PT, R4, R8, RZ ;  /* 0x0000000804047210 */ /* 0x000fe40007f1e0ff */
[C---:B------:R-:W-:Y:S02]  /*1b730*/  IADD3.X R9, PT, PT, R5.reuse, R7, RZ, P5, !PT ;  /* 0x0000000705097210 */ /* 0x040fe40002ffe4ff */
[----:B------:R-:W-:Y:S02]  /*1b740*/  LEA R196, R196, UR5, 0x1 ;  /* 0x00000005c4c47c11 */ /* 0x000fe4000f8e08ff */
[----:B------:R-:W-:Y:S02]  /*1b750*/  IADD3.X R5, PT, PT, R5, R9, RZ, P0, !PT ;  /* 0x0000000905057210 */ /* 0x000fe400007fe4ff */
[----:B------:R-:W-:Y:S02]  /*1b760*/  LOP3.LUT P0, RZ, R185, 0x2, RZ, 0xc0, !PT ;  /* 0x00000002b9ff7812 */ /* 0x000fe4000780c0ff */
[----:B------:R-:W-:Y:S02]  /*1b770*/  IADD3 R190, PT, PT, R194, UR5, RZ ;  /* 0x00000005c2be7c10 */ /* 0x000fe4000fffe0ff */
[----:B------:R-:W-:Y:S02]  /*1b780*/  SEL R187, R181, 0xffffffe0, !P0 ;  /* 0xffffffe0b5bb7807 */ /* 0x000fe40004000000 */
[----:B------:R-:W-:Y:S02]  /*1b790*/  LOP3.LUT P0, RZ, R185, 0x4, RZ, 0xc0, !PT ;  /* 0x00000004b9ff7812 */ /* 0x000fe4000780c0ff */
[C---:B------:R-:W-:Y:S02]  /*1b7a0*/  IADD3 R191, PT, PT, R187.reuse, R190, RZ ;  /* 0x000000bebbbf7210 */ /* 0x040fe40007ffe0ff */
[-C--:B------:R-:W-:Y:S02]  /*1b7b0*/  IADD3 R193, PT, PT, R187, R196.reuse, RZ ;  /* 0x000000c4bbc17210 */ /* 0x080fe40007ffe0ff */
[----:B--2---:R-:W-:Y:S02]  /*1b7c0*/  @!P2 MOV R201, R199 ;  /* 0x000000c700c9a202 */ /* 0x004fe40000000f00 */
[----:B------:R-:W-:Y:S03]  /*1b7d0*/  IADD3 R210, PT, PT, R210, -0x1, RZ ;  /* 0xffffffffd2d27810 */ /* 0x000fe60007ffe0ff */
[----:B------:R-:W-:Y:S01]  /*1b7e0*/  @!PT LDS RZ, [RZ] ;  /* 0x00000000fffff984 */ /* 0x000fe20000000800 */
[----:B------:R-:W-:Y:S01]  /*1b7f0*/  @!PT LDS RZ, [RZ] ;  /* 0x00000000fffff984 */ /* 0x000fe20000000800 */
[----:B------:R-:W-:Y:S01]  /*1b800*/  @!PT LDS RZ, [RZ] ;  /* 0x00000000fffff984 */ /* 0x000fe20000000800 */
[----:B------:R1:W-:Y:S01]  /*1b810*/  @!P2 LDGSTS.E.BYPASS.LTC128B.128 [R213+0xe000], desc[UR6][R200.64+0x80] ;  /* 0x0e000080c8d5afae */ /* 0x0003e2000b981a06 */
[----:B------:R-:W-:Y:S04]  /*1b820*/  ISETP.GT.AND P5, PT, R210, R195, PT ;  /* 0x000000c3d200720c */ /* 0x000fe80003fa4270 */
        /* <DEDUP_REMOVED lines=50> */
[----:B------:R2:W-:Y:S01]  /*1bb50*/  @!P1 LDGSTS.E.BYPASS.LTC128B.128 [R213+0x11800], desc[UR6][R4.64+0x100] ;  /* 0x1180010004d59fae */ /* 0x0005e2000b981a06 */
[----:B-1----:R-:W-:Y:S04]  /*1bb60*/  SEL R9, R180, 0xffffffc0, !P0 ;  /* 0xffffffc0b4097807 */ /* 0x002fe80004000000 */
[----:B------:R-:W-:Y:S01]  /*1bb70*/  @P1 STS.128 [R213+0x11800], RZ ;  /* 0x011800ffd5001388 */ /* 0x000fe20000000c00 */
[C---:B------:R-:W-:Y:S04]  /*1bb80*/  IADD3 R192, PT, PT, R9.reuse, R196, RZ ;  /* 0x000000c409c07210 */ /* 0x040fe80007ffe0ff */
[----:B------:R-:W-:Y:S01]  /*1bb90*/  LDSM.16.M88.4 R140, [R196] ;  /* 0x00000000c48c783b */ /* 0x000fe20000000200 */
[----:B------:R-:W-:Y:S02]  /*1bba0*/  IADD3 R190, PT, PT, R9, R190, RZ ;  /* 0x000000be09be7210 */ /* 0x000fe40007ffe0ff */
[C---:B------:R-:W-:Y:S02]  /*1bbb0*/  IADD3 R189, PT, PT, R187.reuse, R192, RZ ;  /* 0x000000c0bbbd7210 */ /* 0x040fe40007ffe0ff */
[----:B------:R-:W2:Y:S01]  /*1bbc0*/  LDSM.16.M88.4 R144, [R194+UR5+0x6000] ;  /* 0x00600005c290783b */ /* 0x000ea20008000200 */
[----:B------:R-:W-:Y:S04]  /*1bbd0*/  IADD3 R188, PT, PT, R187, R190, RZ ;  /* 0x000000bebbbc7210 */ /* 0x000fe80007ffe0ff */
[----:B------:R-:W1:Y:S05]  /*1bbe0*/  LDSM.16.M88.4 R148, [R194+UR5+0x6800] ;  /* 0x00680005c294783b */ /* 0x000e6a0008000200 */
[----:B------:R-:W5:Y:S05]  /*1bbf0*/  LDSM.16.M88.4 R152, [R194+UR5+0x7000] ;  /* 0x00700005c298783b */ /* 0x000f6a0008000200 */
[----:B------:R-:W0:Y:S05]  /*1bc00*/  LDGDEPBAR ;  /* 0x00000000000079af */ /* 0x000e2a0000000000 */
[----:B------:R-:W3:Y:S05]  /*1bc10*/  LDSM.16.M88.4 R32, [R194+UR5+0x7800] ;  /* 0x00780005c220783b */ /* 0x000eea0008000200 */
        /* <DEDUP_REMOVED lines=9> */
[C---:B-1----:R-:W-:Y:S03]  /*1bcb0*/  HMMA.16816.F32.BF16 R12, R140.reuse, R148, RZ ;  /* 0x000000948c0c723c */ /* 0x042fe600000418ff */
        /* <DEDUP_REMOVED lines=9> */
[----:B------:R-:W1:Y:S07]  /*1bd50*/  LDSM.16.M88.4 R140, [R190+0x6800] ;  /* 0x00680000be8c783b */ /* 0x000e6e0000000200 */
        /* <DEDUP_REMOVED lines=14> */
[C---:B------:R-:W-:Y:S01]  /*1be40*/  HMMA.16816.F32.BF16 R8, R164.reuse, R170, R8 ;  /* 0x000000aaa408723c */ /* 0x040fe20000041808 */
[----:B------:R-:W5:Y:S07]  /*1be50*/  LDSM.16.M88.4 R168, [R194+UR5+0x8000] ;  /* 0x00800005c2a8783b */ /* 0x000f6e0008000200 */
[C---:B-1----:R-:W-:Y:S08]  /*1be60*/  HMMA.16816.F32.BF16 R12, R164.reuse, R140, R12 ;  /* 0x0000008ca40c723c */ /* 0x042ff0000004180c */
[C---:B------:R-:W-:Y:S01]  /*1be70*/  HMMA.16816.F32.BF16 R16, R164.reuse, R142, R16 ;  /* 0x0000008ea410723c */ /* 0x040fe20000041810 */
[----:B------:R-:W-:Y:S07]  /*1be80*/  LDSM.16.M88.4 R140, [R194+UR5+0x9000] ;  /* 0x00900005c28c783b */ /* 0x000fee0008000200 */
[C---:B---3--:R-:W-:Y:S08]  /*1be90*/  HMMA.16816.F32.BF16 R20, R164.reuse, R136, R20 ;  /* 0x00000088a414723c */ /* 0x048ff00000041814 */
[C---:B------:R-:W-:Y:S01]  /*1bea0*/  HMMA.16816.F32.BF16 R24, R164.reuse, R138, R24 ;  /* 0x0000008aa418723c */ /* 0x040fe20000041818 */
[----:B------:R-:W1:Y:S07]  /*1beb0*/  LDSM.16.M88.4 R136, [R194+UR5+0x8800] ;  /* 0x00880005c288783b */ /* 0x000e6e0008000200 */
[C---:B------:R-:W-:Y:S08]  /*1bec0*/  HMMA.16816.F32.BF16 R28, R164.reuse, R148, R28 ;  /* 0x00000094a41c723c */ /* 0x040ff0000004181c */
[----:B------:R-:W-:Y:S01]  /*1bed0*/  HMMA.16816.F32.BF16 R32, R164, R150, R32 ;  /* 0x00000096a420723c */ /* 0x000fe20000041820 */
[----:B------:R-:W3:Y:S05]  /*1bee0*/  LDSM.16.M88.4 R148, [R194+UR5+0x9800] ;  /* 0x00980005c294783b */ /* 0x000eea0008000200 */
[----:B------:R-:W3:Y:S02]  /*1bef0*/  LDSM.16.M88.4 R164, [R193+0x2000] ;  /* 0x00200000c1a4783b */ /* 0x000ee40000000200 */
[C---:B------:R-:W-:Y:S08]  /*1bf00*/  HMMA.16816.F32.BF16 R4, R152.reuse, R172, R4 ;  /* 0x000000ac9804723c */ /* 0x040ff00000041804 */
[C---:B------:R-:W-:Y:S01]  /*1bf10*/  HMMA.16816.F32.BF16 R8, R152.reuse, R174, R8 ;  /* 0x000000ae9808723c */ /* 0x040fe20000041808 */
[----:B------:R-:W-:Y:S07]  /*1bf20*/  LDSM.16.M88.4 R172, [R190+0x8000] ;  /* 0x00800000beac783b */ /* 0x000fee0000000200 */
        /* <DEDUP_REMOVED lines=13> */
[C---:B-1----:R-:W-:Y:S08]  /*1c000*/  HMMA.16816.F32.BF16 R12, R160.reuse, R136, R12 ;  /* 0x00000088a00c723c */ /* 0x042ff0000004180c */
[C---:B------:R-:W-:Y:S01]  /*1c010*/  HMMA.16816.F32.BF16 R16, R160.reuse, R138, R16 ;  /* 0x0000008aa010723c */ /* 0x040fe20000041810 */
[----:B------:R-:W1:Y:S07]  /*1c020*/  LDSM.16.M88.4 R136, [R190+0x8800] ;  /* 0x00880000be88783b */ /* 0x000e6e0000000200 */
        /* <DEDUP_REMOVED lines=23> */
[C---:B-1----:R-:W-:Y:S08]  /*1c1a0*/  HMMA.16816.F32.BF16 R12, R156.reuse, R136, R12 ;  /* 0x000000889c0c723c */ /* 0x042ff0000004180c */
[C---:B------:R-:W-:Y:S01]  /*1c1b0*/  HMMA.16816.F32.BF16 R16, R156.reuse, R138, R16 ;  /* 0x0000008a9c10723c */ /* 0x040fe20000041810 */
[----:B------:R-:W1:Y:S07]  /*1c1c0*/  LDSM.16.M88.4 R136, [R194+UR5+0xa800] ;  /* 0x00a80005c288783b */ /* 0x000e6e0008000200 */
        /* <DEDUP_REMOVED lines=35> */
[C---:B--2---:R-:W-:Y:S08]  /*1c400*/  HMMA.16816.F32.BF16 R12, R156.reuse, R132, R12 ;  /* 0x000000849c0c723c */ /* 0x044ff0000004180c */
[C---:B------:R-:W-:Y:S01]  /*1c410*/  HMMA.16816.F32.BF16 R16, R156.reuse, R134, R16 ;  /* 0x000000869c10723c */ /* 0x040fe20000041810 */
[----:B------:R-:W2:Y:S07]  /*1c420*/  LDSM.16.M88.4 R132, [R188+0xa800] ;  /* 0x00a80000bc84783b */ /* 0x000eae0000000200 */
[C---:B----4-:R-:W-:Y:S08]  /*1c430*/  HMMA.16816.F32.BF16 R20, R156.reuse, R144, R20 ;  /* 0x000000909c14723c */ /* 0x050ff00000041814 */
[C---:B------:R-:W-:Y:S08]  /*1c440*/  HMMA.16816.F32.BF16 R24, R156.reuse, R146, R24 ;  /* 0x000000929c18723c */ /* 0x040ff00000041818 */
[C---:B------:R-:W-:Y:S08]  /*1c450*/  HMMA.16816.F32.BF16 R28, R156.reuse, R152, R28 ;  /* 0x000000989c1c723c */ /* 0x040ff0000004181c */
[----:B------:R-:W-:Y:S08]  /*1c460*/  HMMA.16816.F32.BF16 R32, R156, R154, R32 ;  /* 0x0000009a9c20723c */ /* 0x000ff00000041820 */
[C---:B------:R-:W-:Y:S08]  /*1c470*/  HMMA.16816.F32.BF16 R4, R160.reuse, R172, R4 ;  /* 0x000000aca004723c */ /* 0x040ff00000041804 */
[C---:B------:R-:W-:Y:S08]  /*1c480*/  HMMA.16816.F32.BF16 R8, R160.reuse, R174, R8 ;  /* 0x000000aea008723c */ /* 0x040ff00000041808 */
[C---:B-1----:R-:W-:Y:S08]  /*1c490*/  HMMA.16816.F32.BF16 R12, R160.reuse, R136, R12 ;  /* 0x00000088a00c723c */ /* 0x042ff0000004180c */
[C---:B------:R-:W-:Y:S08]  /*1c4a0*/  HMMA.16816.F32.BF16 R16, R160.reuse, R138, R16 ;  /* 0x0000008aa010723c */ /* 0x040ff00000041810 */
[C---:B-----5:R-:W-:Y:S08]  /*1c4b0*/  HMMA.16816.F32.BF16 R20, R160.reuse, R140, R20 ;  /* 0x0000008ca014723c */ /* 0x060ff00000041814 */
[C---:B------:R-:W-:Y:S08]  /*1c4c0*/  HMMA.16816.F32.BF16 R24, R160.reuse, R142, R24 ;  /* 0x0000008ea018723c */ /* 0x040ff00000041818 */
[C---:B---3--:R-:W-:Y:S08]  /*1c4d0*/  HMMA.16816.F32.BF16 R28, R160.reuse, R148, R28 ;  /* 0x00000094a01c723c */ /* 0x048ff0000004181c */
        /* <DEDUP_REMOVED lines=92> */
[----:B-1----:R-:W-:Y:S01]  /*1caa0*/  VIADD R13, R209, 0xffffff80 ;  /* 0xffffff80d10d7836 */ /* 0x002fe20000000000 */
        /* <DEDUP_REMOVED lines=61> */
.L_x_3690:
        /* <DEDUP_REMOVED lines=72> */
.L_x_3689:
[C---:B---34-:R-:W-:Y:S01]  /*1d300*/  IADD3 R4, PT, PT, R208.reuse, -0x20, RZ ;  /* 0xffffffe0d0047810 */ /* 0x058fe20007ffe0ff */
[----:B------:R-:W-:Y:S01]  /*1d310*/  LDSM.16.MT88.4 R20, [R183+0xc000] ;  /* 0x00c00000b714783b */ /* 0x000fe20000004200 */
[----:B------:R-:W-:Y:S02]  /*1d320*/  I2FP.F32.S32 R5, R208 ;  /* 0x000000d000057245 */ /* 0x000fe40000201400 */
[----:B------:R-:W-:Y:S02]  /*1d330*/  I2FP.F32.S32 R4, R4 ;  /* 0x0000000400047245 */ /* 0x000fe40000201400 */
[----:B------:R-:W-:Y:S01]  /*1d340*/  IADD3 R9, PT, PT, R208, -0xf, RZ ;  /* 0xfffffff1d0097810 */ /* 0x000fe20007ffe0ff */
[-C--:B-1----:R-:W-:Y:S01]  /*1d350*/  FFMA.FTZ R156, R0, R5.reuse, R156 ;  /* 0x00000005009c7223 */ /* 0x082fe2000001009c */
[----:B------:R-:W-:Y:S01]  /*1d360*/  IADD3 R7, PT, PT, R208, -0x8, RZ ;  /* 0xfffffff8d0077810 */ /* 0x000fe20007ffe0ff */
[C---:B------:R-:W-:Y:S01]  /*1d370*/  FFMA.FTZ R153, R0.reuse, R5, R153 ;  /* 0x0000000500997223 */ /* 0x040fe20000010099 */
[----:B------:R-:W-:Y:S01]  /*1d380*/  I2FP.F32.S32 R9, R9 ;  /* 0x0000000900097245 */ /* 0x000fe20000201400 */
[CC--:B------:R-:W-:Y:S01]  /*1d390*/  FFMA.FTZ R159, R0.reuse, R4.reuse, R159 ;  /* 0x00000004009f7223 */ /* 0x0c0fe2000001009f */
[----:B------:R-:W-:Y:S01]  /*1d3a0*/  FFMA.FTZ R163, R0, R4, R163 ;  /* 0x0000000400a37223 */ /* 0x000fe200000100a3 */
[----:B------:R-:W-:Y:S02]  /*1d3b0*/  IADD3 R8, PT, PT, R208, -0x1f, RZ ;  /* 0xffffffe1d0087810 */ /* 0x000fe40007ffe0ff */
[----:B------:R-:W-:Y:S01]  /*1d3c0*/  I2FP.F32.S32 R7, R7 ;  /* 0x0000000700077245 */ /* 0x000fe20000201400 */
[-C--:B------:R-:W-:Y:S01]  /*1d3d0*/  FFMA.FTZ R158, R0, R9.reuse, R158 ;  /* 0x00000009009e7223 */ /* 0x080fe2000001009e */
[----:B------:R-:W-:Y:S01]  /*1d3e0*/  IADD3 R5, PT, PT, R208, -0x10, RZ ;  /* 0xfffffff0d0057810 */ /* 0x000fe20007ffe0ff */
[----:B------:R-:W-:Y:S01]  /*1d3f0*/  FFMA.FTZ R155, R0, R9, R155 ;  /* 0x00000009009b7223 */ /* 0x000fe2000001009b */
[----:B------:R-:W-:Y:S01]  /*1d400*/  IADD3 R4, PT, PT, R208, -0x17, RZ ;  /* 0xffffffe9d0047810 */ /* 0x000fe20007ffe0ff */
[CC--:B------:R-:W-:Y:S01]  /*1d410*/  FFMA.FTZ R142, R0.reuse, R7.reuse, R142 ;  /* 0x00000007008e7223 */ /* 0x0c0fe2000001008e */
[----:B------:R-:W-:Y:S01]  /*1d420*/  I2FP.F32.S32 R8, R8 ;  /* 0x0000000800087245 */ /* 0x000fe20000201400 */
[C---:B------:R-:W-:Y:S01]  /*1d430*/  FFMA.FTZ R143, R0.reuse, R7, R143 ;  /* 0x00000007008f7223 */ /* 0x040fe2000001008f */
[----:B------:R-:W-:Y:S02]  /*1d440*/  I2FP.F32.S32 R5, R5 ;  /* 0x0000000500057245 */ /* 0x000fe40000201400 */
[----:B------:R-:W-:Y:S01]  /*1d450*/  I2FP.F32.S32 R4, R4 ;  /* 0x0000000400047245 */ /* 0x000fe20000201400 */
[-C--:B------:R-:W-:Y:S01]  /*1d460*/  FFMA.FTZ R161, R0, R8.reuse, R161 ;  /* 0x0000000800a17223 */ /* 0x080fe200000100a1 */
[----:B------:R-:W-:Y:S01]  /*1d470*/  IADD3 R9, PT, PT, R208, 0x1, RZ ;  /* 0x00000001d0097810 */ /* 0x000fe20007ffe0ff */
[----:B------:R-:W-:Y:S01]  /*1d480*/  FFMA.FTZ R169, R0, R8, R169 ;  /* 0x0000000800a97223 */ /* 0x000fe200000100a9 */
[----:B------:R-:W-:Y:S01]  /*1d490*/  IADD3 R7, PT, PT, R208, 0x8, RZ ;  /* 0x00000008d0077810 */ /* 0x000fe20007ffe0ff */
[-C--:B------:R-:W-:Y:S01]  /*1d4a0*/  FFMA.FTZ R160, R0, R5.reuse, R160 ;  /* 0x0000000500a07223 */ /* 0x080fe200000100a0 */
[----:B------:R-:W-:Y:S01]  /*1d4b0*/  IADD3 R6, PT, PT, R208, -0x18, RZ ;  /* 0xffffffe8d0067810 */ /* 0x000fe20007ffe0ff */
[C---:B------:R-:W-:Y:S01]  /*1d4c0*/  FFMA.FTZ R157, R0.reuse, R5, R157 ;  /* 0x00000005009d7223 */ /* 0x040fe2000001009d */
[----:B------:R-:W-:Y:S01]  /*1d4d0*/  I2FP.F32.S32 R9, R9 ;  /* 0x0000000900097245 */ /* 0x000fe20000201400 */
[CC--:B------:R-:W-:Y:S01]  /*1d4e0*/  FFMA.FTZ R8, R0.reuse, R4.reuse, R171 ;  /* 0x0000000400087223 */ /* 0x0c0fe200000100ab */
[----:B------:R-:W-:Y:S01]  /*1d4f0*/  FFMA.FTZ R175, R0, R4, R175 ;  /* 0x0000000400af7223 */ /* 0x000fe200000100af */
[----:B------:R-:W-:Y:S02]  /*1d500*/  IADD3 R4, PT, PT, R208, 0x9, RZ ;  /* 0x00000009d0047810 */ /* 0x000fe40007ffe0ff */
[----:B------:R-:W-:Y:S01]  /*1d510*/  I2FP.F32.S32 R7, R7 ;  /* 0x0000000700077245 */ /* 0x000fe20000201400 */
[CC--:B------:R-:W-:Y:S01]  /*1d520*/  FFMA.FTZ R154, R0.reuse, R9.reuse, R154 ;  /* 0x00000009009a7223 */ /* 0x0c0fe2000001009a */
[----:B------:R-:W-:Y:S01]  /*1d530*/  I2FP.F32.S32 R6, R6 ;  /* 0x0000000600067245 */ /* 0x000fe20000201400 */
[----:B------:R-:W-:Y:S01]  /*1d540*/  FFMA.FTZ R151, R0, R9, R151 ;  /* 0x0000000900977223 */ /* 0x000fe20000010097 */
[----:B------:R-:W-:Y:S01]  /*1d550*/  IADD3 R5, PT, PT, R208, -0x7, RZ ;  /* 0xfffffff9d0057810 */ /* 0x000fe20007ffe0ff */
[CC--:B------:R-:W-:Y:S01]  /*1d560*/  FFMA.FTZ R152, R0.reuse, R7.reuse, R152 ;  /* 0x0000000700987223 */ /* 0x0c0fe20000010098 */
[----:B------:R-:W-:Y:S01]  /*1d570*/  I2FP.F32.S32 R9, R4 ;  /* 0x0000000400097245 */ /* 0x000fe20000201400 */
[C---:B------:R-:W-:Y:S01]  /*1d580*/  FFMA.FTZ R149, R0.reuse, R7, R149 ;  /* 0x0000000700957223 */ /* 0x040fe20000010095 */
[----:B------:R-:W-:Y:S01]  /*1d590*/  I2FP.F32.S32 R5, R5 ;  /* 0x0000000500057245 */ /* 0x000fe20000201400 */
        /* <DEDUP_REMOVED lines=341> */
[----:B------:R-:W1:Y:S02]  /*1eaf0*/  LDSM.16.MT88.4 R108, [R186+0x11000] ;  /* 0x01100000ba6c783b */ /* 0x000e640000004200 */
[----:B------:R-:W-:Y:S04]  /*1eb00*/  FADD.FTZ R214, R214, R213 ;  /* 0x000000d5d6d67221 */ /* 0x000fe80000010000 */
[----:B------:R-:W-:Y:S01]  /*1eb10*/  FADD.FTZ R217, R217, R214 ;  /* 0x000000d6d9d97221 */ /* 0x000fe20000010000 */
[C---:B------:R-:W-:Y:S03]  /*1eb20*/  HMMA.16816.F32.BF16 R12, R100.reuse, R112, R12 ;  /* 0x00000070640c723c */ /* 0x040fe6000004180c */
[----:B------:R-:W-:Y:S05]  /*1eb30*/  FADD.FTZ R212, R218, R217 ;  /* 0x000000d9dad47221 */ /* 0x000fea0000010000 */
        /* <DEDUP_REMOVED lines=50> */
[C---:B------:R-:W-:Y:S03]  /*1ee60*/  HMMA.16816.F32.BF16 R36, R136.reuse, R144, R36 ;  /* 0x000000908824723c */ /* 0x040fe60000041824 */
[----:B------:R-:W-:Y:S01]  /*1ee70*/  FADD.FTZ R215, R215, R2 ;  /* 0x00000002d7d77221 */ /* 0x000fe20000010000 */
[----:B------:R-:W-:Y:S03]  /*1ee80*/  MOV R2, R133 ;  /* 0x0000008500027202 */ /* 0x000fe60000000f00 */
        /* <DEDUP_REMOVED lines=20> */
.L_x_3687:
        /* <DEDUP_REMOVED lines=12> */
[----:B------:R-:W-:Y:S02]  /*1f090*/  LOP3.LUT R9, R184, 0x30, RZ, 0xc0, !PT ;  /* 0x00000030b8097812 */ /* 0x000fe400078ec0ff */
[C---:B------:R-:W-:Y:S01]  /*1f0a0*/  SHF.L.U32 R6, R185.reuse, 0x2, RZ ;  /* 0x00000002b9067819 */ /* 0x040fe200000006ff */
[----:B------:R-:W3:Y:S01]  /*1f0b0*/  S2UR UR9, SR_CTAID.Z ;  /* 0x00000000000979c3 */ /* 0x000ee20000002700 */
[----:B------:R-:W-:Y:S02]  /*1f0c0*/  LOP3.LUT P5, RZ, R185, 0x3, RZ, 0xc0, !PT ;  /* 0x00000003b9ff7812 */ /* 0x000fe400078ac0ff */
[----:B------:R-:W-:Y:S02]  /*1f0d0*/  LOP3.LUT R12, R11, R12, RZ, 0xfc, !PT ;  /* 0x0000000c0b0c7212 */ /* 0x000fe400078efcff */
[----:B------:R-:W-:Y:S01]  /*1f0e0*/  LOP3.LUT R13, R6, 0x1f8, RZ, 0xc0, !PT ;  /* 0x000001f8060d7812 */ /* 0x000fe200078ec0ff */
[----:B-1----:R-:W-:Y:S01]  /*1f0f0*/  FADD.FTZ R2, R3, R212 ;  /* 0x000000d403027221 */ /* 0x002fe20000010000 */
[----:B--2---:R-:W-:Y:S01]  /*1f100*/  USHF.L.U32 UR8, UR8, 0x6, URZ ;  /* 0x0000000608087899 */ /* 0x004fe200080006ff */
[----:B------:R-:W-:Y:S01]  /*1f110*/  LEA R12, R12, UR5, 0x2 ;  /* 0x000000050c0c7c11 */ /* 0x000fe2000f8e10ff */
[----:B------:R-:W5:Y:S01]  /*1f120*/  LDC.64 R16, c[0x0][0x430] ;  /* 0x00010c00ff107b82 */ /* 0x000f620000000a00 */
[----:B----4-:R-:W-:Y:S01]  /*1f130*/  FADD.FTZ R3, R0, R211 ;  /* 0x000000d300037221 */ /* 0x010fe20000010000 */
[----:B------:R-:W1:Y:S01]  /*1f140*/  SHFL.BFLY PT, R7, R2, 0x1, 0x1f ;  /* 0x0c201f0002077f89 */ /* 0x000e6200000e0000 */
[----:B------:R-:W-:-:S02]  /*1f150*/  SHF.R.U32.HI R0, RZ, 0x2, R185 ;  /* 0x00000002ff007819 */ /* 0x000fc400000116b9 */
[----:B------:R-:W-:Y:S01]  /*1f160*/  SHF.R.U32.HI R185, RZ, 0x4, R185 ;  /* 0x00000004ffb97819 */ /* 0x000fe200000116b9 */
[----:B------:R-:W2:Y:S01]  /*1f170*/  SHFL.BFLY PT, R8, R3, 0x1, 0x1f ;  /* 0x0c201f0003087f89 */ /* 0x000ea200000e0000 */
[----:B------:R-:W-:Y:S01]  /*1f180*/  LOP3.LUT R0, R9, 0x7, R0, 0xf8, !PT ;  /* 0x0000000709007812 */ /* 0x000fe200078ef800 */
[----:B------:R-:W3:Y:S01]  /*1f190*/  LDC R15, c[0x0][0x3e0] ;  /* 0x0000f800ff0f7b82 */ /* 0x000ee20000000800 */
[C---:B------:R-:W-:Y:S02]  /*1f1a0*/  IADD3 R9, PT, PT, R185.reuse, 0x8, RZ ;  /* 0x00000008b9097810 */ /* 0x040fe40007ffe0ff */
[----:B------:R-:W-:Y:S02]  /*1f1b0*/  IADD3 R11, PT, PT, R185, 0x18, RZ ;  /* 0x00000018b90b7810 */ /* 0x000fe40007ffe0ff */
[----:B------:R-:W-:Y:S02]  /*1f1c0*/  SEL R181, R181, 0xffffffe0, !P0 ;  /* 0xffffffe0b5b57807 */ /* 0x000fe40004000000 */
[----:B------:R-:W-:-:S02]  /*1f1d0*/  LOP3.LUT R13, R13, 0x38, R184, 0x78, !PT ;  /* 0x000000380d0d7812 */ /* 0x000fc400078e78b8 */
[----:B------:R-:W-:Y:S02]  /*1f1e0*/  LOP3.LUT R134, R134, 0x10, RZ, 0xc0, !PT ;  /* 0x0000001086867812 */ /* 0x000fe400078ec0ff */
[C---:B------:R-:W-:Y:S02]  /*1f1f0*/  IADD3 R10, PT, PT, R12.reuse, 0x80, RZ ;  /* 0x000000800c0a7810 */ /* 0x040fe40007ffe0ff */
[----:B------:R-:W-:Y:S02]  /*1f200*/  @P4 IADD3 R10, PT, PT, R12, -0x80, RZ ;  /* 0xffffff800c0a4810 */ /* 0x000fe40007ffe0ff */
[----:B------:R-:W-:Y:S01]  /*1f210*/  LEA R134, R13, R134, 0x2 ;  /* 0x000000860d867211 */ /* 0x000fe200078e10ff */
[----:B------:R-:W-:Y:S01]  /*1f220*/  BAR.SYNC.DEFER_BLOCKING 0x0 ;  /* 0x0000000000007b1d */ /* 0x000fe20000010000 */
[----:B-----5:R-:W-:Y:S02]  /*1f230*/  IMAD R16, R16, UR10, R203 ;  /* 0x0000000a10107c24 */ /* 0x020fe4000f8e02cb */
[----:B-1----:R-:W-:Y:S01]  /*1f240*/  FADD.FTZ R7, R2, R7 ;  /* 0x0000000702077221 */ /* 0x002fe20000010000 */
[----:B------:R-:W-:Y:S01]  /*1f250*/  IADD3 R2, PT, PT, R202, -UR8, RZ ;  /* 0x80000008ca027c10 */ /* 0x000fe2000fffe0ff */
[----:B--2---:R-:W-:-:S02]  /*1f260*/  FADD.FTZ R8, R3, R8 ;  /* 0x0000000803087221 */ /* 0x004fc40000010000 */
[----:B------:R-:W1:Y:S01]  /*1f270*/  MUFU.RCP R4, R7 ;  /* 0x0000000700047308 */ /* 0x000e620000001000 */
[-C--:B------:R-:W-:Y:S02]  /*1f280*/  ISETP.GE.AND P2, PT, R9, R2.reuse, PT ;  /* 0x000000020900720c */ /* 0x080fe40003f46270 */
[----:B------:R-:W-:Y:S02]  /*1f290*/  SEL R9, R180, 0xffffffc0, !P3 ;  /* 0xffffffc0b4097807 */ /* 0x000fe40005800000 */
[----:B------:R-:W-:Y:S02]  /*1f2a0*/  FSETP.NE.FTZ.AND P6, PT, R7, RZ, PT ;  /* 0x000000ff0700720b */ /* 0x000fe40003fd5000 */
[----:B------:R-:W-:Y:S01]  /*1f2b0*/  FSETP.NE.FTZ.AND P3, PT, R8, RZ, PT ;  /* 0x000000ff0800720b */ /* 0x000fe20003f75000 */
[----:B------:R-:W2:Y:S01]  /*1f2c0*/  MUFU.RCP R5, R8 ;  /* 0x0000000800057308 */ /* 0x000ea20000001000 */
[----:B------:R-:W-:Y:S02]  /*1f2d0*/  IADD3 R14, PT, PT, R12, R9, RZ ;  /* 0x000000090c0e7210 */ /* 0x000fe40007ffe0ff */
[----:B------:R-:W-:-:S02]  /*1f2e0*/  ISETP.GE.AND P0, PT, R11, R2, PT ;  /* 0x000000020b00720c */ /* 0x000fc40003f06270 */
[----:B------:R-:W-:Y:S02]  /*1f2f0*/  IADD3 R11, PT, PT, R12, R181, RZ ;  /* 0x000000b50c0b7210 */ /* 0x000fe40007ffe0ff */
[----:B------:R-:W-:Y:S02]  /*1f300*/  IADD3 R13, PT, PT, R181, R14, RZ ;  /* 0x0000000eb50d7210 */ /* 0x000fe40007ffe0ff */
[----:B-1----:R-:W-:Y:S01]  /*1f310*/  FSEL R4, R4, 1, P6 ;  /* 0x3f80000004047808 */ /* 0x002fe20003000000 */
[----:B------:R-:W1:Y:S01]  /*1f320*/  @P6 LDC R20, c[0x0][0x458] ;  /* 0x00011600ff146b82 */ /* 0x000e620000000800 */
[-C--:B------:R-:W-:Y:S01]  /*1f330*/  IADD3 R18, PT, PT, R9, R10.reuse, RZ ;  /* 0x0000000a09127210 */ /* 0x080fe20007ffe0ff */
[----:B------:R-:W4:Y:S01]  /*1f340*/  @P6 MUFU.LG2 R7, R7 ;  /* 0x0000000700076308 */ /* 0x000f220000000c00 */
        /* <DEDUP_REMOVED lines=37> */
[----:B------:R-:W-:Y:S01]  /*1f5a0*/  IADD3 R181, PT, PT, R181, R18, RZ ;  /* 0x00000012b5b57210 */ /* 0x000fe20007ffe0ff */
        /* <DEDUP_REMOVED lines=87> */
[----:B------:R-:W1:Y:S01]  /*1fb20*/  @P3 MUFU.LG2 R8, R8 ;  /* 0x0000000800083308 */ /* 0x000e620000000c00 */
[----:B------:R-:W-:Y:S01]  /*1fb30*/  STS.64 [R10+0x4800], R54 ;  /* 0x004800360a007388 */ /* 0x000fe20000000a00 */
[----:B--2---:R-:W-:-:S02]  /*1fb40*/  MOV R102, 0xff800000 ;  /* 0xff80000000667802 */ /* 0x004fc40000000f00 */
[----:B------:R-:W-:Y:S01]  /*1fb50*/  MOV R101, 0xff800000 ;  /* 0xff80000000657802 */ /* 0x000fe20000000f00 */
[----:B------:R-:W-:Y:S01]  /*1fb60*/  STS.64 [R9+0x4000], R56 ;  /* 0x0040003809007388 */ /* 0x000fe20000000a00 */
[----:B------:R-:W-:Y:S02]  /*1fb70*/  LOP3.LUT R100, R6, 0x3c, RZ, 0xc0, !PT ;  /* 0x0000003c06647812 */ /* 0x000fe400078ec0ff */
[C---:B------:R-:W-:Y:S01]  /*1fb80*/  IADD3 R3, PT, PT, R185.reuse, 0x10, RZ ;  /* 0x00000010b9037810 */ /* 0x040fe20007ffe0ff */
[----:B------:R-:W-:Y:S01]  /*1fb90*/  STS.64 [R9+0x4800], R58 ;  /* 0x0048003a09007388 */ /* 0x000fe20000000a00 */
[----:B------:R-:W-:Y:S02]  /*1fba0*/  IADD3 R107, PT, PT, R185, 0x28, RZ ;  /* 0x00000028b96b7810 */ /* 0x000fe40007ffe0ff */
[----:B------:R-:W-:Y:S01]  /*1fbb0*/  ISETP.GE.AND P1, PT, R3, R2, PT ;  /* 0x000000020300720c */ /* 0x000fe20003f26270 */
[----:B------:R-:W-:Y:S01]  /*1fbc0*/  STS.64 [R18+0x4000], R60 ;  /* 0x0040003c12007388 */ /* 0x000fe20000000a00 */
[----:B------:R-:W-:-:S03]  /*1fbd0*/  IADD3 R3, PT, PT, R185, 0x20, RZ ;  /* 0x00000020b9037810 */ /* 0x000fc60007ffe0ff */
[----:B------:R-:W-:Y:S01]  /*1fbe0*/  STS.64 [R18+0x4800], R62 ;  /* 0x0048003e12007388 */ /* 0x000fe20000000a00 */
[----:B------:R-:W-:-:S03]  /*1fbf0*/  ISETP.GE.AND P4, PT, R3, R2, PT ;  /* 0x000000020300720c */ /* 0x000fc60003f86270 */
[----:B------:R-:W-:Y:S01]  /*1fc00*/  STS.64 [R181+0x4000], R64 ;  /* 0x00400040b5007388 */ /* 0x000fe20000000a00 */
[----:B------:R-:W-:-:S03]  /*1fc10*/  P2R R3, PR, RZ, 0x10 ;  /* 0x00000010ff037803 */ /* 0x000fc60000000000 */
[----:B------:R-:W-:Y:S04]  /*1fc20*/  STS.64 [R181+0x4800], R66 ;  /* 0x00480042b5007388 */ /* 0x000fe80000000a00 */
[----:B------:R-:W-:Y:S04]  /*1fc30*/  STS.64 [R12+0x8000], R68 ;  /* 0x008000440c007388 */ /* 0x000fe80000000a00 */
[----:B------:R2:W-:Y:S04]  /*1fc40*/  STS.64 [R12+0x8800], R70 ;  /* 0x008800460c007388 */ /* 0x0005e80000000a00 */
[----:B------:R-:W-:Y:S04]  /*1fc50*/  STS.64 [R11+0x8000], R72 ;  /* 0x008000480b007388 */ /* 0x000fe80000000a00 */
[----:B------:R-:W-:Y:S04]  /*1fc60*/  STS.64 [R11+0x8800], R74 ;  /* 0x0088004a0b007388 */ /* 0x000fe80000000a00 */
[----:B------:R-:W-:Y:S04]  /*1fc70*/  STS.64 [R14+0x8000], R76 ;  /* 0x0080004c0e007388 */ /* 0x000fe80000000a00 */
[----:B------:R-:W-:Y:S04]  /*1fc80*/  STS.64 [R14+0x8800], R78 ;  /* 0x0088004e0e007388 */ /* 0x000fe80000000a00 */
[----:B------:R-:W-:Y:S04]  /*1fc90*/  STS.64 [R13+0x8000], R80 ;  /* 0x008000500d007388 */ /* 0x000fe80000000a00 */
[----:B------:R-:W-:Y:S01]  /*1fca0*/  STS.64 [R13+0x8800], R82 ;  /* 0x008800520d007388 */ /* 0x000fe20000000a00 */
[----:B--2---:R-:W-:-:S03]  /*1fcb0*/  IADD3 R12, PT, PT, -R203, RZ, RZ ;  /* 0x000000ffcb0c7210 */ /* 0x004fc60007ffe1ff */
[----:B------:R-:W-:Y:S04]  /*1fcc0*/  STS.64 [R10+0x8000], R84 ;  /* 0x008000540a007388 */ /* 0x000fe80000000a00 */
[----:B------:R4:W-:Y:S01]  /*1fcd0*/  STS.64 [R10+0x8800], R86 ;  /* 0x008800560a007388 */ /* 0x0009e20000000a00 */
[----:B---3--:R-:W-:-:S03]  /*1fce0*/  IMAD R12, R15, R12, UR9 ;  /* 0x000000090f0c7e24 */ /* 0x008fc6000f8e020c */
        /* <DEDUP_REMOVED lines=9> */
[----:B----4-:R-:W-:Y:S01]  /*1fd80*/  @P6 FMUL.FTZ R10, R7, 0.69314718246459960938 ;  /* 0x3f317218070a6820 */ /* 0x010fe20000410000 */
[----:B------:R-:W-:Y:S01]  /*1fd90*/  BAR.SYNC.DEFER_BLOCKING 0x0 ;  /* 0x0000000000007b1d */ /* 0x000fe20000010000 */
[----:B-1----:R-:W-:-:S02]  /*1fda0*/  @P3 FMUL.FTZ R7, R8, 0.69314718246459960938 ;  /* 0x3f31721808073820 */ /* 0x002fc40000410000 */
[----:B------:R-:W-:Y:S02]  /*1fdb0*/  @P6 FFMA.FTZ R102, R133, R20, R10 ;  /* 0x0000001485666223 */ /* 0x000fe4000001000a */
[----:B-----5:R-:W-:Y:S01]  /*1fdc0*/  @P3 FFMA.FTZ R101, R132, R19, R7 ;  /* 0x0000001384653223 */ /* 0x020fe20000010007 */
        /* <DEDUP_REMOVED lines=36> */
.L_x_3693:
[----:B------:R-:W-:Y:S05]  /*20010*/  BSYNC.RECONVERGENT B0 ;  /* 0x0000000000007941 */ /* 0x000fea0003800200 */
.L_x_3692:
[CC--:B------:R-:W-:Y:S01]  /*20020*/  ISETP.GE.AND P4, PT, R185.reuse, R2.reuse, PT ;  /* 0x00000002b900720c */ /* 0x0c0fe20003f86270 */
[----:B------:R-:W-:Y:S01]  /*20030*/  IMAD R0, R185, 0xc0, R100 ;  /* 0x000000c0b9007824 */ /* 0x000fe200078e0264 */
[----:B------:R-:W-:Y:S01]  /*20040*/  ISETP.GE.AND P5, PT, R107, R2, PT ;  /* 0x000000026b00720c */ /* 0x000fe20003fa6270 */
        /* <DEDUP_REMOVED lines=18> */
.L_x_3695:
[----:B------:R-:W-:Y:S05]  /*20170*/  BSYNC.RECONVERGENT B0 ;  /* 0x0000000000007941 */ /* 0x000fea0003800200 */
.L_x_3694:
        /* <DEDUP_REMOVED lines=8> */
[----:B-1-3--:R-:W1:Y:S02]  /*20200*/  @!P5 LDC.64 R32, c[0x0][0x3f8] ;  /* 0x0000fe00ff20db82 */ /* 0x00ae640000000a00 */
        /* <DEDUP_REMOVED lines=11> */
.L_x_3697:
[----:B------:R-:W-:Y:S05]  /*202c0*/  BSYNC.RECONVERGENT B0 ;  /* 0x0000000000007941 */ /* 0x000fea0003800200 */
.L_x_3696:
        /* <DEDUP_REMOVED lines=10> */
[----:B------:R-:W3:Y:S03]  /*20370*/  @!P3 LDC.64 R28, c[0x0][0x3f8] ;  /* 0x0000fe00ff1cbb82 */ /* 0x000ee60000000a00 */
[----:B------:R1:W-:Y:S01]  /*20380*/  @!P4 STG.E.128 desc[UR6][R30.64+0x3000], R88 ;  /* 0x003000581e00c986 */ /* 0x0003e2000c101d06 */
[----:B---3--:R-:W-:-:S04]  /*20390*/  @!P3 LEA R32, P1, R103, R28, 0x2 ;  /* 0x0000001c6720b211 */ /* 0x008fc800078210ff */
[C---:B------:R-:W-:Y:S02]  /*203a0*/  @!P3 LEA.HI.X R33, R103.reuse, R29, R102, 0x2, P1 ;  /* 0x0000001d6721b211 */ /* 0x040fe400008f1466 */
[----:B------:R-:W3:Y:S03]  /*203b0*/  @!P2 LDC.64 R28, c[0x0][0x3f8] ;  /* 0x0000fe00ff1cab82 */ /* 0x000ee60000000a00 */
[----:B------:R1:W-:Y:S01]  /*203c0*/  @!P3 STG.E.128 desc[UR6][R32.64+0x3100], R56 ;  /* 0x003100382000b986 */ /* 0x0003e2000c101d06 */
[----:B---3--:R-:W-:-:S04]  /*203d0*/  @!P2 LEA R28, P1, R103, R28, 0x2 ;  /* 0x0000001c671ca211 */ /* 0x008fc800078210ff */
[----:B------:R-:W-:-:S05]  /*203e0*/  @!P2 LEA.HI.X R29, R103, R29, R102, 0x2, P1 ;  /* 0x0000001d671da211 */ /* 0x000fca00008f1466 */
[----:B------:R1:W-:Y:S04]  /*203f0*/  @!P2 STG.E.128 desc[UR6][R28.64+0x3200], R24 ;  /* 0x003200181c00a986 */ /* 0x0003e8000c101d06 */
.L_x_3699:
[----:B------:R-:W-:Y:S05]  /*20400*/  BSYNC.RECONVERGENT B0 ;  /* 0x0000000000007941 */ /* 0x000fea0003800200 */
.L_x_3698:
        /* <DEDUP_REMOVED lines=18> */
.L_x_3701:
[----:B------:R-:W-:Y:S05]  /*20530*/  BSYNC.RECONVERGENT B0 ;  /* 0x0000000000007941 */ /* 0x000fea0003800200 */
.L_x_3700:
        /* <DEDUP_REMOVED lines=19> */
.L_x_3703:
[----:B------:R-:W-:Y:S05]  /*20670*/  BSYNC.RECONVERGENT B0 ;  /* 0x0000000000007941 */ /* 0x000fea0003800200 */
.L_x_3702:
[----:B------:R-:W-:Y:S01]  /*20680*/  ISETP.NE.AND P0, PT, R104, RZ, PT ;  /* 0x000000ff6800720c */ /* 0x000fe20003f05270 */
[----:B------:R-:W-:-:S12]  /*20690*/  BSSY.RECONVERGENT B0, `(.L_x_3704) ;  /* 0x0000012000007945 */ /* 0x000fd80003800200 */
[----:B------:R-:W-:Y:S05]  /*206a0*/  @P0 BRA `(.L_x_3705) ;  /* 0x0000000000400947 */ /* 0x000fea0003800000 */
[----:B------:R-:W5:Y:S02]  /*206b0*/  LDCU UR4, c[0x0][0x440] ;  /* 0x00008800ff0477ac */ /* 0x000f640008000800 */
[----:B-----5:R-:W-:Y:S02]  /*206c0*/  ISETP.GE.AND P4, PT, R100, UR4, PT ;  /* 0x0000000464007c0c */ /* 0x020fe4000bf86270 */
[----:B------:R-:W-:Y:S02]  /*206d0*/  ISETP.GE.AND P3, PT, R101, UR4, PT ;  /* 0x0000000465007c0c */ /* 0x000fe4000bf66270 */
[----:B------:R-:W-:-:S09]  /*206e0*/  ISETP.GE.AND P1, PT, R0, UR4, PT ;  /* 0x0000000400007c0c */ /* 0x000fd2000bf26270 */
[----:B-12---:R-:W1:Y:S08]  /*206f0*/  @!P4 LDC.64 R18, c[0x0][0x3f8] ;  /* 0x0000fe00ff12cb82 */ /* 0x006e700000000a00 */
[----:B------:R-:W2:Y:S08]  /*20700*/  @!P3 LDC.64 R16, c[0x0][0x3f8] ;  /* 0x0000fe00ff10bb82 */ /* 0x000eb00000000a00 */
[----:B------:R-:W5:Y:S01]  /*20710*/  @!P1 LDC.64 R2, c[0x0][0x3f8] ;  /* 0x0000fe00ff029b82 */ /* 0x000f620000000a00 */
[----:B-1----:R-:W-:-:S04]  /*20720*/  @!P4 LEA R18, P0, R103, R18, 0x2 ;  /* 0x000000126712c211 */ /* 0x002fc800078010ff */
[C---:B------:R-:W-:Y:S02]  /*20730*/  @!P4 LEA.HI.X R19, R103.reuse, R19, R102, 0x2, P0 ;  /* 0x000000136713c211 */ /* 0x040fe400000f1466 */
[----:B--2---:R-:W-:-:S03]  /*20740*/  @!P3 LEA R16, P2, R103, R16, 0x2 ;  /* 0x000000106710b211 */ /* 0x004fc600078410ff */
[----:B------:R1:W-:Y:S01]  /*20750*/  @!P4 STG.E.128 desc[UR6][R18.64+0x7800], R76 ;  /* 0x0078004c1200c986 */ /* 0x0003e2000c101d06 */
[C---:B------:R-:W-:Y:S02]  /*20760*/  @!P3 LEA.HI.X R17, R103.reuse, R17, R102, 0x2, P2 ;  /* 0x000000116711b211 */ /* 0x040fe400010f1466 */
[----:B-----5:R-:W-:-:S03]  /*20770*/  @!P1 LEA R2, P0, R103, R2, 0x2 ;  /* 0x0000000267029211 */ /* 0x020fc600078010ff */
[----:B------:R1:W-:Y:S01]  /*20780*/  @!P3 STG.E.128 desc[UR6][R16.64+0x7900], R44 ;  /* 0x0079002c1000b986 */ /* 0x0003e2000c101d06 */
[----:B------:R-:W-:-:S05]  /*20790*/  @!P1 LEA.HI.X R3, R103, R3, R102, 0x2, P0 ;  /* 0x0000000367039211 */ /* 0x000fca00000f1466 */
[----:B------:R1:W-:Y:S04]  /*207a0*/  @!P1 STG.E.128 desc[UR6][R2.64+0x7a00], R12 ;  /* 0x007a000c02009986 */ /* 0x0003e8000c101d06 */
.L_x_3705:
[----:B------:R-:W-:Y:S05]  /*207b0*/  BSYNC.RECONVERGENT B0 ;  /* 0x0000000000007941 */ /* 0x000fea0003800200 */
.L_x_3704:
        /* <DEDUP_REMOVED lines=18> */
.L_x_3707:
[----:B------:R-:W-:Y:S05]  /*208e0*/  BSYNC.RECONVERGENT B0 ;  /* 0x0000000000007941 */ /* 0x000fea0003800200 */
.L_x_3706:
[----:B------:R-:W-:Y:S05]  /*208f0*/  @P5 EXIT ;  /* 0x000000000000594d */ /* 0x000fea0003800000 */
[----:B------:R-:W5:Y:S02]  /*20900*/  LDCU UR4, c[0x0][0x440] ;  /* 0x00008800ff0477ac */ /* 0x000f640008000800 */
[----:B-----5:R-:W-:Y:S02]  /*20910*/  ISETP.GE.AND P4, PT, R100, UR4, PT ;  /* 0x0000000464007c0c */ /* 0x020fe4000bf86270 */
[----:B------:R-:W-:Y:S02]  /*20920*/  ISETP.GE.AND P2, PT, R101, UR4, PT ;  /* 0x0000000465007c0c */ /* 0x000fe4000bf46270 */
[----:B------:R-:W-:-:S09]  /*20930*/  ISETP.GE.AND P0, PT, R0, UR4, PT ;  /* 0x0000000400007c0c */ /* 0x000fd2000bf06270 */
[----:B-12---:R-:W1:Y:S08]  /*20940*/  @!P4 LDC.64 R8, c[0x0][0x3f8] ;  /* 0x0000fe00ff08cb82 */ /* 0x006e700000000a00 */
[----:B------:R-:W2:Y:S01]  /*20950*/  @!P2 LDC.64 R2, c[0x0][0x3f8] ;  /* 0x0000fe00ff02ab82 */ /* 0x000ea20000000a00 */
        /* <DEDUP_REMOVED lines=12> */
.L_x_3708:
        /* <DEDUP_REMOVED lines=14> */
.L_x_3760:


//--------------------- .nv.shared._ZN5flash32flash_fwd_splitkv_combine_kernelI23Flash_fwd_kernel_traitsILi192ELi64ELi64ELi4ELb0ELb0EN7cutlass10bfloat16_tE19Flash_kernel_traitsILi192ELi64ELi64ELi4ES3_EELi8ELi7ELb0EEEvNS_16Flash_fwd_paramsE --------------------------
	.section	.nv.shared._ZN5flash32flash_fwd_splitkv_combine_kernelI23Flash_fwd_kernel_traitsILi192ELi64ELi64ELi4ELb0ELb0EN7cutlass10bfloat16_tE19Flash_kernel_traitsILi192ELi64ELi64ELi4ES3_EELi8ELi7ELb0EEEvNS_16Flash_fwd_paramsE,"aw",@nobits
	.sectionflags	@""
	.align	16
.nv.shared._ZN5flash32flash_fwd_splitkv_combine_kernelI23Flash_fwd_kernel_traitsILi192ELi64ELi64ELi4ELb0ELb0EN7cutlass10bfloat16_tE19Flash_kernel_traitsILi192ELi64ELi64ELi4ES3_EELi8ELi7ELb0EEEvNS_16Flash_fwd_paramsE:
	.zero		5632


//--------------------- .nv.shared.reserved.0     --------------------------
	.section	.nv.shared.reserved.0,"aw",@nobits
	.weak		__nv_reservedSMEM_offset_0_alias
	.size		__nv_reservedSMEM_offset_0_alias, 0, 64
	.other		__nv_reservedSMEM_offset_0_alias,@"STO_CUDA_RESERVED_SHARED STV_DEFAULT"
__nv_reservedSMEM_offset_0_alias:
	.zero		0
	.zero		64


//--------------------- .nv.global                --------------------------
	.section	.nv.global,"aw",@nobits
.nv.global:
	.type		_ZN79_INTERNAL_32ccadbc_43_flash_fwd_split_hdim192_bf16_causal_sm80_cu_60c5005d_27624cute1_E,@object
	.size		_ZN79_INTERNAL_32ccadbc_43_flash_fwd_split_hdim192_bf16_causal_sm80_cu_60c5005d_27624cute1_E,(_ZN79_INTERNAL_32ccadbc_43_flash_fwd_split_hdim192_bf16_causal_sm80_cu_60c5005d_27624cuda3std3__45__cpo6cbeginE - _ZN79_INTERNAL_32ccadbc_43_flash_fwd_split_hdim192_bf16_causal_sm80_cu_60c5005d_27624cute1_E)
_ZN79_INTERNAL_32ccadbc_43_flash_fwd_split_hdim192_bf16_causal_sm80_cu_60c5005d_27624cute1_E:
	.zero		1
	.type		_ZN79_INTERNAL_32ccadbc_43_flash_fwd_split_hdim192_bf16_causal_sm80_cu_60c5005d_27624cuda3std3__45__cpo6cbeginE,@object
	.size		_ZN79_INTERNAL_32ccadbc_43_flash_fwd_split_hdim192_bf16_causal_sm80_cu_60c5005d_27624cuda3std3__45__cpo6cbeginE,(_ZN79_INTERNAL_32ccadbc_43_flash_fwd_split_hdim192_bf16_causal_sm80_cu_60c5005d_27624cuda3std3__48in_placeE - _ZN79_INTERNAL_32ccadbc_43_flash_fwd_split_hdim192_bf16_causal_sm80_cu_60c5005d_27624cuda3std3__45__cpo6cbeginE)
_ZN79_INTERNAL_32ccadbc_43_flash_fwd_split_hdim192_bf16_causal_sm80_cu_60c5005d_27624cuda3std3__45__cpo6cbeginE:
	.zero		1
	.type		_ZN79_INTERNAL_32ccadbc_43_flash_fwd_split_hdim192_bf16_causal_sm80_cu_60c5005d_27624cuda3std3__48in_placeE,@object
	.size		_ZN79_INTERNAL_32ccadbc_43_flash_fwd_split_hdim192_bf16_causal_sm80_cu_60c5005d_27624cuda3std3__48in_placeE,(_ZN79_INTERNAL_32ccadbc_43_flash_fwd_split_hdim192_bf16_causal_sm80_cu_60c5005d_27624cuda3std6ranges3__45__cpo9iter_moveE - _ZN79_INTERNAL_32ccadbc_43_flash_fwd_split_hdim192_bf16_causal_sm80_cu_60c5005d_27624cuda3std3__48in_placeE)
_ZN79_INTERNAL_32ccadbc_43_flash_fwd_split_hdim192_bf16_causal_sm80_cu_60c5005d_27624cuda3std3__48in_placeE:
	.zero		1
	.type		_ZN79_INTERNAL_32ccadbc_43_flash_fwd_split_hdim192_bf16_causal_sm80_cu_60c5005d_27624cuda3std6ranges3__45__cpo9iter_moveE,@object
	.size		_ZN79_INTERNAL_32ccadbc_43_flash_fwd_split_hdim192_bf16_causal_sm80_cu_60c5005d_27624cuda3std6ranges3__45__cpo9iter_moveE,(_ZN79_INTERNAL_32ccadbc_43_flash_fwd_split_hdim192_bf16_causal_sm80_cu_60c5005d_27624cuda3std3__45__cpo5beginE - _ZN79_INTERNAL_32ccadbc_43_flash_fwd_split_hdim192_bf16_causal_sm80_cu_60c5005d_27624cuda3std6ranges3__45__cpo9iter_moveE)
_ZN79_INTERNAL_32ccadbc_43_flash_fwd_split_hdim192_bf16_causal_sm80_cu_60c5005d_27624cuda3std6ranges3__45__cpo9iter_moveE:
	.zero		1
	.type		_ZN79_INTERNAL_32ccadbc_43_flash_fwd_split_hdim192_bf16_causal_sm80_cu_60c5005d_27624cuda3std3__45__cpo5beginE,@object
	.size		_ZN79_INTERNAL_32ccadbc_43_flash_fwd_split_hdim192_bf16_causal_sm80_cu_60c5005d_27624cuda3std3__45__cpo5beginE,(_ZN79_INTERNAL_32ccadbc_43_flash_fwd_split_hdim192_bf16_causal_sm80_cu_60c5005d_27624cuda3std3__481_GLOBAL__N__32ccadbc_43_flash_fwd_split_hdim192_bf16_causal_sm80_cu_60c5005d_27626ignoreE - _ZN79_INTERNAL_32ccadbc_43_flash_fwd_split_hdim192_bf16_causal_sm80_cu_60c5005d_27624cuda3std3__45__cpo5beginE)
_ZN79_INTERNAL_32ccadbc_43_flash_fwd_split_hdim192_bf16_causal_sm80_cu_60c5005d_27624cuda3std3__45__cpo5beginE:
	.zero		1
	.type		_ZN79_INTERNAL_32ccadbc_43_flash_fwd_split_hdim192_bf16_causal_sm80_cu_60c5005d_27624cuda3std3__481_GLOBAL__N__32ccadbc_43_flash_fwd_split_hdim192_bf16_causal_sm80_cu_60c5005d_27626ignoreE,@object
	.size		_ZN79_INTERNAL_32ccadbc_43_flash_fwd_split_hdim192_bf16_causal_sm80_cu_60c5005d_27624cuda3std3__481_GLOBAL__N__32ccadbc_43_flash_fwd_split_hdim192_bf16_causal_sm80_cu_60c5005d_27626ignoreE,(_ZN79_INTERNAL_32ccadbc_43_flash_fwd_split_hdim192_bf16_causal_sm80_cu_60c5005d_27624cute7productE - _ZN79_INTERNAL_32ccadbc_43_flash_fwd_split_hdim192_bf16_causal_sm80_cu_60c5005d_27624cuda3std3__481_GLOBAL__N__32ccadbc_43_flash_fwd_split_hdim192_bf16_causal_sm80_cu_60c5005d_27626ignoreE)
_ZN79_INTERNAL_32ccadbc_43_flash_fwd_split_hdim192_bf16_causal_sm80_cu_60c5005d_27624cuda3std3__481_GLOBAL__N__32ccadbc_43_flash_fwd_split_hdim192_bf16_causal_sm80_cu_60c5005d_27626ignoreE:
	.zero		1
	.type		_ZN79_INTERNAL_32ccadbc_43_flash_fwd_split_hdim192_bf16_causal_sm80_cu_60c5005d_27624cute7productE,@object
	.size		_ZN79_INTERNAL_32ccadbc_43_flash_fwd_split_hdim192_bf16_causal_sm80_cu_60c5005d_27624cute7productE,(_ZN79_INTERNAL_32ccadbc_43_flash_fwd_split_hdim192_bf16_causal_sm80_cu_60c5005d_27624cuda3std3__45__cpo3endE - _ZN79_INTERNAL_32ccadbc_43_flash_fwd_split_hdim192_bf16_causal_sm80_cu_60c5005d_27624cute7productE)
_ZN79_INTERNAL_32ccadbc_43_flash_fwd_split_hdim192_bf16_causal_sm80_cu_60c5005d_27624cute7productE:
	.zero		1
	.type		_ZN79_INTERNAL_32ccadbc_43_flash_fwd_split_hdim192_bf16_causal_sm80_cu_60c5005d_27624cuda3std3__45__cpo3endE,@object
	.size		_ZN79_INTERNAL_32ccadbc_43_flash_fwd_split_hdim192_bf16_causal_sm80_cu_60c5005d_27624cuda3std3__45__cpo3endE,(_ZN79_INTERNAL_32ccadbc_43_flash_fwd_split_hdim192_bf16_causal_sm80_cu_60c5005d_27624cuda3std3__419piecewise_constructE - _ZN79_INTERNAL_32ccadbc_43_flash_fwd_split_hdim192_bf16_causal_sm80_cu_60c5005d_27624cuda3std3__45__cpo3endE)
_ZN79_INTERNAL_32ccadbc_43_flash_fwd_split_hdim192_bf16_causal_sm80_cu_60c5005d_27624cuda3std3__45__cpo3endE:
	.zero		1
	.type		_ZN79_INTERNAL_32ccadbc_43_flash_fwd_split_hdim192_bf16_causal_sm80_cu_60c5005d_27624cuda3std3__419piecewise_constructE,@object
	.size		_ZN79_INTERNAL_32ccadbc_43_flash_fwd_split_hdim192_bf16_causal_sm80_cu_60c5005d_27624cuda3std3__419piecewise_constructE,(_ZN79_INTERNAL_32ccadbc_43_flash_fwd_split_hdim192_bf16_causal_sm80_cu_60c5005d_27624cuda3std3__45__cpo4cendE - _ZN79_INTERNAL_32ccadbc_43_flash_fwd_split_hdim192_bf16_causal_sm80_cu_60c5005d_27624cuda3std3__419piecewise_constructE)
_ZN79_INTERNAL_32ccadbc_43_flash_fwd_split_hdim192_bf16_causal_sm80_cu_60c5005d_27624cuda3std3__419piecewise_constructE:
	.zero		1
	.type		_ZN79_INTERNAL_32ccadbc_43_flash_fwd_split_hdim192_bf16_causal_sm80_cu_60c5005d_27624cuda3std3__45__cpo4cendE,@object
	.size		_ZN79_INTERNAL_32ccadbc_43_flash_fwd_split_hdim192_bf16_causal_sm80_cu_60c5005d_27624cuda3std3__45__cpo4cendE,(_ZN79_INTERNAL_32ccadbc_43_flash_fwd_split_hdim192_bf16_causal_sm80_cu_60c5005d_27624cuda3std6ranges3__45__cpo4swapE - _ZN79_INTERNAL_32ccadbc_43_flash_fwd_split_hdim192_bf16_causal_sm80_cu_60c5005d_27624cuda3std3__45__cpo4cendE)
_ZN79_INTERNAL_32ccadbc_43_flash_fwd_split_hdim192_bf16_causal_sm80_cu_60c5005d_27624cuda3std3__45__cpo4cendE:
	.zero		1
	.type		_ZN79_INTERNAL_32ccadbc_43_flash_fwd_split_hdim192_bf16_causal_sm80_cu_60c5005d_27624cuda3std6ranges3__45__cpo4swapE,@object
	.size		_ZN79_INTERNAL_32ccadbc_43_flash_fwd_split_hdim192_bf16_causal_sm80_cu_60c5005d_27624cuda3std6ranges3__45__cpo4swapE,(.L_7 - _ZN79_INTERNAL_32ccadbc_43_flash_fwd_split_hdim192_bf16_causal_sm80_cu_60c5005d_27624cuda3std6ranges3__45__cpo4swapE)
_ZN79_INTERNAL_32ccadbc_43_flash_fwd_split_hdim192_bf16_causal_sm80_cu_60c5005d_27624cuda3std6ranges3__45__cpo4swapE:
	.zero		1
.L_7:


//--------------------- .nv.shared._ZN5flash32flash_fwd_splitkv_combine_kernelI23Flash_fwd_kernel_traitsILi192ELi64ELi64ELi4ELb0ELb0EN7cutlass10bfloat16_tE19Flash_kernel_traitsILi192ELi64ELi64ELi4ES3_EELi8ELi6ELb0EEEvNS_16Flash_fwd_paramsE --------------------------
	.section	.nv.shared._ZN5flash32flash_fwd_splitkv_combine_kernelI23Flash_fwd_kernel_traitsILi192ELi64ELi64ELi4ELb0ELb0EN7cutlass10bfloat16_tE19Flash_kernel_traitsILi192ELi64ELi64ELi4ES3_EELi8ELi6ELb0EEEvNS_16Flash_fwd_paramsE,"aw",@nobits
	.sectionflags	@""
	.align	16
.nv.shared._ZN5flash32flash_fwd_splitkv_combine_kernelI23Flash_fwd_kernel_traitsILi192ELi64ELi64ELi4ELb0ELb0EN7cutlass10bfloat16_tE19Flash_kernel_traitsILi192ELi64ELi64ELi4ES3_EELi8ELi6ELb0EEEvNS_16Flash_fwd_paramsE:
	.zero		3328


//--------------------- .nv.shared._ZN5flash32flash_fwd_splitkv_combine_kernelI23Flash_fwd_kernel_traitsILi192ELi64ELi64ELi4ELb0ELb0EN7cutlass10bfloat16_tE19Flash_kernel_traitsILi192ELi64ELi64ELi4ES3_EELi8ELi5ELb0EEEvNS_16Flash_fwd_paramsE --------------------------
	.section	.nv.shared._ZN5flash32flash_fwd_splitkv_combine_kernelI23Flash_fwd_kernel_traitsILi192ELi64ELi64ELi4ELb0ELb0EN7cutlass10bfloat16_tE19Flash_kernel_traitsILi192ELi64ELi64ELi4ES3_EELi8ELi5ELb0EEEvNS_16Flash_fwd_paramsE,"aw",@nobits
	.sectionflags	@""
	.align	16
.nv.shared._ZN5flash32flash_fwd_splitkv_combine_kernelI23Flash_fwd_kernel_traitsILi192ELi64ELi64ELi4ELb0ELb0EN7cutlass10bfloat16_tE19Flash_kernel_traitsILi192ELi64ELi64ELi4ES3_EELi8ELi5ELb0EEEvNS_16Flash_fwd_paramsE:
	.zero		2176


//--------------------- .nv.shared._ZN5flash32flash_fwd_splitkv_combine_kernelI23Flash_fwd_kernel_traitsILi192ELi64ELi64ELi4ELb0ELb0EN7cutlass10bfloat16_tE19Flash_kernel_traitsILi192ELi64ELi64ELi4ES3_EELi8ELi4ELb0EEEvNS_16Flash_fwd_paramsE --------------------------
	.section	.nv.shared._ZN5flash32flash_fwd_splitkv_combine_kernelI23Flash_fwd_kernel_traitsILi192ELi64ELi64ELi4ELb0ELb0EN7cutlass10bfloat16_tE19Flash_kernel_traitsILi192ELi64ELi64ELi4ES3_EELi8ELi4ELb0EEEvNS_16Flash_fwd_paramsE,"aw",@nobits
	.sectionflags	@""
	.align	16
.nv.shared._ZN5flash32flash_fwd_splitkv_combine_kernelI23Flash_fwd_kernel_traitsILi192ELi64ELi64ELi4ELb0ELb0EN7cutlass10bfloat16_tE19Flash_kernel_traitsILi192ELi64ELi64ELi4ES3_EELi8ELi4ELb0EEEvNS_16Flash_fwd_paramsE:
	.zero		1600


//--------------------- .nv.shared._ZN5flash32flash_fwd_splitkv_combine_kernelI23Flash_fwd_kernel_traitsILi192ELi64ELi64ELi4ELb0ELb0EN7cutlass10bfloat16_tE19Flash_kernel_traitsILi192ELi64ELi64ELi4ES3_EELi8ELi3ELb0EEEvNS_16Flash_fwd_paramsE --------------------------
	.section	.nv.shared._ZN5flash32flash_fwd_splitkv_combine_kernelI23Flash_fwd_kernel_traitsILi192ELi64ELi64ELi4ELb0ELb0EN7cutlass10bfloat16_tE19Flash_kernel_traitsILi192ELi64ELi64ELi4ES3_EELi8ELi3ELb0EEEvNS_16Flash_fwd_paramsE,"aw",@nobits
	.sectionflags	@""
	.align	16
.nv.shared._ZN5flash32flash_fwd_splitkv_combine_kernelI23Flash_fwd_kernel_traitsILi192ELi64ELi64ELi4ELb0ELb0EN7cutlass10bfloat16_tE19Flash_kernel_traitsILi192ELi64ELi64ELi4ES3_EELi8ELi3ELb0EEEvNS_16Flash_fwd_paramsE:
	.zero		1312


//--------------------- .nv.shared._ZN5flash32flash_fwd_splitkv_combine_kernelI23Flash_fwd_kernel_traitsILi192ELi64ELi64ELi4ELb0ELb0EN7cutlass10bfloat16_tE19Flash_kernel_traitsILi192ELi64ELi64ELi4ES3_EELi8ELi2ELb0EEEvNS_16Flash_fwd_paramsE --------------------------
	.section	.nv.shared._ZN5flash32flash_fwd_splitkv_combine_kernelI23Flash_fwd_kernel_traitsILi192ELi64ELi64ELi4ELb0ELb0EN7cutlass10bfloat16_tE19Flash_kernel_traitsILi192ELi64ELi64ELi4ES3_EELi8ELi2ELb0EEEvNS_16Flash_fwd_paramsE,"aw",@nobits
	.sectionflags	@""
	.align	16
.nv.shared._ZN5flash32flash_fwd_splitkv_combine_kernelI23Flash_fwd_kernel_traitsILi192ELi64ELi64ELi4ELb0ELb0EN7cutlass10bfloat16_tE19Flash_kernel_traitsILi192ELi64ELi64ELi4ES3_EELi8ELi2ELb0EEEvNS_16Flash_fwd_paramsE:
	.zero		1168


//--------------------- .nv.shared._ZN5flash32flash_fwd_splitkv_combine_kernelI23Flash_fwd_kernel_traitsILi192ELi64ELi64ELi4ELb0ELb0EN7cutlass10bfloat16_tE19Flash_kernel_traitsILi192ELi64ELi64ELi4ES3_EELi8ELi1ELb0EEEvNS_16Flash_fwd_paramsE --------------------------
	.section	.nv.shared._ZN5flash32flash_fwd_splitkv_combine_kernelI23Flash_fwd_kernel_traitsILi192ELi64ELi64ELi4ELb0ELb0EN7cutlass10bfloat16_tE19Flash_kernel_traitsILi192ELi64ELi64ELi4ES3_EELi8ELi1ELb0EEEvNS_16Flash_fwd_paramsE,"aw",@nobits
	.sectionflags	@""
	.align	16
.nv.shared._ZN5flash32flash_fwd_splitkv_combine_kernelI23Flash_fwd_kernel_traitsILi192ELi64ELi64ELi4ELb0ELb0EN7cutlass10bfloat16_tE19Flash_kernel_traitsILi192ELi64ELi64ELi4ES3_EELi8ELi1ELb0EEEvNS_16Flash_fwd_paramsE:
	.zero		1104


//--------------------- .nv.shared._ZN5flash32flash_fwd_splitkv_combine_kernelI23Flash_fwd_kernel_traitsILi192ELi64ELi64ELi4ELb0ELb0EN7cutlass10bfloat16_tE19Flash_kernel_traitsILi192ELi64ELi64ELi4ES3_EELi8ELi7ELb1EEEvNS_16Flash_fwd_paramsE --------------------------
	.section	.nv.shared._ZN5flash32flash_fwd_splitkv_combine_kernelI23Flash_fwd_kernel_traitsILi192ELi64ELi64ELi4ELb0ELb0EN7cutlass10bfloat16_tE19Flash_kernel_traitsILi192ELi64ELi64ELi4ES3_EELi8ELi7ELb1EEEvNS_16Flash_fwd_paramsE,"aw",@nobits
	.sectionflags	@""
	.align	16
.nv.shared._ZN5flash32flash_fwd_splitkv_combine_kernelI23Flash_fwd_kernel_traitsILi192ELi64ELi64ELi4ELb0ELb0EN7cutlass10bfloat16_tE19Flash_kernel_traitsILi192ELi64ELi64ELi4ES3_EELi8ELi7ELb1EEEvNS_16Flash_fwd_paramsE:
	.zero		5632


//--------------------- .nv.shared._ZN5flash32flash_fwd_splitkv_combine_kernelI23Flash_fwd_kernel_traitsILi192ELi64ELi64ELi4ELb0ELb0EN7cutlass10bfloat16_tE19Flash_kernel_traitsILi192ELi64ELi64ELi4ES3_EELi8ELi6ELb1EEEvNS_16Flash_fwd_paramsE --------------------------
	.section	.nv.shared._ZN5flash32flash_fwd_splitkv_combine_kernelI23Flash_fwd_kernel_traitsILi192ELi64ELi64ELi4ELb0ELb0EN7cutlass10bfloat16_tE19Flash_kernel_traitsILi192ELi64ELi64ELi4ES3_EELi8ELi6ELb1EEEvNS_16Flash_fwd_paramsE,"aw",@nobits
	.sectionflags	@""
	.align	16
.nv.shared._ZN5flash32flash_fwd_splitkv_combine_kernelI23Flash_fwd_kernel_traitsILi192ELi64ELi64ELi4ELb0ELb0EN7cutlass10bfloat16_tE19Flash_kernel_traitsILi192ELi64ELi64ELi4ES3_EELi8ELi6ELb1EEEvNS_16Flash_fwd_paramsE:
	.zero		3328


//--------------------- .nv.shared._ZN5flash32flash_fwd_splitkv_combine_kernelI23Flash_fwd_kernel_traitsILi192ELi64ELi64ELi4ELb0ELb0EN7cutlass10bfloat16_tE19Flash_kernel_traitsILi192ELi64ELi64ELi4ES3_EELi8ELi5ELb1EEEvNS_16Flash_fwd_paramsE --------------------------
	.section	.nv.shared._ZN5flash32flash_fwd_splitkv_combine_kernelI23Flash_fwd_kernel_traitsILi192ELi64ELi64ELi4ELb0ELb0EN7cutlass10bfloat16_tE19Flash_kernel_traitsILi192ELi64ELi64ELi4ES3_EELi8ELi5ELb1EEEvNS_16Flash_fwd_paramsE,"aw",@nobits
	.sectionflags	@""
	.align	16
.nv.shared._ZN5flash32flash_fwd_splitkv_combine_kernelI23Flash_fwd_kernel_traitsILi192ELi64ELi64ELi4ELb0ELb0EN7cutlass10bfloat16_tE19Flash_kernel_traitsILi192ELi64ELi64ELi4ES3_EELi8ELi5ELb1EEEvNS_16Flash_fwd_paramsE:
	.zero		2176


//--------------------- .nv.shared._ZN5flash32flash_fwd_splitkv_combine_kernelI23Flash_fwd_kernel_traitsILi192ELi64ELi64ELi4ELb0ELb0EN7cutlass10bfloat16_tE19Flash_kernel_traitsILi192ELi64ELi64ELi4ES3_EELi8ELi4ELb1EEEvNS_16Flash_fwd_paramsE --------------------------
	.section	.nv.shared._ZN5flash32flash_fwd_splitkv_combine_kernelI23Flash_fwd_kernel_traitsILi192ELi64ELi64ELi4ELb0ELb0EN7cutlass10bfloat16_tE19Flash_kernel_traitsILi192ELi64ELi64ELi4ES3_EELi8ELi4ELb1EEEvNS_16Flash_fwd_paramsE,"aw",@nobits
	.sectionflags	@""
	.align	16
.nv.shared._ZN5flash32flash_fwd_splitkv_combine_kernelI23Flash_fwd_kernel_traitsILi192ELi64ELi64ELi4ELb0ELb0EN7cutlass10bfloat16_tE19Flash_kernel_traitsILi192ELi64ELi64ELi4ES3_EELi8ELi4ELb1EEEvNS_16Flash_fwd_paramsE:
	.zero		1600


//--------------------- .nv.shared._ZN5flash32flash_fwd_splitkv_combine_kernelI23Flash_fwd_kernel_traitsILi192ELi64ELi64ELi4ELb0ELb0EN7cutlass10bfloat16_tE19Flash_kernel_traitsILi192ELi64ELi64ELi4ES3_EELi8ELi3ELb1EEEvNS_16Flash_fwd_paramsE --------------------------
	.section	.nv.shared._ZN5flash32flash_fwd_splitkv_combine_kernelI23Flash_fwd_kernel_traitsILi192ELi64ELi64ELi4ELb0ELb0EN7cutlass10bfloat16_tE19Flash_kernel_traitsILi192ELi64ELi64ELi4ES3_EELi8ELi3ELb1EEEvNS_16Flash_fwd_paramsE,"aw",@nobits
	.sectionflags	@""
	.align	16
.nv.shared._ZN5flash32flash_fwd_splitkv_combine_kernelI23Flash_fwd_kernel_traitsILi192ELi64ELi64ELi4ELb0ELb0EN7cutlass10bfloat16_tE19Flash_kernel_traitsILi192ELi64ELi64ELi4ES3_EELi8ELi3ELb1EEEvNS_16Flash_fwd_paramsE:
	.zero		1312


//--------------------- .nv.shared._ZN5flash32flash_fwd_splitkv_combine_kernelI23Flash_fwd_kernel_traitsILi192ELi64ELi64ELi4ELb0ELb0EN7cutlass10bfloat16_tE19Flash_kernel_traitsILi192ELi64ELi64ELi4ES3_EELi8ELi2ELb1EEEvNS_16Flash_fwd_paramsE --------------------------
	.section	.nv.shared._ZN5flash32flash_fwd_splitkv_combine_kernelI23Flash_fwd_kernel_traitsILi192ELi64ELi64ELi4ELb0ELb0EN7cutlass10bfloat16_tE19Flash_kernel_traitsILi192ELi64ELi64ELi4ES3_EELi8ELi2ELb1EEEvNS_16Flash_fwd_paramsE,"aw",@nobits
	.sectionflags	@""
	.align	16
.nv.shared._ZN5flash32flash_fwd_splitkv_combine_kernelI23Flash_fwd_kernel_traitsILi192ELi64ELi64ELi4ELb0ELb0EN7cutlass10bfloat16_tE19Flash_kernel_traitsILi192ELi64ELi64ELi4ES3_EELi8ELi2ELb1EEEvNS_16Flash_fwd_paramsE:
	.zero		1168


//--------------------- .nv.shared._ZN5flash32flash_fwd_splitkv_combine_kernelI23Flash_fwd_kernel_traitsILi192ELi64ELi64ELi4ELb0ELb0EN7cutlass10bfloat16_tE19Flash_kernel_traitsILi192ELi64ELi64ELi4ES3_EELi8ELi1ELb1EEEvNS_16Flash_fwd_paramsE --------------------------
	.section	.nv.shared._ZN5flash32flash_fwd_splitkv_combine_kernelI23Flash_fwd_kernel_traitsILi192ELi64ELi64ELi4ELb0ELb0EN7cutlass10bfloat16_tE19Flash_kernel_traitsILi192ELi64ELi64ELi4ES3_EELi8ELi1ELb1EEEvNS_16Flash_fwd_paramsE,"aw",@nobits
	.sectionflags	@""
	.align	16
.nv.shared._ZN5flash32flash_fwd_splitkv_combine_kernelI23Flash_fwd_kernel_traitsILi192ELi64ELi64ELi4ELb0ELb0EN7cutlass10bfloat16_tE19Flash_kernel_traitsILi192ELi64ELi64ELi4ES3_EELi8ELi1ELb1EEEvNS_16Flash_fwd_paramsE:
	.zero		1104


//--------------------- .nv.shared._ZN5flash24flash_fwd_splitkv_kernelI23Flash_fwd_kernel_traitsILi192ELi64ELi64ELi4ELb0ELb0EN7cutlass10bfloat16_tE19Flash_kernel_traitsILi192ELi64ELi64ELi4ES3_EELb1ELb0ELb0ELb0ELb0ELb0ELb0ELb0EEEvNS_16Flash_fwd_paramsE --------------------------
	.section	.nv.shared._ZN5flash24flash_fwd_splitkv_kernelI23Flash_fwd_kernel_traitsILi192ELi64ELi64ELi4ELb0ELb0EN7cutlass10bfloat16_tE19Flash_kernel_traitsILi192ELi64ELi64ELi4ES3_EELb1ELb0ELb0ELb0ELb0ELb0ELb0ELb0EEEvNS_16Flash_fwd_paramsE,"aw",@nobits
	.sectionflags	@""
	.align	16
	.zero		1024


//--------------------- .nv.shared._ZN5flash24flash_fwd_splitkv_kernelI23Flash_fwd_kernel_traitsILi192ELi64ELi64ELi4ELb0ELb0EN7cutlass10bfloat16_tE19Flash_kernel_traitsILi192ELi64ELi64ELi4ES3_EELb1ELb0ELb0ELb0ELb0ELb1ELb0ELb0EEEvNS_16Flash_fwd_paramsE --------------------------
	.section	.nv.shared._ZN5flash24flash_fwd_splitkv_kernelI23Flash_fwd_kernel_traitsILi192ELi64ELi64ELi4ELb0ELb0EN7cutlass10bfloat16_tE19Flash_kernel_traitsILi192ELi64ELi64ELi4ES3_EELb1ELb0ELb0ELb0ELb0ELb1ELb0ELb0EEEvNS_16Flash_fwd_paramsE,"aw",@nobits
	.sectionflags	@""
	.align	16
	.zero		1024


//--------------------- .nv.shared._ZN5flash24flash_fwd_splitkv_kernelI23Flash_fwd_kernel_traitsILi192ELi64ELi64ELi4ELb0ELb0EN7cutlass10bfloat16_tE19Flash_kernel_traitsILi192ELi64ELi64ELi4ES3_EELb1ELb0ELb0ELb0ELb0ELb0ELb0ELb1EEEvNS_16Flash_fwd_paramsE --------------------------
	.section	.nv.shared._ZN5flash24flash_fwd_splitkv_kernelI23Flash_fwd_kernel_traitsILi192ELi64ELi64ELi4ELb0ELb0EN7cutlass10bfloat16_tE19Flash_kernel_traitsILi192ELi64ELi64ELi4ES3_EELb1ELb0ELb0ELb0ELb0ELb0ELb0ELb1EEEvNS_16Flash_fwd_paramsE,"aw",@nobits
	.sectionflags	@""
	.align	16
	.zero		1024


//--------------------- .nv.shared._ZN5flash24flash_fwd_splitkv_kernelI23Flash_fwd_kernel_traitsILi192ELi64ELi64ELi4ELb0ELb0EN7cutlass10bfloat16_tE19Flash_kernel_traitsILi192ELi64ELi64ELi4ES3_EELb1ELb0ELb0ELb0ELb0ELb1ELb0ELb1EEEvNS_16Flash_fwd_paramsE --------------------------
	.section	.nv.shared._ZN5flash24flash_fwd_splitkv_kernelI23Flash_fwd_kernel_traitsILi192ELi64ELi64ELi4ELb0ELb0EN7cutlass10bfloat16_tE19Flash_kernel_traitsILi192ELi64ELi64ELi4ES3_EELb1ELb0ELb0ELb0ELb0ELb1ELb0ELb1EEEvNS_16Flash_fwd_paramsE,"aw",@nobits
	.sectionflags	@""
	.align	16
	.zero		1024


//--------------------- .nv.shared._ZN5flash24flash_fwd_splitkv_kernelI23Flash_fwd_kernel_traitsILi192ELi64ELi64ELi4ELb0ELb0EN7cutlass10bfloat16_tE19Flash_kernel_traitsILi192ELi64ELi64ELi4ES3_EELb1ELb0ELb0ELb0ELb0ELb0ELb1ELb0EEEvNS_16Flash_fwd_paramsE --------------------------
	.section	.nv.shared._ZN5flash24flash_fwd_splitkv_kernelI23Flash_fwd_kernel_traitsILi192ELi64ELi64ELi4ELb0ELb0EN7cutlass10bfloat16_tE19Flash_kernel_traitsILi192ELi64ELi64ELi4ES3_EELb1ELb0ELb0ELb0ELb0ELb0ELb1ELb0EEEvNS_16Flash_fwd_paramsE,"aw",@nobits
	.sectionflags	@""
	.align	16
	.zero		1024


//--------------------- .nv.shared._ZN5flash24flash_fwd_splitkv_kernelI23Flash_fwd_kernel_traitsILi192ELi64ELi64ELi4ELb0ELb0EN7cutlass10bfloat16_tE19Flash_kernel_traitsILi192ELi64ELi64ELi4ES3_EELb1ELb0ELb0ELb0ELb0ELb1ELb1ELb0EEEvNS_16Flash_fwd_paramsE --------------------------
	.section	.nv.shared._ZN5flash24flash_fwd_splitkv_kernelI23Flash_fwd_kernel_traitsILi192ELi64ELi64ELi4ELb0ELb0EN7cutlass10bfloat16_tE19Flash_kernel_traitsILi192ELi64ELi64ELi4ES3_EELb1ELb0ELb0ELb0ELb0ELb1ELb1ELb0EEEvNS_16Flash_fwd_paramsE,"aw",@nobits
	.sectionflags	@""
	.align	16
	.zero		1024


//--------------------- .nv.shared._ZN5flash24flash_fwd_splitkv_kernelI23Flash_fwd_kernel_traitsILi192ELi64ELi64ELi4ELb0ELb0EN7cutlass10bfloat16_tE19Flash_kernel_traitsILi192ELi64ELi64ELi4ES3_EELb1ELb0ELb0ELb0ELb0ELb0ELb1ELb1EEEvNS_16Flash_fwd_paramsE --------------------------
	.section	.nv.shared._ZN5flash24flash_fwd_splitkv_kernelI23Flash_fwd_kernel_traitsILi192ELi64ELi64ELi4ELb0ELb0EN7cutlass10bfloat16_tE19Flash_kernel_traitsILi192ELi64ELi64ELi4ES3_EELb1ELb0ELb0ELb0ELb0ELb0ELb1ELb1EEEvNS_16Flash_fwd_paramsE,"aw",@nobits
	.sectionflags	@""
	.align	16
	.zero		1024


//--------------------- .nv.shared._ZN5flash24flash_fwd_splitkv_kernelI23Flash_fwd_kernel_traitsILi192ELi64ELi64ELi4ELb0ELb0EN7cutlass10bfloat16_tE19Flash_kernel_traitsILi192ELi64ELi64ELi4ES3_EELb1ELb0ELb0ELb0ELb0ELb1ELb1ELb1EEEvNS_16Flash_fwd_paramsE --------------------------
	.section	.nv.shared._ZN5flash24flash_fwd_splitkv_kernelI23Flash_fwd_kernel_traitsILi192ELi64ELi64ELi4ELb0ELb0EN7cutlass10bfloat16_tE19Flash_kernel_traitsILi192ELi64ELi64ELi4ES3_EELb1ELb0ELb0ELb0ELb0ELb1ELb1ELb1EEEvNS_16Flash_fwd_paramsE,"aw",@nobits
	.sectionflags	@""
	.align	16
	.zero		1024


//--------------------- .nv.shared._ZN5flash24flash_fwd_splitkv_kernelI23Flash_fwd_kernel_traitsILi192ELi64ELi64ELi4ELb0ELb0EN7cutlass10bfloat16_tE19Flash_kernel_traitsILi192ELi64ELi64ELi4ES3_EELb1ELb0ELb0ELb0ELb1ELb0ELb0ELb0EEEvNS_16Flash_fwd_paramsE --------------------------
	.section	.nv.shared._ZN5flash24flash_fwd_splitkv_kernelI23Flash_fwd_kernel_traitsILi192ELi64ELi64ELi4ELb0ELb0EN7cutlass10bfloat16_tE19Flash_kernel_traitsILi192ELi64ELi64ELi4ES3_EELb1ELb0ELb0ELb0ELb1ELb0ELb0ELb0EEEvNS_16Flash_fwd_paramsE,"aw",@nobits
	.sectionflags	@""
	.align	16
	.zero		1024


//--------------------- .nv.shared._ZN5flash24flash_fwd_splitkv_kernelI23Flash_fwd_kernel_traitsILi192ELi64ELi64ELi4ELb0ELb0EN7cutlass10bfloat16_tE19Flash_kernel_traitsILi192ELi64ELi64ELi4ES3_EELb1ELb0ELb0ELb0ELb1ELb1ELb0ELb0EEEvNS_16Flash_fwd_paramsE --------------------------
	.section	.nv.shared._ZN5flash24flash_fwd_splitkv_kernelI23Flash_fwd_kernel_traitsILi192ELi64ELi64ELi4ELb0ELb0EN7cutlass10bfloat16_tE19Flash_kernel_traitsILi192ELi64ELi64ELi4ES3_EELb1ELb0ELb0ELb0ELb1ELb1ELb0ELb0EEEvNS_16Flash_fwd_paramsE,"aw",@nobits
	.sectionflags	@""
	.align	16
	.zero		1024


//--------------------- .nv.shared._ZN5flash24flash_fwd_splitkv_kernelI23Flash_fwd_kernel_traitsILi192ELi64ELi64ELi4ELb0ELb0EN7cutlass10bfloat16_tE19Flash_kernel_traitsILi192ELi64ELi64ELi4ES3_EELb1ELb0ELb1ELb0ELb0ELb0ELb0ELb0EEEvNS_16Flash_fwd_paramsE --------------------------
	.section	.nv.shared._ZN5flash24flash_fwd_splitkv_kernelI23Flash_fwd_kernel_traitsILi192ELi64ELi64ELi4ELb0ELb0EN7cutlass10bfloat16_tE19Flash_kernel_traitsILi192ELi64ELi64ELi4ES3_EELb1ELb0ELb1ELb0ELb0ELb0ELb0ELb0EEEvNS_16Flash_fwd_paramsE,"aw",@nobits
	.sectionflags	@""
	.align	16
	.zero		1024


//--------------------- .nv.shared._ZN5flash24flash_fwd_splitkv_kernelI23Flash_fwd_kernel_traitsILi192ELi64ELi64ELi4ELb0ELb0EN7cutlass10bfloat16_tE19Flash_kernel_traitsILi192ELi64ELi64ELi4ES3_EELb1ELb0ELb1ELb0ELb0ELb1ELb0ELb0EEEvNS_16Flash_fwd_paramsE --------------------------
	.section	.nv.shared._ZN5flash24flash_fwd_splitkv_kernelI23Flash_fwd_kernel_traitsILi192ELi64ELi64ELi4ELb0ELb0EN7cutlass10bfloat16_tE19Flash_kernel_traitsILi192ELi64ELi64ELi4ES3_EELb1ELb0ELb1ELb0ELb0ELb1ELb0ELb0EEEvNS_16Flash_fwd_paramsE,"aw",@nobits
	.sectionflags	@""
	.align	16
	.zero		1024


//--------------------- .nv.shared._ZN5flash24flash_fwd_splitkv_kernelI23Flash_fwd_kernel_traitsILi192ELi64ELi64ELi4ELb0ELb0EN7cutlass10bfloat16_tE19Flash_kernel_traitsILi192ELi64ELi64ELi4ES3_EELb1ELb0ELb0ELb0ELb1ELb0ELb0ELb1EEEvNS_16Flash_fwd_paramsE --------------------------
	.section	.nv.shared._ZN5flash24flash_fwd_splitkv_kernelI23Flash_fwd_kernel_traitsILi192ELi64ELi64ELi4ELb0ELb0EN7cutlass10bfloat16_tE19Flash_kernel_traitsILi192ELi64ELi64ELi4ES3_EELb1ELb0ELb0ELb0ELb1ELb0ELb0ELb1EEEvNS_16Flash_fwd_paramsE,"aw",@nobits
	.sectionflags	@""
	.align	16
	.zero		1024


//--------------------- .nv.shared._ZN5flash24flash_fwd_splitkv_kernelI23Flash_fwd_kernel_traitsILi192ELi64ELi64ELi4ELb0ELb0EN7cutlass10bfloat16_tE19Flash_kernel_traitsILi192ELi64ELi64ELi4ES3_EELb1ELb0ELb0ELb0ELb1ELb1ELb0ELb1EEEvNS_16Flash_fwd_paramsE --------------------------
	.section	.nv.shared._ZN5flash24flash_fwd_splitkv_kernelI23Flash_fwd_kernel_traitsILi192ELi64ELi64ELi4ELb0ELb0EN7cutlass10bfloat16_tE19Flash_kernel_traitsILi192ELi64ELi64ELi4ES3_EELb1ELb0ELb0ELb0ELb1ELb1ELb0ELb1EEEvNS_16Flash_fwd_paramsE,"aw",@nobits
	.sectionflags	@""
	.align	16
	.zero		1024


//--------------------- .nv.shared._ZN5flash24flash_fwd_splitkv_kernelI23Flash_fwd_kernel_traitsILi192ELi64ELi64ELi4ELb0ELb0EN7cutlass10bfloat16_tE19Flash_kernel_traitsILi192ELi64ELi64ELi4ES3_EELb1ELb0ELb1ELb0ELb0ELb0ELb0ELb1EEEvNS_16Flash_fwd_paramsE --------------------------
	.section	.nv.shared._ZN5flash24flash_fwd_splitkv_kernelI23Flash_fwd_kernel_traitsILi192ELi64ELi64ELi4ELb0ELb0EN7cutlass10bfloat16_tE19Flash_kernel_traitsILi192ELi64ELi64ELi4ES3_EELb1ELb0ELb1ELb0ELb0ELb0ELb0ELb1EEEvNS_16Flash_fwd_paramsE,"aw",@nobits
	.sectionflags	@""
	.align	16
	.zero		1024


//--------------------- .nv.shared._ZN5flash24flash_fwd_splitkv_kernelI23Flash_fwd_kernel_traitsILi192ELi64ELi64ELi4ELb0ELb0EN7cutlass10bfloat16_tE19Flash_kernel_traitsILi192ELi64ELi64ELi4ES3_EELb1ELb0ELb1ELb0ELb0ELb1ELb0ELb1EEEvNS_16Flash_fwd_paramsE --------------------------
	.section	.nv.shared._ZN5flash24flash_fwd_splitkv_kernelI23Flash_fwd_kernel_traitsILi192ELi64ELi64ELi4ELb0ELb0EN7cutlass10bfloat16_tE19Flash_kernel_traitsILi192ELi64ELi64ELi4ES3_EELb1ELb0ELb1ELb0ELb0ELb1ELb0ELb1EEEvNS_16Flash_fwd_paramsE,"aw",@nobits
	.sectionflags	@""
	.align	16
	.zero		1024


//--------------------- .nv.shared._ZN5flash24flash_fwd_splitkv_kernelI23Flash_fwd_kernel_traitsILi192ELi64ELi64ELi4ELb0ELb0EN7cutlass10bfloat16_tE19Flash_kernel_traitsILi192ELi64ELi64ELi4ES3_EELb1ELb0ELb0ELb0ELb1ELb0ELb1ELb0EEEvNS_16Flash_fwd_paramsE --------------------------
	.section	.nv.shared._ZN5flash24flash_fwd_splitkv_kernelI23Flash_fwd_kernel_traitsILi192ELi64ELi64ELi4ELb0ELb0EN7cutlass10bfloat16_tE19Flash_kernel_traitsILi192ELi64ELi64ELi4ES3_EELb1ELb0ELb0ELb0ELb1ELb0ELb1ELb0EEEvNS_16Flash_fwd_paramsE,"aw",@nobits
	.sectionflags	@""
	.align	16
	.zero		1024


//--------------------- .nv.shared._ZN5flash24flash_fwd_splitkv_kernelI23Flash_fwd_kernel_traitsILi192ELi64ELi64ELi4ELb0ELb0EN7cutlass10bfloat16_tE19Flash_kernel_traitsILi192ELi64ELi64ELi4ES3_EELb1ELb0ELb0ELb0ELb1ELb1ELb1ELb0EEEvNS_16Flash_fwd_paramsE --------------------------
	.section	.nv.shared._ZN5flash24flash_fwd_splitkv_kernelI23Flash_fwd_kernel_traitsILi192ELi64ELi64ELi4ELb0ELb0EN7cutlass10bfloat16_tE19Flash_kernel_traitsILi192ELi64ELi64ELi4ES3_EELb1ELb0ELb0ELb0ELb1ELb1ELb1ELb0EEEvNS_16Flash_fwd_paramsE,"aw",@nobits
	.sectionflags	@""
	.align	16
	.zero		1024


//--------------------- .nv.shared._ZN5flash24flash_fwd_splitkv_kernelI23Flash_fwd_kernel_traitsILi192ELi64ELi64ELi4ELb0ELb0EN7cutlass10bfloat16_tE19Flash_kernel_traitsILi192ELi64ELi64ELi4ES3_EELb1ELb0ELb1ELb0ELb0ELb0ELb1ELb0EEEvNS_16Flash_fwd_paramsE --------------------------
	.section	.nv.shared._ZN5flash24flash_fwd_splitkv_kernelI23Flash_fwd_kernel_traitsILi192ELi64ELi64ELi4ELb0ELb0EN7cutlass10bfloat16_tE19Flash_kernel_traitsILi192ELi64ELi64ELi4ES3_EELb1ELb0ELb1ELb0ELb0ELb0ELb1ELb0EEEvNS_16Flash_fwd_paramsE,"aw",@nobits
	.sectionflags	@""
	.align	16
	.zero		1024


//--------------------- .nv.shared._ZN5flash24flash_fwd_splitkv_kernelI23Flash_fwd_kernel_traitsILi192ELi64ELi64ELi4ELb0ELb0EN7cutlass10bfloat16_tE19Flash_kernel_traitsILi192ELi64ELi64ELi4ES3_EELb1ELb0ELb1ELb0ELb0ELb1ELb1ELb0EEEvNS_16Flash_fwd_paramsE --------------------------
	.section	.nv.shared._ZN5flash24flash_fwd_splitkv_kernelI23Flash_fwd_kernel_traitsILi192ELi64ELi64ELi4ELb0ELb0EN7cutlass10bfloat16_tE19Flash_kernel_traitsILi192ELi64ELi64ELi4ES3_EELb1ELb0ELb1ELb0ELb0ELb1ELb1ELb0EEEvNS_16Flash_fwd_paramsE,"aw",@nobits
	.sectionflags	@""
	.align	16
	.zero		1024


//--------------------- .nv.shared._ZN5flash24flash_fwd_splitkv_kernelI23Flash_fwd_kernel_traitsILi192ELi64ELi64ELi4ELb0ELb0EN7cutlass10bfloat16_tE19Flash_kernel_traitsILi192ELi64ELi64ELi4ES3_EELb1ELb0ELb0ELb0ELb1ELb0ELb1ELb1EEEvNS_16Flash_fwd_paramsE --------------------------
	.section	.nv.shared._ZN5flash24flash_fwd_splitkv_kernelI23Flash_fwd_kernel_traitsILi192ELi64ELi64ELi4ELb0ELb0EN7cutlass10bfloat16_tE19Flash_kernel_traitsILi192ELi64ELi64ELi4ES3_EELb1ELb0ELb0ELb0ELb1ELb0ELb1ELb1EEEvNS_16Flash_fwd_paramsE,"aw",@nobits
	.sectionflags	@""
	.align	16
	.zero		1024


//--------------------- .nv.shared._ZN5flash24flash_fwd_splitkv_kernelI23Flash_fwd_kernel_traitsILi192ELi64ELi64ELi4ELb0ELb0EN7cutlass10bfloat16_tE19Flash_kernel_traitsILi192ELi64ELi64ELi4ES3_EELb1ELb0ELb0ELb0ELb1ELb1ELb1ELb1EEEvNS_16Flash_fwd_paramsE --------------------------
	.section	.nv.shared._ZN5flash24flash_fwd_splitkv_kernelI23Flash_fwd_kernel_traitsILi192ELi64ELi64ELi4ELb0ELb0EN7cutlass10bfloat16_tE19Flash_kernel_traitsILi192ELi64ELi64ELi4ES3_EELb1ELb0ELb0ELb0ELb1ELb1ELb1ELb1EEEvNS_16Flash_fwd_paramsE,"aw",@nobits
	.sectionflags	@""
	.align	16
	.zero		1024


//--------------------- .nv.shared._ZN5flash24flash_fwd_splitkv_kernelI23Flash_fwd_kernel_traitsILi192ELi64ELi64ELi4ELb0ELb0EN7cutlass10bfloat16_tE19Flash_kernel_traitsILi192ELi64ELi64ELi4ES3_EELb1ELb0ELb1ELb0ELb0ELb0ELb1ELb1EEEvNS_16Flash_fwd_paramsE --------------------------
	.section	.nv.shared._ZN5flash24flash_fwd_splitkv_kernelI23Flash_fwd_kernel_traitsILi192ELi64ELi64ELi4ELb0ELb0EN7cutlass10bfloat16_tE19Flash_kernel_traitsILi192ELi64ELi64ELi4ES3_EELb1ELb0ELb1ELb0ELb0ELb0ELb1ELb1EEEvNS_16Flash_fwd_paramsE,"aw",@nobits
	.sectionflags	@""
	.align	16
	.zero		1024


//--------------------- .nv.shared._ZN5flash24flash_fwd_splitkv_kernelI23Flash_fwd_kernel_traitsILi192ELi64ELi64ELi4ELb0ELb0EN7cutlass10bfloat16_tE19Flash_kernel_traitsILi192ELi64ELi64ELi4ES3_EELb1ELb0ELb1ELb0ELb0ELb1ELb1ELb1EEEvNS_16Flash_fwd_paramsE --------------------------
	.section	.nv.shared._ZN5flash24flash_fwd_splitkv_kernelI23Flash_fwd_kernel_traitsILi192ELi64ELi64ELi4ELb0ELb0EN7cutlass10bfloat16_tE19Flash_kernel_traitsILi192ELi64ELi64ELi4ES3_EELb1ELb0ELb1ELb0ELb0ELb1ELb1ELb1EEEvNS_16Flash_fwd_paramsE,"aw",@nobits
	.sectionflags	@""
	.align	16
	.zero		1024


//--------------------- .nv.constant0._ZN5flash32flash_fwd_splitkv_combine_kernelI23Flash_fwd_kernel_traitsILi192ELi64ELi64ELi4ELb0ELb0EN7cutlass10bfloat16_tE19Flash_kernel_traitsILi192ELi64ELi64ELi4ES3_EELi8ELi7ELb0EEEvNS_16Flash_fwd_paramsE --------------------------
	.section	.nv.constant0._ZN5flash32flash_fwd_splitkv_combine_kernelI23Flash_fwd_kernel_traitsILi192ELi64ELi64ELi4ELb0ELb0EN7cutlass10bfloat16_tE19Flash_kernel_traitsILi192ELi64ELi64ELi4ES3_EELi8ELi7ELb0EEEvNS_16Flash_fwd_paramsE,"a",@progbits
	.sectionflags	@""
	.align	4
.nv.constant0._ZN5flash32flash_fwd_splitkv_combine_kernelI23Flash_fwd_kernel_traitsILi192ELi64ELi64ELi4ELb0ELb0EN7cutlass10bfloat16_tE19Flash_kernel_traitsILi192ELi64ELi64ELi4ES3_EELi8ELi7ELb0EEEvNS_16Flash_fwd_paramsE:
	.zero		1360


//--------------------- .nv.constant0._ZN5flash32flash_fwd_splitkv_combine_kernelI23Flash_fwd_kernel_traitsILi192ELi64ELi64ELi4ELb0ELb0EN7cutlass10bfloat16_tE19Flash_kernel_traitsILi192ELi64ELi64ELi4ES3_EELi8ELi6ELb0EEEvNS_16Flash_fwd_paramsE --------------------------
	.section	.nv.constant0._ZN5flash32flash_fwd_splitkv_combine_kernelI23Flash_fwd_kernel_traitsILi192ELi64ELi64ELi4ELb0ELb0EN7cutlass10bfloat16_tE19Flash_kernel_traitsILi192ELi64ELi64ELi4ES3_EELi8ELi6ELb0EEEvNS_16Flash_fwd_paramsE,"a",@progbits
	.sectionflags	@""
	.align	4
.nv.constant0._ZN5flash32flash_fwd_splitkv_combine_kernelI23Flash_fwd_kernel_traitsILi192ELi64ELi64ELi4ELb0ELb0EN7cutlass10bfloat16_tE19Flash_kernel_traitsILi192ELi64ELi64ELi4ES3_EELi8ELi6ELb0EEEvNS_16Flash_fwd_paramsE:
	.zero		1360


//--------------------- .nv.constant0._ZN5flash32flash_fwd_splitkv_combine_kernelI23Flash_fwd_kernel_traitsILi192ELi64ELi64ELi4ELb0ELb0EN7cutlass10bfloat16_tE19Flash_kernel_traitsILi192ELi64ELi64ELi4ES3_EELi8ELi5ELb0EEEvNS_16Flash_fwd_paramsE --------------------------
	.section	.nv.constant0._ZN5flash32flash_fwd_splitkv_combine_kernelI23Flash_fwd_kernel_traitsILi192ELi64ELi64ELi4ELb0ELb0EN7cutlass10bfloat16_tE19Flash_kernel_traitsILi192ELi64ELi64ELi4ES3_EELi8ELi5ELb0EEEvNS_16Flash_fwd_paramsE,"a",@progbits
	.sectionflags	@""
	.align	4
.nv.constant0._ZN5flash32flash_fwd_splitkv_combine_kernelI23Flash_fwd_kernel_traitsILi192ELi64ELi64ELi4ELb0ELb0EN7cutlass10bfloat16_tE19Flash_kernel_traitsILi192ELi64ELi64ELi4ES3_EELi8ELi5ELb0EEEvNS_16Flash_fwd_paramsE:
	.zero		1360


//--------------------- .nv.constant0._ZN5flash32flash_fwd_splitkv_combine_kernelI23Flash_fwd_kernel_traitsILi192ELi64ELi64ELi4ELb0ELb0EN7cutlass10bfloat16_tE19Flash_kernel_traitsILi192ELi64ELi64ELi4ES3_EELi8ELi4ELb0EEEvNS_16Flash_fwd_paramsE --------------------------
	.section	.nv.constant0._ZN5flash32flash_fwd_splitkv_combine_kernelI23Flash_fwd_kernel_traitsILi192ELi64ELi64ELi4ELb0ELb0EN7cutlass10bfloat16_tE19Flash_kernel_traitsILi192ELi64ELi64ELi4ES3_EELi8ELi4ELb0EEEvNS_16Flash_fwd_paramsE,"a",@progbits
	.sectionflags	@""
	.align	4
.nv.constant0._ZN5flash32flash_fwd_splitkv_combine_kernelI23Flash_fwd_kernel_traitsILi192ELi64ELi64ELi4ELb0ELb0EN7cutlass10bfloat16_tE19Flash_kernel_traitsILi192ELi64ELi64ELi4ES3_EELi8ELi4ELb0EEEvNS_16Flash_fwd_paramsE:
	.zero		1360


//--------------------- .nv.constant0._ZN5flash32flash_fwd_splitkv_combine_kernelI23Flash_fwd_kernel_traitsILi192ELi64ELi64ELi4ELb0ELb0EN7cutlass10bfloat16_tE19Flash_kernel_traitsILi192ELi64ELi64ELi4ES3_EELi8ELi3ELb0EEEvNS_16Flash_fwd_paramsE --------------------------
	.section	.nv.constant0._ZN5flash32flash_fwd_splitkv_combine_kernelI23Flash_fwd_kernel_traitsILi192ELi64ELi64ELi4ELb0ELb0EN7cutlass10bfloat16_tE19Flash_kernel_traitsILi192ELi64ELi64ELi4ES3_EELi8ELi3ELb0EEEvNS_16Flash_fwd_paramsE,"a",@progbits
	.sectionflags	@""
	.align	4
.nv.constant0._ZN5flash32flash_fwd_splitkv_combine_kernelI23Flash_fwd_kernel_traitsILi192ELi64ELi64ELi4ELb0ELb0EN7cutlass10bfloat16_tE19Flash_kernel_traitsILi192ELi64ELi64ELi4ES3_EELi8ELi3ELb0EEEvNS_16Flash_fwd_paramsE:
	.zero		1360


//--------------------- .nv.constant0._ZN5flash32flash_fwd_splitkv_combine_kernelI23Flash_fwd_kernel_traitsILi192ELi64ELi64ELi4ELb0ELb0EN7cutlass10bfloat16_tE19Flash_kernel_traitsILi192ELi64ELi64ELi4ES3_EELi8ELi2ELb0EEEvNS_16Flash_fwd_paramsE --------------------------
	.section	.nv.constant0._ZN5flash32flash_fwd_splitkv_combine_kernelI23Flash_fwd_kernel_traitsILi192ELi64ELi64ELi4ELb0ELb0EN7cutlass10bfloat16_tE19Flash_kernel_traitsILi192ELi64ELi64ELi4ES3_EELi8ELi2ELb0EEEvNS_16Flash_fwd_paramsE,"a",@progbits
	.sectionflags	@""
	.align	4
.nv.constant0._ZN5flash32flash_fwd_splitkv_combine_kernelI23Flash_fwd_kernel_traitsILi192ELi64ELi64ELi4ELb0ELb0EN7cutlass10bfloat16_tE19Flash_kernel_traitsILi192ELi64ELi64ELi4ES3_EELi8ELi2ELb0EEEvNS_16Flash_fwd_paramsE:
	.zero		1360


//--------------------- .nv.constant0._ZN5flash32flash_fwd_splitkv_combine_kernelI23Flash_fwd_kernel_traitsILi192ELi64ELi64ELi4ELb0ELb0EN7cutlass10bfloat16_tE19Flash_kernel_traitsILi192ELi64ELi64ELi4ES3_EELi8ELi1ELb0EEEvNS_16Flash_fwd_paramsE --------------------------
	.section	.nv.constant0._ZN5flash32flash_fwd_splitkv_combine_kernelI23Flash_fwd_kernel_traitsILi192ELi64ELi64ELi4ELb0ELb0EN7cutlass10bfloat16_tE19Flash_kernel_traitsILi192ELi64ELi64ELi4ES3_EELi8ELi1ELb0EEEvNS_16Flash_fwd_paramsE,"a",@progbits
	.sectionflags	@""
	.align	4
.nv.constant0._ZN5flash32flash_fwd_splitkv_combine_kernelI23Flash_fwd_kernel_traitsILi192ELi64ELi64ELi4ELb0ELb0EN7cutlass10bfloat16_tE19Flash_kernel_traitsILi192ELi64ELi64ELi4ES3_EELi8ELi1ELb0EEEvNS_16Flash_fwd_paramsE:
	.zero		1360


//--------------------- .nv.constant0._ZN5flash32flash_fwd_splitkv_combine_kernelI23Flash_fwd_kernel_traitsILi192ELi64ELi64ELi4ELb0ELb0EN7cutlass10bfloat16_tE19Flash_kernel_traitsILi192ELi64ELi64ELi4ES3_EELi8ELi7ELb1EEEvNS_16Flash_fwd_paramsE --------------------------
	.section	.nv.constant0._ZN5flash32flash_fwd_splitkv_combine_kernelI23Flash_fwd_kernel_traitsILi192ELi64ELi64ELi4ELb0ELb0EN7cutlass10bfloat16_tE19Flash_kernel_traitsILi192ELi64ELi64ELi4ES3_EELi8ELi7ELb1EEEvNS_16Flash_fwd_paramsE,"a",@progbits
	.sectionflags	@""
	.align	4
.nv.constant0._ZN5flash32flash_fwd_splitkv_combine_kernelI23Flash_fwd_kernel_traitsILi192ELi64ELi64ELi4ELb0ELb0EN7cutlass10bfloat16_tE19Flash_kernel_traitsILi192ELi64ELi64ELi4ES3_EELi8ELi7ELb1EEEvNS_16Flash_fwd_paramsE:
	.zero		1360


//--------------------- .nv.constant0._ZN5flash32flash_fwd_splitkv_combine_kernelI23Flash_fwd_kernel_traitsILi192ELi64ELi64ELi4ELb0ELb0EN7cutlass10bfloat16_tE19Flash_kernel_traitsILi192ELi64ELi64ELi4ES3_EELi8ELi6ELb1EEEvNS_16Flash_fwd_paramsE --------------------------
	.section	.nv.constant0._ZN5flash32flash_fwd_splitkv_combine_kernelI23Flash_fwd_kernel_traitsILi192ELi64ELi64ELi4ELb0ELb0EN7cutlass10bfloat16_tE19Flash_kernel_traitsILi192ELi64ELi64ELi4ES3_EELi8ELi6ELb1EEEvNS_16Flash_fwd_paramsE,"a",@progbits
	.sectionflags	@""
	.align	4
.nv.constant0._ZN5flash32flash_fwd_splitkv_combine_kernelI23Flash_fwd_kernel_traitsILi192ELi64ELi64ELi4ELb0ELb0EN7cutlass10bfloat16_tE19Flash_kernel_traitsILi192ELi64ELi64ELi4ES3_EELi8ELi6ELb1EEEvNS_16Flash_fwd_paramsE:
	.zero		1360


//--------------------- .nv.constant0._ZN5flash32flash_fwd_splitkv_combine_kernelI23Flash_fwd_kernel_traitsILi192ELi64ELi64ELi4ELb0ELb0EN7cutlass10bfloat16_tE19Flash_kernel_traitsILi192ELi64ELi64ELi4ES3_EELi8ELi5ELb1EEEvNS_16Flash_fwd_paramsE --------------------------
	.section	.nv.constant0._ZN5flash32flash_fwd_splitkv_combine_kernelI23Flash_fwd_kernel_traitsILi192ELi64ELi64ELi4ELb0ELb0EN7cutlass10bfloat16_tE19Flash_kernel_traitsILi192ELi64ELi64ELi4ES3_EELi8ELi5ELb1EEEvNS_16Flash_fwd_paramsE,"a",@progbits
	.sectionflags	@""
	.align	4
.nv.constant0._ZN5flash32flash_fwd_splitkv_combine_kernelI23Flash_fwd_kernel_traitsILi192ELi64ELi64ELi4ELb0ELb0EN7cutlass10bfloat16_tE19Flash_kernel_traitsILi192ELi64ELi64ELi4ES3_EELi8ELi5ELb1EEEvNS_16Flash_fwd_paramsE:
	.zero		1360


//--------------------- .nv.constant0._ZN5flash32flash_fwd_splitkv_combine_kernelI23Flash_fwd_kernel_traitsILi192ELi64ELi64ELi4ELb0ELb0EN7cutlass10bfloat16_tE19Flash_kernel_traitsILi192ELi64ELi64ELi4ES3_EELi8ELi4ELb1EEEvNS_16Flash_fwd_paramsE --------------------------
	.section	.nv.constant0._ZN5flash32flash_fwd_splitkv_combine_kernelI23Flash_fwd_kernel_traitsILi192ELi64ELi64ELi4ELb0ELb0EN7cutlass10bfloat16_tE19Flash_kernel_traitsILi192ELi64ELi64ELi4ES3_EELi8ELi4ELb1EEEvNS_16Flash_fwd_paramsE,"a",@progbits
	.sectionflags	@""
	.align	4
.nv.constant0._ZN5flash32flash_fwd_splitkv_combine_kernelI23Flash_fwd_kernel_traitsILi192ELi64ELi64ELi4ELb0ELb0EN7cutlass10bfloat16_tE19Flash_kernel_traitsILi192ELi64ELi64ELi4ES3_EELi8ELi4ELb1EEEvNS_16Flash_fwd_paramsE:
	.zero		1360


//--------------------- .nv.constant0._ZN5flash32flash_fwd_splitkv_combine_kernelI23Flash_fwd_kernel_traitsILi192ELi64ELi64ELi4ELb0ELb0EN7cutlass10bfloat16_tE19Flash_kernel_traitsILi192ELi64ELi64ELi4ES3_EELi8ELi3ELb1EEEvNS_16Flash_fwd_paramsE --------------------------
	.section	.nv.constant0._ZN5flash32flash_fwd_splitkv_combine_kernelI23Flash_fwd_kernel_traitsILi192ELi64ELi64ELi4ELb0ELb0EN7cutlass10bfloat16_tE19Flash_kernel_traitsILi192ELi64ELi64ELi4ES3_EELi8ELi3ELb1EEEvNS_16Flash_fwd_paramsE,"a",@progbits
	.sectionflags	@""
	.align	4
.nv.constant0._ZN5flash32flash_fwd_splitkv_combine_kernelI23Flash_fwd_kernel_traitsILi192ELi64ELi64ELi4ELb0ELb0EN7cutlass10bfloat16_tE19Flash_kernel_traitsILi192ELi64ELi64ELi4ES3_EELi8ELi3ELb1EEEvNS_16Flash_fwd_paramsE:
	.zero		1360


//--------------------- .nv.constant0._ZN5flash32flash_fwd_splitkv_combine_kernelI23Flash_fwd_kernel_traitsILi192ELi64ELi64ELi4ELb0ELb0EN7cutlass10bfloat16_tE19Flash_kernel_traitsILi192ELi64ELi64ELi4ES3_EELi8ELi2ELb1EEEvNS_16Flash_fwd_paramsE --------------------------
	.section	.nv.constant0._ZN5flash32flash_fwd_splitkv_combine_kernelI23Flash_fwd_kernel_traitsILi192ELi64ELi64ELi4ELb0ELb0EN7cutlass10bfloat16_tE19Flash_kernel_traitsILi192ELi64ELi64ELi4ES3_EELi8ELi2ELb1EEEvNS_16Flash_fwd_paramsE,"a",@progbits
	.sectionflags	@""
	.align	4
.nv.constant0._ZN5flash32flash_fwd_splitkv_combine_kernelI23Flash_fwd_kernel_traitsILi192ELi64ELi64ELi4ELb0ELb0EN7cutlass10bfloat16_tE19Flash_kernel_traitsILi192ELi64ELi64ELi4ES3_EELi8ELi2ELb1EEEvNS_16Flash_fwd_paramsE:
	.zero		1360


//--------------------- .nv.constant0._ZN5flash32flash_fwd_splitkv_combine_kernelI23Flash_fwd_kernel_traitsILi192ELi64ELi64ELi4ELb0ELb0EN7cutlass10bfloat16_tE19Flash_kernel_traitsILi192ELi64ELi64ELi4ES3_EELi8ELi1ELb1EEEvNS_16Flash_fwd_paramsE --------------------------
	.section	.nv.constant0._ZN5flash32flash_fwd_splitkv_combine_kernelI23Flash_fwd_kernel_traitsILi192ELi64ELi64ELi4ELb0ELb0EN7cutlass10bfloat16_tE19Flash_kernel_traitsILi192ELi64ELi64ELi4ES3_EELi8ELi1ELb1EEEvNS_16Flash_fwd_paramsE,"a",@progbits
	.sectionflags	@""
	.align	4
.nv.constant0._ZN5flash32flash_fwd_splitkv_combine_kernelI23Flash_fwd_kernel_traitsILi192ELi64ELi64ELi4ELb0ELb0EN7cutlass10bfloat16_tE19Flash_kernel_traitsILi192ELi64ELi64ELi4ES3_EELi8ELi1ELb1EEEvNS_16Flash_fwd_paramsE:
	.zero		1360


//--------------------- .nv.constant0._ZN5flash24flash_fwd_splitkv_kernelI23Flash_fwd_kernel_traitsILi192ELi64ELi64ELi4ELb0ELb0EN7cutlass10bfloat16_tE19Flash_kernel_traitsILi192ELi64ELi64ELi4ES3_EELb1ELb0ELb0ELb0ELb0ELb0ELb0ELb0EEEvNS_16Flash_fwd_paramsE --------------------------
	.section	.nv.constant0._ZN5flash24flash_fwd_splitkv_kernelI23Flash_fwd_kernel_traitsILi192ELi64ELi64ELi4ELb0ELb0EN7cutlass10bfloat16_tE19Flash_kernel_traitsILi192ELi64ELi64ELi4ES3_EELb1ELb0ELb0ELb0ELb0ELb0ELb0ELb0EEEvNS_16Flash_fwd_paramsE,"a",@progbits
	.sectionflags	@""
	.align	4
.nv.constant0._ZN5flash24flash_fwd_splitkv_kernelI23Flash_fwd_kernel_traitsILi192ELi64ELi64ELi4ELb0ELb0EN7cutlass10bfloat16_tE19Flash_kernel_traitsILi192ELi64ELi64ELi4ES3_EELb1ELb0ELb0ELb0ELb0ELb0ELb0ELb0EEEvNS_16Flash_fwd_paramsE:
	.zero		1360


//--------------------- .nv.constant0._ZN5flash24flash_fwd_splitkv_kernelI23Flash_fwd_kernel_traitsILi192ELi64ELi64ELi4ELb0ELb0EN7cutlass10bfloat16_tE19Flash_kernel_traitsILi192ELi64ELi64ELi4ES3_EELb1ELb0ELb0ELb0ELb0ELb1ELb0ELb0EEEvNS_16Flash_fwd_paramsE --------------------------
	.section	.nv.constant0._ZN5flash24flash_fwd_splitkv_kernelI23Flash_fwd_kernel_traitsILi192ELi64ELi64ELi4ELb0ELb0EN7cutlass10bfloat16_tE19Flash_kernel_traitsILi192ELi64ELi64ELi4ES3_EELb1ELb0ELb0ELb0ELb0ELb1ELb0ELb0EEEvNS_16Flash_fwd_paramsE,"a",@progbits
	.sectionflags	@""
	.align	4
.nv.constant0._ZN5flash24flash_fwd_splitkv_kernelI23Flash_fwd_kernel_traitsILi192ELi64ELi64ELi4ELb0ELb0EN7cutlass10bfloat16_tE19Flash_kernel_traitsILi192ELi64ELi64ELi4ES3_EELb1ELb0ELb0ELb0ELb0ELb1ELb0ELb0EEEvNS_16Flash_fwd_paramsE:
	.zero		1360


//--------------------- .nv.constant0._ZN5flash24flash_fwd_splitkv_kernelI23Flash_fwd_kernel_traitsILi192ELi64ELi64ELi4ELb0ELb0EN7cutlass10bfloat16_tE19Flash_kernel_traitsILi192ELi64ELi64ELi4ES3_EELb1ELb0ELb0ELb0ELb0ELb0ELb0ELb1EEEvNS_16Flash_fwd_paramsE --------------------------
	.section	.nv.constant0._ZN5flash24flash_fwd_splitkv_kernelI23Flash_fwd_kernel_traitsILi192ELi64ELi64ELi4ELb0ELb0EN7cutlass10bfloat16_tE19Flash_kernel_traitsILi192ELi64ELi64ELi4ES3_EELb1ELb0ELb0ELb0ELb0ELb0ELb0ELb1EEEvNS_16Flash_fwd_paramsE,"a",@progbits
	.sectionflags	@""
	.align	4
.nv.constant0._ZN5flash24flash_fwd_splitkv_kernelI23Flash_fwd_kernel_traitsILi192ELi64ELi64ELi4ELb0ELb0EN7cutlass10bfloat16_tE19Flash_kernel_traitsILi192ELi64ELi64ELi4ES3_EELb1ELb0ELb0ELb0ELb0ELb0ELb0ELb1EEEvNS_16Flash_fwd_paramsE:
	.zero		1360


//--------------------- .nv.constant0._ZN5flash24flash_fwd_splitkv_kernelI23Flash_fwd_kernel_traitsILi192ELi64ELi64ELi4ELb0ELb0EN7cutlass10bfloat16_tE19Flash_kernel_traitsILi192ELi64ELi64ELi4ES3_EELb1ELb0ELb0ELb0ELb0ELb1ELb0ELb1EEEvNS_16Flash_fwd_paramsE --------------------------
	.section	.nv.constant0._ZN5flash24flash_fwd_splitkv_kernelI23Flash_fwd_kernel_traitsILi192ELi64ELi64ELi4ELb0ELb0EN7cutlass10bfloat16_tE19Flash_kernel_traitsILi192ELi64ELi64ELi4ES3_EELb1ELb0ELb0ELb0ELb0ELb1ELb0ELb1EEEvNS_16Flash_fwd_paramsE,"a",@progbits
	.sectionflags	@""
	.align	4
.nv.constant0._ZN5flash24flash_fwd_splitkv_kernelI23Flash_fwd_kernel_traitsILi192ELi64ELi64ELi4ELb0ELb0EN7cutlass10bfloat16_tE19Flash_kernel_traitsILi192ELi64ELi64ELi4ES3_EELb1ELb0ELb0ELb0ELb0ELb1ELb0ELb1EEEvNS_16Flash_fwd_paramsE:
	.zero		1360


//--------------------- .nv.constant0._ZN5flash24flash_fwd_splitkv_kernelI23Flash_fwd_kernel_traitsILi192ELi64ELi64ELi4ELb0ELb0EN7cutlass10bfloat16_tE19Flash_kernel_traitsILi192ELi64ELi64ELi4ES3_EELb1ELb0ELb0ELb0ELb0ELb0ELb1ELb0EEEvNS_16Flash_fwd_paramsE --------------------------
	.section	.nv.constant0._ZN5flash24flash_fwd_splitkv_kernelI23Flash_fwd_kernel_traitsILi192ELi64ELi64ELi4ELb0ELb0EN7cutlass10bfloat16_tE19Flash_kernel_traitsILi192ELi64ELi64ELi4ES3_EELb1ELb0ELb0ELb0ELb0ELb0ELb1ELb0EEEvNS_16Flash_fwd_paramsE,"a",@progbits
	.sectionflags	@""
	.align	4
.nv.constant0._ZN5flash24flash_fwd_splitkv_kernelI23Flash_fwd_kernel_traitsILi192ELi64ELi64ELi4ELb0ELb0EN7cutlass10bfloat16_tE19Flash_kernel_traitsILi192ELi64ELi64ELi4ES3_EELb1ELb0ELb0ELb0ELb0ELb0ELb1ELb0EEEvNS_16Flash_fwd_paramsE:
	.zero		1360


//--------------------- .nv.constant0._ZN5flash24flash_fwd_splitkv_kernelI23Flash_fwd_kernel_traitsILi192ELi64ELi64ELi4ELb0ELb0EN7cutlass10bfloat16_tE19Flash_kernel_traitsILi192ELi64ELi64ELi4ES3_EELb1ELb0ELb0ELb0ELb0ELb1ELb1ELb0EEEvNS_16Flash_fwd_paramsE --------------------------
	.section	.nv.constant0._ZN5flash24flash_fwd_splitkv_kernelI23Flash_fwd_kernel_traitsILi192ELi64ELi64ELi4ELb0ELb0EN7cutlass10bfloat16_tE19Flash_kernel_traitsILi192ELi64ELi64ELi4ES3_EELb1ELb0ELb0ELb0ELb0ELb1ELb1ELb0EEEvNS_16Flash_fwd_paramsE,"a",@progbits
	.sectionflags	@""
	.align	4
.nv.constant0._ZN5flash24flash_fwd_splitkv_kernelI23Flash_fwd_kernel_traitsILi192ELi64ELi64ELi4ELb0ELb0EN7cutlass10bfloat16_tE19Flash_kernel_traitsILi192ELi64ELi64ELi4ES3_EELb1ELb0ELb0ELb0ELb0ELb1ELb1ELb0EEEvNS_16Flash_fwd_paramsE:
	.zero		1360


//--------------------- .nv.constant0._ZN5flash24flash_fwd_splitkv_kernelI23Flash_fwd_kernel_traitsILi192ELi64ELi64ELi4ELb0ELb0EN7cutlass10bfloat16_tE19Flash_kernel_traitsILi192ELi64ELi64ELi4ES3_EELb1ELb0ELb0ELb0ELb0ELb0ELb1ELb1EEEvNS_16Flash_fwd_paramsE --------------------------
	.section	.nv.constant0._ZN5flash24flash_fwd_splitkv_kernelI23Flash_fwd_kernel_traitsILi192ELi64ELi64ELi4ELb0ELb0EN7cutlass10bfloat16_tE19Flash_kernel_traitsILi192ELi64ELi64ELi4ES3_EELb1ELb0ELb0ELb0ELb0ELb0ELb1ELb1EEEvNS_16Flash_fwd_paramsE,"a",@progbits
	.sectionflags	@""
	.align	4
.nv.constant0._ZN5flash24flash_fwd_splitkv_kernelI23Flash_fwd_kernel_traitsILi192ELi64ELi64ELi4ELb0ELb0EN7cutlass10bfloat16_tE19Flash_kernel_traitsILi192ELi64ELi64ELi4ES3_EELb1ELb0ELb0ELb0ELb0ELb0ELb1ELb1EEEvNS_16Flash_fwd_paramsE:
	.zero		1360


//--------------------- .nv.constant0._ZN5flash24flash_fwd_splitkv_kernelI23Flash_fwd_kernel_traitsILi192ELi64ELi64ELi4ELb0ELb0EN7cutlass10bfloat16_tE19Flash_kernel_traitsILi192ELi64ELi64ELi4ES3_EELb1ELb0ELb0ELb0ELb0ELb1ELb1ELb1EEEvNS_16Flash_fwd_paramsE --------------------------
	.section	.nv.constant0._ZN5flash24flash_fwd_splitkv_kernelI23Flash_fwd_kernel_traitsILi192ELi64ELi64ELi4ELb0ELb0EN7cutlass10bfloat16_tE19Flash_kernel_traitsILi192ELi64ELi64ELi4ES3_EELb1ELb0ELb0ELb0ELb0ELb1ELb1ELb1EEEvNS_16Flash_fwd_paramsE,"a",@progbits
	.sectionflags	@""
	.align	4
.nv.constant0._ZN5flash24flash_fwd_splitkv_kernelI23Flash_fwd_kernel_traitsILi192ELi64ELi64ELi4ELb0ELb0EN7cutlass10bfloat16_tE19Flash_kernel_traitsILi192ELi64ELi64ELi4ES3_EELb1ELb0ELb0ELb0ELb0ELb1ELb1ELb1EEEvNS_16Flash_fwd_paramsE:
	.zero		1360


//--------------------- .nv.constant0._ZN5flash24flash_fwd_splitkv_kernelI23Flash_fwd_kernel_traitsILi192ELi64ELi64ELi4ELb0ELb0EN7cutlass10bfloat16_tE19Flash_kernel_traitsILi192ELi64ELi64ELi4ES3_EELb1ELb0ELb0ELb0ELb1ELb0ELb0ELb0EEEvNS_16Flash_fwd_paramsE --------------------------
	.section	.nv.constant0._ZN5flash24flash_fwd_splitkv_kernelI23Flash_fwd_kernel_traitsILi192ELi64ELi64ELi4ELb0ELb0EN7cutlass10bfloat16_tE19Flash_kernel_traitsILi192ELi64ELi64ELi4ES3_EELb1ELb0ELb0ELb0ELb1ELb0ELb0ELb0EEEvNS_16Flash_fwd_paramsE,"a",@progbits
	.sectionflags	@""
	.align	4
.nv.constant0._ZN5flash24flash_fwd_splitkv_kernelI23Flash_fwd_kernel_traitsILi192ELi64ELi64ELi4ELb0ELb0EN7cutlass10bfloat16_tE19Flash_kernel_traitsILi192ELi64ELi64ELi4ES3_EELb1ELb0ELb0ELb0ELb1ELb0ELb0ELb0EEEvNS_16Flash_fwd_paramsE:
	.zero		1360


//--------------------- .nv.constant0._ZN5flash24flash_fwd_splitkv_kernelI23Flash_fwd_kernel_traitsILi192ELi64ELi64ELi4ELb0ELb0EN7cutlass10bfloat16_tE19Flash_kernel_traitsILi192ELi64ELi64ELi4ES3_EELb1ELb0ELb0ELb0ELb1ELb1ELb0ELb0EEEvNS_16Flash_fwd_paramsE --------------------------
	.section	.nv.constant0._ZN5flash24flash_fwd_splitkv_kernelI23Flash_fwd_kernel_traitsILi192ELi64ELi64ELi4ELb0ELb0EN7cutlass10bfloat16_tE19Flash_kernel_traitsILi192ELi64ELi64ELi4ES3_EELb1ELb0ELb0ELb0ELb1ELb1ELb0ELb0EEEvNS_16Flash_fwd_paramsE,"a",@progbits
	.sectionflags	@""
	.align	4
.nv.constant0._ZN5flash24flash_fwd_splitkv_kernelI23Flash_fwd_kernel_traitsILi192ELi64ELi64ELi4ELb0ELb0EN7cutlass10bfloat16_tE19Flash_kernel_traitsILi192ELi64ELi64ELi4ES3_EELb1ELb0ELb0ELb0ELb1ELb1ELb0ELb0EEEvNS_16Flash_fwd_paramsE:
	.zero		1360


//--------------------- .nv.constant0._ZN5flash24flash_fwd_splitkv_kernelI23Flash_fwd_kernel_traitsILi192ELi64ELi64ELi4ELb0ELb0EN7cutlass10bfloat16_tE19Flash_kernel_traitsILi192ELi64ELi64ELi4ES3_EELb1ELb0ELb1ELb0ELb0ELb0ELb0ELb0EEEvNS_16Flash_fwd_paramsE --------------------------
	.section	.nv.constant0._ZN5flash24flash_fwd_splitkv_kernelI23Flash_fwd_kernel_traitsILi192ELi64ELi64ELi4ELb0ELb0EN7cutlass10bfloat16_tE19Flash_kernel_traitsILi192ELi64ELi64ELi4ES3_EELb1ELb0ELb1ELb0ELb0ELb0ELb0ELb0EEEvNS_16Flash_fwd_paramsE,"a",@progbits
	.sectionflags	@""
	.align	4
.nv.constant0._ZN5flash24flash_fwd_splitkv_kernelI23Flash_fwd_kernel_traitsILi192ELi64ELi64ELi4ELb0ELb0EN7cutlass10bfloat16_tE19Flash_kernel_traitsILi192ELi64ELi64ELi4ES3_EELb1ELb0ELb1ELb0ELb0ELb0ELb0ELb0EEEvNS_16Flash_fwd_paramsE:
	.zero		1360


//--------------------- .nv.constant0._ZN5flash24flash_fwd_splitkv_kernelI23Flash_fwd_kernel_traitsILi192ELi64ELi64ELi4ELb0ELb0EN7cutlass10bfloat16_tE19Flash_kernel_traitsILi192ELi64ELi64ELi4ES3_EELb1ELb0ELb1ELb0ELb0ELb1ELb0ELb0EEEvNS_16Flash_fwd_paramsE --------------------------
	.section	.nv.constant0._ZN5flash24flash_fwd_splitkv_kernelI23Flash_fwd_kernel_traitsILi192ELi64ELi64ELi4ELb0ELb0EN7cutlass10bfloat16_tE19Flash_kernel_traitsILi192ELi64ELi64ELi4ES3_EELb1ELb0ELb1ELb0ELb0ELb1ELb0ELb0EEEvNS_16Flash_fwd_paramsE,"a",@progbits
	.sectionflags	@""
	.align	4
.nv.constant0._ZN5flash24flash_fwd_splitkv_kernelI23Flash_fwd_kernel_traitsILi192ELi64ELi64ELi4ELb0ELb0EN7cutlass10bfloat16_tE19Flash_kernel_traitsILi192ELi64ELi64ELi4ES3_EELb1ELb0ELb1ELb0ELb0ELb1ELb0ELb0EEEvNS_16Flash_fwd_paramsE:
	.zero		1360


//--------------------- .nv.constant0._ZN5flash24flash_fwd_splitkv_kernelI23Flash_fwd_kernel_traitsILi192ELi64ELi64ELi4ELb0ELb0EN7cutlass10bfloat16_tE19Flash_kernel_traitsILi192ELi64ELi64ELi4ES3_EELb1ELb0ELb0ELb0ELb1ELb0ELb0ELb1EEEvNS_16Flash_fwd_paramsE --------------------------
	.section	.nv.constant0._ZN5flash24flash_fwd_splitkv_kernelI23Flash_fwd_kernel_traitsILi192ELi64ELi64ELi4ELb0ELb0EN7cutlass10bfloat16_tE19Flash_kernel_traitsILi192ELi64ELi64ELi4ES3_EELb1ELb0ELb0ELb0ELb1ELb0ELb0ELb1EEEvNS_16Flash_fwd_paramsE,"a",@progbits
	.sectionflags	@""
	.align	4
.nv.constant0._ZN5flash24flash_fwd_splitkv_kernelI23Flash_fwd_kernel_traitsILi192ELi64ELi64ELi4ELb0ELb0EN7cutlass10bfloat16_tE19Flash_kernel_traitsILi192ELi64ELi64ELi4ES3_EELb1ELb0ELb0ELb0ELb1ELb0ELb0ELb1EEEvNS_16Flash_fwd_paramsE:
	.zero		1360


//--------------------- .nv.constant0._ZN5flash24flash_fwd_splitkv_kernelI23Flash_fwd_kernel_traitsILi192ELi64ELi64ELi4ELb0ELb0EN7cutlass10bfloat16_tE19Flash_kernel_traitsILi192ELi64ELi64ELi4ES3_EELb1ELb0ELb0ELb0ELb1ELb1ELb0ELb1EEEvNS_16Flash_fwd_paramsE --------------------------
	.section	.nv.constant0._ZN5flash24flash_fwd_splitkv_kernelI23Flash_fwd_kernel_traitsILi192ELi64ELi64ELi4ELb0ELb0EN7cutlass10bfloat16_tE19Flash_kernel_traitsILi192ELi64ELi64ELi4ES3_EELb1ELb0ELb0ELb0ELb1ELb1ELb0ELb1EEEvNS_16Flash_fwd_paramsE,"a",@progbits
	.sectionflags	@""
	.align	4
.nv.constant0._ZN5flash24flash_fwd_splitkv_kernelI23Flash_fwd_kernel_traitsILi192ELi64ELi64ELi4ELb0ELb0EN7cutlass10bfloat16_tE19Flash_kernel_traitsILi192ELi64ELi64ELi4ES3_EELb1ELb0ELb0ELb0ELb1ELb1ELb0ELb1EEEvNS_16Flash_fwd_paramsE:
	.zero		1360


//--------------------- .nv.constant0._ZN5flash24flash_fwd_splitkv_kernelI23Flash_fwd_kernel_traitsILi192ELi64ELi64ELi4ELb0ELb0EN7cutlass10bfloat16_tE19Flash_kernel_traitsILi192ELi64ELi64ELi4ES3_EELb1ELb0ELb1ELb0ELb0ELb0ELb0ELb1EEEvNS_16Flash_fwd_paramsE --------------------------
	.section	.nv.constant0._ZN5flash24flash_fwd_splitkv_kernelI23Flash_fwd_kernel_traitsILi192ELi64ELi64ELi4ELb0ELb0EN7cutlass10bfloat16_tE19Flash_kernel_traitsILi192ELi64ELi64ELi4ES3_EELb1ELb0ELb1ELb0ELb0ELb0ELb0ELb1EEEvNS_16Flash_fwd_paramsE,"a",@progbits
	.sectionflags	@""
	.align	4
.nv.constant0._ZN5flash24flash_fwd_splitkv_kernelI23Flash_fwd_kernel_traitsILi192ELi64ELi64ELi4ELb0ELb0EN7cutlass10bfloat16_tE19Flash_kernel_traitsILi192ELi64ELi64ELi4ES3_EELb1ELb0ELb1ELb0ELb0ELb0ELb0ELb1EEEvNS_16Flash_fwd_paramsE:
	.zero		1360


//--------------------- .nv.constant0._ZN5flash24flash_fwd_splitkv_kernelI23Flash_fwd_kernel_traitsILi192ELi64ELi64ELi4ELb0ELb0EN7cutlass10bfloat16_tE19Flash_kernel_traitsILi192ELi64ELi64ELi4ES3_EELb1ELb0ELb1ELb0ELb0ELb1ELb0ELb1EEEvNS_16Flash_fwd_paramsE --------------------------
	.section	.nv.constant0._ZN5flash24flash_fwd_splitkv_kernelI23Flash_fwd_kernel_traitsILi192ELi64ELi64ELi4ELb0ELb0EN7cutlass10bfloat16_tE19Flash_kernel_traitsILi192ELi64ELi64ELi4ES3_EELb1ELb0ELb1ELb0ELb0ELb1ELb0ELb1EEEvNS_16Flash_fwd_paramsE,"a",@progbits
	.sectionflags	@""
	.align	4
.nv.constant0._ZN5flash24flash_fwd_splitkv_kernelI23Flash_fwd_kernel_traitsILi192ELi64ELi64ELi4ELb0ELb0EN7cutlass10bfloat16_tE19Flash_kernel_traitsILi192ELi64ELi64ELi4ES3_EELb1ELb0ELb1ELb0ELb0ELb1ELb0ELb1EEEvNS_16Flash_fwd_paramsE:
	.zero		1360


//--------------------- .nv.constant0._ZN5flash24flash_fwd_splitkv_kernelI23Flash_fwd_kernel_traitsILi192ELi64ELi64ELi4ELb0ELb0EN7cutlass10bfloat16_tE19Flash_kernel_traitsILi192ELi64ELi64ELi4ES3_EELb1ELb0ELb0ELb0ELb1ELb0ELb1ELb0EEEvNS_16Flash_fwd_paramsE --------------------------
	.section	.nv.constant0._ZN5flash24flash_fwd_splitkv_kernelI23Flash_fwd_kernel_traitsILi192ELi64ELi64ELi4ELb0ELb0EN7cutlass10bfloat16_tE19Flash_kernel_traitsILi192ELi64ELi64ELi4ES3_EELb1ELb0ELb0ELb0ELb1ELb0ELb1ELb0EEEvNS_16Flash_fwd_paramsE,"a",@progbits
	.sectionflags	@""
	.align	4
.nv.constant0._ZN5flash24flash_fwd_splitkv_kernelI23Flash_fwd_kernel_traitsILi192ELi64ELi64ELi4ELb0ELb0EN7cutlass10bfloat16_tE19Flash_kernel_traitsILi192ELi64ELi64ELi4ES3_EELb1ELb0ELb0ELb0ELb1ELb0ELb1ELb0EEEvNS_16Flash_fwd_paramsE:
	.zero		1360


//--------------------- .nv.constant0._ZN5flash24flash_fwd_splitkv_kernelI23Flash_fwd_kernel_traitsILi192ELi64ELi64ELi4ELb0ELb0EN7cutlass10bfloat16_tE19Flash_kernel_traitsILi192ELi64ELi64ELi4ES3_EELb1ELb0ELb0ELb0ELb1ELb1ELb1ELb0EEEvNS_16Flash_fwd_paramsE --------------------------
	.section	.nv.constant0._ZN5flash24flash_fwd_splitkv_kernelI23Flash_fwd_kernel_traitsILi192ELi64ELi64ELi4ELb0ELb0EN7cutlass10bfloat16_tE19Flash_kernel_traitsILi192ELi64ELi64ELi4ES3_EELb1ELb0ELb0ELb0ELb1ELb1ELb1ELb0EEEvNS_16Flash_fwd_paramsE,"a",@progbits
	.sectionflags	@""
	.align	4
.nv.constant0._ZN5flash24flash_fwd_splitkv_kernelI23Flash_fwd_kernel_traitsILi192ELi64ELi64ELi4ELb0ELb0EN7cutlass10bfloat16_tE19Flash_kernel_traitsILi192ELi64ELi64ELi4ES3_EELb1ELb0ELb0ELb0ELb1ELb1ELb1ELb0EEEvNS_16Flash_fwd_paramsE:
	.zero		1360


//--------------------- .nv.constant0._ZN5flash24flash_fwd_splitkv_kernelI23Flash_fwd_kernel_traitsILi192ELi64ELi64ELi4ELb0ELb0EN7cutlass10bfloat16_tE19Flash_kernel_traitsILi192ELi64ELi64ELi4ES3_EELb1ELb0ELb1ELb0ELb0ELb0ELb1ELb0EEEvNS_16Flash_fwd_paramsE --------------------------
	.section	.nv.constant0._ZN5flash24flash_fwd_splitkv_kernelI23Flash_fwd_kernel_traitsILi192ELi64ELi64ELi4ELb0ELb0EN7cutlass10bfloat16_tE19Flash_kernel_traitsILi192ELi64ELi64ELi4ES3_EELb1ELb0ELb1ELb0ELb0ELb0ELb1ELb0EEEvNS_16Flash_fwd_paramsE,"a",@progbits
	.sectionflags	@""
	.align	4
.nv.constant0._ZN5flash24flash_fwd_splitkv_kernelI23Flash_fwd_kernel_traitsILi192ELi64ELi64ELi4ELb0ELb0EN7cutlass10bfloat16_tE19Flash_kernel_traitsILi192ELi64ELi64ELi4ES3_EELb1ELb0ELb1ELb0ELb0ELb0ELb1ELb0EEEvNS_16Flash_fwd_paramsE:
	.zero		1360


//--------------------- .nv.constant0._ZN5flash24flash_fwd_splitkv_kernelI23Flash_fwd_kernel_traitsILi192ELi64ELi64ELi4ELb0ELb0EN7cutlass10bfloat16_tE19Flash_kernel_traitsILi192ELi64ELi64ELi4ES3_EELb1ELb0ELb1ELb0ELb0ELb1ELb1ELb0EEEvNS_16Flash_fwd_paramsE --------------------------
	.section	.nv.constant0._ZN5flash24flash_fwd_splitkv_kernelI23Flash_fwd_kernel_traitsILi192ELi64ELi64ELi4ELb0ELb0EN7cutlass10bfloat16_tE19Flash_kernel_traitsILi192ELi64ELi64ELi4ES3_EELb1ELb0ELb1ELb0ELb0ELb1ELb1ELb0EEEvNS_16Flash_fwd_paramsE,"a",@progbits
	.sectionflags	@""
	.align	4
.nv.constant0._ZN5flash24flash_fwd_splitkv_kernelI23Flash_fwd_kernel_traitsILi192ELi64ELi64ELi4ELb0ELb0EN7cutlass10bfloat16_tE19Flash_kernel_traitsILi192ELi64ELi64ELi4ES3_EELb1ELb0ELb1ELb0ELb0ELb1ELb1ELb0EEEvNS_16Flash_fwd_paramsE:
	.zero		1360


//--------------------- .nv.constant0._ZN5flash24flash_fwd_splitkv_kernelI23Flash_fwd_kernel_traitsILi192ELi64ELi64ELi4ELb0ELb0EN7cutlass10bfloat16_tE19Flash_kernel_traitsILi192ELi64ELi64ELi4ES3_EELb1ELb0ELb0ELb0ELb1ELb0ELb1ELb1EEEvNS_16Flash_fwd_paramsE --------------------------
	.section	.nv.constant0._ZN5flash24flash_fwd_splitkv_kernelI23Flash_fwd_kernel_traitsILi192ELi64ELi64ELi4ELb0ELb0EN7cutlass10bfloat16_tE19Flash_kernel_traitsILi192ELi64ELi64ELi4ES3_EELb1ELb0ELb0ELb0ELb1ELb0ELb1ELb1EEEvNS_16Flash_fwd_paramsE,"a",@progbits
	.sectionflags	@""
	.align	4
.nv.constant0._ZN5flash24flash_fwd_splitkv_kernelI23Flash_fwd_kernel_traitsILi192ELi64ELi64ELi4ELb0ELb0EN7cutlass10bfloat16_tE19Flash_kernel_traitsILi192ELi64ELi64ELi4ES3_EELb1ELb0ELb0ELb0ELb1ELb0ELb1ELb1EEEvNS_16Flash_fwd_paramsE:
	.zero		1360


//--------------------- .nv.constant0._ZN5flash24flash_fwd_splitkv_kernelI23Flash_fwd_kernel_traitsILi192ELi64ELi64ELi4ELb0ELb0EN7cutlass10bfloat16_tE19Flash_kernel_traitsILi192ELi64ELi64ELi4ES3_EELb1ELb0ELb0ELb0ELb1ELb1ELb1ELb1EEEvNS_16Flash_fwd_paramsE --------------------------
	.section	.nv.constant0._ZN5flash24flash_fwd_splitkv_kernelI23Flash_fwd_kernel_traitsILi192ELi64ELi64ELi4ELb0ELb0EN7cutlass10bfloat16_tE19Flash_kernel_traitsILi192ELi64ELi64ELi4ES3_EELb1ELb0ELb0ELb0ELb1ELb1ELb1ELb1EEEvNS_16Flash_fwd_paramsE,"a",@progbits
	.sectionflags	@""
	.align	4
.nv.constant0._ZN5flash24flash_fwd_splitkv_kernelI23Flash_fwd_kernel_traitsILi192ELi64ELi64ELi4ELb0ELb0EN7cutlass10bfloat16_tE19Flash_kernel_traitsILi192ELi64ELi64ELi4ES3_EELb1ELb0ELb0ELb0ELb1ELb1ELb1ELb1EEEvNS_16Flash_fwd_paramsE:
	.zero		1360


//--------------------- .nv.constant0._ZN5flash24flash_fwd_splitkv_kernelI23Flash_fwd_kernel_traitsILi192ELi64ELi64ELi4ELb0ELb0EN7cutlass10bfloat16_tE19Flash_kernel_traitsILi192ELi64ELi64ELi4ES3_EELb1ELb0ELb1ELb0ELb0ELb0ELb1ELb1EEEvNS_16Flash_fwd_paramsE --------------------------
	.section	.nv.constant0._ZN5flash24flash_fwd_splitkv_kernelI23Flash_fwd_kernel_traitsILi192ELi64ELi64ELi4ELb0ELb0EN7cutlass10bfloat16_tE19Flash_kernel_traitsILi192ELi64ELi64ELi4ES3_EELb1ELb0ELb1ELb0ELb0ELb0ELb1ELb1EEEvNS_16Flash_fwd_paramsE,"a",@progbits
	.sectionflags	@""
	.align	4
.nv.constant0._ZN5flash24flash_fwd_splitkv_kernelI23Flash_fwd_kernel_traitsILi192ELi64ELi64ELi4ELb0ELb0EN7cutlass10bfloat16_tE19Flash_kernel_traitsILi192ELi64ELi64ELi4ES3_EELb1ELb0ELb1ELb0ELb0ELb0ELb1ELb1EEEvNS_16Flash_fwd_paramsE:
	.zero		1360


//--------------------- .nv.constant0._ZN5flash24flash_fwd_splitkv_kernelI23Flash_fwd_kernel_traitsILi192ELi64ELi64ELi4ELb0ELb0EN7cutlass10bfloat16_tE19Flash_kernel_traitsILi192ELi64ELi64ELi4ES3_EELb1ELb0ELb1ELb0ELb0ELb1ELb1ELb1EEEvNS_16Flash_fwd_paramsE --------------------------
	.section	.nv.constant0._ZN5flash24flash_fwd_splitkv_kernelI23Flash_fwd_kernel_traitsILi192ELi64ELi64ELi4ELb0ELb0EN7cutlass10bfloat16_tE19Flash_kernel_traitsILi192ELi64ELi64ELi4ES3_EELb1ELb0ELb1ELb0ELb0ELb1ELb1ELb1EEEvNS_16Flash_fwd_paramsE,"a",@progbits
	.sectionflags	@""
	.align	4
.nv.constant0._ZN5flash24flash_fwd_splitkv_kernelI23Flash_fwd_kernel_traitsILi192ELi64ELi64ELi4ELb0ELb0EN7cutlass10bfloat16_tE19Flash_kernel_traitsILi192ELi64ELi64ELi4ES3_EELb1ELb0ELb1ELb0ELb0ELb1ELb1ELb1EEEvNS_16Flash_fwd_paramsE:
	.zero		1360


//--------------------- SYMBOLS --------------------------

	.type		.nv.reservedSmem.offset0,@object
	.size		.nv.reservedSmem.offset0,0x4
	.type		.nv.reservedSmem.cap,@object
	.size		.nv.reservedSmem.cap,0x4
